	.target	sm_120

	.elftype	@"ET_EXEC"


//--------------------- .note.nv.tkinfo           --------------------------
	.section	.note.nv.tkinfo,"",@"SHT_NOTE"
	.sectionflags	@"SHF_NOTE_NV_TKINFO"
	.tkinfo
        /*0018*/ 	.word	0x00000080
        /*0030*/ 	.string	""
        /*0030*/ 	.string	"ptxas"
        /*0030*/ 	.string	"Cuda compilation tools, release 12.8, V12.8.61"
        /*0030*/ 	.string	"Build system must define TOOLS_VERSION_EXTENDED"
        /*0030*/ 	.string	"-arch sm_120 "



//--------------------- .note.nv.cuver            --------------------------
	.section	.note.nv.cuver,"",@"SHT_NOTE"
	.sectionflags	@"SHF_NOTE_NV_CUVER"
        /*0018*/ 	.short	0x0001
        /*001a*/ 	.short	0x0078
        /*001c*/ 	.short	0x0001
        /*001e*/ 	.short	0x0000
        /*0020*/ 	.short	0x0001
        /*0022*/ 	.short	0x0000


//--------------------- .nv.info                  --------------------------
	.section	.nv.info,"",@"SHT_CUDA_INFO"
	.align	4


	//----- nvinfo : EIATTR_REGCOUNT
	.align		4
        /*0000*/ 	.byte	0x04, 0x2f
        /*0002*/ 	.short	(.L_35 - .L_34)
	.align		4
.L_34:
        /*0004*/ 	.word	index@(jit_computeValues)
        /*0008*/ 	.word	0x000000ff


	//----- nvinfo : EIATTR_FRAME_SIZE
	.align		4
.L_35:
        /*000c*/ 	.byte	0x04, 0x11
        /*000e*/ 	.short	(.L_37 - .L_36)
	.align		4
.L_36:
        /*0010*/ 	.word	index@($__internal_0_$__cuda_sm20_rem_u64)
        /*0014*/ 	.word	0x00001080


	//----- nvinfo : EIATTR_FRAME_SIZE
	.align		4
.L_37:
        /*0018*/ 	.byte	0x04, 0x11
        /*001a*/ 	.short	(.L_39 - .L_38)
	.align		4
.L_38:
        /*001c*/ 	.word	index@($jit_computeValues$_ZN23kb31_septic_extension_taSERKS_)
        /*0020*/ 	.word	0x00001080


	//----- nvinfo : EIATTR_FRAME_SIZE
	.align		4
.L_39:
        /*0024*/ 	.byte	0x04, 0x11
        /*0026*/ 	.short	(.L_41 - .L_40)
	.align		4
.L_40:
        /*0028*/ 	.word	index@($jit_computeValues$_ZN23kb31_septic_extension_tC1Ev)
        /*002c*/ 	.word	0x00001080


	//----- nvinfo : EIATTR_FRAME_SIZE
	.align		4
.L_41:
        /*0030*/ 	.byte	0x04, 0x11
        /*0032*/ 	.short	(.L_43 - .L_42)
	.align		4
.L_42:
        /*0034*/ 	.word	index@($jit_computeValues$_ZN23kb31_septic_extension_t4zeroEv)
        /*0038*/ 	.word	0x00001080


	//----- nvinfo : EIATTR_FRAME_SIZE
	.align		4
.L_43:
        /*003c*/ 	.byte	0x04, 0x11
        /*003e*/ 	.short	(.L_45 - .L_44)
	.align		4
.L_44:
        /*0040*/ 	.word	index@($jit_computeValues$_ZN20kb31_septic_digest_tC1Ev)
        /*0044*/ 	.word	0x00001080


	//----- nvinfo : EIATTR_FRAME_SIZE
	.align		4
.L_45:
        /*0048*/ 	.byte	0x04, 0x11
        /*004a*/ 	.short	(.L_47 - .L_46)
	.align		4
.L_46:
        /*004c*/ 	.word	index@($jit_computeValues$_ZN19kb31_septic_curve_tC1Ev)
        /*0050*/ 	.word	0x00001080


	//----- nvinfo : EIATTR_FRAME_SIZE
	.align		4
.L_47:
        /*0054*/ 	.byte	0x04, 0x11
        /*0056*/ 	.short	(.L_49 - .L_48)
	.align		4
.L_48:
        /*0058*/ 	.word	index@(jit_computeValues)
        /*005c*/ 	.word	0x00001080


	//----- nvinfo : EIATTR_MIN_STACK_SIZE
	.align		4
.L_49:
        /*0060*/ 	.byte	0x04, 0x12
        /*0062*/ 	.short	(.L_51 - .L_50)
	.align		4
.L_50:
        /*0064*/ 	.word	index@(jit_computeValues)
        /*0068*/ 	.word	0x00001080
.L_51:


//--------------------- .nv.info.jit_computeValues --------------------------
	.section	.nv.info.jit_computeValues,"",@"SHT_CUDA_INFO"
	.sectionflags	@""
	.align	4


	//----- nvinfo : EIATTR_CUDA_API_VERSION
	.align		4
        /*0000*/ 	.byte	0x04, 0x37
        /*0002*/ 	.short	(.L_53 - .L_52)
.L_52:
        /*0004*/ 	.word	0x00000080


	//----- nvinfo : EIATTR_KPARAM_INFO
	.align		4
.L_53:
        /*0008*/ 	.byte	0x04, 0x17
        /*000a*/ 	.short	(.L_55 - .L_54)
.L_54:
        /*000c*/ 	.word	0x00000000
        /*0010*/ 	.short	0x0010
        /*0012*/ 	.short	0x0110
        /*0014*/ 	.byte	0x00, 0xf0, 0x81, 0x00


	//----- nvinfo : EIATTR_KPARAM_INFO
	.align		4
.L_55:
        /*0018*/ 	.byte	0x04, 0x17
        /*001a*/ 	.short	(.L_57 - .L_56)
.L_56:
        /*001c*/ 	.word	0x00000000
        /*0020*/ 	.short	0x000f
        /*0022*/ 	.short	0x0108
        /*0024*/ 	.byte	0x00, 0xf0, 0x21, 0x00


	//----- nvinfo : EIATTR_KPARAM_INFO
	.align		4
.L_57:
        /*0028*/ 	.byte	0x04, 0x17
        /*002a*/ 	.short	(.L_59 - .L_58)
.L_58:
        /*002c*/ 	.word	0x00000000
        /*0030*/ 	.short	0x000e
        /*0032*/ 	.short	0x0100
        /*0034*/ 	.byte	0x00, 0xf0, 0x21, 0x00


	//----- nvinfo : EIATTR_KPARAM_INFO
	.align		4
.L_59:
        /*0038*/ 	.byte	0x04, 0x17
        /*003a*/ 	.short	(.L_61 - .L_60)
.L_60:
        /*003c*/ 	.word	0x00000000
        /*0040*/ 	.short	0x000d
        /*0042*/ 	.short	0x00f8
        /*0044*/ 	.byte	0x00, 0xf0, 0x21, 0x00


	//----- nvinfo : EIATTR_KPARAM_INFO
	.align		4
.L_61:
        /*0048*/ 	.byte	0x04, 0x17
        /*004a*/ 	.short	(.L_63 - .L_62)
.L_62:
        /*004c*/ 	.word	0x00000000
        /*0050*/ 	.short	0x000c
        /*0052*/ 	.short	0x00f0
        /*0054*/ 	.byte	0x00, 0xf0, 0x21, 0x00


	//----- nvinfo : EIATTR_KPARAM_INFO
	.align		4
.L_63:
        /*0058*/ 	.byte	0x04, 0x17
        /*005a*/ 	.short	(.L_65 - .L_64)
.L_64:
        /*005c*/ 	.word	0x00000000
        /*0060*/ 	.short	0x000b
        /*0062*/ 	.short	0x00e8
        /*0064*/ 	.byte	0x00, 0xf0, 0x21, 0x00


	//----- nvinfo : EIATTR_KPARAM_INFO
	.align		4
.L_65:
        /*0068*/ 	.byte	0x04, 0x17
        /*006a*/ 	.short	(.L_67 - .L_66)
.L_66:
        /*006c*/ 	.word	0x00000000
        /*0070*/ 	.short	0x000a
        /*0072*/ 	.short	0x00e0
        /*0074*/ 	.byte	0x00, 0xf0, 0x21, 0x00


	//----- nvinfo : EIATTR_KPARAM_INFO
	.align		4
.L_67:
        /*0078*/ 	.byte	0x04, 0x17
        /*007a*/ 	.short	(.L_69 - .L_68)
.L_68:
        /*007c*/ 	.word	0x00000000
        /*0080*/ 	.short	0x0009
        /*0082*/ 	.short	0x00d8
        /*0084*/ 	.byte	0x00, 0xf0, 0x21, 0x00


	//----- nvinfo : EIATTR_KPARAM_INFO
	.align		4
.L_69:
        /*0088*/ 	.byte	0x04, 0x17
        /*008a*/ 	.short	(.L_71 - .L_70)
.L_70:
        /*008c*/ 	.word	0x00000000
        /*0090*/ 	.short	0x0008
        /*0092*/ 	.short	0x00b8
        /*0094*/ 	.byte	0x00, 0xf0, 0x81, 0x00


	//----- nvinfo : EIATTR_KPARAM_INFO
	.align		4
.L_71:
        /*0098*/ 	.byte	0x04, 0x17
        /*009a*/ 	.short	(.L_73 - .L_72)
.L_72:
        /*009c*/ 	.word	0x00000000
        /*00a0*/ 	.short	0x0007
        /*00a2*/ 	.short	0x0098
        /*00a4*/ 	.byte	0x00, 0xf0, 0x81, 0x00


	//----- nvinfo : EIATTR_KPARAM_INFO
	.align		4
.L_73:
        /*00a8*/ 	.byte	0x04, 0x17
        /*00aa*/ 	.short	(.L_75 - .L_74)
.L_74:
        /*00ac*/ 	.word	0x00000000
        /*00b0*/ 	.short	0x0006
        /*00b2*/ 	.short	0x0078
        /*00b4*/ 	.byte	0x00, 0xf0, 0x81, 0x00


	//----- nvinfo : EIATTR_KPARAM_INFO
	.align		4
.L_75:
        /*00b8*/ 	.byte	0x04, 0x17
        /*00ba*/ 	.short	(.L_77 - .L_76)
.L_76:
        /*00bc*/ 	.word	0x00000000
        /*00c0*/ 	.short	0x0005
        /*00c2*/ 	.short	0x0068
        /*00c4*/ 	.byte	0x00, 0xf0, 0x41, 0x00


	//----- nvinfo : EIATTR_KPARAM_INFO
	.align		4
.L_77:
        /*00c8*/ 	.byte	0x04, 0x17
        /*00ca*/ 	.short	(.L_79 - .L_78)
.L_78:
        /*00cc*/ 	.word	0x00000000
        /*00d0*/ 	.short	0x0004
        /*00d2*/ 	.short	0x0058
        /*00d4*/ 	.byte	0x00, 0xf0, 0x41, 0x00


	//----- nvinfo : EIATTR_KPARAM_INFO
	.align		4
.L_79:
        /*00d8*/ 	.byte	0x04, 0x17
        /*00da*/ 	.short	(.L_81 - .L_80)
.L_80:
        /*00dc*/ 	.word	0x00000000
        /*00e0*/ 	.short	0x0003
        /*00e2*/ 	.short	0x0020
        /*00e4*/ 	.byte	0x00, 0xf0, 0xe1, 0x00


	//----- nvinfo : EIATTR_KPARAM_INFO
	.align		4
.L_81:
        /*00e8*/ 	.byte	0x04, 0x17
        /*00ea*/ 	.short	(.L_83 - .L_82)
.L_82:
        /*00ec*/ 	.word	0x00000000
        /*00f0*/ 	.short	0x0002
        /*00f2*/ 	.short	0x0010
        /*00f4*/ 	.byte	0x00, 0xf0, 0x41, 0x00


	//----- nvinfo : EIATTR_KPARAM_INFO
	.align		4
.L_83:
        /*00f8*/ 	.byte	0x04, 0x17
        /*00fa*/ 	.short	(.L_85 - .L_84)
.L_84:
        /*00fc*/ 	.word	0x00000000
        /*0100*/ 	.short	0x0001
        /*0102*/ 	.short	0x0008
        /*0104*/ 	.byte	0x00, 0xf0, 0x21, 0x00


	//----- nvinfo : EIATTR_KPARAM_INFO
	.align		4
.L_85:
        /*0108*/ 	.byte	0x04, 0x17
        /*010a*/ 	.short	(.L_87 - .L_86)
.L_86:
        /*010c*/ 	.word	0x00000000
        /*0110*/ 	.short	0x0000
        /*0112*/ 	.short	0x0000
        /*0114*/ 	.byte	0x00, 0xf0, 0x21, 0x00


	//----- nvinfo : EIATTR_SPARSE_MMA_MASK
	.align		4
.L_87:
        /*0118*/ 	.byte	0x03, 0x50
        /*011a*/ 	.short	0x0000


	//----- nvinfo : EIATTR_MAXREG_COUNT
	.align		4
        /*011c*/ 	.byte	0x03, 0x1b
        /*011e*/ 	.short	0x00ff


	//----- nvinfo : EIATTR_ANNOTATIONS
	.align		4
        /*0120*/ 	.byte	0x04, 0x55
        /*0122*/ 	.short	(.L_89 - .L_88)


	//   ....[0]....
.L_88:
        /*0124*/ 	.word	0x00000001
        /*0128*/ 	.byte	0x80, 0x08, 0x00, 0x00, 0x01, 0x00, 0x00, 0x00, 0x30, 0x1c, 0x00, 0x00, 0x01, 0x00, 0x00, 0x00
        /* <DEDUP_REMOVED lines=1483> */
        /*5de8*/ 	.byte	0x70, 0xe6, 0x12, 0x00, 0x01, 0x00, 0x00, 0x00, 0x80, 0xe6, 0x12, 0x00


	//----- nvinfo : EIATTR_INT_WARP_WIDE_INSTR_OFFSETS
	.align		4
.L_89:
        /*5df4*/ 	.byte	0x04, 0x31
        /*5df6*/ 	.short	(.L_91 - .L_90)


	//   ....[0]....
.L_90:
        /*5df8*/ 	.word	0x00012f40


	//----- nvinfo : EIATTR_VRC_CTA_INIT_COUNT
	.align		4
.L_91:
        /*5dfc*/ 	.byte	0x02, 0x4a
	.zero		1
	.zero		1


	//----- nvinfo : EIATTR_EXIT_INSTR_OFFSETS
	.align		4
        /*5e00*/ 	.byte	0x04, 0x1c
        /*5e02*/ 	.short	(.L_93 - .L_92)


	//   ....[0]....
.L_92:
        /*5e04*/ 	.word	0x000001e0


	//   ....[1]....
        /*5e08*/ 	.word	0x00130430


	//----- nvinfo : EIATTR_CRS_STACK_SIZE
	.align		4
.L_93:
        /*5e0c*/ 	.byte	0x04, 0x1e
        /*5e0e*/ 	.short	(.L_95 - .L_94)
.L_94:
        /*5e10*/ 	.word	0x00000000


	//----- nvinfo : EIATTR_CBANK_PARAM_SIZE
	.align		4
.L_95:
        /*5e14*/ 	.byte	0x03, 0x19
        /*5e16*/ 	.short	0x0130


	//----- nvinfo : EIATTR_PARAM_CBANK
	.align		4
        /*5e18*/ 	.byte	0x04, 0x0a
        /*5e1a*/ 	.short	(.L_97 - .L_96)
	.align		4
.L_96:
        /*5e1c*/ 	.word	index@(.nv.constant0.jit_computeValues)
        /*5e20*/ 	.short	0x0380
        /*5e22*/ 	.short	0x0130


	//----- nvinfo : EIATTR_SW_WAR
	.align		4
.L_97:
        /*5e24*/ 	.byte	0x04, 0x36
        /*5e26*/ 	.short	(.L_99 - .L_98)
.L_98:
        /*5e28*/ 	.word	0x00000000
.L_99:


//--------------------- .nv.compat                --------------------------
	.section	.nv.compat,"",@"SHT_CUDA_COMPAT_INFO"
	.align	4
        /*0000*/ 	.byte	0x02, 0x02, 0x01, 0x00, 0x02, 0x05, 0x05, 0x00, 0x02, 0x03, 0x00, 0x00, 0x02, 0x06, 0x01, 0x00


//--------------------- .nv.callgraph             --------------------------
	.section	.nv.callgraph,"",@"SHT_CUDA_CALLGRAPH"
	.align	4
	.sectionentsize	8
	.align		4
        /*0000*/ 	.word	0x00000000
	.align		4
        /*0004*/ 	.word	0xffffffff
	.align		4
        /*0008*/ 	.word	0x00000000
	.align		4
        /*000c*/ 	.word	0xfffffffe
	.align		4
        /*0010*/ 	.word	0x00000000
	.align		4
        /*0014*/ 	.word	0xfffffffd
	.align		4
        /*0018*/ 	.word	0x00000000
	.align		4
        /*001c*/ 	.word	0xfffffffc


//--------------------- .nv.constant4             --------------------------
	.section	.nv.constant4,"a",@progbits
	.align	8
	.align		8
.nv.constant4:
        /*0000*/ 	.dword	_ZN6kb31_t6DEGREEE
	.align		8
        /*0008*/ 	.dword	_ZN6kb31_t5NBITSE
	.align		8
        /*0010*/ 	.dword	_ZN6kb31_t3MODE
	.align		8
        /*0018*/ 	.dword	_ZN6kb31_t1ME
	.align		8
        /*0020*/ 	.dword	_ZN6kb31_t2RRE
	.align		8
        /*0028*/ 	.dword	_ZN6kb31_t3ONEE
	.align		8
        /*0030*/ 	.dword	_ZN6kb31_t10MONTY_BITSE
	.align		8
        /*0038*/ 	.dword	_ZN6kb31_t8MONTY_MUE
	.align		8
        /*0040*/ 	.dword	_ZN6kb31_t10MONTY_MASKE
	.align		8
        /*0048*/ 	.dword	_ZN6kb31_t8TOP_BITSE
	.align		8
        /*0050*/ 	.dword	_ZN23kb31_septic_extension_t15frobenius_constE
	.align		8
        /*0058*/ 	.dword	_ZN23kb31_septic_extension_t22double_frobenius_constE
	.align		8
        /*0060*/ 	.dword	_ZN23kb31_septic_extension_t10A_EC_LOGUPE
	.align		8
        /*0068*/ 	.dword	_ZN23kb31_septic_extension_t10B_EC_LOGUPE
	.align		8
        /*0070*/ 	.dword	_ZN19kb31_septic_curve_t7dummy_xE
	.align		8
        /*0078*/ 	.dword	_ZN19kb31_septic_curve_t7dummy_yE
	.align		8
        /*0080*/ 	.dword	_ZN19kb31_septic_curve_t7start_xE
	.align		8
        /*0088*/ 	.dword	_ZN19kb31_septic_curve_t7start_yE
	.align		8
        /*0090*/ 	.dword	_ZN16kb31_extension_t1DE
	.align		8
        /*0098*/ 	.dword	_ZN16kb31_extension_t1WE
	.align		8
        /*00a0*/ 	.dword	_ZN26__nv_atomic_triv_cp_helperIjE5__valE
	.align		8
        /*00a8*/ 	.dword	_ZN44_INTERNAL_00000000_13_jit_kernel_cu_d23cb39829poseidon2_constants_koalabear3t1620half_external_roundsE
	.align		8
        /*00b0*/ 	.dword	_ZN44_INTERNAL_00000000_13_jit_kernel_cu_d23cb39829poseidon2_constants_koalabear3t1615internal_roundsE
	.align		8
        /*00b8*/ 	.dword	_ZN44_INTERNAL_00000000_13_jit_kernel_cu_d23cb39829poseidon2_constants_koalabear3t165alphaE
	.align		8
        /*00c0*/ 	.dword	_ZN44_INTERNAL_00000000_13_jit_kernel_cu_d23cb39829poseidon2_constants_koalabear3t1615round_constantsE
	.align		8
        /*00c8*/ 	.dword	_ZN44_INTERNAL_00000000_13_jit_kernel_cu_d23cb3989poseidon223EXTERNAL_ROUNDS_DEFAULTE


//--------------------- .nv.constant3             --------------------------
	.section	.nv.constant3,"a",@progbits
	.align	4
.nv.constant3:
	.type		_ZN44_INTERNAL_00000000_13_jit_kernel_cu_d23cb3989constants20kb31_frobenius_constE,@object
	.size		_ZN44_INTERNAL_00000000_13_jit_kernel_cu_d23cb3989constants20kb31_frobenius_constE,(_ZN44_INTERNAL_00000000_13_jit_kernel_cu_d23cb3989constants27kb31_double_frobenius_constE - _ZN44_INTERNAL_00000000_13_jit_kernel_cu_d23cb3989constants20kb31_frobenius_constE)
_ZN44_INTERNAL_00000000_13_jit_kernel_cu_d23cb3989constants20kb31_frobenius_constE:
        /* <DEDUP_REMOVED lines=12> */
        /*00c0*/ 	.byte	0xc9, 0x59, 0x6b, 0x6b
	.type		_ZN44_INTERNAL_00000000_13_jit_kernel_cu_d23cb3989constants27kb31_double_frobenius_constE,@object
	.size		_ZN44_INTERNAL_00000000_13_jit_kernel_cu_d23cb3989constants27kb31_double_frobenius_constE,(_ZN44_INTERNAL_00000000_13_jit_kernel_cu_d23cb3989constants15KB31_A_EC_LOGUPE - _ZN44_INTERNAL_00000000_13_jit_kernel_cu_d23cb3989constants27kb31_double_frobenius_constE)
_ZN44_INTERNAL_00000000_13_jit_kernel_cu_d23cb3989constants27kb31_double_frobenius_constE:
        /* <DEDUP_REMOVED lines=13> */
	.type		_ZN44_INTERNAL_00000000_13_jit_kernel_cu_d23cb3989constants15KB31_A_EC_LOGUPE,@object
	.size		_ZN44_INTERNAL_00000000_13_jit_kernel_cu_d23cb3989constants15KB31_A_EC_LOGUPE,(_ZN44_INTERNAL_00000000_13_jit_kernel_cu_d23cb3989constants15KB31_B_EC_LOGUPE - _ZN44_INTERNAL_00000000_13_jit_kernel_cu_d23cb3989constants15KB31_A_EC_LOGUPE)
_ZN44_INTERNAL_00000000_13_jit_kernel_cu_d23cb3989constants15KB31_A_EC_LOGUPE:
        /*0188*/ 	.byte	0x2c, 0xbb, 0xb6, 0x70, 0x79, 0xce, 0xfe, 0x5e, 0x50, 0x0b, 0x68, 0x68, 0xe1, 0x04, 0x2a, 0x37
        /*0198*/ 	.byte	0x61, 0x47, 0xe5, 0x19, 0x25, 0xc9, 0x7d, 0x2d, 0xa1, 0x58, 0xae, 0x3b
	.type		_ZN44_INTERNAL_00000000_13_jit_kernel_cu_d23cb3989constants15KB31_B_EC_LOGUPE,@object
	.size		_ZN44_INTERNAL_00000000_13_jit_kernel_cu_d23cb3989constants15KB31_B_EC_LOGUPE,(_ZN44_INTERNAL_00000000_13_jit_kernel_cu_d23cb3989constants12kb31_dummy_xE - _ZN44_INTERNAL_00000000_13_jit_kernel_cu_d23cb3989constants15KB31_B_EC_LOGUPE)
_ZN44_INTERNAL_00000000_13_jit_kernel_cu_d23cb3989constants15KB31_B_EC_LOGUPE:
        /*01a4*/ 	.byte	0xce, 0x77, 0x01, 0x47, 0x5a, 0x6c, 0x4c, 0x44, 0x08, 0x8c, 0x66, 0x31, 0x90, 0x4a, 0xcd, 0x5c
        /*01b4*/ 	.byte	0x3a, 0xbd, 0x92, 0x34, 0x70, 0x39, 0x96, 0x61, 0xf7, 0x4b, 0xac, 0x5f
	.type		_ZN44_INTERNAL_00000000_13_jit_kernel_cu_d23cb3989constants12kb31_dummy_xE,@object
	.size		_ZN44_INTERNAL_00000000_13_jit_kernel_cu_d23cb3989constants12kb31_dummy_xE,(_ZN44_INTERNAL_00000000_13_jit_kernel_cu_d23cb3989constants12kb31_dummy_yE - _ZN44_INTERNAL_00000000_13_jit_kernel_cu_d23cb3989constants12kb31_dummy_xE)
_ZN44_INTERNAL_00000000_13_jit_kernel_cu_d23cb3989constants12kb31_dummy_xE:
        /*01c0*/ 	.byte	0x48, 0x52, 0x49, 0x76, 0xee, 0xb5, 0xa6, 0x5c, 0xfd, 0x7e, 0x55, 0x67, 0x78, 0xd1, 0xfb, 0x2c
        /*01d0*/ 	.byte	0x75, 0x0e, 0x3b, 0x3d, 0xf9, 0xe5, 0x6a, 0x3f, 0x30, 0xf3, 0x1c, 0x37
	.type		_ZN44_INTERNAL_00000000_13_jit_kernel_cu_d23cb3989constants12kb31_dummy_yE,@object
	.size		_ZN44_INTERNAL_00000000_13_jit_kernel_cu_d23cb3989constants12kb31_dummy_yE,(_ZN44_INTERNAL_00000000_13_jit_kernel_cu_d23cb3989constants12kb31_start_xE - _ZN44_INTERNAL_00000000_13_jit_kernel_cu_d23cb3989constants12kb31_dummy_yE)
_ZN44_INTERNAL_00000000_13_jit_kernel_cu_d23cb3989constants12kb31_dummy_yE:
        /*01dc*/ 	.byte	0x35, 0xcf, 0x98, 0x04, 0x53, 0x0b, 0x50, 0x60, 0xb3, 0x26, 0x96, 0x20, 0x7c, 0xc6, 0xbc, 0x62
        /*01ec*/ 	.byte	0xb2, 0xbd, 0x9b, 0x0c, 0x48, 0xa0, 0xa5, 0x43, 0x21, 0x56, 0xe5, 0x56
	.type		_ZN44_INTERNAL_00000000_13_jit_kernel_cu_d23cb3989constants12kb31_start_xE,@object
	.size		_ZN44_INTERNAL_00000000_13_jit_kernel_cu_d23cb3989constants12kb31_start_xE,(_ZN44_INTERNAL_00000000_13_jit_kernel_cu_d23cb3989constants12kb31_start_yE - _ZN44_INTERNAL_00000000_13_jit_kernel_cu_d23cb3989constants12kb31_start_xE)
_ZN44_INTERNAL_00000000_13_jit_kernel_cu_d23cb3989constants12kb31_start_xE:
        /*01f8*/ 	.byte	0x12, 0x3f, 0xef, 0x53, 0x58, 0x4e, 0xc2, 0x3d, 0x1c, 0xce, 0xf8, 0x3c, 0xfd, 0x1a, 0x20, 0x73
        /*0208*/ 	.byte	0x48, 0xbe, 0x33, 0x62, 0x39, 0x80, 0x7d, 0x09, 0x78, 0x4b, 0xfd, 0x0c
	.type		_ZN44_INTERNAL_00000000_13_jit_kernel_cu_d23cb3989constants12kb31_start_yE,@object
	.size		_ZN44_INTERNAL_00000000_13_jit_kernel_cu_d23cb3989constants12kb31_start_yE,(.L_24 - _ZN44_INTERNAL_00000000_13_jit_kernel_cu_d23cb3989constants12kb31_start_yE)
_ZN44_INTERNAL_00000000_13_jit_kernel_cu_d23cb3989constants12kb31_start_yE:
        /*0214*/ 	.byte	0xd9, 0xbe, 0x30, 0x18, 0xa3, 0x5a, 0xc6, 0x0d, 0x20, 0x92, 0x33, 0x57, 0x26, 0x77, 0xf4, 0x49
        /*0224*/ 	.byte	0x50, 0x17, 0xd8, 0x23, 0x5c, 0xfa, 0x55, 0x52, 0xd7, 0x42, 0x2d, 0x41
.L_24:


//--------------------- .text.jit_computeValues   --------------------------
	.section	.text.jit_computeValues,"ax",@progbits
	.align	128
        .global         jit_computeValues
        .type           jit_computeValues,@function
        .size           jit_computeValues,(.L_x_8 - jit_computeValues)
        .other          jit_computeValues,@"STO_CUDA_ENTRY STV_DEFAULT"
jit_computeValues:
.text.jit_computeValues:
[----:B------:R-:W0:Y:S01]  /*0000*/  LDC R1, c[0x0][0x37c] ;  /* 0x0000df00ff017b82 */ /* 0x000e220000000800 */
[----:B------:R-:W1:Y:S01]  /*0010*/  S2R R3, SR_TID.X ;  /* 0x0000000000037919 */ /* 0x000e620000002100 */
[----:B------:R-:W2:Y:S06]  /*0020*/  LDCU UR7, c[0x0][0x2fc] ;  /* 0x00005f80ff0777ac */ /* 0x000eac0008000800 */
[----:B------:R-:W1:Y:S01]  /*0030*/  S2UR UR6, SR_CTAID.X ;  /* 0x00000000000679c3 */ /* 0x000e620000002500 */
[----:B0-----:R-:W-:Y:S01]  /*0040*/  IADD3 R1, PT, PT, R1, -0x1080, RZ ;  /* 0xffffef8001017810 */ /* 0x001fe20007ffe0ff */
[----:B------:R-:W0:Y:S01]  /*0050*/  LDCU UR4, c[0x0][0x3e8] ;  /* 0x00007d00ff0477ac */ /* 0x000e220008000800 */
[----:B------:R-:W-:-:S05]  /*0060*/  UMOV UR5, 0x1 ;  /* 0x0000000100057882 */ /* 0x000fca0000000000 */
[----:B------:R-:W1:Y:S08]  /*0070*/  LDC R2, c[0x0][0x360] ;  /* 0x0000d800ff027b82 */ /* 0x000e700000000800 */
[----:B------:R-:W3:Y:S01]  /*0080*/  LDC.64 R4, c[0x0][0x3a0] ;  /* 0x0000e800ff047b82 */ /* 0x000ee20000000a00 */
[----:B0-----:R-:W-:-:S07]  /*0090*/  USHF.L.U32 UR4, UR5, UR4, URZ ;  /* 0x0000000405047299 */ /* 0x001fce00080006ff */
[----:B------:R-:W0:Y:S01]  /*00a0*/  LDC.64 R6, c[0x0][0x3a8] ;  /* 0x0000ea00ff067b82 */ /* 0x000e220000000a00 */
[----:B------:R-:W-:-:S07]  /*00b0*/  USHF.R.S32.HI UR5, URZ, 0x1f, UR4 ;  /* 0x0000001fff057899 */ /* 0x000fce0008011404 */
[----:B------:R-:W4:Y:S01]  /*00c0*/  LDC.64 R8, c[0x0][0x3b0] ;  /* 0x0000ec00ff087b82 */ /* 0x000f220000000a00 */
[----:B-1----:R-:W-:Y:S02]  /*00d0*/  IMAD R2, R2, UR6, R3 ;  /* 0x0000000602027c24 */ /* 0x002fe4000f8e0203 */
[----:B------:R-:W-:Y:S01]  /*00e0*/  HFMA2 R3, -RZ, RZ, 0, 0 ;  /* 0x00000000ff037431 */ /* 0x000fe200000001ff */
[----:B------:R-:W2:Y:S04]  /*00f0*/  LDCU UR6, c[0x0][0x2f8] ;  /* 0x00005f00ff0677ac */ /* 0x000ea80008000800 */
[----:B------:R-:W-:Y:S02]  /*0100*/  ISETP.LT.U64.AND P0, PT, R2, UR4, PT ;  /* 0x0000000402007c0c */ /* 0x000fe4000bf11070 */
[----:B------:R-:W1:Y:S01]  /*0110*/  LDC.64 R10, c[0x0][0x3b8] ;  /* 0x0000ee00ff0a7b82 */ /* 0x000e620000000a00 */
[----:B------:R-:W-:Y:S01]  /*0120*/  MOV R2, R1 ;  /* 0x0000000100027202 */ /* 0x000fe20000000f00 */
[----:B---3--:R3:W-:Y:S04]  /*0130*/  STL.64 [R1], R4 ;  /* 0x0000000401007387 */ /* 0x0087e80000100a00 */
[----:B0-----:R3:W-:Y:S02]  /*0140*/  STL.64 [R1+0x8], R6 ;  /* 0x0000080601007387 */ /* 0x0017e40000100a00 */
[----:B------:R-:W0:Y:S01]  /*0150*/  LDC.64 R12, c[0x0][0x3c0] ;  /* 0x0000f000ff0c7b82 */ /* 0x000e220000000a00 */
[----:B--2---:R-:W-:-:S02]  /*0160*/  IADD.64 R2, R2, UR6 ;  /* 0x0000000602027c35 */ /* 0x004fc4000f8e0200 */
[----:B----4-:R3:W-:Y:S05]  /*0170*/  STL.64 [R1+0x10], R8 ;  /* 0x0000100801007387 */ /* 0x0107ea0000100a00 */
[----:B------:R-:W2:Y:S08]  /*0180*/  LDC.64 R14, c[0x0][0x3c8] ;  /* 0x0000f200ff0e7b82 */ /* 0x000eb00000000a00 */
[----:B------:R-:W4:Y:S01]  /*0190*/  LDC.64 R16, c[0x0][0x3d0] ;  /* 0x0000f400ff107b82 */ /* 0x000f220000000a00 */
[----:B-1----:R3:W-:Y:S04]  /*01a0*/  STL.64 [R1+0x18], R10 ;  /* 0x0000180a01007387 */ /* 0x0027e80000100a00 */
[----:B0-----:R3:W-:Y:S04]  /*01b0*/  STL.64 [R1+0x20], R12 ;  /* 0x0000200c01007387 */ /* 0x0017e80000100a00 */
[----:B--2---:R3:W-:Y:S04]  /*01c0*/  STL.64 [R1+0x28], R14 ;  /* 0x0000280e01007387 */ /* 0x0047e80000100a00 */
[----:B----4-:R3:W-:Y:S01]  /*01d0*/  STL.64 [R1+0x30], R16 ;  /* 0x0000301001007387 */ /* 0x0107e20000100a00 */
[----:B------:R-:W-:Y:S05]  /*01e0*/  @!P0 EXIT ;  /* 0x000000000000894d */ /* 0x000fea0003800000 */
[----:B------:R-:W-:Y:S02]  /*01f0*/  IADD.64 R32, R2, 0xb8 ;  /* 0x000000b802207835 */ /* 0x000fe400078e0200 */
[----:B---3--:R-:W-:-:S07]  /*0200*/  MOV R17, 0x220 ;  /* 0x0000022000117802 */ /* 0x008fce0000000f00 */
[----:B------:R-:W-:Y:S05]  /*0210*/  CALL.REL.NOINC `($jit_computeValues$_ZN20kb31_septic_digest_tC1Ev) ;  /* 0x0000130400247944 */ /* 0x000fea0003c00000 */
[----:B------:R-:W0:Y:S01]  /*0220*/  LDCU.U16 UR4, c[0x0][0x410] ;  /* 0x00008200ff0477ac */ /* 0x000e220008000400 */
[----:B------:R-:W1:Y:S01]  /*0230*/  LDC.64 R8, c[0x0][0x400] ;  /* 0x00010000ff087b82 */ /* 0x000e620000000a00 */
[----:B------:R-:W2:Y:S01]  /*0240*/  LDCU.U16 UR5, c[0x0][0x412] ;  /* 0x00008240ff0577ac */ /* 0x000ea20008000400 */
[----:B------:R-:W3:Y:S06]  /*0250*/  LDCU.U16 UR6, c[0x0][0x414] ;  /* 0x00008280ff0677ac */ /* 0x000eec0008000400 */
[----:B------:R-:W4:Y:S01]  /*0260*/  LDC.64 R10, c[0x0][0x408] ;  /* 0x00010200ff0a7b82 */ /* 0x000f220000000a00 */
[----:B------:R-:W5:Y:S01]  /*0270*/  LDCU.U16 UR7, c[0x0][0x416] ;  /* 0x000082c0ff0777ac */ /* 0x000f620008000400 */
[----:B------:R-:W1:Y:S06]  /*0280*/  LDCU.U16 UR8, c[0x0][0x430] ;  /* 0x00008600ff0877ac */ /* 0x000e6c0008000400 */
[----:B------:R-:W4:Y:S01]  /*0290*/  LDC.64 R12, c[0x0][0x418] ;  /* 0x00010600ff0c7b82 */ /* 0x000f220000000a00 */
[----:B0-----:R-:W-:Y:S01]  /*02a0*/  MOV R4, UR4 ;  /* 0x0000000400047c02 */ /* 0x001fe20008000f00 */
[----:B------:R-:W0:Y:S01]  /*02b0*/  LDCU.U16 UR9, c[0x0][0x432] ;  /* 0x00008640ff0977ac */ /* 0x000e220008000400 */
[----:B--2---:R-:W-:Y:S01]  /*02c0*/  MOV R5, UR5 ;  /* 0x0000000500057c02 */ /* 0x004fe20008000f00 */
[----:B------:R-:W2:Y:S04]  /*02d0*/  LDCU.U16 UR10, c[0x0][0x434] ;  /* 0x00008680ff0a77ac */ /* 0x000ea80008000400 */
[----:B------:R-:W0:Y:S01]  /*02e0*/  LDC.64 R14, c[0x0][0x420] ;  /* 0x00010800ff0e7b82 */ /* 0x000e220000000a00 */
[----:B---3--:R-:W-:Y:S01]  /*02f0*/  MOV R0, UR6 ;  /* 0x0000000600007c02 */ /* 0x008fe20008000f00 */
[----:B------:R-:W-:Y:S01]  /*0300*/  PRMT R4, R4, 0x5410, R5 ;  /* 0x0000541004047816 */ /* 0x000fe20000000005 */
[----:B------:R-:W3:Y:S01]  /*0310*/  LDCU.U16 UR11, c[0x0][0x436] ;  /* 0x000086c0ff0b77ac */ /* 0x000ee20008000400 */
[----:B-1----:R-:W-:Y:S01]  /*0320*/  STL.64 [R1+0x40], R8 ;  /* 0x0000400801007387 */ /* 0x002fe20000100a00 */
[----:B-----5:R-:W-:Y:S01]  /*0330*/  MOV R7, UR7 ;  /* 0x0000000700077c02 */ /* 0x020fe20008000f00 */
[----:B------:R-:W1:Y:S02]  /*0340*/  LDCU.U16 UR12, c[0x0][0x450] ;  /* 0x00008a00ff0c77ac */ /* 0x000e640008000400 */
[----:B------:R-:W5:Y:S01]  /*0350*/  LDC.64 R18, c[0x0][0x468] ;  /* 0x00011a00ff127b82 */ /* 0x000f620000000a00 */
[----:B----4-:R-:W-:Y:S01]  /*0360*/  STL.64 [R1+0x48], R10 ;  /* 0x0000480a01007387 */ /* 0x010fe20000100a00 */
[----:B------:R-:W-:Y:S01]  /*0370*/  PRMT R5, R0, 0x5410, R7 ;  /* 0x0000541000057816 */ /* 0x000fe20000000007 */
[----:B------:R-:W4:Y:S01]  /*0380*/  LDCU.U16 UR13, c[0x0][0x452] ;  /* 0x00008a40ff0d77ac */ /* 0x000f220008000400 */
[----:B------:R-:W5:Y:S04]  /*0390*/  LDCU.U16 UR4, c[0x0][0x454] ;  /* 0x00008a80ff0477ac */ /* 0x000f680008000400 */
[----:B------:R-:W5:Y:S01]  /*03a0*/  LDC.64 R20, c[0x0][0x438] ;  /* 0x00010e00ff147b82 */ /* 0x000f620000000a00 */
[----:B------:R-:W-:Y:S01]  /*03b0*/  STL.64 [R1+0x58], R12 ;  /* 0x0000580c01007387 */ /* 0x000fe20000100a00 */
[----:B--2---:R-:W-:Y:S01]  /*03c0*/  MOV R0, UR10 ;  /* 0x0000000a00007c02 */ /* 0x004fe20008000f00 */
[----:B------:R-:W2:Y:S02]  /*03d0*/  LDCU.U16 UR5, c[0x0][0x456] ;  /* 0x00008ac0ff0577ac */ /* 0x000ea40008000400 */
[----:B------:R2:W-:Y:S01]  /*03e0*/  STL.64 [R1+0x50], R4 ;  /* 0x0000500401007387 */ /* 0x0005e20000100a00 */
[----:B---3--:R-:W-:-:S02]  /*03f0*/  MOV R35, UR11 ;  /* 0x0000000b00237c02 */ /* 0x008fc40008000f00 */
[----:B------:R-:W3:Y:S01]  /*0400*/  LDC.64 R22, c[0x0][0x440] ;  /* 0x00011000ff167b82 */ /* 0x000ee20000000a00 */
[----:B0-----:R-:W-:Y:S01]  /*0410*/  STL.64 [R1+0x60], R14 ;  /* 0x0000600e01007387 */ /* 0x001fe20000100a00 */
[----:B-1----:R-:W-:Y:S01]  /*0420*/  MOV R34, UR12 ;  /* 0x0000000c00227c02 */ /* 0x002fe20008000f00 */
[----:B----4-:R-:W-:-:S05]  /*0430*/  MOV R37, UR13 ;  /* 0x0000000d00257c02 */ /* 0x010fca0008000f00 */
[----:B------:R-:W0:Y:S01]  /*0440*/  LDC.64 R24, c[0x0][0x448] ;  /* 0x00011200ff187b82 */ /* 0x000e220000000a00 */
[----:B-----5:R-:W-:Y:S01]  /*0450*/  STL.64 [R1+0x78], R18 ;  /* 0x0000781201007387 */ /* 0x020fe20000100a00 */
[----:B--2---:R-:W-:Y:S01]  /*0460*/  MOV R4, UR8 ;  /* 0x0000000800047c02 */ /* 0x004fe20008000f00 */
[----:B------:R-:W-:Y:S01]  /*0470*/  MOV R5, UR9 ;  /* 0x0000000900057c02 */ /* 0x000fe20008000f00 */
[----:B------:R-:W-:Y:S01]  /*0480*/  MOV R36, UR4 ;  /* 0x0000000400247c02 */ /* 0x000fe20008000f00 */
[----:B------:R-:W-:-:S03]  /*0490*/  MOV R39, UR5 ;  /* 0x0000000500277c02 */ /* 0x000fc60008000f00 */
[----:B------:R-:W1:Y:S01]  /*04a0*/  LDC.64 R26, c[0x0][0x458] ;  /* 0x00011600ff1a7b82 */ /* 0x000e620000000a00 */
[----:B------:R-:W-:Y:S01]  /*04b0*/  STL.64 [R1+0x80], R20 ;  /* 0x0000801401007387 */ /* 0x000fe20000100a00 */
[----:B------:R-:W-:Y:S02]  /*04c0*/  PRMT R4, R4, 0x5410, R5 ;  /* 0x0000541004047816 */ /* 0x000fe40000000005 */
[----:B------:R-:W-:Y:S01]  /*04d0*/  PRMT R5, R0, 0x5410, R35 ;  /* 0x0000541000057816 */ /* 0x000fe20000000023 */
[----:B------:R-:W-:-:S03]  /*04e0*/  MOV R0, R32 ;  /* 0x0000002000007202 */ /* 0x000fc60000000f00 */
[----:B------:R-:W2:Y:S01]  /*04f0*/  LDC.64 R28, c[0x0][0x390] ;  /* 0x0000e400ff1c7b82 */ /* 0x000ea20000000a00 */
[----:B---3--:R-:W-:Y:S04]  /*0500*/  STL.64 [R1+0x88], R22 ;  /* 0x0000881601007387 */ /* 0x008fe80000100a00 */
[----:B------:R3:W-:Y:S03]  /*0510*/  STL.64 [R1+0x70], R4 ;  /* 0x0000700401007387 */ /* 0x0007e60000100a00 */
[----:B------:R-:W4:Y:S01]  /*0520*/  LDC.64 R30, c[0x0][0x398] ;  /* 0x0000e600ff1e7b82 */ /* 0x000f220000000a00 */
[----:B0-----:R-:W-:Y:S07]  /*0530*/  STL.64 [R1+0x90], R24 ;  /* 0x0000901801007387 */ /* 0x001fee0000100a00 */
[----:B------:R-:W0:Y:S01]  /*0540*/  LDC.64 R6, c[0x0][0x3f8] ;  /* 0x0000fe00ff067b82 */ /* 0x000e220000000a00 */
[----:B-1----:R-:W-:Y:S01]  /*0550*/  STL.64 [R1+0xa0], R26 ;  /* 0x0000a01a01007387 */ /* 0x002fe20000100a00 */
[----:B---3--:R-:W-:-:S02]  /*0560*/  PRMT R4, R34, 0x5410, R37 ;  /* 0x0000541022047816 */ /* 0x008fc40000000025 */
[----:B------:R-:W-:-:S04]  /*0570*/  PRMT R5, R36, 0x5410, R39 ;  /* 0x0000541024057816 */ /* 0x000fc80000000027 */
[----:B------:R-:W1:Y:S01]  /*0580*/  LDC.64 R16, c[0x0][0x428] ;  /* 0x00010a00ff107b82 */ /* 0x000e620000000a00 */
[----:B--2---:R-:W-:Y:S04]  /*0590*/  STL.64 [R1+0xa8], R28 ;  /* 0x0000a81c01007387 */ /* 0x004fe80000100a00 */
[----:B------:R2:W-:Y:S04]  /*05a0*/  STL.64 [R1+0x98], R4 ;  /* 0x0000980401007387 */ /* 0x0005e80000100a00 */
[----:B----4-:R-:W-:Y:S04]  /*05b0*/  STL.64 [R1+0xb0], R30 ;  /* 0x0000b01e01007387 */ /* 0x010fe80000100a00 */
[----:B0-----:R0:W-:Y:S01]  /*05c0*/  STL.64 [R1+0x38], R6 ;  /* 0x0000380601007387 */ /* 0x0011e20000100a00 */
[----:B--2---:R-:W-:Y:S01]  /*05d0*/  MOV R5, R33 ;  /* 0x0000002100057202 */ /* 0x004fe20000000f00 */
[----:B------:R-:W-:-:S02]  /*05e0*/  MOV R4, R2 ;  /* 0x0000000200047202 */ /* 0x000fc40000000f00 */
[----:B-1----:R1:W-:Y:S01]  /*05f0*/  STL.64 [R1+0x68], R16 ;  /* 0x0000681001007387 */ /* 0x0023e20000100a00 */
[----:B0-----:R-:W-:Y:S01]  /*0600*/  MOV R7, R3 ;  /* 0x0000000300077202 */ /* 0x001fe20000000f00 */
[----:B-1----:R-:W-:-:S07]  /*0610*/  MOV R16, 0x630 ;  /* 0x0000063000107802 */ /* 0x002fce0000000f00 */
[----:B------:R-:W-:Y:S05]  /*0620*/  CALL.REL.NOINC `($jit_computeValues$_ZN23kb31_septic_extension_taSERKS_) ;  /* 0x0000130000ec7944 */ /* 0x000fea0003c00000 */
[----:B------:R-:W0:Y:S01]  /*0630*/  LDCU UR8, c[0x0][0x3e8] ;  /* 0x00007d00ff0877ac */ /* 0x000e220008000800 */
[C---:B------:R-:W-:Y:S02]  /*0640*/  IADD.64 R4, R2.reuse, 0xd4 ;  /* 0x000000d402047835 */ /* 0x040fe400078e0200 */
[----:B------:R-:W-:Y:S02]  /*0650*/  IADD.64 R6, R2, 0x1c ;  /* 0x0000001c02067835 */ /* 0x000fe400078e0200 */
[----:B------:R-:W0:Y:S01]  /*0660*/  LDCU UR4, c[0x0][0x3d8] ;  /* 0x00007b00ff0477ac */ /* 0x000e220008000800 */
[----:B------:R-:W-:Y:S01]  /*0670*/  MOV R16, 0x720 ;  /* 0x0000072000107802 */ /* 0x000fe20000000f00 */
[----:B------:R-:W-:Y:S02]  /*0680*/  MOV R0, R4 ;  /* 0x0000000400007202 */ /* 0x000fe40000000f00 */
[----:B------:R-:W-:Y:S01]  /*0690*/  MOV R4, R6 ;  /* 0x0000000600047202 */ /* 0x000fe20000000f00 */
[----:B------:R-:W1:Y:S01]  /*06a0*/  LDCU.64 UR22, c[0x0][0x358] ;  /* 0x00006b00ff1677ac */ /* 0x000e620008000a00 */
[----:B0-----:R-:W-:-:S03]  /*06b0*/  UIADD3 UR8, UPT, UPT, UR8, -UR4, URZ ;  /* 0x8000000408087290 */ /* 0x001fc6000fffe0ff */
[----:B------:R-:W-:Y:S02]  /*06c0*/  UMOV UR4, 0x1 ;  /* 0x0000000100047882 */ /* 0x000fe40000000000 */
[----:B------:R-:W-:-:S04]  /*06d0*/  USHF.L.U32 UR4, UR4, UR8, URZ ;  /* 0x0000000804047299 */ /* 0x000fc800080006ff */
[----:B------:R-:W-:Y:S02]  /*06e0*/  USHF.R.S32.HI UR5, URZ, 0x1f, UR4 ;  /* 0x0000001fff057899 */ /* 0x000fe40008011404 */
[----:B------:R-:W-:-:S04]  /*06f0*/  MOV R8, UR4 ;  /* 0x0000000400087c02 */ /* 0x000fc80008000f00 */
[----:B-1----:R-:W-:-:S07]  /*0700*/  MOV R9, UR5 ;  /* 0x0000000500097c02 */ /* 0x002fce0008000f00 */
[----:B------:R-:W-:Y:S05]  /*0710*/  CALL.REL.NOINC `($jit_computeValues$_ZN23kb31_septic_extension_taSERKS_) ;  /* 0x0000130000b07944 */ /* 0x000fea0003c00000 */
[----:B------:R-:W2:Y:S04]  /*0720*/  LDL.64 R4, [R1+0x58] ;  /* 0x0000580001047983 */ /* 0x000ea80000100a00 */
[----:B------:R-:W3:Y:S01]  /*0730*/  LDL.64 R6, [R1+0x68] ;  /* 0x0000680001067983 */ /* 0x000ee20000100a00 */
[----:B------:R-:W0:Y:S01]  /*0740*/  S2UR UR21, SR_CTAID.X ;  /* 0x00000000001579c3 */ /* 0x000e220000002500 */
[----:B------:R-:W-:Y:S01]  /*0750*/  HFMA2 R3, -RZ, RZ, 0, 0 ;  /* 0x00000000ff037431 */ /* 0x000fe200000001ff */
[----:B------:R-:W1:Y:S01]  /*0760*/  LDCU UR4, c[0x0][0x3e8] ;  /* 0x00007d00ff0477ac */ /* 0x000e620008000800 */
[----:B------:R-:W0:Y:S01]  /*0770*/  S2R R0, SR_TID.X ;  /* 0x0000000000007919 */ /* 0x000e220000002100 */
[----:B------:R-:W-:Y:S01]  /*0780*/  UMOV UR24, 0x1 ;  /* 0x0000000100187882 */ /* 0x000fe20000000000 */
[----:B------:R-:W-:Y:S03]  /*0790*/  STL.64 [R1+0x120], R8 ;  /* 0x0001200801007387 */ /* 0x000fe60000100a00 */
[----:B------:R-:W0:Y:S08]  /*07a0*/  LDC R2, c[0x0][0x360] ;  /* 0x0000d800ff027b82 */ /* 0x000e300000000800 */
[----:B------:R-:W4:Y:S01]  /*07b0*/  LDC.64 R10, c[0x0][0x480] ;  /* 0x00012000ff0a7b82 */ /* 0x000f220000000a00 */
[----:B-1----:R-:W-:-:S07]  /*07c0*/  USHF.L.U32 UR4, UR24, UR4, URZ ;  /* 0x0000000418047299 */ /* 0x002fce00080006ff */
[----:B------:R-:W1:Y:S01]  /*07d0*/  LDC.64 R16, c[0x0][0x460] ;  /* 0x00011800ff107b82 */ /* 0x000e620000000a00 */
[----:B------:R-:W-:Y:S02]  /*07e0*/  USHF.R.S32.HI UR5, URZ, 0x1f, UR4 ;  /* 0x0000001fff057899 */ /* 0x000fe40008011404 */
[----:B------:R-:W-:-:S04]  /*07f0*/  MOV R18, UR4 ;  /* 0x0000000400127c02 */ /* 0x000fc80008000f00 */
[----:B------:R-:W-:Y:S01]  /*0800*/  MOV R19, UR5 ;  /* 0x0000000500137c02 */ /* 0x000fe20008000f00 */
[----:B0-----:R-:W-:-:S04]  /*0810*/  IMAD R2, R2, UR21, R0 ;  /* 0x0000001502027c24 */ /* 0x001fc8000f8e0200 */
[----:B------:R-:W-:Y:S01]  /*0820*/  STL.64 [R1+0x130], R18 ;  /* 0x0001301201007387 */ /* 0x000fe20000100a00 */
[C---:B----4-:R-:W-:Y:S01]  /*0830*/  IMAD.WIDE.U32 R10, R2.reuse, 0x4, R10 ;  /* 0x00000004020a7825 */ /* 0x050fe200078e000a */
[----:B------:R-:W-:Y:S02]  /*0840*/  IADD.64 R20, R2, R8 ;  /* 0x0000000802147235 */ /* 0x000fe400078e0200 */
[----:B------:R0:W-:Y:S04]  /*0850*/  STL.64 [R1+0x128], R2 ;  /* 0x0001280201007387 */ /* 0x0001e80000100a00 */
[----:B------:R4:W4:Y:S04]  /*0860*/  LDG.E R0, desc[UR22][R10.64] ;  /* 0x000000160a007981 */ /* 0x000928000c1e1900 */
[----:B-1----:R1:W-:Y:S04]  /*0870*/  STL.64 [R1+0x100], R16 ;  /* 0x0001001001007387 */ /* 0x0023e80000100a00 */
[----:B------:R0:W-:Y:S01]  /*0880*/  STL.64 [R1+0xb60], R20 ;  /* 0x000b601401007387 */ /* 0x0001e20000100a00 */
[----:B--2---:R-:W-:-:S04]  /*0890*/  IMAD.WIDE.U32 R4, R2, 0x4, R4 ;  /* 0x0000000402047825 */ /* 0x004fc800078e0004 */
[----:B---3--:R-:W-:Y:S02]  /*08a0*/  IMAD R15, R7, 0xc, RZ ;  /* 0x0000000c070f7824 */ /* 0x008fe400078e02ff */
[----:B------:R-:W-:-:S04]  /*08b0*/  IMAD.WIDE.U32 R12, R6, 0xc, R4 ;  /* 0x0000000c060c7825 */ /* 0x000fc800078e0004 */
[----:B0-----:R-:W-:Y:S01]  /*08c0*/  IMAD R3, R7, 0x18, RZ ;  /* 0x0000001807037824 */ /* 0x001fe200078e02ff */
[----:B------:R-:W-:Y:S01]  /*08d0*/  IADD3 R9, PT, PT, R13, R15, RZ ;  /* 0x0000000f0d097210 */ /* 0x000fe20007ffe0ff */
[C---:B------:R-:W-:Y:S02]  /*08e0*/  IMAD R13, R7.reuse, 0x14, RZ ;  /* 0x00000014070d7824 */ /* 0x040fe400078e02ff */
[C---:B------:R-:W-:Y:S02]  /*08f0*/  IMAD R15, R7.reuse, 0x1c, RZ ;  /* 0x0000001c070f7824 */ /* 0x040fe400078e02ff */
[C---:B------:R-:W-:Y:S02]  /*0900*/  IMAD R164, R7.reuse, 0x24, RZ ;  /* 0x0000002407a47824 */ /* 0x040fe400078e02ff */
[----:B------:R-:W-:Y:S02]  /*0910*/  IMAD R230, R7, 0x28, RZ ;  /* 0x0000002807e67824 */ /* 0x000fe400078e02ff */
[----:B------:R-:W-:-:S04]  /*0920*/  IMAD.WIDE.U32 R238, R6, 0x14, R4 ;  /* 0x0000001406ee7825 */ /* 0x000fc800078e0004 */
[----:B------:R-:W-:-:S04]  /*0930*/  IMAD.WIDE.U32 R160, R6, 0x18, R4 ;  /* 0x0000001806a07825 */ /* 0x000fc800078e0004 */
[----:B------:R-:W-:-:S04]  /*0940*/  IMAD.WIDE.U32 R228, R6, 0x1c, R4 ;  /* 0x0000001c06e47825 */ /* 0x000fc800078e0004 */
[----:B-1----:R-:W-:-:S04]  /*0950*/  IMAD.WIDE.U32 R16, R6, 0x24, R4 ;  /* 0x0000002406107825 */ /* 0x002fc800078e0004 */
[----:B----4-:R-:W-:Y:S01]  /*0960*/  IMAD.WIDE.U32 R10, R6, 0x28, R4 ;  /* 0x00000028060a7825 */ /* 0x010fe200078e0004 */
[----:B------:R-:W-:Y:S02]  /*0970*/  IADD3 R239, PT, PT, R239, R13, RZ ;  /* 0x0000000defef7210 */ /* 0x000fe40007ffe0ff */
[----:B------:R-:W-:Y:S02]  /*0980*/  IADD3 R161, PT, PT, R161, R3, RZ ;  /* 0x00000003a1a17210 */ /* 0x000fe40007ffe0ff */
[----:B------:R-:W-:Y:S02]  /*0990*/  IADD3 R229, PT, PT, R229, R15, RZ ;  /* 0x0000000fe5e57210 */ /* 0x000fe40007ffe0ff */
[----:B------:R-:W-:Y:S02]  /*09a0*/  IADD3 R165, PT, PT, R17, R164, RZ ;  /* 0x000000a411a57210 */ /* 0x000fe40007ffe0ff */
[----:B------:R-:W-:Y:S01]  /*09b0*/  IADD3 R231, PT, PT, R11, R230, RZ ;  /* 0x000000e60be77210 */ /* 0x000fe20007ffe0ff */
[----:B------:R-:W-:-:S02]  /*09c0*/  IMAD R3, R7, 0x2c, RZ ;  /* 0x0000002c07037824 */ /* 0x000fc400078e02ff */
[C---:B------:R-:W-:Y:S02]  /*09d0*/  IMAD R11, R7.reuse, 0x30, RZ ;  /* 0x00000030070b7824 */ /* 0x040fe400078e02ff */
[C---:B------:R-:W-:Y:S02]  /*09e0*/  IMAD R13, R7.reuse, 0x34, RZ ;  /* 0x00000034070d7824 */ /* 0x040fe400078e02ff */
[C---:B------:R-:W-:Y:S02]  /*09f0*/  IMAD R15, R7.reuse, 0x38, RZ ;  /* 0x00000038070f7824 */ /* 0x040fe400078e02ff */
[----:B------:R-:W-:Y:S02]  /*0a00*/  IMAD R17, R7, 0x3c, RZ ;  /* 0x0000003c07117824 */ /* 0x000fe400078e02ff */
[----:B------:R-:W-:-:S04]  /*0a10*/  IMAD.WIDE.U32 R166, R6, 0x2c, R4 ;  /* 0x0000002c06a67825 */ /* 0x000fc800078e0004 */
[----:B------:R-:W-:-:S04]  /*0a20*/  IMAD.WIDE.U32 R236, R6, 0x30, R4 ;  /* 0x0000003006ec7825 */ /* 0x000fc800078e0004 */
[----:B------:R-:W-:-:S04]  /*0a30*/  IMAD.WIDE.U32 R170, R6, 0x34, R4 ;  /* 0x0000003406aa7825 */ /* 0x000fc800078e0004 */
[----:B------:R-:W-:-:S04]  /*0a40*/  IMAD.WIDE.U32 R226, R6, 0x38, R4 ;  /* 0x0000003806e27825 */ /* 0x000fc800078e0004 */
[----:B------:R-:W-:Y:S01]  /*0a50*/  IMAD.WIDE.U32 R174, R6, 0x3c, R4 ;  /* 0x0000003c06ae7825 */ /* 0x000fe200078e0004 */
        /* <DEDUP_REMOVED lines=105> */
[----:B------:R-:W-:Y:S01]  /*10f0*/  MOV R230, R10 ;  /* 0x0000000a00e67202 */ /* 0x000fe20000000f00 */
        /* <DEDUP_REMOVED lines=130> */
[----:B------:R-:W-:Y:S02]  /*1920*/  IMAD R37, R7, 0x184, RZ ;  /* 0x0000018407257824 */ /* 0x000fe400078e02ff */
[----:B------:R-:W-:-:S04]  /*1930*/  IMAD.WIDE.U32 R90, R6, 0x178, R4 ;  /* 0x00000178065a7825 */ /* 0x000fc800078e0004 */
[----:B------:R-:W-:-:S04]  /*1940*/  IMAD.WIDE.U32 R86, R6, 0x17c, R4 ;  /* 0x0000017c06567825 */ /* 0x000fc800078e0004 */
[----:B------:R-:W-:-:S04]  /*1950*/  IMAD.WIDE.U32 R88, R6, 0x180, R4 ;  /* 0x0000018006587825 */ /* 0x000fc800078e0004 */
[----:B------:R-:W-:Y:S01]  /*1960*/  IMAD.WIDE.U32 R30, R6, 0x184, R4 ;  /* 0x00000184061e7825 */ /* 0x000fe200078e0004 */
[----:B------:R-:W-:Y:S02]  /*1970*/  IADD3 R91, PT, PT, R91, R3, RZ ;  /* 0x000000035b5b7210 */ /* 0x000fe40007ffe0ff */
[----:B------:R-:W-:Y:S02]  /*1980*/  IADD3 R87, PT, PT, R87, R33, RZ ;  /* 0x0000002157577210 */ /* 0x000fe40007ffe0ff */
[----:B------:R-:W-:Y:S01]  /*1990*/  IADD3 R89, PT, PT, R89, R35, RZ ;  /* 0x0000002359597210 */ /* 0x000fe20007ffe0ff */
[----:B------:R-:W-:Y:S01]  /*19a0*/  IMAD R3, R7, 0x18c, RZ ;  /* 0x0000018c07037824 */ /* 0x000fe200078e02ff */
[----:B------:R-:W-:Y:S01]  /*19b0*/  IADD3 R31, PT, PT, R31, R37, RZ ;  /* 0x000000251f1f7210 */ /* 0x000fe20007ffe0ff */
[C---:B------:R-:W-:Y:S02]  /*19c0*/  IMAD R35, R7.reuse, 0x190, RZ ;  /* 0x0000019007237824 */ /* 0x040fe400078e02ff */
[----:B------:R-:W-:-:S02]  /*19d0*/  IMAD R37, R7, 0x194, RZ ;  /* 0x0000019407257824 */ /* 0x000fc400078e02ff */
[----:B------:R-:W-:-:S04]  /*19e0*/  IMAD.WIDE.U32 R80, R6, 0x18c, R4 ;  /* 0x0000018c06507825 */ /* 0x000fc800078e0004 */
[----:B------:R-:W-:-:S04]  /*19f0*/  IMAD.WIDE.U32 R82, R6, 0x190, R4 ;  /* 0x0000019006527825 */ /* 0x000fc800078e0004 */
[C-C-:B------:R-:W-:Y:S01]  /*1a00*/  IMAD.WIDE.U32 R32, R6.reuse, 0x194, R4.reuse ;  /* 0x0000019406207825 */ /* 0x140fe200078e0004 */
[----:B------:R-:W-:Y:S02]  /*1a10*/  IADD3 R81, PT, PT, R81, R3, RZ ;  /* 0x0000000351517210 */ /* 0x000fe40007ffe0ff */
[----:B------:R-:W-:Y:S01]  /*1a20*/  IADD3 R83, PT, PT, R83, R35, RZ ;  /* 0x0000002353537210 */ /* 0x000fe20007ffe0ff */
[----:B------:R-:W-:Y:S01]  /*1a30*/  IMAD R43, R7, 0x1b0, RZ ;  /* 0x000001b0072b7824 */ /* 0x000fe200078e02ff */
[----:B------:R-:W-:Y:S01]  /*1a40*/  IADD3 R33, PT, PT, R33, R37, RZ ;  /* 0x0000002521217210 */ /* 0x000fe20007ffe0ff */
[----:B------:R-:W-:-:S04]  /*1a50*/  IMAD.WIDE.U32 R70, R6, 0x1b0, R4 ;  /* 0x000001b006467825 */ /* 0x000fc800078e0004 */
[C---:B------:R-:W-:Y:S02]  /*1a60*/  IMAD R3, R7.reuse, 0x1a0, RZ ;  /* 0x000001a007037824 */ /* 0x040fe400078e02ff */
[----:B------:R-:W-:Y:S02]  /*1a70*/  IMAD R37, R7, 0x1a4, RZ ;  /* 0x000001a407257824 */ /* 0x000fe400078e02ff */
        /* <DEDUP_REMOVED lines=25> */
[----:B------:R-:W-:Y:S02]  /*1c10*/  IMAD R3, R7, 0x1ec, RZ ;  /* 0x000001ec07037824 */ /* 0x000fe400078e02ff */
[C-C-:B------:R-:W-:Y:S01]  /*1c20*/  IMAD.WIDE.U32 R44, R6.reuse, 0x1ec, R4.reuse ;  /* 0x000001ec062c7825 */ /* 0x140fe200078e0004 */
[----:B------:R0:W-:Y:S01]  /*1c30*/  STL [R1+0xbf4], R0 ;  /* 0x000bf40001007387 */ /* 0x0001e20000100800 */
[----:B------:R-:W-:Y:S02]  /*1c40*/  IADD3 R43, PT, PT, R43, R247, RZ ;  /* 0x000000f72b2b7210 */ /* 0x000fe40007ffe0ff */
[----:B------:R-:W-:Y:S01]  /*1c50*/  IMAD.WIDE.U32 R246, R6, 0x1f8, R4 ;  /* 0x000001f806f67825 */ /* 0x000fe200078e0004 */
[----:B------:R-:W-:-:S03]  /*1c60*/  IADD3 R45, PT, PT, R45, R3, RZ ;  /* 0x000000032d2d7210 */ /* 0x000fc60007ffe0ff */
[----:B------:R-:W-:Y:S02]  /*1c70*/  IMAD R3, R7, 0x1f4, RZ ;  /* 0x000001f407037824 */ /* 0x000fe400078e02ff */
[----:B------:R-:W-:-:S04]  /*1c80*/  IMAD.WIDE.U32 R248, R6, 0x1f4, R4 ;  /* 0x000001f406f87825 */ /* 0x000fc800078e0004 */
[----:B0-----:R-:W-:Y:S01]  /*1c90*/  IMAD R0, R7, 0x1f8, RZ ;  /* 0x000001f807007824 */ /* 0x001fe200078e02ff */
[----:B------:R0:W-:Y:S04]  /*1ca0*/  STL.64 [R1+0xd48], R238 ;  /* 0x000d48ee01007387 */ /* 0x0001e80000100a00 */
[----:B------:R-:W-:Y:S04]  /*1cb0*/  STL [R1+0xd94], R238 ;  /* 0x000d94ee01007387 */ /* 0x000fe80000100800 */
[----:B------:R-:W-:Y:S04]  /*1cc0*/  STL [R1+0xd98], R238 ;  /* 0x000d98ee01007387 */ /* 0x000fe80000100800 */
[----:B------:R-:W-:Y:S01]  /*1cd0*/  STL [R1+0xda4], R238 ;  /* 0x000da4ee01007387 */ /* 0x000fe20000100800 */
[----:B0-----:R-:W-:-:S03]  /*1ce0*/  IADD3 R239, PT, PT, R247, R0, RZ ;  /* 0x00000000f7ef7210 */ /* 0x001fc60007ffe0ff */
[----:B------:R-:W-:Y:S04]  /*1cf0*/  STL [R1+0xdb0], R238 ;  /* 0x000db0ee01007387 */ /* 0x000fe80000100800 */
        /* <DEDUP_REMOVED lines=41> */
[----:B------:R0:W-:Y:S04]  /*1f90*/  STL [R1+0x1078], R238 ;  /* 0x001078ee01007387 */ /* 0x0001e80000100800 */
[----:B------:R1:W-:Y:S04]  /*1fa0*/  STL.64 [R1+0xd50], R8 ;  /* 0x000d500801007387 */ /* 0x0003e80000100a00 */
[----:B------:R-:W-:Y:S01]  /*1fb0*/  STL [R1+0xe80], R8 ;  /* 0x000e800801007387 */ /* 0x000fe20000100800 */
[----:B0-----:R-:W-:-:S03]  /*1fc0*/  MOV R238, R246 ;  /* 0x000000f600ee7202 */ /* 0x001fc60000000f00 */
[----:B------:R-:W-:Y:S04]  /*1fd0*/  STL [R1+0xe94], R8 ;  /* 0x000e940801007387 */ /* 0x000fe80000100800 */
[----:B------:R-:W-:Y:S01]  /*1fe0*/  STL [R1+0xea8], R8 ;  /* 0x000ea80801007387 */ /* 0x000fe20000100800 */
[----:B-1----:R-:W-:-:S03]  /*1ff0*/  IADD3 R9, PT, PT, R249, R3, RZ ;  /* 0x00000003f9097210 */ /* 0x002fc60007ffe0ff */
        /* <DEDUP_REMOVED lines=29> */
[----:B------:R-:W-:Y:S04]  /*21d0*/  STL.64 [R1+0xd58], R160 ;  /* 0x000d58a001007387 */ /* 0x000fe80000100a00 */
[----:B------:R-:W-:Y:S01]  /*21e0*/  STL [R1+0x1060], R160 ;  /* 0x001060a001007387 */ /* 0x000fe20000100800 */
[----:B0-----:R-:W-:-:S03]  /*21f0*/  MOV R8, R248 ;  /* 0x000000f800087202 */ /* 0x001fc60000000f00 */
[----:B------:R-:W-:Y:S04]  /*2200*/  STL [R1+0x1070], R160 ;  /* 0x001070a001007387 */ /* 0x000fe80000100800 */
[----:B------:R-:W-:Y:S04]  /*2210*/  STL.64 [R1+0xd30], R228 ;  /* 0x000d30e401007387 */ /* 0x000fe80000100a00 */
        /* <DEDUP_REMOVED lines=41> */
[----:B------:R-:W-:Y:S04]  /*24b0*/  STL.64 [R1+0xd38], R164 ;  /* 0x000d38a401007387 */ /* 0x000fe80000100a00 */
[----:B------:R-:W-:Y:S04]  /*24c0*/  STL [R1+0x1030], R164 ;  /* 0x001030a401007387 */ /* 0x000fe80000100800 */
[----:B------:R-:W-:Y:S04]  /*24d0*/  STL [R1+0x1048], R164 ;  /* 0x001048a401007387 */ /* 0x000fe80000100800 */
[----:B------:R-:W-:Y:S04]  /*24e0*/  STL.64 [R1+0xd18], R230 ;  /* 0x000d18e601007387 */ /* 0x000fe80000100a00 */
[----:B------:R-:W-:Y:S04]  /*24f0*/  STL [R1+0xd20], R230 ;  /* 0x000d20e601007387 */ /* 0x000fe80000100800 */
[----:B------:R-:W-:Y:S04]  /*2500*/  STL.64 [R1+0xd28], R166 ;  /* 0x000d28a601007387 */ /* 0x000fe80000100a00 */
[----:B------:R-:W-:Y:S04]  /*2510*/  STL.64 [R1+0xd00], R236 ;  /* 0x000d00ec01007387 */ /* 0x000fe80000100a00 */
[----:B------:R-:W-:Y:S04]  /*2520*/  STL [R1+0xd40], R236 ;  /* 0x000d40ec01007387 */ /* 0x000fe80000100800 */
[----:B------:R-:W-:Y:S04]  /*2530*/  STL.64 [R1+0xd08], R170 ;  /* 0x000d08aa01007387 */ /* 0x000fe80000100a00 */
[----:B------:R-:W-:Y:S04]  /*2540*/  STL.64 [R1+0xce8], R226 ;  /* 0x000ce8e201007387 */ /* 0x000fe80000100a00 */
[----:B------:R-:W-:Y:S04]  /*2550*/  STL [R1+0xd64], R226 ;  /* 0x000d64e201007387 */ /* 0x000fe80000100800 */
[----:B------:R-:W-:Y:S04]  /*2560*/  STL.64 [R1+0xcf0], R174 ;  /* 0x000cf0ae01007387 */ /* 0x000fe80000100a00 */
[----:B------:R-:W-:Y:S04]  /*2570*/  STL.64 [R1+0xcd8], R162 ;  /* 0x000cd8a201007387 */ /* 0x000fe80000100a00 */
        /* <DEDUP_REMOVED lines=56> */
[----:B------:R-:W-:Y:S04]  /*2900*/  STL.64 [R1+0xd80], R196 ;  /* 0x000d80c401007387 */ /* 0x000fe80000100a00 */
[----:B------:R-:W-:Y:S04]  /*2910*/  STL [R1+0xdd4], R196 ;  /* 0x000dd4c401007387 */ /* 0x000fe80000100800 */
[----:B------:R-:W-:Y:S04]  /*2920*/  STL.64 [R1+0xd88], R210 ;  /* 0x000d88d201007387 */ /* 0x000fe80000100a00 */
[----:B------:R-:W-:Y:S04]  /*2930*/  STL.64 [R1+0xde0], R172 ;  /* 0x000de0ac01007387 */ /* 0x000fe80000100a00 */
[----:B------:R-:W-:Y:S04]  /*2940*/  STL.64 [R1+0xde8], R212 ;  /* 0x000de8d401007387 */ /* 0x000fe80000100a00 */
[----:B------:R0:W-:Y:S04]  /*2950*/  STL.64 [R1+0x240], R238 ;  /* 0x000240ee01007387 */ /* 0x0001e80000100a00 */
[----:B------:R1:W-:Y:S04]  /*2960*/  STL.64 [R1+0x4a8], R8 ;  /* 0x0004a80801007387 */ /* 0x0003e80000100a00 */
[----:B0-----:R-:W2:Y:S04]  /*2970*/  LDL.LU R238, [R1+0x1078] ;  /* 0x0010780001ee7983 */ /* 0x001ea80000300800 */
[----:B-1----:R-:W3:Y:S01]  /*2980*/  LDL.LU R8, [R1+0x107c] ;  /* 0x00107c0001087983 */ /* 0x002ee20000300800 */
[----:B------:R-:W-:-:S02]  /*2990*/  IMAD R39, R7, 0x188, RZ ;  /* 0x0000018807277824 */ /* 0x000fc400078e02ff */
[----:B------:R-:W-:-:S04]  /*29a0*/  IMAD.WIDE.U32 R84, R6, 0x188, R4 ;  /* 0x0000018806547825 */ /* 0x000fc800078e0004 */
[----:B------:R-:W-:Y:S01]  /*29b0*/  IMAD R41, R7, 0x19c, RZ ;  /* 0x0000019c07297824 */ /* 0x000fe200078e02ff */
[----:B------:R-:W-:Y:S01]  /*29c0*/  IADD3 R85, PT, PT, R85, R39, RZ ;  /* 0x0000002755557210 */ /* 0x000fe20007ffe0ff */
[----:B------:R-:W-:Y:S02]  /*29d0*/  IMAD R39, R7, 0x198, RZ ;  /* 0x0000019807277824 */ /* 0x000fe400078e02ff */
[----:B------:R-:W-:-:S04]  /*29e0*/  IMAD.WIDE.U32 R78, R6, 0x198, R4 ;  /* 0x00000198064e7825 */ /* 0x000fc800078e0004 */
[----:B------:R-:W-:Y:S01]  /*29f0*/  IMAD.WIDE.U32 R74, R6, 0x19c, R4 ;  /* 0x0000019c064a7825 */ /* 0x000fe200078e0004 */
[----:B------:R-:W-:-:S03]  /*2a00*/  IADD3 R79, PT, PT, R79, R39, RZ ;  /* 0x000000274f4f7210 */ /* 0x000fc60007ffe0ff */
        /* <DEDUP_REMOVED lines=22> */
[----:B------:R-:W-:-:S04]  /*2b70*/  IMAD.WIDE.U32 R48, R6, 0x1e8, R4 ;  /* 0x000001e806307825 */ /* 0x000fc800078e0004 */
[----:B------:R-:W-:Y:S02]  /*2b80*/  IMAD R243, R7, 0x1dc, RZ ;  /* 0x000001dc07f37824 */ /* 0x000fe400078e02ff */
[C-C-:B------:R-:W-:Y:S01]  /*2b90*/  IMAD.WIDE.U32 R50, R6.reuse, 0x1dc, R4.reuse ;  /* 0x000001dc06327825 */ /* 0x140fe200078e0004 */
[----:B------:R-:W-:Y:S02]  /*2ba0*/  IADD3 R53, PT, PT, R53, R245, RZ ;  /* 0x000000f535357210 */ /* 0x000fe40007ffe0ff */
[----:B------:R-:W-:Y:S01]  /*2bb0*/  IADD3 R49, PT, PT, R49, R47, RZ ;  /* 0x0000002f31317210 */ /* 0x000fe20007ffe0ff */
        /* <DEDUP_REMOVED lines=8> */
[----:B------:R-:W-:Y:S02]  /*2c40*/  IADD3 R191, PT, PT, R245, R250, RZ ;  /* 0x000000faf5bf7210 */ /* 0x000fe40007ffe0ff */
[----:B------:R-:W-:Y:S01]  /*2c50*/  IADD3 R251, PT, PT, R243, R252, RZ ;  /* 0x000000fcf3fb7210 */ /* 0x000fe20007ffe0ff */
[----:B------:R-:W-:Y:S01]  /*2c60*/  MOV R250, R242 ;  /* 0x000000f200fa7202 */ /* 0x000fe20000000f00 */
[----:B------:R-:W-:Y:S02]  /*2c70*/  IMAD R9, R7, 0x214, RZ ;  /* 0x0000021407097824 */ /* 0x000fe400078e02ff */
[----:B------:R-:W-:-:S02]  /*2c80*/  IMAD.WIDE.U32 R246, R6, 0x214, R4 ;  /* 0x0000021406f67825 */ /* 0x000fc400078e0004 */
[----:B------:R0:W-:Y:S02]  /*2c90*/  STL.64 [R1+0x4b0], R250 ;  /* 0x0004b0fa01007387 */ /* 0x0001e40000100a00 */
[----:B------:R-:W-:Y:S01]  /*2ca0*/  IMAD R3, R7, 0x20c, RZ ;  /* 0x0000020c07037824 */ /* 0x000fe200078e02ff */
[----:B------:R-:W-:Y:S01]  /*2cb0*/  IADD3 R9, PT, PT, R247, R9, RZ ;  /* 0x00000009f7097210 */ /* 0x000fe20007ffe0ff */
[----:B0-----:R-:W-:-:S05]  /*2cc0*/  IMAD.WIDE.U32 R250, R6, 0x20c, R4 ;  /* 0x0000020c06fa7825 */ /* 0x001fca00078e0004 */
[----:B------:R-:W-:Y:S01]  /*2cd0*/  IADD3 R239, PT, PT, R251, R3, RZ ;  /* 0x00000003fbef7210 */ /* 0x000fe20007ffe0ff */
[----:B--2---:R-:W-:Y:S01]  /*2ce0*/  MOV R238, R250 ;  /* 0x000000fa00ee7202 */ /* 0x004fe20000000f00 */
[----:B---3--:R-:W-:Y:S02]  /*2cf0*/  MOV.64 R250, R8 ;  /* 0x0000000800fa7202 */ /* 0x008fe40000010f00 */
[----:B------:R-:W2:Y:S04]  /*2d00*/  LDL.LU R8, [R1+0x1068] ;  /* 0x0010680001087983 */ /* 0x000ea80000300800 */
[----:B------:R0:W-:Y:S04]  /*2d10*/  STL.64 [R1+0x248], R238 ;  /* 0x000248ee01007387 */ /* 0x0001e80000100a00 */
[----:B0-----:R-:W3:Y:S01]  /*2d20*/  LDL.LU R238, [R1+0x106c] ;  /* 0x00106c0001ee7983 */ /* 0x001ee20000300800 */
[----:B------:R-:W-:-:S02]  /*2d30*/  IMAD R0, R7, 0x208, RZ ;  /* 0x0000020807007824 */ /* 0x000fc400078e02ff */
[C-C-:B------:R-:W-:Y:S01]  /*2d40*/  IMAD.WIDE.U32 R248, R6.reuse, 0x208, R4.reuse ;  /* 0x0000020806f87825 */ /* 0x140fe200078e0004 */
[----:B------:R-:W-:Y:S01]  /*2d50*/  MOV R190, R244 ;  /* 0x000000f400be7202 */ /* 0x000fe20000000f00 */
[----:B------:R-:W-:Y:S02]  /*2d60*/  MOV R250, R246 ;  /* 0x000000f600fa7202 */ /* 0x000fe40000000f00 */
[----:B------:R-:W-:Y:S02]  /*2d70*/  IMAD R159, R7, 0x218, RZ ;  /* 0x00000218079f7824 */ /* 0x000fe400078e02ff */
[----:B------:R-:W-:Y:S01]  /*2d80*/  IMAD.WIDE.U32 R242, R6, 0x218, R4 ;  /* 0x0000021806f27825 */ /* 0x000fe200078e0004 */
[----:B------:R-:W-:Y:S01]  /*2d90*/  IADD3 R229, PT, PT, R249, R0, RZ ;  /* 0x00000000f9e57210 */ /* 0x000fe20007ffe0ff */
[----:B------:R-:W-:Y:S02]  /*2da0*/  MOV R228, R248 ;  /* 0x000000f800e47202 */ /* 0x000fe40000000f00 */
[----:B------:R-:W-:-:S02]  /*2db0*/  IMAD R252, R7, 0x210, RZ ;  /* 0x0000021007fc7824 */ /* 0x000fc400078e02ff */
[----:B------:R-:W-:Y:S01]  /*2dc0*/  IMAD.WIDE.U32 R244, R6, 0x210, R4 ;  /* 0x0000021006f47825 */ /* 0x000fe200078e0004 */
[----:B------:R-:W-:Y:S01]  /*2dd0*/  IADD3 R161, PT, PT, R243, R159, RZ ;  /* 0x0000009ff3a17210 */ /* 0x000fe20007ffe0ff */
[----:B------:R0:W-:Y:S03]  /*2de0*/  STL.64 [R1+0x4a0], R250 ;  /* 0x0004a0fa01007387 */ /* 0x0001e60000100a00 */
[----:B------:R-:W-:Y:S01]  /*2df0*/  IADD3 R199, PT, PT, R245, R252, RZ ;  /* 0x000000fcf5c77210 */ /* 0x000fe20007ffe0ff */
[----:B------:R-:W-:Y:S01]  /*2e00*/  IMAD R252, R7, 0x224, RZ ;  /* 0x0000022407fc7824 */ /* 0x000fe200078e02ff */
[----:B------:R1:W-:Y:S01]  /*2e10*/  STL.64 [R1+0x538], R228 ;  /* 0x000538e401007387 */ /* 0x0003e20000100a00 */
[----:B------:R-:W-:-:S03]  /*2e20*/  MOV.64 R248, R160 ;  /* 0x000000a000f87202 */ /* 0x000fc60000010f00 */
[----:B------:R-:W4:Y:S01]  /*2e30*/  LDL.LU R160, [R1+0x1070] ;  /* 0x0010700001a07983 */ /* 0x000f220000300800 */
[----:B0-----:R-:W-:-:S03]  /*2e40*/  IMAD.WIDE.U32 R250, R6, 0x224, R4 ;  /* 0x0000022406fa7825 */ /* 0x001fc600078e0004 */
[----:B-1----:R-:W4:Y:S02]  /*2e50*/  LDL.LU R228, [R1+0x1074] ;  /* 0x0010740001e47983 */ /* 0x002f240000300800 */
[----:B------:R-:W-:Y:S01]  /*2e60*/  IADD3 R9, PT, PT, R251, R252, RZ ;  /* 0x000000fcfb097210 */ /* 0x000fe20007ffe0ff */
[----:B------:R-:W-:Y:S01]  /*2e70*/  MOV R248, R242 ;  /* 0x000000f200f87202 */ /* 0x000fe20000000f00 */
[C---:B------:R-:W-:Y:S02]  /*2e80*/  IMAD R161, R7.reuse, 0x228, RZ ;  /* 0x0000022807a17824 */ /* 0x040fe400078e02ff */
[C-C-:B------:R-:W-:Y:S02]  /*2e90*/  IMAD.WIDE.U32 R242, R6.reuse, 0x228, R4.reuse ;  /* 0x0000022806f27825 */ /* 0x140fe400078e0004 */
[----:B------:R0:W-:Y:S02]  /*2ea0*/  STL.64 [R1+0x528], R248 ;  /* 0x000528f801007387 */ /* 0x0001e40000100a00 */
[----:B------:R-:W-:Y:S01]  /*2eb0*/  IMAD R3, R7, 0x220, RZ ;  /* 0x0000022007037824 */ /* 0x000fe200078e02ff */
[----:B------:R-:W-:Y:S01]  /*2ec0*/  IADD3 R239, PT, PT, R243, R161, RZ ;  /* 0x000000a1f3ef7210 */ /* 0x000fe20007ffe0ff */
[----:B0-----:R-:W-:-:S05]  /*2ed0*/  IMAD.WIDE.U32 R248, R6, 0x220, R4 ;  /* 0x0000022006f87825 */ /* 0x001fca00078e0004 */
[----:B------:R-:W-:Y:S01]  /*2ee0*/  IADD3 R205, PT, PT, R249, R3, RZ ;  /* 0x00000003f9cd7210 */ /* 0x000fe20007ffe0ff */
[----:B------:R-:W-:Y:S01]  /*2ef0*/  MOV R204, R248 ;  /* 0x000000f800cc7202 */ /* 0x000fe20000000f00 */
[----:B--2---:R-:W-:-:S05]  /*2f00*/  MOV R8, R250 ;  /* 0x000000fa00087202 */ /* 0x004fca0000000f00 */
[----:B------:R0:W-:Y:S04]  /*2f10*/  STL.64 [R1+0x250], R8 ;  /* 0x0002500801007387 */ /* 0x0001e80000100a00 */
[----:B0-----:R-:W2:Y:S01]  /*2f20*/  LDL.LU R8, [R1+0x1058] ;  /* 0x0010580001087983 */ /* 0x001ea20000300800 */
[----:B---3--:R-:W-:-:S03]  /*2f30*/  MOV.64 R248, R238 ;  /* 0x000000ee00f87202 */ /* 0x008fc60000010f00 */
[----:B------:R-:W3:Y:S01]  /*2f40*/  LDL.LU R238, [R1+0x105c] ;  /* 0x00105c0001ee7983 */ /* 0x000ee20000300800 */
[----:B------:R-:W-:Y:S01]  /*2f50*/  MOV R198, R244 ;  /* 0x000000f400c67202 */ /* 0x000fe20000000f00 */
[----:B------:R-:W-:Y:S02]  /*2f60*/  IMAD R159, R7, 0x22c, RZ ;  /* 0x0000022c079f7824 */ /* 0x000fe400078e02ff */
[----:B------:R-:W-:-:S04]  /*2f70*/  IMAD.WIDE.U32 R244, R6, 0x22c, R4 ;  /* 0x0000022c06f47825 */ /* 0x000fc800078e0004 */
[----:B------:R-:W-:Y:S01]  /*2f80*/  IMAD R0, R7, 0x21c, RZ ;  /* 0x0000021c07007824 */ /* 0x000fe200078e02ff */
[----:B------:R-:W-:Y:S01]  /*2f90*/  IADD3 R161, PT, PT, R245, R159, RZ ;  /* 0x0000009ff5a17210 */ /* 0x000fe20007ffe0ff */
[----:B------:R-:W-:-:S05]  /*2fa0*/  IMAD.WIDE.U32 R246, R6, 0x21c, R4 ;  /* 0x0000021c06f67825 */ /* 0x000fca00078e0004 */
[----:B------:R-:W-:Y:S01]  /*2fb0*/  IADD3 R229, PT, PT, R247, R0, RZ ;  /* 0x00000000f7e57210 */ /* 0x000fe20007ffe0ff */
[----:B------:R-:W-:Y:S01]  /*2fc0*/  IMAD R252, R7, 0x238, RZ ;  /* 0x0000023807fc7824 */ /* 0x000fe200078e02ff */
[----:B----4-:R-:W-:Y:S01]  /*2fd0*/  MOV R228, R246 ;  /* 0x000000f600e47202 */ /* 0x010fe20000000f00 */
[----:B------:R-:W-:Y:S02]  /*2fe0*/  MOV.64 R246, R160 ;  /* 0x000000a000f67202 */ /* 0x000fe40000010f00 */
[----:B------:R-:W-:Y:S01]  /*2ff0*/  MOV R246, R244 ;  /* 0x000000f400f67202 */ /* 0x000fe20000000f00 */
[----:B------:R-:W-:Y:S01]  /*3000*/  IMAD.WIDE.U32 R244, R6, 0x238, R4 ;  /* 0x0000023806f47825 */ /* 0x000fe200078e0004 */
[----:B------:R0:W-:Y:S04]  /*3010*/  STL.64 [R1+0x498], R228 ;  /* 0x000498e401007387 */ /* 0x0001e80000100a00 */
[----:B------:R-:W-:Y:S01]  /*3020*/  IADD3 R9, PT, PT, R245, R252, RZ ;  /* 0x000000fcf5097210 */ /* 0x000fe20007ffe0ff */
[----:B------:R-:W-:-:S02]  /*3030*/  IMAD R3, R7, 0x234, RZ ;  /* 0x0000023407037824 */ /* 0x000fc400078e02ff */
[----:B------:R-:W-:Y:S01]  /*3040*/  IMAD.WIDE.U32 R250, R6, 0x234, R4 ;  /* 0x0000023406fa7825 */ /* 0x000fe200078e0004 */
[----:B------:R-:W-:Y:S01]  /*3050*/  MOV R248, R242 ;  /* 0x000000f200f87202 */ /* 0x000fe20000000f00 */
[----:B------:R-:W4:Y:S04]  /*3060*/  LDL.LU R160, [R1+0x1060] ;  /* 0x0010600001a07983 */ /* 0x000f280000300800 */
[----:B0-----:R-:W4:Y:S01]  /*3070*/  LDL.LU R228, [R1+0x1064] ;  /* 0x0010640001e47983 */ /* 0x001f220000300800 */
[----:B------:R-:W-:Y:S01]  /*3080*/  IADD3 R239, PT, PT, R251, R3, RZ ;  /* 0x00000003fbef7210 */ /* 0x000fe20007ffe0ff */
[----:B--2---:R-:W-:-:S05]  /*3090*/  MOV R8, R244 ;  /* 0x000000f400087202 */ /* 0x004fca0000000f00 */
[----:B------:R0:W-:Y:S04]  /*30a0*/  STL.64 [R1+0x508], R8 ;  /* 0x0005080801007387 */ /* 0x0001e80000100a00 */
[----:B0-----:R-:W2:Y:S01]  /*30b0*/  LDL.LU R8, [R1+0x104c] ;  /* 0x00104c0001087983 */ /* 0x001ea20000300800 */
[----:B---3--:R-:W-:-:S05]  /*30c0*/  MOV R238, R250 ;  /* 0x000000fa00ee7202 */ /* 0x008fca0000000f00 */
[----:B------:R0:W-:Y:S04]  /*30d0*/  STL.64 [R1+0x258], R238 ;  /* 0x000258ee01007387 */ /* 0x0001e80000100a00 */
[----:B0-----:R-:W3:Y:S01]  /*30e0*/  LDL.LU R238, [R1+0x1050] ;  /* 0x0010500001ee7983 */ /* 0x001ee20000300800 */
[----:B------:R-:W-:Y:S02]  /*30f0*/  IMAD R252, R7, 0x24c, RZ ;  /* 0x0000024c07fc7824 */ /* 0x000fe400078e02ff */
[----:B------:R-:W-:-:S05]  /*3100*/  IMAD.WIDE.U32 R250, R6, 0x24c, R4 ;  /* 0x0000024c06fa7825 */ /* 0x000fca00078e0004 */
[----:B------:R-:W-:Y:S01]  /*3110*/  IADD3 R9, PT, PT, R251, R252, RZ ;  /* 0x000000fcfb097210 */ /* 0x000fe20007ffe0ff */
[----:B------:R0:W-:Y:S01]  /*3120*/  STL.64 [R1+0x490], R246 ;  /* 0x000490f601007387 */ /* 0x0001e20000100a00 */
[C---:B------:R-:W-:Y:S02]  /*3130*/  IMAD R161, R7.reuse, 0x23c, RZ ;  /* 0x0000023c07a17824 */ /* 0x040fe400078e02ff */
[----:B------:R-:W-:Y:S01]  /*3140*/  IMAD R0, R7, 0x230, RZ ;  /* 0x0000023007007824 */ /* 0x000fe200078e02ff */
[----:B------:R1:W-:Y:S01]  /*3150*/  STL.64 [R1+0x518], R248 ;  /* 0x000518f801007387 */ /* 0x0003e20000100a00 */
[----:B0-----:R-:W-:-:S04]  /*3160*/  IMAD.WIDE.U32 R246, R6, 0x23c, R4 ;  /* 0x0000023c06f67825 */ /* 0x001fc800078e0004 */
[----:B-1----:R-:W-:Y:S01]  /*3170*/  IMAD.WIDE.U32 R248, R6, 0x230, R4 ;  /* 0x0000023006f87825 */ /* 0x002fe200078e0004 */
[----:B------:R-:W-:-:S04]  /*3180*/  IADD3 R229, PT, PT, R247, R161, RZ ;  /* 0x000000a1f7e57210 */ /* 0x000fc80007ffe0ff */
[----:B------:R-:W-:Y:S01]  /*3190*/  IADD3 R183, PT, PT, R249, R0, RZ ;  /* 0x00000000f9b77210 */ /* 0x000fe20007ffe0ff */
[----:B------:R-:W-:Y:S01]  /*31a0*/  MOV R182, R248 ;  /* 0x000000f800b67202 */ /* 0x000fe20000000f00 */
[----:B----4-:R-:W-:Y:S02]  /*31b0*/  MOV.64 R248, R228 ;  /* 0x000000e400f87202 */ /* 0x010fe40000010f00 */
[----:B------:R-:W4:Y:S01]  /*31c0*/  LDL.LU R228, [R1+0x1054] ;  /* 0x0010540001e47983 */ /* 0x000f220000300800 */
[----:B------:R-:W-:Y:S01]  /*31d0*/  MOV R248, R246 ;  /* 0x000000f600f87202 */ /* 0x000fe20000000f00 */
[----:B------:R-:W-:-:S04]  /*31e0*/  IMAD R3, R7, 0x248, RZ ;  /* 0x0000024807037824 */ /* 0x000fc800078e02ff */
[----:B------:R0:W-:Y:S02]  /*31f0*/  STL.64 [R1+0x488], R248 ;  /* 0x000488f801007387 */ /* 0x0001e40000100a00 */
[----:B0-----:R-:W-:-:S05]  /*3200*/  IMAD.WIDE.U32 R248, R6, 0x248, R4 ;  /* 0x0000024806f87825 */ /* 0x001fca00078e0004 */
        /* <DEDUP_REMOVED lines=10> */
[----:B------:R-:W-:Y:S02]  /*32b0*/  IMAD R159, R7, 0x240, RZ ;  /* 0x00000240079f7824 */ /* 0x000fe400078e02ff */
[----:B------:R-:W-:-:S04]  /*32c0*/  IMAD.WIDE.U32 R242, R6, 0x240, R4 ;  /* 0x0000024006f27825 */ /* 0x000fc800078e0004 */
[----:B------:R-:W-:Y:S01]  /*32d0*/  IMAD.WIDE.U32 R244, R6, 0x254, R4 ;  /* 0x0000025406f47825 */ /* 0x000fe200078e0004 */
[----:B------:R-:W-:-:S03]  /*32e0*/  IADD3 R161, PT, PT, R243, R159, RZ ;  /* 0x0000009ff3a17210 */ /* 0x000fc60007ffe0ff */
[C---:B------:R-:W-:Y:S02]  /*32f0*/  IMAD R159, R7.reuse, 0x254, RZ ;  /* 0x00000254079f7824 */ /* 0x040fe400078e02ff */
[----:B------:R-:W-:Y:S02]  /*3300*/  IMAD R0, R7, 0x244, RZ ;  /* 0x0000024407007824 */ /* 0x000fe400078e02ff */
[----:B------:R-:W-:Y:S01]  /*3310*/  IMAD.WIDE.U32 R246, R6, 0x244, R4 ;  /* 0x0000024406f67825 */ /* 0x000fe200078e0004 */
[----:B------:R-:W-:Y:S01]  /*3320*/  IADD3 R229, PT, PT, R245, R159, RZ ;  /* 0x0000009ff5e57210 */ /* 0x000fe20007ffe0ff */
[----:B------:R-:W-:-:S03]  /*3330*/  MOV R160, R242 ;  /* 0x000000f200a07202 */ /* 0x000fc60000000f00 */
[----:B------:R-:W-:Y:S01]  /*3340*/  IADD3 R165, PT, PT, R247, R0, RZ ;  /* 0x00000000f7a57210 */ /* 0x000fe20007ffe0ff */
[----:B------:R-:W-:Y:S01]  /*3350*/  MOV R164, R246 ;  /* 0x000000f600a47202 */ /* 0x000fe20000000f00 */
[----:B----4-:R-:W-:Y:S02]  /*3360*/  MOV.64 R246, R228 ;  /* 0x000000e400f67202 */ /* 0x010fe40000010f00 */
[----:B------:R-:W-:Y:S01]  /*3370*/  IMAD R163, R7, 0x250, RZ ;  /* 0x0000025007a37824 */ /* 0x000fe200078e02ff */
[----:B------:R-:W-:Y:S01]  /*3380*/  MOV R246, R244 ;  /* 0x000000f400f67202 */ /* 0x000fe20000000f00 */
[----:B------:R-:W-:-:S04]  /*3390*/  IMAD.WIDE.U32 R242, R6, 0x250, R4 ;  /* 0x0000025006f27825 */ /* 0x000fc800078e0004 */
[----:B------:R-:W-:Y:S01]  /*33a0*/  IMAD R0, R7, 0x258, RZ ;  /* 0x0000025807007824 */ /* 0x000fe200078e02ff */
[----:B------:R-:W-:Y:S01]  /*33b0*/  IADD3 R171, PT, PT, R243, R163, RZ ;  /* 0x000000a3f3ab7210 */ /* 0x000fe20007ffe0ff */
[----:B------:R0:W-:Y:S01]  /*33c0*/  STL.64 [R1+0x480], R246 ;  /* 0x000480f601007387 */ /* 0x0001e20000100a00 */
[----:B------:R-:W-:Y:S02]  /*33d0*/  IMAD R163, R7, 0x264, RZ ;  /* 0x0000026407a37824 */ /* 0x000fe400078e02ff */
[C-C-:B------:R-:W-:Y:S01]  /*33e0*/  IMAD.WIDE.U32 R248, R6.reuse, 0x258, R4.reuse ;  /* 0x0000025806f87825 */ /* 0x140fe200078e0004 */
[----:B------:R1:W-:Y:S04]  /*33f0*/  STL.64 [R1+0x260], R164 ;  /* 0x000260a401007387 */ /* 0x0003e80000100a00 */
[----:B------:R-:W4:Y:S01]  /*3400*/  LDL.LU R228, [R1+0x1044] ;  /* 0x0010440001e47983 */ /* 0x000f220000300800 */
[----:B0-----:R-:W-:Y:S01]  /*3410*/  IMAD.WIDE.U32 R246, R6, 0x264, R4 ;  /* 0x0000026406f67825 */ /* 0x001fe200078e0004 */
[----:B------:R-:W-:Y:S01]  /*3420*/  IADD3 R173, PT, PT, R249, R0, RZ ;  /* 0x00000000f9ad7210 */ /* 0x000fe20007ffe0ff */
[----:B------:R-:W-:Y:S01]  /*3430*/  MOV R172, R248 ;  /* 0x000000f800ac7202 */ /* 0x000fe20000000f00 */
[----:B-1----:R-:W4:Y:S02]  /*3440*/  LDL.LU R164, [R1+0x1048] ;  /* 0x0010480001a47983 */ /* 0x002f240000300800 */
[----:B------:R-:W-:Y:S01]  /*3450*/  IADD3 R239, PT, PT, R247, R163, RZ ;  /* 0x000000a3f7ef7210 */ /* 0x000fe20007ffe0ff */
[----:B--2---:R-:W-:-:S05]  /*3460*/  MOV R8, R250 ;  /* 0x000000fa00087202 */ /* 0x004fca0000000f00 */
[----:B------:R0:W-:Y:S04]  /*3470*/  STL.64 [R1+0x270], R8 ;  /* 0x0002700801007387 */ /* 0x0001e80000100a00 */
[----:B0-----:R-:W2:Y:S01]  /*3480*/  LDL.LU R8, [R1+0x1034] ;  /* 0x0010340001087983 */ /* 0x001ea20000300800 */
[----:B---3--:R-:W-:-:S03]  /*3490*/  MOV.64 R248, R238 ;  /* 0x000000ee00f87202 */ /* 0x008fc60000010f00 */
[----:B------:R-:W3:Y:S01]  /*34a0*/  LDL.LU R238, [R1+0x1038] ;  /* 0x0010380001ee7983 */ /* 0x000ee20000300800 */
[----:B------:R-:W-:Y:S02]  /*34b0*/  IMAD R252, R7, 0x260, RZ ;  /* 0x0000026007fc7824 */ /* 0x000fe400078e02ff */
[----:B------:R-:W-:-:S04]  /*34c0*/  IMAD.WIDE.U32 R244, R6, 0x260, R4 ;  /* 0x0000026006f47825 */ /* 0x000fc800078e0004 */
[----:B------:R-:W-:Y:S01]  /*34d0*/  IMAD.WIDE.U32 R250, R6, 0x274, R4 ;  /* 0x0000027406fa7825 */ /* 0x000fe200078e0004 */
[----:B------:R-:W-:-:S03]  /*34e0*/  IADD3 R195, PT, PT, R245, R252, RZ ;  /* 0x000000fcf5c37210 */ /* 0x000fc60007ffe0ff */
[----:B------:R-:W-:-:S05]  /*34f0*/  IMAD R252, R7, 0x274, RZ ;  /* 0x0000027407fc7824 */ /* 0x000fca00078e02ff */
[----:B------:R-:W-:Y:S01]  /*3500*/  IADD3 R9, PT, PT, R251, R252, RZ ;  /* 0x000000fcfb097210 */ /* 0x000fe20007ffe0ff */
[----:B------:R-:W-:Y:S01]  /*3510*/  MOV R170, R242 ;  /* 0x000000f200aa7202 */ /* 0x000fe20000000f00 */
[----:B------:R-:W-:Y:S02]  /*3520*/  IMAD R159, R7, 0x268, RZ ;  /* 0x00000268079f7824 */ /* 0x000fe400078e02ff */
[C-C-:B------:R-:W-:Y:S01]  /*3530*/  IMAD.WIDE.U32 R242, R6.reuse, 0x268, R4.reuse ;  /* 0x0000026806f27825 */ /* 0x140fe200078e0004 */
[----:B------:R-:W-:Y:S01]  /*3540*/  MOV R194, R244 ;  /* 0x000000f400c27202 */ /* 0x000fe20000000f00 */
[----:B------:R-:W-:Y:S02]  /*3550*/  MOV R248, R246 ;  /* 0x000000f600f87202 */ /* 0x000fe40000000f00 */
[----:B------:R-:W-:Y:S01]  /*3560*/  IMAD.WIDE.U32 R244, R6, 0x27c, R4 ;  /* 0x0000027c06f47825 */ /* 0x000fe200078e0004 */
[----:B------:R-:W-:Y:S01]  /*3570*/  IADD3 R169, PT, PT, R243, R159, RZ ;  /* 0x0000009ff3a97210 */ /* 0x000fe20007ffe0ff */
[----:B------:R-:W-:-:S02]  /*3580*/  MOV R168, R242 ;  /* 0x000000f200a87202 */ /* 0x000fc40000000f00 */
[C---:B------:R-:W-:Y:S02]  /*3590*/  IMAD R159, R7.reuse, 0x27c, RZ ;  /* 0x0000027c079f7824 */ /* 0x040fe400078e02ff */
[----:B------:R-:W-:Y:S02]  /*35a0*/  IMAD R163, R7, 0x278, RZ ;  /* 0x0000027807a37824 */ /* 0x000fe400078e02ff */
[C-C-:B------:R-:W-:Y:S01]  /*35b0*/  IMAD.WIDE.U32 R242, R6.reuse, 0x278, R4.reuse ;  /* 0x0000027806f27825 */ /* 0x140fe200078e0004 */
[----:B------:R0:W-:Y:S01]  /*35c0*/  STL.64 [R1+0x478], R248 ;  /* 0x000478f801007387 */ /* 0x0001e20000100a00 */
[----:B------:R-:W-:Y:S02]  /*35d0*/  IADD3 R229, PT, PT, R245, R159, RZ ;  /* 0x0000009ff5e57210 */ /* 0x000fe40007ffe0ff */
[----:B------:R-:W-:Y:S02]  /*35e0*/  IMAD R0, R7, 0x26c, RZ ;  /* 0x0000026c07007824 */ /* 0x000fe400078e02ff */
[----:B------:R-:W-:Y:S01]  /*35f0*/  IMAD.WIDE.U32 R246, R6, 0x26c, R4 ;  /* 0x0000026c06f67825 */ /* 0x000fe200078e0004 */
[----:B------:R-:W-:-:S03]  /*3600*/  IADD3 R239, PT, PT, R243, R163, RZ ;  /* 0x000000a3f3ef7210 */ /* 0x000fc60007ffe0ff */
[----:B------:R-:W-:Y:S02]  /*3610*/  IMAD R3, R7, 0x270, RZ ;  /* 0x0000027007037824 */ /* 0x000fe400078e02ff */
[----:B0-----:R-:W-:Y:S01]  /*3620*/  IMAD.WIDE.U32 R248, R6, 0x270, R4 ;  /* 0x0000027006f87825 */ /* 0x001fe200078e0004 */
[----:B------:R-:W-:-:S04]  /*3630*/  IADD3 R165, PT, PT, R247, R0, RZ ;  /* 0x00000000f7a57210 */ /* 0x000fc80007ffe0ff */
[----:B------:R-:W-:Y:S01]  /*3640*/  IADD3 R201, PT, PT, R249, R3, RZ ;  /* 0x00000003f9c97210 */ /* 0x000fe20007ffe0ff */
[----:B------:R-:W-:Y:S01]  /*3650*/  MOV R200, R248 ;  /* 0x000000f800c87202 */ /* 0x000fe20000000f00 */
[----:B----4-:R-:W-:Y:S01]  /*3660*/  MOV R164, R246 ;  /* 0x000000f600a47202 */ /* 0x010fe20000000f00 */
[----:B------:R-:W-:Y:S02]  /*3670*/  MOV.64 R246, R228 ;  /* 0x000000e400f67202 */ /* 0x000fe40000010f00 */
[----:B------:R-:W4:Y:S01]  /*3680*/  LDL.LU R228, [R1+0x102c] ;  /* 0x00102c0001e47983 */ /* 0x000f220000300800 */
[----:B--2---:R-:W-:-:S05]  /*3690*/  MOV R8, R250 ;  /* 0x000000fa00087202 */ /* 0x004fca0000000f00 */
[----:B------:R0:W-:Y:S04]  /*36a0*/  STL.64 [R1+0x278], R8 ;  /* 0x0002780801007387 */ /* 0x0001e80000100a00 */
[----:B0-----:R-:W2:Y:S01]  /*36b0*/  LDL.LU R8, [R1+0x1024] ;  /* 0x0010240001087983 */ /* 0x001ea20000300800 */
[----:B---3--:R-:W-:-:S03]  /*36c0*/  MOV.64 R248, R238 ;  /* 0x000000ee00f87202 */ /* 0x008fc60000010f00 */
[----:B------:R-:W3:Y:S01]  /*36d0*/  LDL.LU R238, [R1+0x1028] ;  /* 0x0010280001ee7983 */ /* 0x000ee20000300800 */
[----:B------:R-:W-:Y:S02]  /*36e0*/  IMAD R3, R7, 0x284, RZ ;  /* 0x0000028407037824 */ /* 0x000fe400078e02ff */
[----:B------:R-:W-:-:S05]  /*36f0*/  IMAD.WIDE.U32 R250, R6, 0x284, R4 ;  /* 0x0000028406fa7825 */ /* 0x000fca00078e0004 */
[----:B------:R-:W-:Y:S01]  /*3700*/  IADD3 R9, PT, PT, R251, R3, RZ ;  /* 0x00000003fb097210 */ /* 0x000fe20007ffe0ff */
[----:B------:R-:W-:Y:S01]  /*3710*/  MOV R248, R242 ;  /* 0x000000f200f87202 */ /* 0x000fe20000000f00 */
[----:B------:R0:W-:Y:S01]  /*3720*/  STL.64 [R1+0x470], R164 ;  /* 0x000470a401007387 */ /* 0x0001e20000100a00 */
[----:B------:R-:W-:Y:S01]  /*3730*/  MOV R246, R244 ;  /* 0x000000f400f67202 */ /* 0x000fe20000000f00 */
[C-C-:B------:R-:W-:Y:S02]  /*3740*/  IMAD.WIDE.U32 R244, R6.reuse, 0x28c, R4.reuse ;  /* 0x0000028c06f47825 */ /* 0x140fe400078e0004 */
[----:B------:R1:W-:Y:S02]  /*3750*/  STL.64 [R1+0x4c8], R248 ;  /* 0x0004c8f801007387 */ /* 0x0003e40000100a00 */
[C---:B------:R-:W-:Y:S02]  /*3760*/  IMAD R0, R7.reuse, 0x280, RZ ;  /* 0x0000028007007824 */ /* 0x040fe400078e02ff */
[----:B0-----:R-:W-:Y:S01]  /*3770*/  IMAD R165, R7, 0x28c, RZ ;  /* 0x0000028c07a57824 */ /* 0x001fe200078e02ff */
[----:B------:R-:W3:Y:S01]  /*3780*/  LDL.LU R164, [R1+0x1030] ;  /* 0x0010300001a47983 */ /* 0x000ee20000300800 */
[----:B-1----:R-:W-:-:S03]  /*3790*/  IMAD.WIDE.U32 R248, R6, 0x280, R4 ;  /* 0x0000028006f87825 */ /* 0x002fc600078e0004 */
[----:B------:R-:W-:Y:S02]  /*37a0*/  IADD3 R239, PT, PT, R245, R165, RZ ;  /* 0x000000a5f5ef7210 */ /* 0x000fe40007ffe0ff */
[----:B------:R-:W-:Y:S01]  /*37b0*/  IADD3 R229, PT, PT, R249, R0, RZ ;  /* 0x00000000f9e57210 */ /* 0x000fe20007ffe0ff */
[----:B----4-:R-:W-:Y:S01]  /*37c0*/  MOV R228, R248 ;  /* 0x000000f800e47202 */ /* 0x010fe20000000f00 */
[----:B--2---:R-:W-:-:S05]  /*37d0*/  MOV R8, R250 ;  /* 0x000000fa00087202 */ /* 0x004fca0000000f00 */
[----:B------:R0:W-:Y:S04]  /*37e0*/  STL.64 [R1+0x280], R8 ;  /* 0x0002800801007387 */ /* 0x0001e80000100a00 */
[----:B0-----:R-:W2:Y:S01]  /*37f0*/  LDL.LU R8, [R1+0x1018] ;  /* 0x0010180001087983 */ /* 0x001ea20000300800 */
[----:B---3--:R-:W-:-:S03]  /*3800*/  MOV.64 R248, R238 ;  /* 0x000000ee00f87202 */ /* 0x008fc60000010f00 */
[----:B------:R-:W3:Y:S01]  /*3810*/  LDL.LU R238, [R1+0x101c] ;  /* 0x00101c0001ee7983 */ /* 0x000ee20000300800 */
        /* <DEDUP_REMOVED lines=9> */
[C---:B------:R-:W-:Y:S02]  /*38b0*/  IMAD R163, R7.reuse, 0x290, RZ ;  /* 0x0000029007a37824 */ /* 0x040fe400078e02ff */
[----:B------:R-:W-:Y:S01]  /*38c0*/  IMAD.WIDE.U32 R242, R6, 0x290, R4 ;  /* 0x0000029006f27825 */ /* 0x000fe200078e0004 */
[----:B------:R0:W-:Y:S03]  /*38d0*/  STL.64 [R1+0x388], R246 ;  /* 0x000388f601007387 */ /* 0x0001e60000100a00 */
[----:B------:R-:W-:Y:S01]  /*38e0*/  IMAD R252, R7, 0x288, RZ ;  /* 0x0000028807fc7824 */ /* 0x000fe200078e02ff */
[----:B------:R-:W-:Y:S01]  /*38f0*/  IADD3 R193, PT, PT, R243, R163, RZ ;  /* 0x000000a3f3c17210 */ /* 0x000fe20007ffe0ff */
[----:B------:R-:W-:Y:S01]  /*3900*/  MOV R192, R242 ;  /* 0x000000f200c07202 */ /* 0x000fe20000000f00 */
[----:B------:R-:W-:-:S02]  /*3910*/  IMAD R163, R7, 0x2a4, RZ ;  /* 0x000002a407a37824 */ /* 0x000fc400078e02ff */
[----:B------:R-:W-:-:S04]  /*3920*/  IMAD.WIDE.U32 R242, R6, 0x2a4, R4 ;  /* 0x000002a406f27825 */ /* 0x000fc800078e0004 */
[----:B0-----:R-:W-:Y:S01]  /*3930*/  IMAD.WIDE.U32 R246, R6, 0x288, R4 ;  /* 0x0000028806f67825 */ /* 0x001fe200078e0004 */
[----:B------:R-:W-:-:S03]  /*3940*/  IADD3 R239, PT, PT, R243, R163, RZ ;  /* 0x000000a3f3ef7210 */ /* 0x000fc60007ffe0ff */
[----:B------:R-:W-:Y:S01]  /*3950*/  IMAD R0, R7, 0x294, RZ ;  /* 0x0000029407007824 */ /* 0x000fe200078e02ff */
[----:B------:R-:W-:Y:S01]  /*3960*/  IADD3 R159, PT, PT, R247, R252, RZ ;  /* 0x000000fcf79f7210 */ /* 0x000fe20007ffe0ff */
[----:B------:R-:W-:Y:S01]  /*3970*/  MOV R158, R246 ;  /* 0x000000f6009e7202 */ /* 0x000fe20000000f00 */
[----:B------:R-:W-:-:S05]  /*3980*/  IMAD.WIDE.U32 R246, R6, 0x294, R4 ;  /* 0x0000029406f67825 */ /* 0x000fca00078e0004 */
[----:B------:R-:W-:Y:S01]  /*3990*/  IADD3 R235, PT, PT, R247, R0, RZ ;  /* 0x00000000f7eb7210 */ /* 0x000fe20007ffe0ff */
[----:B------:R-:W-:Y:S01]  /*39a0*/  MOV R234, R246 ;  /* 0x000000f600ea7202 */ /* 0x000fe20000000f00 */
[----:B--2---:R-:W-:Y:S02]  /*39b0*/  MOV.64 R248, R8 ;  /* 0x0000000800f87202 */ /* 0x004fe40000010f00 */
[----:B------:R-:W2:Y:S01]  /*39c0*/  LDL.LU R8, [R1+0x1010] ;  /* 0x0010100001087983 */ /* 0x000ea20000300800 */
[----:B---3--:R-:W-:-:S03]  /*39d0*/  MOV.64 R246, R238 ;  /* 0x000000ee00f67202 */ /* 0x008fc60000010f00 */
[----:B------:R-:W3:Y:S01]  /*39e0*/  LDL.LU R238, [R1+0x1014] ;  /* 0x0010140001ee7983 */ /* 0x000ee20000300800 */
[----:B------:R-:W-:Y:S01]  /*39f0*/  MOV R248, R244 ;  /* 0x000000f400f87202 */ /* 0x000fe20000000f00 */
[----:B------:R-:W-:Y:S02]  /*3a00*/  IMAD R3, R7, 0x2ac, RZ ;  /* 0x000002ac07037824 */ /* 0x000fe400078e02ff */
[----:B------:R-:W-:-:S05]  /*3a10*/  IMAD.WIDE.U32 R244, R6, 0x2ac, R4 ;  /* 0x000002ac06f47825 */ /* 0x000fca00078e0004 */
[----:B------:R-:W-:Y:S01]  /*3a20*/  IADD3 R9, PT, PT, R245, R3, RZ ;  /* 0x00000003f5097210 */ /* 0x000fe20007ffe0ff */
[----:B------:R-:W-:Y:S02]  /*3a30*/  IMAD R252, R7, 0x29c, RZ ;  /* 0x0000029c07fc7824 */ /* 0x000fe400078e02ff */
[----:B------:R-:W-:Y:S01]  /*3a40*/  IMAD.WIDE.U32 R250, R6, 0x29c, R4 ;  /* 0x0000029c06fa7825 */ /* 0x000fe200078e0004 */
[----:B------:R-:W-:-:S03]  /*3a50*/  MOV R246, R242 ;  /* 0x000000f200f67202 */ /* 0x000fc60000000f00 */
[----:B------:R-:W-:Y:S01]  /*3a60*/  IMAD R163, R7, 0x2b8, RZ ;  /* 0x000002b807a37824 */ /* 0x000fe200078e02ff */
[----:B------:R-:W-:Y:S01]  /*3a70*/  IADD3 R211, PT, PT, R251, R252, RZ ;  /* 0x000000fcfbd37210 */ /* 0x000fe20007ffe0ff */
[----:B------:R-:W-:Y:S01]  /*3a80*/  MOV R210, R250 ;  /* 0x000000fa00d27202 */ /* 0x000fe20000000f00 */
[----:B------:R-:W-:-:S04]  /*3a90*/  IMAD.WIDE.U32 R250, R6, 0x2b8, R4 ;  /* 0x000002b806fa7825 */ /* 0x000fc800078e0004 */
[----:B------:R-:W-:Y:S01]  /*3aa0*/  IMAD R0, R7, 0x2a8, RZ ;  /* 0x000002a807007824 */ /* 0x000fe200078e02ff */
[----:B------:R-:W-:Y:S01]  /*3ab0*/  IADD3 R175, PT, PT, R251, R163, RZ ;  /* 0x000000a3fbaf7210 */ /* 0x000fe20007ffe0ff */
[----:B------:R-:W-:Y:S01]  /*3ac0*/  IMAD.WIDE.U32 R242, R6, 0x2a8, R4 ;  /* 0x000002a806f27825 */ /* 0x000fe200078e0004 */
[----:B------:R-:W-:-:S03]  /*3ad0*/  MOV R174, R250 ;  /* 0x000000fa00ae7202 */ /* 0x000fc60000000f00 */
[----:B------:R-:W-:Y:S02]  /*3ae0*/  IMAD R163, R7, 0x2cc, RZ ;  /* 0x000002cc07a37824 */ /* 0x000fe400078e02ff */
[C-C-:B------:R-:W-:Y:S01]  /*3af0*/  IMAD.WIDE.U32 R250, R6.reuse, 0x2cc, R4.reuse ;  /* 0x000002cc06fa7825 */ /* 0x140fe200078e0004 */
[----:B------:R-:W-:Y:S01]  /*3b00*/  IADD3 R177, PT, PT, R243, R0, RZ ;  /* 0x00000000f3b17210 */ /* 0x000fe20007ffe0ff */
[----:B------:R-:W-:Y:S02]  /*3b10*/  MOV R176, R242 ;  /* 0x000000f200b07202 */ /* 0x000fe40000000f00 */
[----:B------:R-:W-:Y:S01]  /*3b20*/  IMAD R0, R7, 0x2bc, RZ ;  /* 0x000002bc07007824 */ /* 0x000fe200078e02ff */
[----:B------:R-:W-:Y:S01]  /*3b30*/  IADD3 R239, PT, PT, R251, R163, RZ ;  /* 0x000000a3fbef7210 */ /* 0x000fe20007ffe0ff */
[----:B------:R-:W-:-:S05]  /*3b40*/  IMAD.WIDE.U32 R242, R6, 0x2bc, R4 ;  /* 0x000002bc06f27825 */ /* 0x000fca00078e0004 */
[----:B------:R-:W-:Y:S01]  /*3b50*/  IADD3 R181, PT, PT, R243, R0, RZ ;  /* 0x00000000f3b57210 */ /* 0x000fe20007ffe0ff */
[----:B------:R-:W-:Y:S01]  /*3b60*/  MOV R180, R242 ;  /* 0x000000f200b47202 */ /* 0x000fe20000000f00 */
[----:B--2---:R-:W-:-:S05]  /*3b70*/  MOV R8, R244 ;  /* 0x000000f400087202 */ /* 0x004fca0000000f00 */
[----:B------:R0:W-:Y:S04]  /*3b80*/  STL.64 [R1+0x550], R8 ;  /* 0x0005500801007387 */ /* 0x0001e80000100a00 */
[----:B0-----:R-:W2:Y:S01]  /*3b90*/  LDL.LU R8, [R1+0x100c] ;  /* 0x00100c0001087983 */ /* 0x001ea20000300800 */
[----:B---3--:R-:W-:-:S03]  /*3ba0*/  MOV.64 R242, R238 ;  /* 0x000000ee00f27202 */ /* 0x008fc60000010f00 */
[----:B------:R-:W3:Y:S01]  /*3bb0*/  LDL.LU R238, [R1+0x1008] ;  /* 0x0010080001ee7983 */ /* 0x000ee20000300800 */
[----:B------:R-:W-:-:S03]  /*3bc0*/  IMAD R252, R7, 0x2b0, RZ ;  /* 0x000002b007fc7824 */ /* 0x000fc600078e02ff */
[----:B------:R0:W-:Y:S02]  /*3bd0*/  STL.64 [R1+0x298], R246 ;  /* 0x000298f601007387 */ /* 0x0001e40000100a00 */
[----:B0-----:R-:W-:-:S05]  /*3be0*/  IMAD.WIDE.U32 R246, R6, 0x2b0, R4 ;  /* 0x000002b006f67825 */ /* 0x001fca00078e0004 */
[----:B------:R-:W-:Y:S01]  /*3bf0*/  IADD3 R185, PT, PT, R247, R252, RZ ;  /* 0x000000fcf7b97210 */ /* 0x000fe20007ffe0ff */
[----:B------:R-:W-:Y:S01]  /*3c00*/  MOV R184, R246 ;  /* 0x000000f600b87202 */ /* 0x000fe20000000f00 */
[----:B------:R-:W-:Y:S02]  /*3c10*/  IMAD R252, R7, 0x2c4, RZ ;  /* 0x000002c407fc7824 */ /* 0x000fe400078e02ff */
[----:B------:R-:W-:-:S05]  /*3c20*/  IMAD.WIDE.U32 R246, R6, 0x2c4, R4 ;  /* 0x000002c406f67825 */ /* 0x000fca00078e0004 */
[----:B------:R-:W-:Y:S01]  /*3c30*/  IADD3 R9, PT, PT, R247, R252, RZ ;  /* 0x000000fcf7097210 */ /* 0x000fe20007ffe0ff */
[----:B------:R-:W-:Y:S01]  /*3c40*/  MOV R242, R250 ;  /* 0x000000fa00f27202 */ /* 0x000fe20000000f00 */
[C---:B------:R-:W-:Y:S02]  /*3c50*/  IMAD R252, R7.reuse, 0x2d8, RZ ;  /* 0x000002d807fc7824 */ /* 0x040fe400078e02ff */
[----:B------:R-:W-:Y:S02]  /*3c60*/  IMAD R0, R7, 0x2d0, RZ ;  /* 0x000002d007007824 */ /* 0x000fe400078e02ff */
[----:B------:R0:W-:Y:S02]  /*3c70*/  STL.64 [R1+0x720], R242 ;  /* 0x000720f201007387 */ /* 0x0001e40000100a00 */
[----:B0-----:R-:W-:-:S05]  /*3c80*/  IMAD.WIDE.U32 R242, R6, 0x2d0, R4 ;  /* 0x000002d006f27825 */ /* 0x001fca00078e0004 */
[----:B------:R-:W-:Y:S01]  /*3c90*/  IADD3 R197, PT, PT, R243, R0, RZ ;  /* 0x00000000f3c57210 */ /* 0x000fe20007ffe0ff */
[----:B------:R-:W-:Y:S01]  /*3ca0*/  MOV R196, R242 ;  /* 0x000000f200c47202 */ /* 0x000fe20000000f00 */
[----:B--2---:R-:W-:-:S05]  /*3cb0*/  MOV R8, R246 ;  /* 0x000000f600087202 */ /* 0x004fca0000000f00 */
[----:B------:R0:W-:Y:S04]  /*3cc0*/  STL.64 [R1+0x728], R8 ;  /* 0x0007280801007387 */ /* 0x0001e80000100a00 */
[----:B0-----:R-:W2:Y:S01]  /*3cd0*/  LDL.LU R8, [R1+0x1004] ;  /* 0x0010040001087983 */ /* 0x001ea20000300800 */
[----:B------:R-:W-:-:S05]  /*3ce0*/  IMAD.WIDE.U32 R246, R6, 0x2d8, R4 ;  /* 0x000002d806f67825 */ /* 0x000fca00078e0004 */
[----:B------:R-:W-:-:S05]  /*3cf0*/  IADD3 R239, PT, PT, R247, R252, RZ ;  /* 0x000000fcf7ef7210 */ /* 0x000fca0007ffe0ff */
[----:B---3--:R-:W-:Y:S02]  /*3d00*/  MOV.64 R242, R238 ;  /* 0x000000ee00f27202 */ /* 0x008fe40000010f00 */
[----:B------:R-:W3:Y:S01]  /*3d10*/  LDL.LU R238, [R1+0x1000] ;  /* 0x0010000001ee7983 */ /* 0x000ee20000300800 */
[----:B------:R-:W-:Y:S02]  /*3d20*/  IMAD R3, R7, 0x2c0, RZ ;  /* 0x000002c007037824 */ /* 0x000fe400078e02ff */
[----:B------:R-:W-:-:S05]  /*3d30*/  IMAD.WIDE.U32 R244, R6, 0x2c0, R4 ;  /* 0x000002c006f47825 */ /* 0x000fca00078e0004 */
[----:B------:R-:W-:Y:S01]  /*3d40*/  IADD3 R225, PT, PT, R245, R3, RZ ;  /* 0x00000003f5e17210 */ /* 0x000fe20007ffe0ff */
[----:B------:R-:W-:Y:S01]  /*3d50*/  MOV R224, R244 ;  /* 0x000000f400e07202 */ /* 0x000fe20000000f00 */
[----:B------:R-:W-:Y:S02]  /*3d60*/  IMAD R3, R7, 0x2d4, RZ ;  /* 0x000002d407037824 */ /* 0x000fe400078e02ff */
[----:B------:R-:W-:-:S05]  /*3d70*/  IMAD.WIDE.U32 R244, R6, 0x2d4, R4 ;  /* 0x000002d406f47825 */ /* 0x000fca00078e0004 */
[----:B------:R-:W-:Y:S01]  /*3d80*/  IADD3 R9, PT, PT, R245, R3, RZ ;  /* 0x00000003f5097210 */ /* 0x000fe20007ffe0ff */
[----:B------:R0:W-:Y:S04]  /*3d90*/  STL.64 [R1+0x4c0], R228 ;  /* 0x0004c0e401007387 */ /* 0x0001e80000100a00 */
[----:B0-----:R-:W4:Y:S01]  /*3da0*/  LDL.LU R228, [R1+0x1020] ;  /* 0x0010200001e47983 */ /* 0x001f220000300800 */
        /* <DEDUP_REMOVED lines=11> */
[----:B------:R-:W-:-:S03]  /*3e60*/  IMAD R165, R7, 0x2b4, RZ ;  /* 0x000002b407a57824 */ /* 0x000fc600078e02ff */
[----:B------:R0:W-:Y:S02]  /*3e70*/  STL.64 [R1+0x2a0], R248 ;  /* 0x0002a0f801007387 */ /* 0x0001e40000100a00 */
[----:B0-----:R-:W-:-:S05]  /*3e80*/  IMAD.WIDE.U32 R248, R6, 0x2b4, R4 ;  /* 0x000002b406f87825 */ /* 0x001fca00078e0004 */
[----:B------:R-:W-:Y:S01]  /*3e90*/  IADD3 R179, PT, PT, R249, R165, RZ ;  /* 0x000000a5f9b37210 */ /* 0x000fe20007ffe0ff */
[----:B------:R-:W-:Y:S01]  /*3ea0*/  MOV R178, R248 ;  /* 0x000000f800b27202 */ /* 0x000fe20000000f00 */
[----:B------:R-:W-:Y:S02]  /*3eb0*/  IMAD R165, R7, 0x2c8, RZ ;  /* 0x000002c807a57824 */ /* 0x000fe400078e02ff */
[----:B------:R-:W-:-:S04]  /*3ec0*/  IMAD.WIDE.U32 R248, R6, 0x2c8, R4 ;  /* 0x000002c806f87825 */ /* 0x000fc800078e0004 */
[----:B------:R-:W-:Y:S01]  /*3ed0*/  IMAD.WIDE.U32 R250, R6, 0x2e0, R4 ;  /* 0x000002e006fa7825 */ /* 0x000fe200078e0004 */
[----:B------:R-:W-:-:S03]  /*3ee0*/  IADD3 R227, PT, PT, R249, R165, RZ ;  /* 0x000000a5f9e37210 */ /* 0x000fc60007ffe0ff */
[C---:B------:R-:W-:Y:S01]  /*3ef0*/  IMAD R165, R7.reuse, 0x2e0, RZ ;  /* 0x000002e007a57824 */ /* 0x040fe200078e02ff */
[----:B------:R-:W-:Y:S01]  /*3f00*/  MOV R164, R250 ;  /* 0x000000fa00a47202 */ /* 0x000fe20000000f00 */
[----:B------:R-:W-:-:S03]  /*3f10*/  IMAD R9, R7, 0x2f4, RZ ;  /* 0x000002f407097824 */ /* 0x000fc600078e02ff */
[----:B------:R-:W-:Y:S01]  /*3f20*/  IADD3 R165, PT, PT, R251, R165, RZ ;  /* 0x000000a5fba57210 */ /* 0x000fe20007ffe0ff */
[----:B------:R-:W-:-:S05]  /*3f30*/  IMAD.WIDE.U32 R250, R6, 0x2f4, R4 ;  /* 0x000002f406fa7825 */ /* 0x000fca00078e0004 */
[----:B------:R-:W-:Y:S01]  /*3f40*/  IADD3 R9, PT, PT, R251, R9, RZ ;  /* 0x00000009fb097210 */ /* 0x000fe20007ffe0ff */
[----:B------:R-:W-:Y:S01]  /*3f50*/  MOV R226, R248 ;  /* 0x000000f800e27202 */ /* 0x000fe20000000f00 */
[C---:B------:R-:W-:Y:S02]  /*3f60*/  IMAD R163, R7.reuse, 0x2dc, RZ ;  /* 0x000002dc07a37824 */ /* 0x040fe400078e02ff */
[C-C-:B------:R-:W-:Y:S01]  /*3f70*/  IMAD.WIDE.U32 R248, R6.reuse, 0x2dc, R4.reuse ;  /* 0x000002dc06f87825 */ /* 0x140fe200078e0004 */
[----:B------:R0:W-:Y:S03]  /*3f80*/  STL.64 [R1+0xdf0], R202 ;  /* 0x000df0ca01007387 */ /* 0x0001e60000100a00 */
[----:B------:R-:W-:Y:S01]  /*3f90*/  IMAD R167, R7, 0x2f0, RZ ;  /* 0x000002f007a77824 */ /* 0x000fe200078e02ff */
[----:B------:R-:W-:Y:S01]  /*3fa0*/  IADD3 R163, PT, PT, R249, R163, RZ ;  /* 0x000000a3f9a37210 */ /* 0x000fe20007ffe0ff */
[----:B------:R-:W-:Y:S01]  /*3fb0*/  MOV R162, R248 ;  /* 0x000000f800a27202 */ /* 0x000fe20000000f00 */
[----:B------:R-:W-:-:S04]  /*3fc0*/  IMAD.WIDE.U32 R248, R6, 0x2f0, R4 ;  /* 0x000002f006f87825 */ /* 0x000fc800078e0004 */
[C---:B0-----:R-:W-:Y:S02]  /*3fd0*/  IMAD R203, R7.reuse, 0x308, RZ ;  /* 0x0000030807cb7824 */ /* 0x041fe400078e02ff */
[----:B------:R-:W-:Y:S01]  /*3fe0*/  IMAD R0, R7, 0x2f8, RZ ;  /* 0x000002f807007824 */ /* 0x000fe200078e02ff */
[----:B------:R-:W-:Y:S01]  /*3ff0*/  IADD3 R233, PT, PT, R249, R167, RZ ;  /* 0x000000a7f9e97210 */ /* 0x000fe20007ffe0ff */
[----:B------:R-:W-:Y:S01]  /*4000*/  IMAD R3, R7, 0x2e8, RZ ;  /* 0x000002e807037824 */ /* 0x000fe200078e02ff */
[----:B------:R-:W-:Y:S01]  /*4010*/  MOV R232, R248 ;  /* 0x000000f800e87202 */ /* 0x000fe20000000f00 */
[----:B------:R-:W-:-:S04]  /*4020*/  IMAD.WIDE.U32 R244, R6, 0x2e8, R4 ;  /* 0x000002e806f47825 */ /* 0x000fc800078e0004 */
        /* <DEDUP_REMOVED lines=9> */
[----:B--2---:R-:W-:Y:S02]  /*40c0*/  MOV.64 R242, R8 ;  /* 0x0000000800f27202 */ /* 0x004fe40000010f00 */
[----:B------:R-:W-:Y:S01]  /*40d0*/  MOV R242, R250 ;  /* 0x000000fa00f27202 */ /* 0x000fe20000000f00 */
[C-C-:B------:R-:W-:Y:S01]  /*40e0*/  IMAD.WIDE.U32 R250, R6.reuse, 0x308, R4.reuse ;  /* 0x0000030806fa7825 */ /* 0x140fe200078e0004 */
[----:B------:R-:W2:Y:S04]  /*40f0*/  LDL.LU R8, [R1+0xff4] ;  /* 0x000ff40001087983 */ /* 0x000ea80000300800 */
[----:B------:R0:W-:Y:S01]  /*4100*/  STL.64 [R1+0x6f8], R242 ;  /* 0x0006f8f201007387 */ /* 0x0001e20000100a00 */
[----:B------:R-:W-:Y:S01]  /*4110*/  IADD3 R229, PT, PT, R251, R203, RZ ;  /* 0x000000cbfbe57210 */ /* 0x000fe20007ffe0ff */
[----:B0-----:R-:W-:-:S05]  /*4120*/  IMAD.WIDE.U32 R242, R6, 0x2f8, R4 ;  /* 0x000002f806f27825 */ /* 0x001fca00078e0004 */
[----:B------:R-:W-:Y:S01]  /*4130*/  IADD3 R167, PT, PT, R243, R0, RZ ;  /* 0x00000000f3a77210 */ /* 0x000fe20007ffe0ff */
[----:B------:R-:W-:Y:S01]  /*4140*/  MOV R166, R242 ;  /* 0x000000f200a67202 */ /* 0x000fe20000000f00 */
[----:B----4-:R-:W-:Y:S02]  /*4150*/  MOV.64 R242, R228 ;  /* 0x000000e400f27202 */ /* 0x010fe40000010f00 */
[----:B------:R-:W4:Y:S01]  /*4160*/  LDL.LU R228, [R1+0xff0] ;  /* 0x000ff00001e47983 */ /* 0x000f220000300800 */
[----:B---3--:R-:W-:-:S03]  /*4170*/  MOV.64 R244, R238 ;  /* 0x000000ee00f47202 */ /* 0x008fc60000010f00 */
[----:B------:R-:W3:Y:S01]  /*4180*/  LDL.LU R238, [R1+0xfec] ;  /* 0x000fec0001ee7983 */ /* 0x000ee20000300800 */
[----:B------:R-:W-:Y:S01]  /*4190*/  IMAD R252, R7, 0x2ec, RZ ;  /* 0x000002ec07fc7824 */ /* 0x000fe200078e02ff */
[----:B------:R-:W-:Y:S01]  /*41a0*/  MOV R242, R250 ;  /* 0x000000fa00f27202 */ /* 0x000fe20000000f00 */
[----:B------:R-:W-:Y:S01]  /*41b0*/  IMAD.WIDE.U32 R246, R6, 0x2ec, R4 ;  /* 0x000002ec06f67825 */ /* 0x000fe200078e0004 */
[----:B------:R-:W-:-:S03]  /*41c0*/  MOV R244, R248 ;  /* 0x000000f800f47202 */ /* 0x000fc60000000f00 */
[----:B------:R0:W-:Y:S01]  /*41d0*/  STL.64 [R1+0x8c8], R242 ;  /* 0x0008c8f201007387 */ /* 0x0001e20000100a00 */
[----:B------:R-:W-:Y:S01]  /*41e0*/  IADD3 R207, PT, PT, R247, R252, RZ ;  /* 0x000000fcf7cf7210 */ /* 0x000fe20007ffe0ff */
[----:B------:R-:W-:Y:S01]  /*41f0*/  MOV R206, R246 ;  /* 0x000000f600ce7202 */ /* 0x000fe20000000f00 */
[C---:B------:R-:W-:Y:S02]  /*4200*/  IMAD R252, R7.reuse, 0x300, RZ ;  /* 0x0000030007fc7824 */ /* 0x040fe400078e02ff */
[C-C-:B------:R-:W-:Y:S01]  /*4210*/  IMAD.WIDE.U32 R246, R6.reuse, 0x300, R4.reuse ;  /* 0x0000030006f67825 */ /* 0x140fe200078e0004 */
[----:B------:R1:W-:Y:S03]  /*4220*/  STL.64 [R1+0x6e8], R244 ;  /* 0x0006e8f401007387 */ /* 0x0003e60000100a00 */
[----:B------:R-:W-:Y:S02]  /*4230*/  IMAD R0, R7, 0x30c, RZ ;  /* 0x0000030c07007824 */ /* 0x000fe400078e02ff */
[----:B0-----:R-:W-:Y:S01]  /*4240*/  IMAD.WIDE.U32 R242, R6, 0x30c, R4 ;  /* 0x0000030c06f27825 */ /* 0x001fe200078e0004 */
[----:B------:R-:W-:Y:S01]  /*4250*/  STL [R1+0xe04], R212 ;  /* 0x000e04d401007387 */ /* 0x000fe20000100800 */
[----:B------:R-:W-:-:S02]  /*4260*/  IADD3 R9, PT, PT, R247, R252, RZ ;  /* 0x000000fcf7097210 */ /* 0x000fc40007ffe0ff */
[----:B------:R-:W-:Y:S02]  /*4270*/  IMAD R3, R7, 0x310, RZ ;  /* 0x0000031007037824 */ /* 0x000fe400078e02ff */
[----:B-1----:R-:W-:Y:S01]  /*4280*/  IMAD.WIDE.U32 R244, R6, 0x310, R4 ;  /* 0x0000031006f47825 */ /* 0x002fe200078e0004 */
[----:B------:R-:W-:Y:S01]  /*4290*/  STL [R1+0xe18], R212 ;  /* 0x000e18d401007387 */ /* 0x000fe20000100800 */
[----:B------:R-:W-:-:S03]  /*42a0*/  IADD3 R213, PT, PT, R243, R0, RZ ;  /* 0x00000000f3d57210 */ /* 0x000fc60007ffe0ff */
[----:B------:R-:W-:Y:S01]  /*42b0*/  STL [R1+0xe2c], R212 ;  /* 0x000e2cd401007387 */ /* 0x000fe20000100800 */
[----:B------:R-:W-:-:S03]  /*42c0*/  IADD3 R229, PT, PT, R245, R3, RZ ;  /* 0x00000003f5e57210 */ /* 0x000fc60007ffe0ff */
        /* <DEDUP_REMOVED lines=20> */
[----:B------:R0:W-:Y:S02]  /*4410*/  STL [R1+0xfe4], R212 ;  /* 0x000fe4d401007387 */ /* 0x0001e40000100800 */
[----:B0-----:R-:W-:-:S05]  /*4420*/  MOV R212, R242 ;  /* 0x000000f200d47202 */ /* 0x001fca0000000f00 */
[----:B------:R0:W-:Y:S04]  /*4430*/  STL.64 [R1+0x6e0], R212 ;  /* 0x0006e0d401007387 */ /* 0x0001e80000100a00 */
[----:B0-----:R-:W3:Y:S01]  /*4440*/  LDL.LU R212, [R1+0xfe4] ;  /* 0x000fe40001d47983 */ /* 0x001ee20000300800 */
[----:B------:R-:W-:Y:S02]  /*4450*/  IMAD R223, R7, 0x318, RZ ;  /* 0x0000031807df7824 */ /* 0x000fe400078e02ff */
[----:B------:R-:W-:-:S05]  /*4460*/  IMAD.WIDE.U32 R248, R6, 0x318, R4 ;  /* 0x0000031806f87825 */ /* 0x000fca00078e0004 */
[----:B------:R-:W-:Y:S01]  /*4470*/  IADD3 R239, PT, PT, R249, R223, RZ ;  /* 0x000000dff9ef7210 */ /* 0x000fe20007ffe0ff */
[----:B------:R-:W-:Y:S01]  /*4480*/  IMAD R203, R7, 0x31c, RZ ;  /* 0x0000031c07cb7824 */ /* 0x000fe200078e02ff */
[----:B--2---:R-:W-:-:S05]  /*4490*/  MOV R8, R246 ;  /* 0x000000f600087202 */ /* 0x004fca0000000f00 */
[----:B------:R0:W-:Y:S04]  /*44a0*/  STL.64 [R1+0x8d0], R8 ;  /* 0x0008d00801007387 */ /* 0x0001e80000100a00 */
[----:B0-----:R-:W2:Y:S01]  /*44b0*/  LDL.LU R8, [R1+0xfe8] ;  /* 0x000fe80001087983 */ /* 0x001ea20000300800 */
[----:B----4-:R-:W-:-:S05]  /*44c0*/  MOV R228, R244 ;  /* 0x000000f400e47202 */ /* 0x010fca0000000f00 */
[----:B------:R0:W-:Y:S04]  /*44d0*/  STL.64 [R1+0x8c0], R228 ;  /* 0x0008c0e401007387 */ /* 0x0001e80000100a00 */
[----:B0-----:R-:W4:Y:S01]  /*44e0*/  LDL.LU R228, [R1+0xfdc] ;  /* 0x000fdc0001e47983 */ /* 0x001f220000300800 */
[----:B---3--:R-:W-:-:S03]  /*44f0*/  MOV.64 R244, R238 ;  /* 0x000000ee00f47202 */ /* 0x008fc60000010f00 */
[----:B------:R-:W3:Y:S01]  /*4500*/  LDL.LU R238, [R1+0xfd8] ;  /* 0x000fd80001ee7983 */ /* 0x000ee20000300800 */
[----:B------:R-:W-:-:S05]  /*4510*/  IMAD.WIDE.U32 R250, R6, 0x31c, R4 ;  /* 0x0000031c06fa7825 */ /* 0x000fca00078e0004 */
[----:B------:R-:W-:-:S05]  /*4520*/  IADD3 R223, PT, PT, R251, R203, RZ ;  /* 0x000000cbfbdf7210 */ /* 0x000fca0007ffe0ff */
[----:B------:R-:W-:Y:S02]  /*4530*/  MOV.64 R242, R222 ;  /* 0x000000de00f27202 */ /* 0x000fe40000010f00 */
[----:B------:R-:W3:Y:S01]  /*4540*/  LDL.LU R222, [R1+0xfe0] ;  /* 0x000fe00001de7983 */ /* 0x000ee20000300800 */
[----:B------:R-:W-:Y:S01]  /*4550*/  MOV R242, R250 ;  /* 0x000000fa00f27202 */ /* 0x000fe20000000f00 */
[----:B------:R-:W-:Y:S01]  /*4560*/  MOV R244, R248 ;  /* 0x000000f800f47202 */ /* 0x000fe20000000f00 */
[C---:B------:R-:W-:Y:S02]  /*4570*/  IMAD R252, R7.reuse, 0x314, RZ ;  /* 0x0000031407fc7824 */ /* 0x040fe400078e02ff */
[C-C-:B------:R-:W-:Y:S01]  /*4580*/  IMAD.WIDE.U32 R246, R6.reuse, 0x314, R4.reuse ;  /* 0x0000031406f67825 */ /* 0x140fe200078e0004 */
[----:B------:R0:W-:Y:S03]  /*4590*/  STL.64 [R1+0x6d0], R242 ;  /* 0x0006d0f201007387 */ /* 0x0001e60000100a00 */
[C---:B------:R-:W-:Y:S01]  /*45a0*/  IMAD R0, R7.reuse, 0x320, RZ ;  /* 0x0000032007007824 */ /* 0x040fe200078e02ff */
[----:B------:R1:W-:Y:S01]  /*45b0*/  STL.64 [R1+0x8b8], R244 ;  /* 0x0008b8f401007387 */ /* 0x0003e20000100a00 */
[----:B------:R-:W-:Y:S01]  /*45c0*/  IMAD R3, R7, 0x324, RZ ;  /* 0x0000032407037824 */ /* 0x000fe200078e02ff */
[----:B------:R-:W-:Y:S01]  /*45d0*/  IADD3 R9, PT, PT, R247, R252, RZ ;  /* 0x000000fcf7097210 */ /* 0x000fe20007ffe0ff */
[----:B0-----:R-:W-:-:S04]  /*45e0*/  IMAD.WIDE.U32 R242, R6, 0x320, R4 ;  /* 0x0000032006f27825 */ /* 0x001fc800078e0004 */
[----:B-1----:R-:W-:Y:S01]  /*45f0*/  IMAD.WIDE.U32 R244, R6, 0x324, R4 ;  /* 0x0000032406f47825 */ /* 0x002fe200078e0004 */
[----:B------:R-:W-:-:S04]  /*4600*/  IADD3 R213, PT, PT, R243, R0, RZ ;  /* 0x00000000f3d57210 */ /* 0x000fc80007ffe0ff */
[----:B------:R-:W-:Y:S01]  /*4610*/  IADD3 R229, PT, PT, R245, R3, RZ ;  /* 0x00000003f5e57210 */ /* 0x000fe20007ffe0ff */
[----:B------:R-:W-:Y:S02]  /*4620*/  IMAD R223, R7, 0x32c, RZ ;  /* 0x0000032c07df7824 */ /* 0x000fe400078e02ff */
[----:B------:R-:W-:Y:S01]  /*4630*/  IMAD.WIDE.U32 R248, R6, 0x32c, R4 ;  /* 0x0000032c06f87825 */ /* 0x000fe200078e0004 */
[----:B------:R-:W-:-:S05]  /*4640*/  MOV R212, R242 ;  /* 0x000000f200d47202 */ /* 0x000fca0000000f00 */
[----:B------:R0:W-:Y:S04]  /*4650*/  STL.64 [R1+0x8b0], R212 ;  /* 0x0008b0d401007387 */ /* 0x0001e80000100a00 */
[----:B0-----:R-:W3:Y:S01]  /*4660*/  LDL.LU R212, [R1+0xfd0] ;  /* 0x000fd00001d47983 */ /* 0x001ee20000300800 */
[----:B------:R-:W-:Y:S01]  /*4670*/  IADD3 R239, PT, PT, R249, R223, RZ ;  /* 0x000000dff9ef7210 */ /* 0x000fe20007ffe0ff */
[----:B------:R-:W-:Y:S02]  /*4680*/  IMAD R203, R7, 0x330, RZ ;  /* 0x0000033007cb7824 */ /* 0x000fe400078e02ff */
[----:B------:R-:W-:-:S05]  /*4690*/  IMAD.WIDE.U32 R250, R6, 0x330, R4 ;  /* 0x0000033006fa7825 */ /* 0x000fca00078e0004 */
[----:B------:R-:W-:Y:S01]  /*46a0*/  IADD3 R223, PT, PT, R251, R203, RZ ;  /* 0x000000cbfbdf7210 */ /* 0x000fe20007ffe0ff */
        /* <DEDUP_REMOVED lines=8> */
[----:B------:R-:W-:-:S03]  /*4730*/  MOV.64 R242, R222 ;  /* 0x000000de00f27202 */ /* 0x000fc60000010f00 */
        /* <DEDUP_REMOVED lines=15> */
[----:B------:R-:W-:-:S05]  /*4830*/  IMAD.WIDE.U32 R248, R6, 0x340, R4 ;  /* 0x0000034006f87825 */ /* 0x000fca00078e0004 */
[----:B------:R-:W-:Y:S01]  /*4840*/  IADD3 R239, PT, PT, R249, R223, RZ ;  /* 0x000000dff9ef7210 */ /* 0x000fe20007ffe0ff */
[----:B------:R-:W-:-:S05]  /*4850*/  MOV R212, R242 ;  /* 0x000000f200d47202 */ /* 0x000fca0000000f00 */
[----:B------:R0:W-:Y:S04]  /*4860*/  STL.64 [R1+0x6b8], R212 ;  /* 0x0006b8d401007387 */ /* 0x0001e80000100a00 */
[----:B0-----:R-:W3:Y:S01]  /*4870*/  LDL.LU R212, [R1+0xfbc] ;  /* 0x000fbc0001d47983 */ /* 0x001ee20000300800 */
        /* <DEDUP_REMOVED lines=157> */
[----:B------:R-:W-:Y:S01]  /*5250*/  IMAD R203, R7, 0x3a8, RZ ;  /* 0x000003a807cb7824 */ /* 0x000fe200078e02ff */
[----:B------:R-:W-:-:S05]  /*5260*/  MOV R212, R242 ;  /* 0x000000f200d47202 */ /* 0x000fca0000000f00 */
[----:B------:R0:W-:Y:S04]  /*5270*/  STL.64 [R1+0x838], R212 ;  /* 0x000838d401007387 */ /* 0x0001e80000100a00 */
[----:B0-----:R-:W3:Y:S01]  /*5280*/  LDL.LU R212, [R1+0xf58] ;  /* 0x000f580001d47983 */ /* 0x001ee20000300800 */
        /* <DEDUP_REMOVED lines=28> */
[----:B------:R-:W-:Y:S02]  /*5450*/  IMAD R203, R7, 0x3bc, RZ ;  /* 0x000003bc07cb7824 */ /* 0x000fe400078e02ff */
[----:B------:R-:W-:Y:S01]  /*5460*/  IMAD.WIDE.U32 R250, R6, 0x3bc, R4 ;  /* 0x000003bc06fa7825 */ /* 0x000fe200078e0004 */
[----:B------:R-:W-:-:S05]  /*5470*/  MOV R212, R242 ;  /* 0x000000f200d47202 */ /* 0x000fca0000000f00 */
[----:B------:R0:W-:Y:S04]  /*5480*/  STL.64 [R1+0x640], R212 ;  /* 0x000640d401007387 */ /* 0x0001e80000100a00 */
[----:B0-----:R-:W3:Y:S01]  /*5490*/  LDL.LU R212, [R1+0xf44] ;  /* 0x000f440001d47983 */ /* 0x001ee20000300800 */
        /* <DEDUP_REMOVED lines=54> */
[----:B------:R-:W-:Y:S01]  /*5800*/  IADD3 R213, PT, PT, R243, R0, RZ ;  /* 0x00000000f3d57210 */ /* 0x000fe20007ffe0ff */
[----:B------:R-:W-:Y:S03]  /*5810*/  STL [R1+0xe08], R202 ;  /* 0x000e08ca01007387 */ /* 0x000fe60000100800 */
[----:B------:R-:W-:Y:S01]  /*5820*/  IADD3 R229, PT, PT, R245, R3, RZ ;  /* 0x00000003f5e57210 */ /* 0x000fe20007ffe0ff */
[----:B------:R-:W-:Y:S04]  /*5830*/  STL [R1+0xe1c], R202 ;  /* 0x000e1cca01007387 */ /* 0x000fe80000100800 */
[----:B------:R-:W-:Y:S04]  /*5840*/  STL [R1+0xe30], R202 ;  /* 0x000e30ca01007387 */ /* 0x000fe80000100800 */
[----:B------:R-:W-:Y:S04]  /*5850*/  STL [R1+0xe44], R202 ;  /* 0x000e44ca01007387 */ /* 0x000fe80000100800 */
[----:B------:R-:W-:Y:S04]  /*5860*/  STL [R1+0xe58], R202 ;  /* 0x000e58ca01007387 */ /* 0x000fe80000100800 */
[----:B------:R-:W-:Y:S01]  /*5870*/  STL [R1+0xe6c], R202 ;  /* 0x000e6cca01007387 */ /* 0x000fe20000100800 */
[----:B------:R-:W-:-:S02]  /*5880*/  IMAD R223, R7, 0x3e0, RZ ;  /* 0x000003e007df7824 */ /* 0x000fc400078e02ff */
[----:B------:R-:W-:-:S05]  /*5890*/  IMAD.WIDE.U32 R248, R6, 0x3e0, R4 ;  /* 0x000003e006f87825 */ /* 0x000fca00078e0004 */
[----:B------:R-:W-:Y:S01]  /*58a0*/  IADD3 R239, PT, PT, R249, R223, RZ ;  /* 0x000000dff9ef7210 */ /* 0x000fe20007ffe0ff */
[----:B------:R-:W-:-:S05]  /*58b0*/  MOV R212, R242 ;  /* 0x000000f200d47202 */ /* 0x000fca0000000f00 */
[----:B------:R-:W-:Y:S01]  /*58c0*/  STL.64 [R1+0x618], R212 ;  /* 0x000618d401007387 */ /* 0x000fe20000100a00 */
[----:B------:R-:W-:Y:S02]  /*58d0*/  IMAD R203, R7, 0x3e4, RZ ;  /* 0x000003e407cb7824 */ /* 0x000fe400078e02ff */
[----:B------:R-:W-:-:S05]  /*58e0*/  IMAD.WIDE.U32 R250, R6, 0x3e4, R4 ;  /* 0x000003e406fa7825 */ /* 0x000fca00078e0004 */
[----:B------:R-:W-:Y:S01]  /*58f0*/  IADD3 R223, PT, PT, R251, R203, RZ ;  /* 0x000000cbfbdf7210 */ /* 0x000fe20007ffe0ff */
[----:B--2---:R-:W-:-:S05]  /*5900*/  MOV R8, R246 ;  /* 0x000000f600087202 */ /* 0x004fca0000000f00 */
[----:B------:R0:W-:Y:S04]  /*5910*/  STL.64 [R1+0x808], R8 ;  /* 0x0008080801007387 */ /* 0x0001e80000100a00 */
[----:B0-----:R-:W2:Y:S04]  /*5920*/  LDL.LU R8, [R1+0xf20] ;  /* 0x000f200001087983 */ /* 0x001ea80000300800 */
[----:B------:R-:W2:Y:S01]  /*5930*/  LDL.LU R212, [R1+0xf1c] ;  /* 0x000f1c0001d47983 */ /* 0x000ea20000300800 */
        /* <DEDUP_REMOVED lines=8> */
[----:B------:R-:W-:-:S04]  /*59c0*/  IMAD R3, R7, 0x3ec, RZ ;  /* 0x000003ec07037824 */ /* 0x000fc800078e02ff */
[----:B------:R0:W-:Y:S02]  /*59d0*/  STL.64 [R1+0x7f0], R244 ;  /* 0x0007f0f401007387 */ /* 0x0001e40000100a00 */
[----:B0-----:R-:W-:-:S05]  /*59e0*/  IMAD.WIDE.U32 R244, R6, 0x3ec, R4 ;  /* 0x000003ec06f47825 */ /* 0x001fca00078e0004 */
[----:B------:R-:W-:Y:S01]  /*59f0*/  IADD3 R229, PT, PT, R245, R3, RZ ;  /* 0x00000003f5e57210 */ /* 0x000fe20007ffe0ff */
[----:B------:R-:W-:Y:S02]  /*5a00*/  IMAD R252, R7, 0x3dc, RZ ;  /* 0x000003dc07fc7824 */ /* 0x000fe400078e02ff */
[----:B------:R-:W-:-:S04]  /*5a10*/  IMAD.WIDE.U32 R246, R6, 0x3dc, R4 ;  /* 0x000003dc06f67825 */ /* 0x000fc800078e0004 */
[----:B------:R-:W-:Y:S02]  /*5a20*/  IMAD R223, R7, 0x3f4, RZ ;  /* 0x000003f407df7824 */ /* 0x000fe400078e02ff */
[----:B------:R-:W-:Y:S01]  /*5a30*/  IMAD.WIDE.U32 R248, R6, 0x3f4, R4 ;  /* 0x000003f406f87825 */ /* 0x000fe200078e0004 */
[----:B------:R-:W-:-:S04]  /*5a40*/  IADD3 R9, PT, PT, R247, R252, RZ ;  /* 0x000000fcf7097210 */ /* 0x000fc80007ffe0ff */
[----:B------:R-:W-:Y:S01]  /*5a50*/  IADD3 R239, PT, PT, R249, R223, RZ ;  /* 0x000000dff9ef7210 */ /* 0x000fe20007ffe0ff */
[----:B------:R-:W-:Y:S01]  /*5a60*/  MOV R242, R250 ;  /* 0x000000fa00f27202 */ /* 0x000fe20000000f00 */
[----:B------:R-:W-:-:S04]  /*5a70*/  IMAD R0, R7, 0x3e8, RZ ;  /* 0x000003e807007824 */ /* 0x000fc800078e02ff */
[----:B------:R0:W-:Y:S02]  /*5a80*/  STL.64 [R1+0x608], R242 ;  /* 0x000608f201007387 */ /* 0x0001e40000100a00 */
[----:B0-----:R-:W-:-:S05]  /*5a90*/  IMAD.WIDE.U32 R242, R6, 0x3e8, R4 ;  /* 0x000003e806f27825 */ /* 0x001fca00078e0004 */
[----:B------:R-:W-:Y:S01]  /*5aa0*/  IADD3 R213, PT, PT, R243, R0, RZ ;  /* 0x00000000f3d57210 */ /* 0x000fe20007ffe0ff */
[----:B------:R-:W-:Y:S02]  /*5ab0*/  IMAD R203, R7, 0x3f8, RZ ;  /* 0x000003f807cb7824 */ /* 0x000fe400078e02ff */
[----:B------:R-:W-:-:S05]  /*5ac0*/  IMAD.WIDE.U32 R250, R6, 0x3f8, R4 ;  /* 0x000003f806fa7825 */ /* 0x000fca00078e0004 */
[----:B------:R-:W-:Y:S01]  /*5ad0*/  IADD3 R223, PT, PT, R251, R203, RZ ;  /* 0x000000cbfbdf7210 */ /* 0x000fe20007ffe0ff */
[----:B--2---:R-:W-:Y:S01]  /*5ae0*/  MOV R8, R246 ;  /* 0x000000f600087202 */ /* 0x004fe20000000f00 */
[----:B----4-:R-:W-:-:S05]  /*5af0*/  MOV R228, R244 ;  /* 0x000000f400e47202 */ /* 0x010fca0000000f00 */
[----:B------:R0:W-:Y:S04]  /*5b00*/  STL.64 [R1+0x600], R228 ;  /* 0x000600e401007387 */ /* 0x0001e80000100a00 */
[----:B0-----:R-:W2:Y:S01]  /*5b10*/  LDL.LU R228, [R1+0xf00] ;  /* 0x000f000001e47983 */ /* 0x001ea20000300800 */
[----:B---3--:R-:W-:-:S03]  /*5b20*/  MOV.64 R244, R238 ;  /* 0x000000ee00f47202 */ /* 0x008fc60000010f00 */
[----:B------:R0:W-:Y:S04]  /*5b30*/  STL.64 [R1+0x610], R8 ;  /* 0x0006100801007387 */ /* 0x0001e80000100a00 */
[----:B------:R-:W3:Y:S04]  /*5b40*/  LDL.LU R238, [R1+0xefc] ;  /* 0x000efc0001ee7983 */ /* 0x000ee80000300800 */
[----:B0-----:R-:W4:Y:S01]  /*5b50*/  LDL.LU R8, [R1+0xf0c] ;  /* 0x000f0c0001087983 */ /* 0x001f220000300800 */
[----:B------:R-:W-:-:S05]  /*5b60*/  MOV R212, R242 ;  /* 0x000000f200d47202 */ /* 0x000fca0000000f00 */
[----:B------:R0:W-:Y:S04]  /*5b70*/  STL.64 [R1+0x7e8], R212 ;  /* 0x0007e8d401007387 */ /* 0x0001e80000100a00 */
[----:B0-----:R-:W3:Y:S01]  /*5b80*/  LDL.LU R212, [R1+0xf08] ;  /* 0x000f080001d47983 */ /* 0x001ee20000300800 */
        /* <DEDUP_REMOVED lines=9> */
[----:B------:R-:W-:Y:S01]  /*5c20*/  IMAD R252, R7, 0x3f0, RZ ;  /* 0x000003f007fc7824 */ /* 0x000fe200078e02ff */
[----:B------:R-:W-:Y:S01]  /*5c30*/  IADD3 R239, PT, PT, R249, R223, RZ ;  /* 0x000000dff9ef7210 */ /* 0x000fe20007ffe0ff */
[----:B------:R-:W-:-:S05]  /*5c40*/  IMAD.WIDE.U32 R246, R6, 0x3f0, R4 ;  /* 0x000003f006f67825 */ /* 0x000fca00078e0004 */
        /* <DEDUP_REMOVED lines=9> */
[----:B--2---:R-:W-:-:S05]  /*5ce0*/  MOV R228, R244 ;  /* 0x000000f400e47202 */ /* 0x004fca0000000f00 */
[----:B------:R0:W-:Y:S04]  /*5cf0*/  STL.64 [R1+0x7d0], R228 ;  /* 0x0007d0e401007387 */ /* 0x0001e80000100a00 */
[----:B0-----:R-:W2:Y:S01]  /*5d00*/  LDL.LU R228, [R1+0xeec] ;  /* 0x000eec0001e47983 */ /* 0x001ea20000300800 */
[----:B----4-:R-:W-:Y:S01]  /*5d10*/  MOV R8, R246 ;  /* 0x000000f600087202 */ /* 0x010fe20000000f00 */
[----:B---3--:R-:W-:Y:S02]  /*5d20*/  MOV.64 R244, R238 ;  /* 0x000000ee00f47202 */ /* 0x008fe40000010f00 */
[----:B------:R-:W3:Y:S04]  /*5d30*/  LDL.LU R238, [R1+0xee8] ;  /* 0x000ee80001ee7983 */ /* 0x000ee80000300800 */
[----:B------:R0:W-:Y:S04]  /*5d40*/  STL.64 [R1+0x7e0], R8 ;  /* 0x0007e00801007387 */ /* 0x0001e80000100a00 */
[----:B0-----:R-:W4:Y:S01]  /*5d50*/  LDL.LU R8, [R1+0xef8] ;  /* 0x000ef80001087983 */ /* 0x001f220000300800 */
[----:B------:R-:W-:-:S05]  /*5d60*/  MOV R212, R242 ;  /* 0x000000f200d47202 */ /* 0x000fca0000000f00 */
[----:B------:R0:W-:Y:S04]  /*5d70*/  STL.64 [R1+0x5f0], R212 ;  /* 0x0005f0d401007387 */ /* 0x0001e80000100a00 */
[----:B0-----:R-:W4:Y:S01]  /*5d80*/  LDL.LU R212, [R1+0xef4] ;  /* 0x000ef40001d47983 */ /* 0x001f220000300800 */
[----:B------:R-:W-:-:S03]  /*5d90*/  MOV.64 R242, R222 ;  /* 0x000000de00f27202 */ /* 0x000fc60000010f00 */
[----:B------:R-:W4:Y:S01]  /*5da0*/  LDL.LU R222, [R1+0xef0] ;  /* 0x000ef00001de7983 */ /* 0x000f220000300800 */
        /* <DEDUP_REMOVED lines=8> */
[----:B------:R-:W-:Y:S02]  /*5e30*/  IMAD R252, R7, 0x408, RZ ;  /* 0x0000040807fc7824 */ /* 0x000fe400078e02ff */
        /* <DEDUP_REMOVED lines=13> */
[----:B---3--:R-:W-:-:S03]  /*5f10*/  MOV.64 R244, R238 ;  /* 0x000000ee00f47202 */ /* 0x008fc60000010f00 */
[----:B------:R-:W3:Y:S01]  /*5f20*/  LDL.LU R238, [R1+0xed4] ;  /* 0x000ed40001ee7983 */ /* 0x000ee20000300800 */
[----:B----4-:R-:W-:-:S05]  /*5f30*/  MOV R8, R246 ;  /* 0x000000f600087202 */ /* 0x010fca0000000f00 */
        /* <DEDUP_REMOVED lines=9> */
[----:B------:R0:W-:Y:S01]  /*5fd0*/  STL.64 [R1+0x5d0], R244 ;  /* 0x0005d0f401007387 */ /* 0x0001e20000100a00 */
[----:B------:R-:W-:Y:S02]  /*5fe0*/  IMAD R223, R7, 0x434, RZ ;  /* 0x0000043407df7824 */ /* 0x000fe400078e02ff */
[----:B0-----:R-:W-:-:S05]  /*5ff0*/  IMAD.WIDE.U32 R244, R6, 0x42c, R4 ;  /* 0x0000042c06f47825 */ /* 0x001fca00078e0004 */
[----:B------:R-:W-:Y:S01]  /*6000*/  IADD3 R229, PT, PT, R245, R3, RZ ;  /* 0x00000003f5e57210 */ /* 0x000fe20007ffe0ff */
[----:B------:R-:W-:-:S05]  /*6010*/  IMAD.WIDE.U32 R248, R6, 0x434, R4 ;  /* 0x0000043406f87825 */ /* 0x000fca00078e0004 */
[----:B------:R-:W-:Y:S01]  /*6020*/  IADD3 R239, PT, PT, R249, R223, RZ ;  /* 0x000000dff9ef7210 */ /* 0x000fe20007ffe0ff */
[----:B------:R-:W-:Y:S02]  /*6030*/  IMAD R252, R7, 0x41c, RZ ;  /* 0x0000041c07fc7824 */ /* 0x000fe400078e02ff */
[----:B------:R-:W-:-:S05]  /*6040*/  IMAD.WIDE.U32 R246, R6, 0x41c, R4 ;  /* 0x0000041c06f67825 */ /* 0x000fca00078e0004 */
[----:B------:R-:W-:Y:S01]  /*6050*/  IADD3 R9, PT, PT, R247, R252, RZ ;  /* 0x000000fcf7097210 */ /* 0x000fe20007ffe0ff */
        /* <DEDUP_REMOVED lines=8> */
[----:B--2---:R-:W-:-:S05]  /*60e0*/  MOV R228, R244 ;  /* 0x000000f400e47202 */ /* 0x004fca0000000f00 */
[----:B------:R0:W-:Y:S01]  /*60f0*/  STL.64 [R1+0x7a8], R228 ;  /* 0x0007a8e401007387 */ /* 0x0001e20000100a00 */
[----:B---3--:R-:W-:-:S03]  /*6100*/  MOV.64 R244, R238 ;  /* 0x000000ee00f47202 */ /* 0x008fc60000010f00 */
[----:B------:R-:W2:Y:S04]  /*6110*/  LDL.LU R238, [R1+0xec0] ;  /* 0x000ec00001ee7983 */ /* 0x000ea80000300800 */
[----:B0-----:R-:W3:Y:S01]  /*6120*/  LDL.LU R228, [R1+0xec4] ;  /* 0x000ec40001e47983 */ /* 0x001ee20000300800 */
[----:B----4-:R-:W-:-:S05]  /*6130*/  MOV R8, R246 ;  /* 0x000000f600087202 */ /* 0x010fca0000000f00 */
[----:B------:R0:W-:Y:S04]  /*6140*/  STL.64 [R1+0x7b8], R8 ;  /* 0x0007b80801007387 */ /* 0x0001e80000100a00 */
[----:B0-----:R-:W4:Y:S01]  /*6150*/  LDL.LU R8, [R1+0xed0] ;  /* 0x000ed00001087983 */ /* 0x001f220000300800 */
[----:B------:R-:W-:-:S05]  /*6160*/  MOV R212, R242 ;  /* 0x000000f200d47202 */ /* 0x000fca0000000f00 */
[----:B------:R0:W-:Y:S01]  /*6170*/  STL.64 [R1+0x5c8], R212 ;  /* 0x0005c8d401007387 */ /* 0x0001e20000100a00 */
[----:B------:R-:W-:-:S03]  /*6180*/  MOV.64 R242, R222 ;  /* 0x000000de00f27202 */ /* 0x000fc60000010f00 */
[----:B------:R-:W4:Y:S04]  /*6190*/  LDL.LU R222, [R1+0xec8] ;  /* 0x000ec80001de7983 */ /* 0x000f280000300800 */
[----:B0-----:R-:W4:Y:S01]  /*61a0*/  LDL.LU R212, [R1+0xecc] ;  /* 0x000ecc0001d47983 */ /* 0x001f220000300800 */
[----:B------:R-:W-:Y:S01]  /*61b0*/  MOV R244, R248 ;  /* 0x000000f800f47202 */ /* 0x000fe20000000f00 */
[----:B------:R-:W-:-:S04]  /*61c0*/  IMAD R3, R7, 0x440, RZ ;  /* 0x0000044007037824 */ /* 0x000fc800078e02ff */
[----:B------:R0:W-:Y:S01]  /*61d0*/  STL.64 [R1+0x7a0], R244 ;  /* 0x0007a0f401007387 */ /* 0x0001e20000100a00 */
[----:B------:R-:W-:Y:S02]  /*61e0*/  IMAD R223, R7, 0x448, RZ ;  /* 0x0000044807df7824 */ /* 0x000fe400078e02ff */
[----:B------:R-:W-:-:S04]  /*61f0*/  IMAD.WIDE.U32 R248, R6, 0x448, R4 ;  /* 0x0000044806f87825 */ /* 0x000fc800078e0004 */
[----:B0-----:R-:W-:-:S05]  /*6200*/  IMAD.WIDE.U32 R244, R6, 0x440, R4 ;  /* 0x0000044006f47825 */ /* 0x001fca00078e0004 */
[----:B------:R-:W-:Y:S02]  /*6210*/  IADD3 R229, PT, PT, R245, R3, RZ ;  /* 0x00000003f5e57210 */ /* 0x000fe40007ffe0ff */
        /* <DEDUP_REMOVED lines=12> */
[----:B---3--:R-:W-:-:S05]  /*62e0*/  MOV R228, R244 ;  /* 0x000000f400e47202 */ /* 0x008fca0000000f00 */
[----:B------:R0:W-:Y:S01]  /*62f0*/  STL.64 [R1+0x5b0], R228 ;  /* 0x0005b0e401007387 */ /* 0x0001e20000100a00 */
[----:B--2---:R-:W-:-:S03]  /*6300*/  MOV.64 R244, R238 ;  /* 0x000000ee00f47202 */ /* 0x004fc60000010f00 */
        /* <DEDUP_REMOVED lines=11> */
[C---:B------:R-:W-:Y:S02]  /*63c0*/  IMAD R3, R7.reuse, 0x454, RZ ;  /* 0x0000045407037824 */ /* 0x040fe400078e02ff */
[----:B------:R-:W-:Y:S02]  /*63d0*/  IMAD R223, R7, 0x45c, RZ ;  /* 0x0000045c07df7824 */ /* 0x000fe400078e02ff */
[----:B------:R0:W-:Y:S01]  /*63e0*/  STL.64 [R1+0x5a8], R244 ;  /* 0x0005a8f401007387 */ /* 0x0001e20000100a00 */
[----:B------:R-:W-:-:S05]  /*63f0*/  IMAD.WIDE.U32 R248, R6, 0x45c, R4 ;  /* 0x0000045c06f87825 */ /* 0x000fca00078e0004 */
[----:B------:R-:W-:Y:S01]  /*6400*/  IADD3 R239, PT, PT, R249, R223, RZ ;  /* 0x000000dff9ef7210 */ /* 0x000fe20007ffe0ff */
[----:B0-----:R-:W-:-:S05]  /*6410*/  IMAD.WIDE.U32 R244, R6, 0x454, R4 ;  /* 0x0000045406f47825 */ /* 0x001fca00078e0004 */
[----:B------:R-:W-:Y:S01]  /*6420*/  IADD3 R229, PT, PT, R245, R3, RZ ;  /* 0x00000003f5e57210 */ /* 0x000fe20007ffe0ff */
[----:B------:R-:W-:Y:S02]  /*6430*/  IMAD R252, R7, 0x444, RZ ;  /* 0x0000044407fc7824 */ /* 0x000fe400078e02ff */
[----:B------:R-:W-:-:S05]  /*6440*/  IMAD.WIDE.U32 R246, R6, 0x444, R4 ;  /* 0x0000044406f67825 */ /* 0x000fca00078e0004 */
[----:B------:R-:W-:Y:S01]  /*6450*/  IADD3 R9, PT, PT, R247, R252, RZ ;  /* 0x000000fcf7097210 */ /* 0x000fe20007ffe0ff */
        /* <DEDUP_REMOVED lines=8> */
[----:B---3--:R-:W-:Y:S01]  /*64e0*/  MOV R228, R244 ;  /* 0x000000f400e47202 */ /* 0x008fe20000000f00 */
[----:B--2---:R-:W-:Y:S02]  /*64f0*/  MOV.64 R244, R238 ;  /* 0x000000ee00f47202 */ /* 0x004fe40000010f00 */
[----:B------:R-:W2:Y:S04]  /*6500*/  LDL.LU R238, [R1+0xe98] ;  /* 0x000e980001ee7983 */ /* 0x000ea80000300800 */
[----:B------:R0:W-:Y:S04]  /*6510*/  STL.64 [R1+0x780], R228 ;  /* 0x000780e401007387 */ /* 0x0001e80000100a00 */
[----:B0-----:R-:W3:Y:S01]  /*6520*/  LDL.LU R228, [R1+0xe9c] ;  /* 0x000e9c0001e47983 */ /* 0x001ee20000300800 */
[----:B----4-:R-:W-:-:S05]  /*6530*/  MOV R8, R246 ;  /* 0x000000f600087202 */ /* 0x010fca0000000f00 */
[----:B------:R0:W-:Y:S04]  /*6540*/  STL.64 [R1+0x790], R8 ;  /* 0x0007900801007387 */ /* 0x0001e80000100a00 */
[----:B0-----:R-:W4:Y:S01]  /*6550*/  LDL.LU R8, [R1+0xea8] ;  /* 0x000ea80001087983 */ /* 0x001f220000300800 */
[----:B------:R-:W-:Y:S01]  /*6560*/  MOV R212, R242 ;  /* 0x000000f200d47202 */ /* 0x000fe20000000f00 */
[----:B------:R-:W-:Y:S02]  /*6570*/  MOV.64 R242, R222 ;  /* 0x000000de00f27202 */ /* 0x000fe40000010f00 */
[----:B------:R-:W4:Y:S04]  /*6580*/  LDL.LU R222, [R1+0xea0] ;  /* 0x000ea00001de7983 */ /* 0x000f280000300800 */
[----:B------:R0:W-:Y:S04]  /*6590*/  STL.64 [R1+0x5a0], R212 ;  /* 0x0005a0d401007387 */ /* 0x0001e80000100a00 */
[----:B0-----:R-:W4:Y:S01]  /*65a0*/  LDL.LU R212, [R1+0xea4] ;  /* 0x000ea40001d47983 */ /* 0x001f220000300800 */
[----:B------:R-:W-:Y:S01]  /*65b0*/  MOV R244, R248 ;  /* 0x000000f800f47202 */ /* 0x000fe20000000f00 */
[----:B------:R-:W-:-:S02]  /*65c0*/  IMAD R223, R7, 0x470, RZ ;  /* 0x0000047007df7824 */ /* 0x000fc400078e02ff */
[C-C-:B------:R-:W-:Y:S02]  /*65d0*/  IMAD.WIDE.U32 R248, R6.reuse, 0x470, R4.reuse ;  /* 0x0000047006f87825 */ /* 0x140fe400078e0004 */
[----:B------:R0:W-:Y:S02]  /*65e0*/  STL.64 [R1+0x778], R244 ;  /* 0x000778f401007387 */ /* 0x0001e40000100a00 */
[----:B------:R-:W-:Y:S01]  /*65f0*/  IMAD R3, R7, 0x468, RZ ;  /* 0x0000046807037824 */ /* 0x000fe200078e02ff */
        /* <DEDUP_REMOVED lines=14> */
[----:B---3--:R-:W-:Y:S01]  /*66e0*/  MOV R228, R244 ;  /* 0x000000f400e47202 */ /* 0x008fe20000000f00 */
[----:B--2---:R-:W-:Y:S02]  /*66f0*/  MOV.64 R244, R238 ;  /* 0x000000ee00f47202 */ /* 0x004fe40000010f00 */
[----:B------:R-:W2:Y:S01]  /*6700*/  LDL.LU R238, [R1+0xe84] ;  /* 0x000e840001ee7983 */ /* 0x000ea20000300800 */
[----:B----4-:R-:W-:-:S05]  /*6710*/  MOV R8, R246 ;  /* 0x000000f600087202 */ /* 0x010fca0000000f00 */
[----:B------:R0:W-:Y:S04]  /*6720*/  STL.64 [R1+0x598], R8 ;  /* 0x0005980801007387 */ /* 0x0001e80000100a00 */
[----:B0-----:R-:W3:Y:S01]  /*6730*/  LDL.LU R8, [R1+0xe94] ;  /* 0x000e940001087983 */ /* 0x001ee20000300800 */
[----:B------:R-:W-:Y:S01]  /*6740*/  MOV R212, R242 ;  /* 0x000000f200d47202 */ /* 0x000fe20000000f00 */
[----:B------:R-:W-:Y:S02]  /*6750*/  MOV.64 R242, R222 ;  /* 0x000000de00f27202 */ /* 0x000fe40000010f00 */
[----:B------:R-:W4:Y:S04]  /*6760*/  LDL.LU R222, [R1+0xe8c] ;  /* 0x000e8c0001de7983 */ /* 0x000f280000300800 */
[----:B------:R0:W-:Y:S04]  /*6770*/  STL.64 [R1+0x588], R228 ;  /* 0x000588e401007387 */ /* 0x0001e80000100a00 */
[----:B0-----:R-:W4:Y:S01]  /*6780*/  LDL.LU R228, [R1+0xe88] ;  /* 0x000e880001e47983 */ /* 0x001f220000300800 */
        /* <DEDUP_REMOVED lines=16> */
[----:B--2---:R-:W-:Y:S01]  /*6890*/  MOV R238, R242 ;  /* 0x000000f200ee7202 */ /* 0x004fe20000000f00 */
[----:B---3--:R-:W-:-:S04]  /*68a0*/  MOV R8, R246 ;  /* 0x000000f600087202 */ /* 0x008fc80000000f00 */
[----:B------:R0:W-:Y:S01]  /*68b0*/  STL.64 [R1+0x578], R238 ;  /* 0x000578ee01007387 */ /* 0x0001e20000100a00 */
[----:B----4-:R-:W-:-:S03]  /*68c0*/  MOV R222, R250 ;  /* 0x000000fa00de7202 */ /* 0x010fc60000000f00 */
[----:B------:R1:W-:Y:S01]  /*68d0*/  STL.64 [R1+0x768], R8 ;  /* 0x0007680801007387 */ /* 0x0003e20000100a00 */
[----:B------:R-:W-:-:S03]  /*68e0*/  MOV R228, R244 ;  /* 0x000000f400e47202 */ /* 0x000fc60000000f00 */
[----:B0-----:R-:W2:Y:S01]  /*68f0*/  LDL.LU R238, [R1+0xe7c] ;  /* 0x000e7c0001ee7983 */ /* 0x001ea20000300800 */
[----:B------:R-:W-:Y:S01]  /*6900*/  IMAD R203, R7, 0x484, RZ ;  /* 0x0000048407cb7824 */ /* 0x000fe200078e02ff */
[----:B------:R-:W0:Y:S02]  /*6910*/  LDC.64 R250, c[0x0][0x470] ;  /* 0x00011c00fffa7b82 */ /* 0x000e240000000a00 */
[----:B-1----:R-:W3:Y:S04]  /*6920*/  LDL.LU R8, [R1+0xe80] ;  /* 0x000e800001087983 */ /* 0x002ee80000300800 */
[----:B------:R1:W-:Y:S01]  /*6930*/  STL.64 [R1+0x758], R222 ;  /* 0x000758de01007387 */ /* 0x0003e20000100a00 */
[C-C-:B------:R-:W-:Y:S01]  /*6940*/  IMAD.WIDE.U32 R248, R6.reuse, 0x488, R4.reuse ;  /* 0x0000048806f87825 */ /* 0x140fe200078e0004 */
[----:B------:R-:W4:Y:S02]  /*6950*/  LDC.64 R242, c[0x0][0x478] ;  /* 0x00011e00fff27b82 */ /* 0x000f240000000a00 */
[----:B-1----:R-:W4:Y:S04]  /*6960*/  LDL.LU R222, [R1+0xe78] ;  /* 0x000e780001de7983 */ /* 0x002f280000300800 */
[----:B------:R1:W-:Y:S04]  /*6970*/  STL.64 [R1+0x570], R228 ;  /* 0x000570e401007387 */ /* 0x0003e80000100a00 */
[----:B-1----:R-:W4:Y:S01]  /*6980*/  LDL.LU R228, [R1+0xe74] ;  /* 0x000e740001e47983 */ /* 0x002f220000300800 */
[----:B------:R-:W-:-:S05]  /*6990*/  IMAD.WIDE.U32 R246, R6, 0x484, R4 ;  /* 0x0000048406f67825 */ /* 0x000fca00078e0004 */
[----:B------:R-:W-:Y:S01]  /*69a0*/  IADD3 R239, PT, PT, R247, R203, RZ ;  /* 0x000000cbf7ef7210 */ /* 0x000fe20007ffe0ff */
[----:B------:R-:W-:Y:S02]  /*69b0*/  IMAD R9, R7, 0x488, RZ ;  /* 0x0000048807097824 */ /* 0x000fe400078e02ff */
[----:B0-----:R-:W-:-:S03]  /*69c0*/  IMAD.WIDE.U32 R250, R2, 0x4, R250 ;  /* 0x0000000402fa7825 */ /* 0x001fc600078e00fa */
[----:B------:R-:W-:Y:S01]  /*69d0*/  IADD3 R9, PT, PT, R249, R9, RZ ;  /* 0x00000009f9097210 */ /* 0x000fe20007ffe0ff */
[C---:B------:R-:W-:Y:S01]  /*69e0*/  IMAD R3, R7.reuse, 0x490, RZ ;  /* 0x0000049007037824 */ /* 0x040fe200078e02ff */
[----:B------:R0:W-:Y:S01]  /*69f0*/  STL.64 [R1+0x770], R212 ;  /* 0x000770d401007387 */ /* 0x0001e20000100a00 */
[----:B------:R-:W-:-:S03]  /*6a00*/  IMAD R229, R7, 0x498, RZ ;  /* 0x0000049807e57824 */ /* 0x000fc600078e02ff */
[----:B0-----:R-:W4:Y:S01]  /*6a10*/  LDL.LU R212, [R1+0xe90] ;  /* 0x000e900001d47983 */ /* 0x001f220000300800 */
[----:B--2---:R-:W-:-:S05]  /*6a20*/  MOV R238, R246 ;  /* 0x000000f600ee7202 */ /* 0x004fca0000000f00 */
[----:B------:R0:W-:Y:S04]  /*6a30*/  STL.64 [R1+0x750], R238 ;  /* 0x000750ee01007387 */ /* 0x0001e80000100a00 */
[----:B0-----:R-:W2:Y:S01]  /*6a40*/  LDL.LU R238, [R1+0xe70] ;  /* 0x000e700001ee7983 */ /* 0x001ea20000300800 */
[----:B---3--:R-:W-:-:S05]  /*6a50*/  MOV R8, R248 ;  /* 0x000000f800087202 */ /* 0x008fca0000000f00 */
[----:B------:R0:W-:Y:S04]  /*6a60*/  STL.64 [R1+0x568], R8 ;  /* 0x0005680801007387 */ /* 0x0001e80000100a00 */
[----:B0-----:R0:W3:Y:S02]  /*6a70*/  LDG.E R8, desc[UR22][R250.64] ;  /* 0x00000016fa087981 */ /* 0x0010e4000c1e1900 */
[----:B0-----:R-:W-:-:S05]  /*6a80*/  IMAD.WIDE.U32 R250, R6, 0x490, R4 ;  /* 0x0000049006fa7825 */ /* 0x001fca00078e0004 */
[----:B------:R-:W-:Y:S01]  /*6a90*/  IADD3 R223, PT, PT, R251, R3, RZ ;  /* 0x00000003fbdf7210 */ /* 0x000fe20007ffe0ff */
[----:B----4-:R-:W-:-:S05]  /*6aa0*/  MOV R222, R250 ;  /* 0x000000fa00de7202 */ /* 0x010fca0000000f00 */
[----:B------:R0:W-:Y:S01]  /*6ab0*/  STL.64 [R1+0x2b8], R222 ;  /* 0x0002b8de01007387 */ /* 0x0001e20000100a00 */
[----:B------:R-:W-:-:S03]  /*6ac0*/  IMAD.WIDE.U32 R246, R6, 0x498, R4 ;  /* 0x0000049806f67825 */ /* 0x000fc600078e0004 */
[----:B0-----:R-:W4:Y:S02]  /*6ad0*/  LDL.LU R222, [R1+0xe64] ;  /* 0x000e640001de7983 */ /* 0x001f240000300800 */
[----:B------:R-:W-:-:S05]  /*6ae0*/  IADD3 R229, PT, PT, R247, R229, RZ ;  /* 0x000000e5f7e57210 */ /* 0x000fca0007ffe0ff */
[----:B------:R-:W-:Y:S02]  /*6af0*/  MOV.64 R250, R228 ;  /* 0x000000e400fa7202 */ /* 0x000fe40000010f00 */
[----:B------:R-:W3:Y:S01]  /*6b00*/  LDL.LU R228, [R1+0xe60] ;  /* 0x000e600001e47983 */ /* 0x000ee20000300800 */
[----:B------:R-:W-:Y:S02]  /*6b10*/  IMAD R252, R7, 0x494, RZ ;  /* 0x0000049407fc7824 */ /* 0x000fe400078e02ff */
[----:B------:R-:W-:-:S05]  /*6b20*/  IMAD.WIDE.U32 R244, R6, 0x494, R4 ;  /* 0x0000049406f47825 */ /* 0x000fca00078e0004 */
[----:B------:R-:W-:Y:S01]  /*6b30*/  IADD3 R239, PT, PT, R245, R252, RZ ;  /* 0x000000fcf5ef7210 */ /* 0x000fe20007ffe0ff */
[----:B------:R-:W-:Y:S02]  /*6b40*/  IMAD R0, R7, 0x48c, RZ ;  /* 0x0000048c07007824 */ /* 0x000fe400078e02ff */
[----:B------:R-:W-:-:S05]  /*6b50*/  IMAD.WIDE.U32 R248, R6, 0x48c, R4 ;  /* 0x0000048c06f87825 */ /* 0x000fca00078e0004 */
[----:B------:R-:W-:Y:S01]  /*6b60*/  IADD3 R203, PT, PT, R249, R0, RZ ;  /* 0x00000000f9cb7210 */ /* 0x000fe20007ffe0ff */
[----:B------:R-:W-:-:S05]  /*6b70*/  MOV R202, R248 ;  /* 0x000000f800ca7202 */ /* 0x000fca0000000f00 */
[----:B------:R0:W-:Y:S04]  /*6b80*/  STL.64 [R1+0x548], R202 ;  /* 0x000548ca01007387 */ /* 0x0001e80000100a00 */
[----:B0-----:R-:W3:Y:S01]  /*6b90*/  LDL.LU R202, [R1+0xe6c] ;  /* 0x000e6c0001ca7983 */ /* 0x001ee20000300800 */
[----:B------:R-:W-:-:S04]  /*6ba0*/  IMAD.WIDE.U32 R242, R2, 0x4, R242 ;  /* 0x0000000402f27825 */ /* 0x000fc800078e00f2 */
[C---:B------:R-:W-:Y:S01]  /*6bb0*/  IMAD R213, R7.reuse, 0x49c, RZ ;  /* 0x0000049c07d57824 */ /* 0x040fe200078e02ff */
[----:B------:R0:W3:Y:S01]  /*6bc0*/  LDG.E R9, desc[UR22][R242.64] ;  /* 0x00000016f2097981 */ /* 0x0000e2000c1e1900 */
[----:B------:R-:W-:Y:S02]  /*6bd0*/  IMAD R3, R7, 0x4a4, RZ ;  /* 0x000004a407037824 */ /* 0x000fe400078e02ff */
[----:B0-----:R-:W-:-:S05]  /*6be0*/  IMAD.WIDE.U32 R242, R6, 0x49c, R4 ;  /* 0x0000049c06f27825 */ /* 0x001fca00078e0004 */
[----:B------:R-:W-:-:S05]  /*6bf0*/  IADD3 R213, PT, PT, R243, R213, RZ ;  /* 0x000000d5f3d57210 */ /* 0x000fca0007ffe0ff */
[----:B------:R-:W-:Y:S02]  /*6c00*/  MOV.64 R248, R212 ;  /* 0x000000d400f87202 */ /* 0x000fe40000010f00 */
[----:B------:R-:W-:Y:S01]  /*6c10*/  MOV R248, R242 ;  /* 0x000000f200f87202 */ /* 0x000fe20000000f00 */
[C---:B------:R-:W-:Y:S01]  /*6c20*/  IMAD R229, R7.reuse, 0x4ac, RZ ;  /* 0x000004ac07e57824 */ /* 0x040fe200078e02ff */
[----:B------:R-:W-:Y:S01]  /*6c30*/  MOV R250, R246 ;  /* 0x000000f600fa7202 */ /* 0x000fe20000000f00 */
[----:B--2---:R-:W-:Y:S01]  /*6c40*/  MOV R238, R244 ;  /* 0x000000f400ee7202 */ /* 0x004fe20000000f00 */
[----:B------:R-:W-:Y:S01]  /*6c50*/  IMAD R252, R7, 0x4a8, RZ ;  /* 0x000004a807fc7824 */ /* 0x000fe200078e02ff */
[----:B------:R-:W2:Y:S04]  /*6c60*/  LDL.LU R212, [R1+0xe68] ;  /* 0x000e680001d47983 */ /* 0x000ea80000300800 */
[----:B------:R0:W-:Y:S04]  /*6c70*/  STL.64 [R1+0x540], R238 ;  /* 0x000540ee01007387 */ /* 0x0001e80000100a00 */
[----:B0-----:R-:W2:Y:S01]  /*6c80*/  LDL.LU R238, [R1+0xe5c] ;  /* 0x000e5c0001ee7983 */ /* 0x001ea20000300800 */
[----:B------:R-:W-:-:S05]  /*6c90*/  IMAD.WIDE.U32 R244, R6, 0x4a4, R4 ;  /* 0x000004a406f47825 */ /* 0x000fca00078e0004 */
[----:B------:R-:W-:Y:S01]  /*6ca0*/  IADD3 R223, PT, PT, R245, R3, RZ ;  /* 0x00000003f5df7210 */ /* 0x000fe20007ffe0ff */
[----:B------:R0:W-:Y:S02]  /*6cb0*/  STL.64 [R1+0x468], R248 ;  /* 0x000468f801007387 */ /* 0x0001e40000100a00 */
[----:B0-----:R-:W-:Y:S01]  /*6cc0*/  IMAD.WIDE.U32 R248, R6, 0x4ac, R4 ;  /* 0x000004ac06f87825 */ /* 0x001fe200078e0004 */
[----:B----4-:R-:W-:-:S05]  /*6cd0*/  MOV R222, R244 ;  /* 0x000000f400de7202 */ /* 0x010fca0000000f00 */
[----:B------:R0:W-:Y:S01]  /*6ce0*/  STL.64 [R1+0x460], R222 ;  /* 0x000460de01007387 */ /* 0x0001e20000100a00 */
[----:B------:R-:W-:-:S03]  /*6cf0*/  IADD3 R229, PT, PT, R249, R229, RZ ;  /* 0x000000e5f9e57210 */ /* 0x000fc60007ffe0ff */
[----:B0-----:R-:W4:Y:S02]  /*6d00*/  LDL.LU R222, [R1+0xe50] ;  /* 0x000e500001de7983 */ /* 0x001f240000300800 */
[----:B---3--:R-:W-:Y:S02]  /*6d10*/  MOV.64 R244, R228 ;  /* 0x000000e400f47202 */ /* 0x008fe40000010f00 */
[----:B------:R-:W3:Y:S01]  /*6d20*/  LDL.LU R228, [R1+0xe4c] ;  /* 0x000e4c0001e47983 */ /* 0x000ee20000300800 */
        /* <DEDUP_REMOVED lines=17> */
[----:B------:R0:W-:Y:S04]  /*6e40*/  STL.64 [R1+0x3b0], R238 ;  /* 0x0003b0ee01007387 */ /* 0x0001e80000100a00 */
[----:B0-----:R-:W2:Y:S01]  /*6e50*/  LDL.LU R238, [R1+0xe48] ;  /* 0x000e480001ee7983 */ /* 0x001ea20000300800 */
[----:B----4-:R-:W-:-:S05]  /*6e60*/  MOV R222, R244 ;  /* 0x000000f400de7202 */ /* 0x010fca0000000f00 */
[----:B------:R0:W-:Y:S01]  /*6e70*/  STL.64 [R1+0x3a0], R222 ;  /* 0x0003a0de01007387 */ /* 0x0001e20000100a00 */
[----:B---3--:R-:W-:-:S03]  /*6e80*/  MOV.64 R244, R228 ;  /* 0x000000e400f47202 */ /* 0x008fc60000010f00 */
[----:B------:R-:W3:Y:S04]  /*6e90*/  LDL.LU R228, [R1+0xe38] ;  /* 0x000e380001e47983 */ /* 0x000ee80000300800 */
[----:B0-----:R-:W4:Y:S01]  /*6ea0*/  LDL.LU R222, [R1+0xe3c] ;  /* 0x000e3c0001de7983 */ /* 0x001f220000300800 */
[----:B------:R-:W-:-:S03]  /*6eb0*/  IMAD R213, R7, 0x4b0, RZ ;  /* 0x000004b007d57824 */ /* 0x000fc600078e02ff */
[----:B------:R0:W-:Y:S01]  /*6ec0*/  STL.64 [R1+0x2c0], R250 ;  /* 0x0002c0fa01007387 */ /* 0x0001e20000100a00 */
[----:B------:R-:W-:Y:S02]  /*6ed0*/  IMAD R252, R7, 0x4bc, RZ ;  /* 0x000004bc07fc7824 */ /* 0x000fe400078e02ff */
[----:B------:R-:W-:-:S04]  /*6ee0*/  IMAD.WIDE.U32 R246, R6, 0x4bc, R4 ;  /* 0x000004bc06f67825 */ /* 0x000fc800078e0004 */
[----:B0-----:R-:W-:-:S05]  /*6ef0*/  IMAD.WIDE.U32 R250, R6, 0x4b0, R4 ;  /* 0x000004b006fa7825 */ /* 0x001fca00078e0004 */
[----:B------:R-:W-:Y:S02]  /*6f00*/  IADD3 R213, PT, PT, R251, R213, RZ ;  /* 0x000000d5fbd57210 */ /* 0x000fe40007ffe0ff */
[----:B------:R-:W-:-:S03]  /*6f10*/  IADD3 R239, PT, PT, R247, R252, RZ ;  /* 0x000000fcf7ef7210 */ /* 0x000fc60007ffe0ff */
[----:B------:R-:W-:Y:S02]  /*6f20*/  MOV.64 R242, R212 ;  /* 0x000000d400f27202 */ /* 0x000fe40000010f00 */
[----:B------:R-:W-:Y:S01]  /*6f30*/  MOV R242, R250 ;  /* 0x000000fa00f27202 */ /* 0x000fe20000000f00 */
[----:B------:R-:W3:Y:S01]  /*6f40*/  LDL.LU R212, [R1+0xe54] ;  /* 0x000e540001d47983 */ /* 0x000ee20000300800 */
[----:B------:R-:W-:-:S03]  /*6f50*/  IMAD R0, R7, 0x4b4, RZ ;  /* 0x000004b407007824 */ /* 0x000fc600078e02ff */
[----:B------:R0:W-:Y:S02]  /*6f60*/  STL.64 [R1+0x3a8], R242 ;  /* 0x0003a8f201007387 */ /* 0x0001e40000100a00 */
[----:B0-----:R-:W-:-:S05]  /*6f70*/  IMAD.WIDE.U32 R242, R6, 0x4b4, R4 ;  /* 0x000004b406f27825 */ /* 0x001fca00078e0004 */
        /* <DEDUP_REMOVED lines=20> */
[----:B------:R-:W-:Y:S02]  /*70c0*/  IMAD R213, R7, 0x4c4, RZ ;  /* 0x000004c407d57824 */ /* 0x000fe400078e02ff */
[----:B------:R-:W-:-:S05]  /*70d0*/  IMAD.WIDE.U32 R250, R6, 0x4c4, R4 ;  /* 0x000004c406fa7825 */ /* 0x000fca00078e0004 */
[----:B------:R-:W-:Y:S01]  /*70e0*/  IADD3 R213, PT, PT, R251, R213, RZ ;  /* 0x000000d5fbd57210 */ /* 0x000fe20007ffe0ff */
[----:B------:R-:W-:Y:S02]  /*70f0*/  IMAD R252, R7, 0x4d0, RZ ;  /* 0x000004d007fc7824 */ /* 0x000fe400078e02ff */
[----:B------:R-:W-:Y:S02]  /*7100*/  IMAD.WIDE.U32 R246, R6, 0x4d0, R4 ;  /* 0x000004d006f67825 */ /* 0x000fe400078e0004 */
[----:B------:R-:W-:Y:S02]  /*7110*/  MOV.64 R242, R212 ;  /* 0x000000d400f27202 */ /* 0x000fe40000010f00 */
[----:B------:R-:W-:Y:S01]  /*7120*/  MOV R242, R250 ;  /* 0x000000fa00f27202 */ /* 0x000fe20000000f00 */
[----:B------:R-:W-:Y:S01]  /*7130*/  IADD3 R239, PT, PT, R247, R252, RZ ;  /* 0x000000fcf7ef7210 */ /* 0x000fe20007ffe0ff */
        /* <DEDUP_REMOVED lines=24> */
[----:B------:R-:W-:-:S02]  /*72c0*/  IMAD R213, R7, 0x4d8, RZ ;  /* 0x000004d807d57824 */ /* 0x000fc400078e02ff */
        /* <DEDUP_REMOVED lines=28> */
[----:B------:R-:W3:Y:S01]  /*7490*/  LDL.LU R228, [R1+0xdfc] ;  /* 0x000dfc0001e47983 */ /* 0x000ee20000300800 */
[----:B------:R-:W-:Y:S02]  /*74a0*/  IMAD R213, R7, 0x4ec, RZ ;  /* 0x000004ec07d57824 */ /* 0x000fe400078e02ff */
[----:B------:R-:W-:-:S05]  /*74b0*/  IMAD.WIDE.U32 R250, R6, 0x4ec, R4 ;  /* 0x000004ec06fa7825 */ /* 0x000fca00078e0004 */
[----:B------:R-:W-:Y:S01]  /*74c0*/  IADD3 R213, PT, PT, R251, R213, RZ ;  /* 0x000000d5fbd57210 */ /* 0x000fe20007ffe0ff */
[----:B------:R-:W-:Y:S02]  /*74d0*/  IMAD R252, R7, 0x4f8, RZ ;  /* 0x000004f807fc7824 */ /* 0x000fe400078e02ff */
[----:B------:R-:W-:Y:S02]  /*74e0*/  IMAD.WIDE.U32 R246, R6, 0x4f8, R4 ;  /* 0x000004f806f67825 */ /* 0x000fe400078e0004 */
[----:B------:R-:W-:Y:S02]  /*74f0*/  MOV.64 R242, R212 ;  /* 0x000000d400f27202 */ /* 0x000fe40000010f00 */
[----:B------:R-:W4:Y:S01]  /*7500*/  LDL.LU R212, [R1+0xe18] ;  /* 0x000e180001d47983 */ /* 0x000f220000300800 */
[----:B------:R-:W-:Y:S01]  /*7510*/  MOV R242, R250 ;  /* 0x000000fa00f27202 */ /* 0x000fe20000000f00 */
[----:B------:R-:W-:Y:S01]  /*7520*/  IADD3 R239, PT, PT, R247, R252, RZ ;  /* 0x000000fcf7ef7210 */ /* 0x000fe20007ffe0ff */
[----:B------:R-:W-:-:S03]  /*7530*/  IMAD R0, R7, 0x4f0, RZ ;  /* 0x000004f007007824 */ /* 0x000fc600078e02ff */
[----:B------:R0:W-:Y:S02]  /*7540*/  STL.64 [R1+0x410], R242 ;  /* 0x000410f201007387 */ /* 0x0001e40000100a00 */
[----:B0-----:R-:W-:-:S05]  /*7550*/  IMAD.WIDE.U32 R242, R6, 0x4f0, R4 ;  /* 0x000004f006f27825 */ /* 0x001fca00078e0004 */
[----:B------:R-:W-:Y:S01]  /*7560*/  IADD3 R203, PT, PT, R243, R0, RZ ;  /* 0x00000000f3cb7210 */ /* 0x000fe20007ffe0ff */
[----:B------:R0:W-:Y:S01]  /*7570*/  STL.64 [R1+0x408], R222 ;  /* 0x000408de01007387 */ /* 0x0001e20000100a00 */
[----:B------:R-:W-:-:S03]  /*7580*/  IMAD R252, R7, 0x50c, RZ ;  /* 0x0000050c07fc7824 */ /* 0x000fc600078e02ff */
[----:B0-----:R-:W4:Y:S01]  /*7590*/  LDL.LU R222, [R1+0xe00] ;  /* 0x000e000001de7983 */ /* 0x001f220000300800 */
[----:B------:R-:W-:-:S05]  /*75a0*/  MOV R202, R242 ;  /* 0x000000f200ca7202 */ /* 0x000fca0000000f00 */
[----:B------:R0:W-:Y:S04]  /*75b0*/  STL.64 [R1+0x350], R202 ;  /* 0x000350ca01007387 */ /* 0x0001e80000100a00 */
[----:B0-----:R-:W4:Y:S01]  /*75c0*/  LDL.LU R202, [R1+0xe08] ;  /* 0x000e080001ca7983 */ /* 0x001f220000300800 */
[----:B--2---:R-:W-:-:S05]  /*75d0*/  MOV R238, R246 ;  /* 0x000000f600ee7202 */ /* 0x004fca0000000f00 */
[----:B------:R0:W-:Y:S04]  /*75e0*/  STL.64 [R1+0x348], R238 ;  /* 0x000348ee01007387 */ /* 0x0001e80000100a00 */
[----:B0-----:R-:W2:Y:S01]  /*75f0*/  LDL.LU R238, [R1+0xdf8] ;  /* 0x000df80001ee7983 */ /* 0x001ea20000300800 */
[----:B------:R-:W-:-:S05]  /*7600*/  IMAD.WIDE.U32 R246, R6, 0x50c, R4 ;  /* 0x0000050c06f67825 */ /* 0x000fca00078e0004 */
[----:B------:R-:W-:Y:S01]  /*7610*/  IADD3 R229, PT, PT, R247, R252, RZ ;  /* 0x000000fcf7e57210 */ /* 0x000fe20007ffe0ff */
[----:B---3--:R-:W-:-:S05]  /*7620*/  MOV R228, R246 ;  /* 0x000000f600e47202 */ /* 0x008fca0000000f00 */
[----:B------:R0:W-:Y:S04]  /*7630*/  STL.64 [R1+0x3f0], R228 ;  /* 0x0003f0e401007387 */ /* 0x0001e80000100a00 */
[----:B0-----:R-:W3:Y:S01]  /*7640*/  LDL.LU R228, [R1+0xddc] ;  /* 0x000ddc0001e47983 */ /* 0x001ee20000300800 */
[----:B------:R-:W-:Y:S02]  /*7650*/  IMAD R213, R7, 0x500, RZ ;  /* 0x0000050007d57824 */ /* 0x000fe400078e02ff */
[----:B------:R-:W-:-:S05]  /*7660*/  IMAD.WIDE.U32 R250, R6, 0x500, R4 ;  /* 0x0000050006fa7825 */ /* 0x000fca00078e0004 */
[----:B------:R-:W-:Y:S01]  /*7670*/  IADD3 R213, PT, PT, R251, R213, RZ ;  /* 0x000000d5fbd57210 */ /* 0x000fe20007ffe0ff */
[----:B------:R-:W-:-:S04]  /*7680*/  MOV R244, R248 ;  /* 0x000000f800f47202 */ /* 0x000fc80000000f00 */
[----:B----4-:R-:W-:Y:S02]  /*7690*/  MOV.64 R242, R212 ;  /* 0x000000d400f27202 */ /* 0x010fe40000010f00 */
[----:B------:R-:W-:Y:S01]  /*76a0*/  MOV R242, R250 ;  /* 0x000000fa00f27202 */ /* 0x000fe20000000f00 */
[----:B------:R-:W4:Y:S01]  /*76b0*/  LDL.LU R212, [R1+0xe04] ;  /* 0x000e040001d47983 */ /* 0x000f220000300800 */
[C---:B------:R-:W-:Y:S02]  /*76c0*/  IMAD R239, R7.reuse, 0x510, RZ ;  /* 0x0000051007ef7824 */ /* 0x040fe400078e02ff */
[----:B------:R-:W-:Y:S01]  /*76d0*/  IMAD.WIDE.U32 R248, R6, 0x510, R4 ;  /* 0x0000051006f87825 */ /* 0x000fe200078e0004 */
[----:B------:R0:W-:Y:S03]  /*76e0*/  STL.64 [R1+0x340], R242 ;  /* 0x000340f201007387 */ /* 0x0001e60000100a00 */
[----:B------:R-:W-:Y:S01]  /*76f0*/  IMAD R0, R7, 0x504, RZ ;  /* 0x0000050407007824 */ /* 0x000fe200078e02ff */
[----:B------:R-:W-:Y:S01]  /*7700*/  IADD3 R239, PT, PT, R249, R239, RZ ;  /* 0x000000eff9ef7210 */ /* 0x000fe20007ffe0ff */
[----:B------:R-:W-:-:S02]  /*7710*/  IMAD R223, R7, 0x514, RZ ;  /* 0x0000051407df7824 */ /* 0x000fc400078e02ff */
[----:B------:R-:W-:-:S04]  /*7720*/  IMAD.WIDE.U32 R250, R6, 0x514, R4 ;  /* 0x0000051406fa7825 */ /* 0x000fc800078e0004 */
[----:B0-----:R-:W-:-:S05]  /*7730*/  IMAD.WIDE.U32 R242, R6, 0x504, R4 ;  /* 0x0000050406f27825 */ /* 0x001fca00078e0004 */
[----:B------:R-:W-:Y:S02]  /*7740*/  IADD3 R203, PT, PT, R243, R0, RZ ;  /* 0x00000000f3cb7210 */ /* 0x000fe40007ffe0ff */
[----:B------:R-:W-:Y:S01]  /*7750*/  IADD3 R243, PT, PT, R251, R223, RZ ;  /* 0x000000dffbf37210 */ /* 0x000fe20007ffe0ff */
[----:B------:R-:W-:-:S04]  /*7760*/  IMAD R0, R7, 0x518, RZ ;  /* 0x0000051807007824 */ /* 0x000fc800078e02ff */
[----:B------:R-:W-:Y:S02]  /*7770*/  MOV.64 R246, R242 ;  /* 0x000000f200f67202 */ /* 0x000fe40000010f00 */
[----:B------:R-:W-:Y:S01]  /*7780*/  MOV R246, R250 ;  /* 0x000000fa00f67202 */ /* 0x000fe20000000f00 */
[----:B------:R-:W-:Y:S01]  /*7790*/  MOV R202, R242 ;  /* 0x000000f200ca7202 */ /* 0x000fe20000000f00 */
[----:B------:R-:W-:-:S05]  /*77a0*/  IMAD.WIDE.U32 R242, R6, 0x518, R4 ;  /* 0x0000051806f27825 */ /* 0x000fca00078e0004 */
[----:B------:R-:W-:Y:S01]  /*77b0*/  IADD3 R223, PT, PT, R243, R0, RZ ;  /* 0x00000000f3df7210 */ /* 0x000fe20007ffe0ff */
[----:B------:R-:W-:-:S05]  /*77c0*/  MOV R222, R242 ;  /* 0x000000f200de7202 */ /* 0x000fca0000000f00 */
[----:B------:R0:W-:Y:S04]  /*77d0*/  STL.64 [R1+0x318], R222 ;  /* 0x000318de01007387 */ /* 0x0001e80000100a00 */
[----:B------:R1:W-:Y:S04]  /*77e0*/  STL.64 [R1+0x3e8], R246 ;  /* 0x0003e8f601007387 */ /* 0x0003e80000100a00 */
[----:B0-----:R-:W4:Y:S01]  /*77f0*/  LDL.LU R222, [R1+0xdd0] ;  /* 0x000dd00001de7983 */ /* 0x001f220000300800 */
[----:B-1----:R-:W-:Y:S01]  /*7800*/  IMAD.WIDE.U32 R246, R6, 0x520, R4 ;  /* 0x0000052006f67825 */ /* 0x002fe200078e0004 */
[----:B--2---:R-:W-:-:S05]  /*7810*/  MOV R238, R248 ;  /* 0x000000f800ee7202 */ /* 0x004fca0000000f00 */
[----:B------:R0:W-:Y:S04]  /*7820*/  STL.64 [R1+0x320], R238 ;  /* 0x000320ee01007387 */ /* 0x0001e80000100a00 */
[----:B0-----:R-:W2:Y:S01]  /*7830*/  LDL.LU R238, [R1+0xdd8] ;  /* 0x000dd80001ee7983 */ /* 0x001ea20000300800 */
[----:B------:R-:W-:-:S05]  /*7840*/  IMAD R248, R7, 0x520, RZ ;  /* 0x0000052007f87824 */ /* 0x000fca00078e02ff */
[----:B------:R-:W-:-:S05]  /*7850*/  IADD3 R229, PT, PT, R247, R248, RZ ;  /* 0x000000f8f7e57210 */ /* 0x000fca0007ffe0ff */
[----:B---3--:R-:W-:Y:S02]  /*7860*/  MOV.64 R242, R228 ;  /* 0x000000e400f27202 */ /* 0x008fe40000010f00 */
[----:B------:R-:W3:Y:S01]  /*7870*/  LDL.LU R228, [R1+0xdcc] ;  /* 0x000dcc0001e47983 */ /* 0x000ee20000300800 */
[----:B------:R-:W-:-:S03]  /*7880*/  IMAD R3, R7, 0x508, RZ ;  /* 0x0000050807037824 */ /* 0x000fc600078e02ff */
[----:B------:R0:W-:Y:S02]  /*7890*/  STL.64 [R1+0x400], R244 ;  /* 0x000400f401007387 */ /* 0x0001e40000100a00 */
[----:B0-----:R-:W-:-:S05]  /*78a0*/  IMAD.WIDE.U32 R244, R6, 0x508, R4 ;  /* 0x0000050806f47825 */ /* 0x001fca00078e0004 */
[----:B------:R-:W-:Y:S01]  /*78b0*/  IADD3 R213, PT, PT, R245, R3, RZ ;  /* 0x00000003f5d57210 */ /* 0x000fe20007ffe0ff */
[----:B----4-:R-:W-:Y:S01]  /*78c0*/  MOV R212, R244 ;  /* 0x000000f400d47202 */ /* 0x010fe20000000f00 */
[----:B------:R-:W-:Y:S02]  /*78d0*/  MOV.64 R244, R172 ;  /* 0x000000ac00f47202 */ /* 0x000fe40000010f00 */
[C---:B------:R-:W-:Y:S02]  /*78e0*/  IMAD R3, R7.reuse, 0x51c, RZ ;  /* 0x0000051c07037824 */ /* 0x040fe400078e02ff */
[----:B------:R-:W-:Y:S01]  /*78f0*/  IMAD R0, R7, 0x524, RZ ;  /* 0x0000052407007824 */ /* 0x000fe200078e02ff */
[----:B------:R-:W-:Y:S02]  /*7900*/  MOV.64 R250, R244 ;  /* 0x000000f400fa7202 */ /* 0x000fe40000010f00 */
[----:B------:R-:W-:Y:S01]  /*7910*/  IMAD.WIDE.U32 R244, R6, 0x51c, R4 ;  /* 0x0000051c06f47825 */ /* 0x000fe200078e0004 */
[----:B------:R-:W-:Y:S01]  /*7920*/  MOV R242, R246 ;  /* 0x000000f600f27202 */ /* 0x000fe20000000f00 */
[----:B------:R-:W-:-:S02]  /*7930*/  MOV.64 R248, R196 ;  /* 0x000000c400f87202 */ /* 0x000fc40000010f00 */
[----:B------:R-:W-:Y:S01]  /*7940*/  STL [R1+0xc00], R2 ;  /* 0x000c000201007387 */ /* 0x000fe20000100800 */
[----:B------:R-:W-:Y:S01]  /*7950*/  IADD3 R239, PT, PT, R245, R3, RZ ;  /* 0x00000003f5ef7210 */ /* 0x000fe20007ffe0ff */
[----:B------:R-:W-:Y:S02]  /*7960*/  IMAD R3, R7, 0x52c, RZ ;  /* 0x0000052c07037824 */ /* 0x000fe400078e02ff */
[----:B------:R0:W-:Y:S04]  /*7970*/  STL.64 [R1+0x310], R242 ;  /* 0x000310f201007387 */ /* 0x0001e80000100a00 */
[----:B------:R1:W-:Y:S04]  /*7980*/  STL.64 [R1+0x3f8], R202 ;  /* 0x0003f8ca01007387 */ /* 0x0003e80000100a00 */
[----:B------:R4:W-:Y:S01]  /*7990*/  STL.64 [R1+0x328], R212 ;  /* 0x000328d401007387 */ /* 0x0009e20000100a00 */
[----:B0-----:R-:W-:-:S03]  /*79a0*/  IMAD.WIDE.U32 R242, R6, 0x52c, R4 ;  /* 0x0000052c06f27825 */ /* 0x001fc600078e0004 */
[----:B------:R-:W3:Y:S02]  /*79b0*/  LDL.LU R196, [R1+0xdd4] ;  /* 0x000dd40001c47983 */ /* 0x000ee40000300800 */
[----:B------:R-:W-:Y:S02]  /*79c0*/  IADD3 R229, PT, PT, R243, R3, RZ ;  /* 0x00000003f3e57210 */ /* 0x000fe40007ffe0ff */
[----:B------:R-:W-:Y:S04]  /*79d0*/  STL.64 [R1+0x440], R8 ;  /* 0x0004400801007387 */ /* 0x000fe80000100a00 */
[----:B------:R-:W3:Y:S01]  /*79e0*/  LDL.LU.64 R172, [R1+0xde0] ;  /* 0x000de00001ac7983 */ /* 0x000ee20000300a00 */
[----:B--2---:R-:W-:Y:S01]  /*79f0*/  MOV R238, R244 ;  /* 0x000000f400ee7202 */ /* 0x004fe20000000f00 */
[----:B------:R-:W-:-:S02]  /*7a00*/  IMAD.WIDE.U32 R246, R6, 0x528, R4 ;  /* 0x0000052806f67825 */ /* 0x000fc400078e0004 */
[----:B-1----:R-:W2:Y:S04]  /*7a10*/  LDL.LU.64 R202, [R1+0xdf0] ;  /* 0x000df00001ca7983 */ /* 0x002ea80000300a00 */
[----:B------:R0:W-:Y:S01]  /*7a20*/  STL.64 [R1+0x3e0], R238 ;  /* 0x0003e0ee01007387 */ /* 0x0001e20000100a00 */
[----:B------:R-:W-:-:S03]  /*7a30*/  IMAD.WIDE.U32 R244, R6, 0x524, R4 ;  /* 0x0000052406f47825 */ /* 0x000fc600078e0004 */
[----:B----4-:R-:W4:Y:S04]  /*7a40*/  LDL.LU.64 R212, [R1+0xde8] ;  /* 0x000de80001d47983 */ /* 0x010f280000300a00 */
[----:B0-----:R-:W2:Y:S01]  /*7a50*/  LDL.LU R238, [R1+0xdc8] ;  /* 0x000dc80001ee7983 */ /* 0x001ea20000300800 */
[----:B------:R-:W-:Y:S01]  /*7a60*/  IADD3 R223, PT, PT, R245, R0, RZ ;  /* 0x00000000f5df7210 */ /* 0x000fe20007ffe0ff */
[----:B------:R-:W-:-:S05]  /*7a70*/  MOV R222, R244 ;  /* 0x000000f400de7202 */ /* 0x000fca0000000f00 */
[----:B------:R0:W-:Y:S01]  /*7a80*/  STL.64 [R1+0x3d8], R222 ;  /* 0x0003d8de01007387 */ /* 0x0001e20000100a00 */
[----:B---3--:R-:W-:-:S03]  /*7a90*/  MOV.64 R244, R228 ;  /* 0x000000e400f47202 */ /* 0x008fc60000010f00 */
[----:B------:R-:W3:Y:S04]  /*7aa0*/  LDL.LU R228, [R1+0xdc0] ;  /* 0x000dc00001e47983 */ /* 0x000ee80000300800 */
[----:B0-----:R-:W3:Y:S01]  /*7ab0*/  LDL.LU R222, [R1+0xdc4] ;  /* 0x000dc40001de7983 */ /* 0x001ee20000300800 */
[----:B------:R-:W-:-:S05]  /*7ac0*/  IMAD R0, R7, 0x528, RZ ;  /* 0x0000052807007824 */ /* 0x000fca00078e02ff */
[----:B------:R-:W-:Y:S01]  /*7ad0*/  IADD3 R239, PT, PT, R247, R0, RZ ;  /* 0x00000000f7ef7210 */ /* 0x000fe20007ffe0ff */
[----:B------:R-:W-:Y:S01]  /*7ae0*/  MOV R244, R242 ;  /* 0x000000f200f47202 */ /* 0x000fe20000000f00 */
[----:B------:R-:W-:Y:S02]  /*7af0*/  IMAD R0, R7, 0x530, RZ ;  /* 0x0000053007007824 */ /* 0x000fe400078e02ff */
[----:B------:R-:W-:-:S04]  /*7b00*/  IMAD.WIDE.U32 R242, R6, 0x530, R4 ;  /* 0x0000053006f27825 */ /* 0x000fc800078e0004 */
[----:B------:R-:W-:Y:S01]  /*7b10*/  IMAD R3, R7, 0x538, RZ ;  /* 0x0000053807037824 */ /* 0x000fe200078e02ff */
[----:B------:R-:W-:Y:S01]  /*7b20*/  IADD3 R223, PT, PT, R243, R0, RZ ;  /* 0x00000000f3df7210 */ /* 0x000fe20007ffe0ff */
[----:B--2---:R-:W-:-:S05]  /*7b30*/  MOV R238, R246 ;  /* 0x000000f600ee7202 */ /* 0x004fca0000000f00 */
[----:B------:R0:W-:Y:S01]  /*7b40*/  STL.64 [R1+0x2f8], R238 ;  /* 0x0002f8ee01007387 */ /* 0x0001e20000100a00 */
[----:B------:R-:W-:-:S03]  /*7b50*/  IMAD.WIDE.U32 R246, R6, 0x538, R4 ;  /* 0x0000053806f67825 */ /* 0x000fc600078e0004 */
[----:B0-----:R-:W2:Y:S01]  /*7b60*/  LDL.LU R238, [R1+0xdbc] ;  /* 0x000dbc0001ee7983 */ /* 0x001ea20000300800 */
[----:B---3--:R-:W-:Y:S01]  /*7b70*/  MOV R222, R242 ;  /* 0x000000f200de7202 */ /* 0x008fe20000000f00 */
[----:B------:R-:W-:-:S04]  /*7b80*/  IADD3 R229, PT, PT, R247, R3, RZ ;  /* 0x00000003f7e57210 */ /* 0x000fc80007ffe0ff */
[----:B------:R0:W-:Y:S01]  /*7b90*/  STL.64 [R1+0x3c8], R222 ;  /* 0x0003c8de01007387 */ /* 0x0001e20000100a00 */
[----:B------:R-:W-:-:S03]  /*7ba0*/  MOV.64 R242, R228 ;  /* 0x000000e400f27202 */ /* 0x000fc60000010f00 */
[----:B------:R-:W3:Y:S04]  /*7bb0*/  LDL.LU R228, [R1+0xdb4] ;  /* 0x000db40001e47983 */ /* 0x000ee80000300800 */
[----:B0-----:R-:W3:Y:S01]  /*7bc0*/  LDL.LU R222, [R1+0xdb8] ;  /* 0x000db80001de7983 */ /* 0x001ee20000300800 */
[----:B------:R-:W-:-:S03]  /*7bd0*/  IMAD R0, R7, 0x534, RZ ;  /* 0x0000053407007824 */ /* 0x000fc600078e02ff */
[----:B------:R0:W-:Y:S01]  /*7be0*/  STL.64 [R1+0x3d0], R244 ;  /* 0x0003d0f401007387 */ /* 0x0001e20000100a00 */
[----:B------:R-:W-:Y:S01]  /*7bf0*/  MOV R242, R246 ;  /* 0x000000f600f27202 */ /* 0x000fe20000000f00 */
[----:B0-----:R-:W-:-:S05]  /*7c00*/  IMAD.WIDE.U32 R244, R6, 0x534, R4 ;  /* 0x0000053406f47825 */ /* 0x001fca00078e0004 */
[----:B------:R-:W-:Y:S01]  /*7c10*/  IADD3 R239, PT, PT, R245, R0, RZ ;  /* 0x00000000f5ef7210 */ /* 0x000fe20007ffe0ff */
[----:B------:R0:W-:Y:S01]  /*7c20*/  STL.64 [R1+0x740], R242 ;  /* 0x000740f201007387 */ /* 0x0001e20000100a00 */
[C---:B------:R-:W-:Y:S02]  /*7c30*/  IMAD R0, R7.reuse, 0x53c, RZ ;  /* 0x0000053c07007824 */ /* 0x040fe400078e02ff */
[----:B------:R-:W-:Y:S02]  /*7c40*/  IMAD R3, R7, 0x544, RZ ;  /* 0x0000054407037824 */ /* 0x000fe400078e02ff */
[----:B------:R-:W-:-:S04]  /*7c50*/  IMAD.WIDE.U32 R246, R6, 0x544, R4 ;  /* 0x0000054406f67825 */ /* 0x000fc800078e0004 */
[----:B0-----:R-:W-:Y:S01]  /*7c60*/  IMAD.WIDE.U32 R242, R6, 0x53c, R4 ;  /* 0x0000053c06f27825 */ /* 0x001fe200078e0004 */
[----:B------:R-:W-:-:S04]  /*7c70*/  IADD3 R229, PT, PT, R247, R3, RZ ;  /* 0x00000003f7e57210 */ /* 0x000fc80007ffe0ff */
[----:B------:R-:W-:Y:S01]  /*7c80*/  IADD3 R223, PT, PT, R243, R0, RZ ;  /* 0x00000000f3df7210 */ /* 0x000fe20007ffe0ff */
[----:B--2---:R-:W-:-:S05]  /*7c90*/  MOV R238, R244 ;  /* 0x000000f400ee7202 */ /* 0x004fca0000000f00 */
[----:B------:R0:W-:Y:S04]  /*7ca0*/  STL.64 [R1+0x748], R238 ;  /* 0x000748ee01007387 */ /* 0x0001e80000100a00 */
[----:B0-----:R-:W2:Y:S01]  /*7cb0*/  LDL.LU R238, [R1+0xdb0] ;  /* 0x000db00001ee7983 */ /* 0x001ea20000300800 */
[----:B---3--:R-:W-:Y:S01]  /*7cc0*/  MOV R222, R242 ;  /* 0x000000f200de7202 */ /* 0x008fe20000000f00 */
[----:B------:R-:W-:Y:S02]  /*7cd0*/  MOV.64 R242, R228 ;  /* 0x000000e400f27202 */ /* 0x000fe40000010f00 */
[----:B------:R-:W3:Y:S04]  /*7ce0*/  LDL.LU R228, [R1+0xda8] ;  /* 0x000da80001e47983 */ /* 0x000ee80000300800 */
[----:B------:R0:W-:Y:S04]  /*7cf0*/  STL.64 [R1+0x938], R222 ;  /* 0x000938de01007387 */ /* 0x0001e80000100a00 */
[----:B0-----:R-:W3:Y:S01]  /*7d00*/  LDL.LU R222, [R1+0xdac] ;  /* 0x000dac0001de7983 */ /* 0x001ee20000300800 */
[----:B------:R-:W-:-:S02]  /*7d10*/  IMAD R0, R7, 0x540, RZ ;  /* 0x0000054007007824 */ /* 0x000fc400078e02ff */
        /* <DEDUP_REMOVED lines=13> */
[----:B---3--:R-:W-:Y:S01]  /*7df0*/  MOV R222, R242 ;  /* 0x000000f200de7202 */ /* 0x008fe20000000f00 */
[----:B------:R-:W-:Y:S02]  /*7e00*/  MOV.64 R242, R228 ;  /* 0x000000e400f27202 */ /* 0x000fe40000010f00 */
[----:B------:R-:W3:Y:S01]  /*7e10*/  LDL.LU R228, [R1+0xd9c] ;  /* 0x000d9c0001e47983 */ /* 0x000ee20000300800 */
[----:B------:R-:W-:Y:S01]  /*7e20*/  IMAD R0, R7, 0x54c, RZ ;  /* 0x0000054c07007824 */ /* 0x000fe200078e02ff */
[----:B------:R-:W-:Y:S01]  /*7e30*/  MOV R242, R246 ;  /* 0x000000f600f27202 */ /* 0x000fe20000000f00 */
[----:B------:R-:W-:-:S04]  /*7e40*/  IMAD.WIDE.U32 R244, R6, 0x54c, R4 ;  /* 0x0000054c06f47825 */ /* 0x000fc800078e0004 */
[----:B------:R0:W-:Y:S01]  /*7e50*/  STL.64 [R1+0x958], R242 ;  /* 0x000958f201007387 */ /* 0x0001e20000100a00 */
[----:B------:R-:W-:Y:S01]  /*7e60*/  IADD3 R239, PT, PT, R245, R0, RZ ;  /* 0x00000000f5ef7210 */ /* 0x000fe20007ffe0ff */
[----:B------:R-:W-:Y:S02]  /*7e70*/  IMAD R0, R7, 0x554, RZ ;  /* 0x0000055407007824 */ /* 0x000fe400078e02ff */
[C-C-:B0-----:R-:W-:Y:S01]  /*7e80*/  IMAD.WIDE.U32 R242, R6.reuse, 0x554, R4.reuse ;  /* 0x0000055406f27825 */ /* 0x141fe200078e0004 */
[----:B------:R0:W-:Y:S04]  /*7e90*/  STL.64 [R1+0x948], R222 ;  /* 0x000948de01007387 */ /* 0x0001e80000100a00 */
[----:B0-----:R-:W4:Y:S01]  /*7ea0*/  LDL.LU R222, [R1+0xda0] ;  /* 0x000da00001de7983 */ /* 0x001f220000300800 */
[----:B--2---:R-:W-:Y:S01]  /*7eb0*/  MOV R238, R244 ;  /* 0x000000f400ee7202 */ /* 0x004fe20000000f00 */
[----:B------:R-:W-:-:S04]  /*7ec0*/  IMAD.WIDE.U32 R244, R6, 0x558, R4 ;  /* 0x0000055806f47825 */ /* 0x000fc800078e0004 */
[----:B------:R0:W-:Y:S01]  /*7ed0*/  STL.64 [R1+0x988], R238 ;  /* 0x000988ee01007387 */ /* 0x0001e20000100a00 */
[----:B---3--:R-:W-:-:S03]  /*7ee0*/  MOV R228, R244 ;  /* 0x000000f400e47202 */ /* 0x008fc60000000f00 */
[----:B0-----:R-:W2:Y:S01]  /*7ef0*/  LDL.LU R238, [R1+0xd98] ;  /* 0x000d980001ee7983 */ /* 0x001ea20000300800 */
[----:B------:R-:W-:Y:S01]  /*7f00*/  IADD3 R239, PT, PT, R243, R0, RZ ;  /* 0x00000000f3ef7210 */ /* 0x000fe20007ffe0ff */
[----:B------:R-:W-:-:S05]  /*7f10*/  IMAD R0, R7, 0x558, RZ ;  /* 0x0000055807007824 */ /* 0x000fca00078e02ff */
[----:B------:R-:W-:-:S05]  /*7f20*/  IADD3 R229, PT, PT, R245, R0, RZ ;  /* 0x00000000f5e57210 */ /* 0x000fca0007ffe0ff */
[----:B------:R0:W-:Y:S04]  /*7f30*/  STL.64 [R1+0x980], R228 ;  /* 0x000980e401007387 */ /* 0x0001e80000100a00 */
[----:B0-----:R-:W3:Y:S01]  /*7f40*/  LDL.LU R228, [R1+0xd90] ;  /* 0x000d900001e47983 */ /* 0x001ee20000300800 */
[----:B------:R-:W-:Y:S02]  /*7f50*/  IMAD R3, R7, 0x55c, RZ ;  /* 0x0000055c07037824 */ /* 0x000fe400078e02ff */
[----:B------:R-:W-:-:S05]  /*7f60*/  IMAD.WIDE.U32 R246, R6, 0x55c, R4 ;  /* 0x0000055c06f67825 */ /* 0x000fca00078e0004 */
[----:B------:R-:W-:Y:S01]  /*7f70*/  IADD3 R3, PT, PT, R247, R3, RZ ;  /* 0x00000003f7037210 */ /* 0x000fe20007ffe0ff */
[----:B------:R-:W-:Y:S01]  /*7f80*/  MOV R2, R246 ;  /* 0x000000f600027202 */ /* 0x000fe20000000f00 */
[----:B------:R-:W-:Y:S02]  /*7f90*/  IMAD R0, R7, 0x560, RZ ;  /* 0x0000056007007824 */ /* 0x000fe400078e02ff */
[C-C-:B------:R-:W-:Y:S02]  /*7fa0*/  IMAD.WIDE.U32 R246, R6.reuse, 0x568, R4.reuse ;  /* 0x0000056806f67825 */ /* 0x140fe400078e0004 */
[----:B------:R0:W-:Y:S02]  /*7fb0*/  STL.64 [R1+0x9a0], R2 ;  /* 0x0009a00201007387 */ /* 0x0001e40000100a00 */
[----:B------:R-:W-:-:S04]  /*7fc0*/  IMAD.WIDE.U32 R244, R6, 0x564, R4 ;  /* 0x0000056406f47825 */ /* 0x000fc800078e0004 */
[----:B0-----:R-:W-:-:S05]  /*7fd0*/  IMAD R3, R7, 0x568, RZ ;  /* 0x0000056807037824 */ /* 0x001fca00078e02ff */
[----:B------:R-:W-:Y:S01]  /*7fe0*/  IADD3 R223, PT, PT, R247, R3, RZ ;  /* 0x00000003f7df7210 */ /* 0x000fe20007ffe0ff */
[----:B------:R-:W-:Y:S02]  /*7ff0*/  MOV.64 R2, R210 ;  /* 0x000000d200027202 */ /* 0x000fe40000010f00 */
[----:B------:R-:W3:Y:S01]  /*8000*/  LDL.LU.64 R210, [R1+0xd88] ;  /* 0x000d880001d27983 */ /* 0x000ee20000300a00 */
[----:B--2---:R-:W-:Y:S01]  /*8010*/  MOV R238, R242 ;  /* 0x000000f200ee7202 */ /* 0x004fe20000000f00 */
[----:B------:R-:W-:-:S05]  /*8020*/  IMAD.WIDE.U32 R242, R6, 0x560, R4 ;  /* 0x0000056006f27825 */ /* 0x000fca00078e0004 */
[----:B------:R-:W-:Y:S01]  /*8030*/  IADD3 R197, PT, PT, R243, R0, RZ ;  /* 0x00000000f3c57210 */ /* 0x000fe20007ffe0ff */
[----:B------:R-:W-:Y:S01]  /*8040*/  IMAD R0, R7, 0x564, RZ ;  /* 0x0000056407007824 */ /* 0x000fe200078e02ff */
[----:B------:R-:W-:Y:S01]  /*8050*/  MOV R196, R242 ;  /* 0x000000f200c47202 */ /* 0x000fe20000000f00 */
[----:B------:R0:W-:Y:S03]  /*8060*/  STL.64 [R1+0x9a8], R238 ;  /* 0x0009a8ee01007387 */ /* 0x0001e60000100a00 */
[----:B------:R-:W-:Y:S01]  /*8070*/  IADD3 R229, PT, PT, R245, R0, RZ ;  /* 0x00000000f5e57210 */ /* 0x000fe20007ffe0ff */
[----:B------:R1:W-:Y:S01]  /*8080*/  STL.64 [R1+0x978], R196 ;  /* 0x000978c401007387 */ /* 0x0003e20000100a00 */
[----:B----4-:R-:W-:-:S03]  /*8090*/  MOV.64 R242, R222 ;  /* 0x000000de00f27202 */ /* 0x010fc60000010f00 */
[----:B------:R-:W2:Y:S04]  /*80a0*/  LDL.LU R222, [R1+0xd7c] ;  /* 0x000d7c0001de7983 */ /* 0x000ea80000300800 */
[----:B0-----:R-:W4:Y:S01]  /*80b0*/  LDL.LU R238, [R1+0xd94] ;  /* 0x000d940001ee7983 */ /* 0x001f220000300800 */
[----:B---3--:R-:W-:-:S03]  /*80c0*/  MOV R228, R244 ;  /* 0x000000f400e47202 */ /* 0x008fc60000000f00 */
[----:B------:R-:W3:Y:S04]  /*80d0*/  LDL R239, [R1+0xbf4] ;  /* 0x000bf40001ef7983 */ /* 0x000ee80000100800 */
[----:B-1----:R-:W2:Y:S04]  /*80e0*/  LDL.LU.64 R196, [R1+0xd80] ;  /* 0x000d800001c47983 */ /* 0x002ea80000300a00 */
[----:B------:R0:W-:Y:S04]  /*80f0*/  STL.64 [R1+0x998], R228 ;  /* 0x000998e401007387 */ /* 0x0001e80000100a00 */
[----:B0-----:R-:W2:Y:S01]  /*8100*/  LDL.LU R228, [R1+0xd78] ;  /* 0x000d780001e47983 */ /* 0x001ea20000300800 */
[----:B------:R-:W-:-:S03]  /*8110*/  MOV R242, R246 ;  /* 0x000000f600f27202 */ /* 0x000fc60000000f00 */
[----:B------:R0:W-:Y:S01]  /*8120*/  STL.64 [R1+0xf0], R8 ;  /* 0x0000f00801007387 */ /* 0x0001e20000100a00 */
[----:B------:R-:W-:Y:S02]  /*8130*/  MOV.64 R246, R2 ;  /* 0x0000000200f67202 */ /* 0x000fe40000010f00 */
[----:B------:R-:W-:Y:S02]  /*8140*/  IMAD R3, R7, 0x570, RZ ;  /* 0x0000057007037824 */ /* 0x000fe400078e02ff */
[----:B------:R-:W-:Y:S01]  /*8150*/  IMAD.WIDE.U32 R244, R6, 0x570, R4 ;  /* 0x0000057006f47825 */ /* 0x000fe200078e0004 */
[----:B0-----:R-:W3:Y:S04]  /*8160*/  LDL.LU.64 R8, [R1+0xd50] ;  /* 0x000d500001087983 */ /* 0x001ee80000300a00 */
[----:B------:R-:W-:Y:S01]  /*8170*/  IADD3 R229, PT, PT, R245, R3, RZ ;  /* 0x00000003f5e57210 */ /* 0x000fe20007ffe0ff */
[----:B--2---:R-:W-:Y:S01]  /*8180*/  MOV R228, R244 ;  /* 0x000000f400e47202 */ /* 0x004fe20000000f00 */
[----:B------:R-:W-:-:S02]  /*8190*/  MOV.64 R244, R160 ;  /* 0x000000a000f47202 */ /* 0x000fc40000010f00 */
[----:B------:R-:W2:Y:S04]  /*81a0*/  LDL.LU.64 R160, [R1+0xd58] ;  /* 0x000d580001a07983 */ /* 0x000ea80000300a00 */
[----:B------:R0:W-:Y:S04]  /*81b0*/  STL.64 [R1+0x968], R228 ;  /* 0x000968e401007387 */ /* 0x0001e80000100a00 */
[----:B0-----:R-:W2:Y:S01]  /*81c0*/  LDL.LU R228, [R1+0xd60] ;  /* 0x000d600001e47983 */ /* 0x001ea20000300800 */
[----:B------:R-:W-:-:S03]  /*81d0*/  IMAD R0, R7, 0x56c, RZ ;  /* 0x0000056c07007824 */ /* 0x000fc600078e02ff */
[----:B------:R0:W-:Y:S04]  /*81e0*/  STL.64 [R1+0x970], R242 ;  /* 0x000970f201007387 */ /* 0x0001e80000100a00 */
[----:B------:R-:W-:Y:S04]  /*81f0*/  STL.64 [R1+0x108], RZ ;  /* 0x000108ff01007387 */ /* 0x000fe80000100a00 */
[----:B------:R-:W-:Y:S01]  /*8200*/  STL.64 [R1+0x110], RZ ;  /* 0x000110ff01007387 */ /* 0x000fe20000100a00 */
[----:B0-----:R-:W-:-:S03]  /*8210*/  IMAD.WIDE.U32 R242, R6, 0x56c, R4 ;  /* 0x0000056c06f27825 */ /* 0x001fc600078e0004 */
[----:B------:R-:W-:Y:S04]  /*8220*/  STL.64 [R1+0x118], RZ ;  /* 0x000118ff01007387 */ /* 0x000fe80000100a00 */
[----:B---3--:R0:W-:Y:S01]  /*8230*/  STL [R1+0xf8], R239 ;  /* 0x0000f8ef01007387 */ /* 0x0081e20000100800 */
[----:B------:R-:W-:Y:S01]  /*8240*/  IADD3 R223, PT, PT, R243, R0, RZ ;  /* 0x00000000f3df7210 */ /* 0x000fe20007ffe0ff */
[----:B------:R-:W-:Y:S02]  /*8250*/  IMAD R0, R7, 0x574, RZ ;  /* 0x0000057407007824 */ /* 0x000fe400078e02ff */
[----:B------:R1:W3:Y:S01]  /*8260*/  LD.E R252, desc[UR22][R8.64] ;  /* 0x0000001608fc7980 */ /* 0x0002e2000c101900 */
[----:B------:R-:W-:Y:S01]  /*8270*/  MOV R222, R242 ;  /* 0x000000f200de7202 */ /* 0x000fe20000000f00 */
[----:B-1----:R-:W-:-:S04]  /*8280*/  IMAD.WIDE.U32 R8, R6, 0x574, R4 ;  /* 0x0000057406087825 */ /* 0x002fc800078e0004 */
[----:B------:R-:W-:Y:S01]  /*8290*/  STL.64 [R1+0x990], R222 ;  /* 0x000990de01007387 */ /* 0x000fe20000100a00 */
[----:B0-----:R-:W-:Y:S01]  /*82a0*/  IADD3 R239, PT, PT, R9, R0, RZ ;  /* 0x0000000009ef7210 */ /* 0x001fe20007ffe0ff */
[----:B----4-:R-:W-:Y:S01]  /*82b0*/  MOV R238, R8 ;  /* 0x0000000800ee7202 */ /* 0x010fe20000000f00 */
[----:B------:R-:W-:Y:S02]  /*82c0*/  MOV.64 R8, R236 ;  /* 0x000000ec00087202 */ /* 0x000fe40000010f00 */
[----:B------:R-:W-:Y:S01]  /*82d0*/  IMAD R0, R7, 0x578, RZ ;  /* 0x0000057807007824 */ /* 0x000fe200078e02ff */
[----:B------:R-:W-:Y:S02]  /*82e0*/  MOV.64 R242, R226 ;  /* 0x000000e200f27202 */ /* 0x000fe40000010f00 */
[----:B------:R0:W-:Y:S04]  /*82f0*/  STL.64 [R1+0x960], R238 ;  /* 0x000960ee01007387 */ /* 0x0001e80000100a00 */
[----:B------:R-:W4:Y:S04]  /*8300*/  LDL.LU R236, [R1+0xd40] ;  /* 0x000d400001ec7983 */ /* 0x000f280000300800 */
[----:B------:R-:W3:Y:S04]  /*8310*/  LDL.LU R226, [R1+0xd64] ;  /* 0x000d640001e27983 */ /* 0x000ee80000300800 */
[----:B0-----:R-:W3:Y:S04]  /*8320*/  LDL.LU.64 R238, [R1+0xd48] ;  /* 0x000d480001ee7983 */ /* 0x001ee80000300a00 */
[----:B------:R-:W4:Y:S04]  /*8330*/  LDL.LU R222, [R1+0xd68] ;  /* 0x000d680001de7983 */ /* 0x000f280000300800 */
[----:B--2---:R0:W2:Y:S02]  /*8340*/  LD.E R223, desc[UR22][R160.64] ;  /* 0x00000016a0df7980 */ /* 0x0040a4000c101900 */
[----:B0-----:R-:W-:-:S02]  /*8350*/  MOV.64 R160, R8 ;  /* 0x0000000800a07202 */ /* 0x001fc40000010f00 */
[----:B------:R-:W-:-:S05]  /*8360*/  IMAD.WIDE.U32 R8, R6, 0x578, R4 ;  /* 0x0000057806087825 */ /* 0x000fca00078e0004 */
[----:B------:R-:W-:Y:S01]  /*8370*/  IADD3 R229, PT, PT, R9, R0, RZ ;  /* 0x0000000009e57210 */ /* 0x000fe20007ffe0ff */
[----:B------:R-:W-:-:S05]  /*8380*/  MOV R228, R8 ;  /* 0x0000000800e47202 */ /* 0x000fca0000000f00 */
[----:B------:R0:W-:Y:S04]  /*8390*/  STL.64 [R1+0x940], R228 ;  /* 0x000940e401007387 */ /* 0x0001e80000100a00 */
[----:B0-----:R-:W2:Y:S04]  /*83a0*/  LDL.LU.64 R228, [R1+0xd30] ;  /* 0x000d300001e47983 */ /* 0x001ea80000300a00 */
[----:B---3--:R0:W3:Y:S02]  /*83b0*/  LD.E R227, desc[UR22][R238.64] ;  /* 0x00000016eee37980 */ /* 0x0080e4000c101900 */
[----:B0-----:R-:W-:-:S02]  /*83c0*/  MOV.64 R238, R164 ;  /* 0x000000a400ee7202 */ /* 0x001fc40000010f00 */
[----:B------:R-:W3:Y:S04]  /*83d0*/  LDL.LU.64 R164, [R1+0xd38] ;  /* 0x000d380001a47983 */ /* 0x000ee80000300a00 */
[----:B--2---:R0:W2:Y:S02]  /*83e0*/  LD.E R237, desc[UR22][R228.64] ;  /* 0x00000016e4ed7980 */ /* 0x0040a4000c101900 */
[----:B0-----:R-:W-:Y:S02]  /*83f0*/  MOV.64 R228, R230 ;  /* 0x000000e600e47202 */ /* 0x001fe40000010f00 */
[----:B------:R-:W2:Y:S01]  /*8400*/  LDL.LU R230, [R1+0xd20] ;  /* 0x000d200001e67983 */ /* 0x000ea20000300800 */
[----:B------:R-:W-:-:S03]  /*8410*/  MOV.64 R8, R166 ;  /* 0x000000a600087202 */ /* 0x000fc60000010f00 */
[----:B------:R3:W-:Y:S01]  /*8420*/  STL [R1+0xb90], R252 ;  /* 0x000b90fc01007387 */ /* 0x0007e20000100800 */
[----:B------:R-:W-:-:S03]  /*8430*/  IMAD R0, R7, 0x57c, RZ ;  /* 0x0000057c07007824 */ /* 0x000fc600078e02ff */
[----:B------:R-:W4:Y:S04]  /*8440*/  LDL.LU.64 R166, [R1+0xd28] ;  /* 0x000d280001a67983 */ /* 0x000f280000300a00 */
[----:B---3--:R0:W3:Y:S02]  /*8450*/  LD.E R252, desc[UR22][R164.64] ;  /* 0x00000016a4fc7980 */ /* 0x0080e4000c101900 */
[----:B0-----:R-:W-:Y:S02]  /*8460*/  MOV.64 R164, R228 ;  /* 0x000000e400a47202 */ /* 0x001fe40000010f00 */
[----:B------:R-:W-:Y:S02]  /*8470*/  MOV.64 R228, R8 ;  /* 0x0000000800e47202 */ /* 0x000fe40000010f00 */
[----:B------:R-:W-:-:S05]  /*8480*/  IMAD.WIDE.U32 R8, R6, 0x57c, R4 ;  /* 0x0000057c06087825 */ /* 0x000fca00078e0004 */
[----:B------:R-:W-:Y:S01]  /*8490*/  IADD3 R231, PT, PT, R9, R0, RZ ;  /* 0x0000000009e77210 */ /* 0x000fe20007ffe0ff */
[----:B--2---:R-:W-:-:S05]  /*84a0*/  MOV R230, R8 ;  /* 0x0000000800e67202 */ /* 0x004fca0000000f00 */
[----:B------:R0:W-:Y:S04]  /*84b0*/  STL.64 [R1+0x928], R230 ;  /* 0x000928e601007387 */ /* 0x0001e80000100a00 */
[----:B0-----:R-:W2:Y:S04]  /*84c0*/  LDL.LU.64 R230, [R1+0xd18] ;  /* 0x000d180001e67983 */ /* 0x001ea80000300a00 */
[----:B------:R-:W-:Y:S01]  /*84d0*/  STL [R1+0xb94], R227 ;  /* 0x000b94e301007387 */ /* 0x000fe20000100800 */
[----:B------:R-:W-:-:S03]  /*84e0*/  MOV.64 R8, R232 ;  /* 0x000000e800087202 */ /* 0x000fc60000010f00 */
[----:B------:R4:W-:Y:S01]  /*84f0*/  STL [R1+0xb88], R223 ;  /* 0x000b88df01007387 */ /* 0x0009e20000100800 */
[----:B------:R-:W-:-:S03]  /*8500*/  IMAD R0, R7, 0x580, RZ ;  /* 0x0000058007007824 */ /* 0x000fc600078e02ff */
[----:B------:R0:W-:Y:S04]  /*8510*/  STL [R1+0xb8c], R237 ;  /* 0x000b8ced01007387 */ /* 0x0001e80000100800 */
[----:B------:R-:W3:Y:S04]  /*8520*/  LDL.LU R232, [R1+0xd10] ;  /* 0x000d100001e87983 */ /* 0x000ee80000300800 */
[----:B----4-:R-:W4:Y:S04]  /*8530*/  LD.E R223, desc[UR22][R166.64] ;  /* 0x00000016a6df7980 */ /* 0x010f28000c101900 */
[----:B--2---:R1:W2:Y:S02]  /*8540*/  LD.E R227, desc[UR22][R230.64] ;  /* 0x00000016e6e37980 */ /* 0x0042a4000c101900 */
[----:B-1----:R-:W-:-:S02]  /*8550*/  MOV.64 R230, R170 ;  /* 0x000000aa00e67202 */ /* 0x002fc40000010f00 */
[----:B------:R-:W4:Y:S01]  /*8560*/  LDL.LU.64 R170, [R1+0xd08] ;  /* 0x000d080001aa7983 */ /* 0x000f220000300a00 */
[----:B------:R-:W-:Y:S02]  /*8570*/  MOV.64 R166, R8 ;  /* 0x0000000800a67202 */ /* 0x000fe40000010f00 */
[----:B------:R-:W-:-:S05]  /*8580*/  IMAD.WIDE.U32 R8, R6, 0x580, R4 ;  /* 0x0000058006087825 */ /* 0x000fca00078e0004 */
[----:B0-----:R-:W-:Y:S01]  /*8590*/  IADD3 R237, PT, PT, R9, R0, RZ ;  /* 0x0000000009ed7210 */ /* 0x001fe20007ffe0ff */
[----:B------:R-:W-:Y:S01]  /*85a0*/  MOV R236, R8 ;  /* 0x0000000800ec7202 */ /* 0x000fe20000000f00 */
[----:B------:R-:W-:Y:S02]  /*85b0*/  MOV.64 R8, R224 ;  /* 0x000000e000087202 */ /* 0x000fe40000010f00 */
[----:B------:R-:W-:Y:S01]  /*85c0*/  IMAD R0, R7, 0x584, RZ ;  /* 0x0000058407007824 */ /* 0x000fe200078e02ff */
[----:B---3--:R-:W-:Y:S04]  /*85d0*/  STL [R1+0xba0], R252 ;  /* 0x000ba0fc01007387 */ /* 0x008fe80000100800 */
[----:B------:R0:W-:Y:S04]  /*85e0*/  STL.64 [R1+0x560], R236 ;  /* 0x000560ec01007387 */ /* 0x0001e80000100a00 */
[----:B------:R-:W3:Y:S04]  /*85f0*/  LDL.LU R224, [R1+0xcf8] ;  /* 0x000cf80001e07983 */ /* 0x000ee80000300800 */
[----:B0-----:R-:W3:Y:S04]  /*8600*/  LDL.LU.64 R236, [R1+0xd00] ;  /* 0x000d000001ec7983 */ /* 0x001ee80000300a00 */
[----:B--2---:R0:W-:Y:S04]  /*8610*/  STL [R1+0xb98], R227 ;  /* 0x000b98e301007387 */ /* 0x0041e80000100800 */
[----:B----4-:R1:W2:Y:S02]  /*8620*/  LD.E R233, desc[UR22][R170.64] ;  /* 0x00000016aae97980 */ /* 0x0102a4000c101900 */
[----:B-1----:R-:W-:-:S02]  /*8630*/  MOV.64 R170, R8 ;  /* 0x0000000800aa7202 */ /* 0x002fc40000010f00 */
[----:B------:R-:W-:-:S05]  /*8640*/  IMAD.WIDE.U32 R8, R6, 0x584, R4 ;  /* 0x0000058406087825 */ /* 0x000fca00078e0004 */
[----:B0-----:R-:W-:Y:S01]  /*8650*/  IADD3 R227, PT, PT, R9, R0, RZ ;  /* 0x0000000009e37210 */ /* 0x001fe20007ffe0ff */
[----:B------:R-:W-:-:S05]  /*8660*/  MOV R226, R8 ;  /* 0x0000000800e27202 */ /* 0x000fca0000000f00 */
[----:B------:R0:W-:Y:S04]  /*8670*/  STL.64 [R1+0x3c0], R226 ;  /* 0x0003c0e201007387 */ /* 0x0001e80000100a00 */
[----:B---3--:R1:W3:Y:S04]  /*8680*/  LD.E R252, desc[UR22][R236.64] ;  /* 0x00000016ecfc7980 */ /* 0x0082e8000c101900 */
[----:B0-----:R-:W4:Y:S01]  /*8690*/  LDL.LU.64 R226, [R1+0xce8] ;  /* 0x000ce80001e27983 */ /* 0x001f220000300a00 */
[----:B-1----:R-:W-:-:S03]  /*86a0*/  MOV.64 R236, R174 ;  /* 0x000000ae00ec7202 */ /* 0x002fc60000010f00 */
[----:B------:R-:W2:Y:S01]  /*86b0*/  LDL.LU.64 R174, [R1+0xcf0] ;  /* 0x000cf00001ae7983 */ /* 0x000ea20000300a00 */
[----:B------:R-:W-:-:S03]  /*86c0*/  MOV.64 R8, R178 ;  /* 0x000000b200087202 */ /* 0x000fc60000010f00 */
[----:B------:R-:W3:Y:S04]  /*86d0*/  LDL.LU.64 R178, [R1+0xce0] ;  /* 0x000ce00001b27983 */ /* 0x000ee80000300a00 */
[----:B------:R2:W-:Y:S04]  /*86e0*/  STL [R1+0xba4], R223 ;  /* 0x000ba4df01007387 */ /* 0x0005e80000100800 */
[----:B----4-:R0:W4:Y:S01]  /*86f0*/  LD.E R225, desc[UR22][R226.64] ;  /* 0x00000016e2e17980 */ /* 0x010122000c101900 */
[----:B------:R-:W-:-:S03]  /*8700*/  IMAD R0, R7, 0x588, RZ ;  /* 0x0000058807007824 */ /* 0x000fc600078e02ff */
[----:B--2---:R1:W2:Y:S01]  /*8710*/  LD.E R223, desc[UR22][R174.64] ;  /* 0x00000016aedf7980 */ /* 0x0042a2000c101900 */
[----:B0-----:R-:W-:-:S03]  /*8720*/  MOV.64 R226, R162 ;  /* 0x000000a200e27202 */ /* 0x001fc60000010f00 */
[----:B------:R-:W2:Y:S01]  /*8730*/  LDL.LU.64 R162, [R1+0xcd8] ;  /* 0x000cd80001a27983 */ /* 0x000ea20000300a00 */
[----:B-1----:R-:W-:Y:S02]  /*8740*/  MOV.64 R174, R226 ;  /* 0x000000e200ae7202 */ /* 0x002fe40000010f00 */
[----:B------:R-:W-:Y:S02]  /*8750*/  MOV.64 R226, R230 ;  /* 0x000000e600e27202 */ /* 0x000fe40000010f00 */
[----:B------:R-:W-:Y:S01]  /*8760*/  IMAD.WIDE.U32 R230, R6, 0x588, R4 ;  /* 0x0000058806e67825 */ /* 0x000fe200078e0004 */
[----:B---3--:R0:W-:Y:S04]  /*8770*/  STL [R1+0xb9c], R252 ;  /* 0x000b9cfc01007387 */ /* 0x0081e80000100800 */
[----:B------:R-:W-:Y:S01]  /*8780*/  IADD3 R231, PT, PT, R231, R0, RZ ;  /* 0x00000000e7e77210 */ /* 0x000fe20007ffe0ff */
[----:B------:R-:W-:Y:S01]  /*8790*/  IMAD R0, R7, 0x58c, RZ ;  /* 0x0000058c07007824 */ /* 0x000fe200078e02ff */
[----:B0-----:R0:W3:Y:S02]  /*87a0*/  LD.E R252, desc[UR22][R178.64] ;  /* 0x00000016b2fc7980 */ /* 0x0010e4000c101900 */
[----:B0-----:R-:W-:-:S02]  /*87b0*/  MOV.64 R178, R8 ;  /* 0x0000000800b27202 */ /* 0x001fc40000010f00 */
[----:B------:R-:W-:-:S03]  /*87c0*/  IMAD.WIDE.U32 R8, R6, 0x58c, R4 ;  /* 0x0000058c06087825 */ /* 0x000fc600078e0004 */
[----:B------:R-:W-:Y:S01]  /*87d0*/  MOV R224, R8 ;  /* 0x0000000800e07202 */ /* 0x000fe20000000f00 */
[----:B------:R-:W-:Y:S04]  /*87e0*/  STL [R1+0xbc0], R233 ;  /* 0x000bc0e901007387 */ /* 0x000fe80000100800 */
[----:B----4-:R0:W-:Y:S02]  /*87f0*/  STL [R1+0xba8], R225 ;  /* 0x000ba8e101007387 */ /* 0x0101e40000100800 */
[----:B0-----:R-:W-:Y:S02]  /*8800*/  IADD3 R225, PT, PT, R9, R0, RZ ;  /* 0x0000000009e17210 */ /* 0x001fe40007ffe0ff */
[----:B--2---:R0:W2:Y:S04]  /*8810*/  LD.E R233, desc[UR22][R162.64] ;  /* 0x00000016a2e97980 */ /* 0x0040a8000c101900 */
[----:B------:R1:W-:Y:S01]  /*8820*/  STL.64 [R1+0x368], R224 ;  /* 0x000368e001007387 */ /* 0x0003e20000100a00 */
[----:B0-----:R-:W-:-:S03]  /*8830*/  MOV.64 R162, R180 ;  /* 0x000000b400a27202 */ /* 0x001fc60000010f00 */
[----:B------:R-:W4:Y:S04]  /*8840*/  LDL.LU.64 R180, [R1+0xcd0] ;  /* 0x000cd00001b47983 */ /* 0x000f280000300a00 */
[----:B-1----:R-:W3:Y:S01]  /*8850*/  LDL.LU.64 R224, [R1+0xcc8] ;  /* 0x000cc80001e07983 */ /* 0x002ee20000300a00 */
[----:B------:R-:W-:-:S03]  /*8860*/  MOV.64 R8, R184 ;  /* 0x000000b800087202 */ /* 0x000fc60000010f00 */
[----:B------:R-:W-:Y:S04]  /*8870*/  STL [R1+0xbcc], R223 ;  /* 0x000bccdf01007387 */ /* 0x000fe80000100800 */
[----:B------:R-:W3:Y:S04]  /*8880*/  LDL.LU.64 R184, [R1+0xcc0] ;  /* 0x000cc00001b87983 */ /* 0x000ee80000300a00 */
[----:B--2---:R4:W-:Y:S04]  /*8890*/  STL [R1+0xab4], R233 ;  /* 0x000ab4e901007387 */ /* 0x0049e80000100800 */
[----:B----4-:R-:W2:Y:S04]  /*88a0*/  LD.E R233, desc[UR22][R180.64] ;  /* 0x00000016b4e97980 */ /* 0x010ea8000c101900 */
[----:B---3--:R0:W3:Y:S02]  /*88b0*/  LD.E R223, desc[UR22][R224.64] ;  /* 0x00000016e0df7980 */ /* 0x0080e4000c101900 */
[----:B0-----:R-:W-:-:S02]  /*88c0*/  MOV.64 R224, R168 ;  /* 0x000000a800e07202 */ /* 0x001fc40000010f00 */
[----:B------:R-:W4:Y:S01]  /*88d0*/  LDL.LU.64 R168, [R1+0xcb8] ;  /* 0x000cb80001a87983 */ /* 0x000f220000300a00 */
[----:B------:R-:W-:Y:S02]  /*88e0*/  MOV.64 R180, R242 ;  /* 0x000000f200b47202 */ /* 0x000fe40000010f00 */
[----:B------:R-:W-:Y:S02]  /*88f0*/  IMAD R0, R7, 0x590, RZ ;  /* 0x0000059007007824 */ /* 0x000fe400078e02ff */
[----:B------:R-:W-:-:S05]  /*8900*/  IMAD.WIDE.U32 R242, R6, 0x590, R4 ;  /* 0x0000059006f27825 */ /* 0x000fca00078e0004 */
[----:B------:R-:W-:Y:S01]  /*8910*/  IADD3 R243, PT, PT, R243, R0, RZ ;  /* 0x00000000f3f37210 */ /* 0x000fe20007ffe0ff */
[----:B------:R-:W-:Y:S01]  /*8920*/  IMAD R0, R7, 0x594, RZ ;  /* 0x0000059407007824 */ /* 0x000fe200078e02ff */
[----:B------:R-:W-:Y:S04]  /*8930*/  STL [R1+0xad0], R252 ;  /* 0x000ad0fc01007387 */ /* 0x000fe80000100800 */
[----:B---3--:R0:W-:Y:S04]  /*8940*/  STL [R1+0xac0], R223 ;  /* 0x000ac0df01007387 */ /* 0x0081e80000100800 */
[----:B--2---:R1:W-:Y:S04]  /*8950*/  STL [R1+0xabc], R233 ;  /* 0x000abce901007387 */ /* 0x0043e80000100800 */
[----:B0-----:R0:W2:Y:S04]  /*8960*/  LD.E R223, desc[UR22][R184.64] ;  /* 0x00000016b8df7980 */ /* 0x0010a8000c101900 */
[----:B----4-:R-:W3:Y:S01]  /*8970*/  LD.E R252, desc[UR22][R168.64] ;  /* 0x00000016a8fc7980 */ /* 0x010ee2000c101900 */
[----:B0-----:R-:W-:-:S02]  /*8980*/  MOV.64 R184, R8 ;  /* 0x0000000800b87202 */ /* 0x001fc40000010f00 */
[----:B------:R-:W-:-:S05]  /*8990*/  IMAD.WIDE.U32 R8, R6, 0x594, R4 ;  /* 0x0000059406087825 */ /* 0x000fca00078e0004 */
[----:B-1----:R-:W-:Y:S01]  /*89a0*/  IADD3 R233, PT, PT, R9, R0, RZ ;  /* 0x0000000009e97210 */ /* 0x002fe20007ffe0ff */
[----:B------:R-:W-:-:S05]  /*89b0*/  MOV R232, R8 ;  /* 0x0000000800e87202 */ /* 0x000fca0000000f00 */
[----:B------:R0:W-:Y:S04]  /*89c0*/  STL.64 [R1+0x338], R232 ;  /* 0x000338e801007387 */ /* 0x0001e80000100a00 */
[----:B0-----:R-:W4:Y:S01]  /*89d0*/  LDL.LU.64 R232, [R1+0xca8] ;  /* 0x000ca80001e87983 */ /* 0x001f220000300a00 */
[----:B------:R-:W-:-:S03]  /*89e0*/  MOV.64 R8, R176 ;  /* 0x000000b000087202 */ /* 0x000fc60000010f00 */
[----:B------:R-:W2:Y:S04]  /*89f0*/  LDL.LU R176, [R1+0xca0] ;  /* 0x000ca00001b07983 */ /* 0x000ea80000300800 */
[----:B---3--:R4:W-:Y:S04]  /*8a00*/  STL [R1+0xacc], R252 ;  /* 0x000accfc01007387 */ /* 0x0089e80000100800 */
[----:B----4-:R0:W3:Y:S02]  /*8a10*/  LD.E R252, desc[UR22][R232.64] ;  /* 0x00000016e8fc7980 */ /* 0x0100e4000c101900 */
[----:B0-----:R-:W-:-:S02]  /*8a20*/  MOV.64 R232, R188 ;  /* 0x000000bc00e87202 */ /* 0x001fc40000010f00 */
[----:B------:R-:W4:Y:S01]  /*8a30*/  LDL.LU.64 R188, [R1+0xc98] ;  /* 0x000c980001bc7983 */ /* 0x000f220000300a00 */
[----:B------:R-:W-:-:S03]  /*8a40*/  IMAD R0, R7, 0x598, RZ ;  /* 0x0000059807007824 */ /* 0x000fc600078e02ff */
[----:B--2---:R4:W-:Y:S04]  /*8a50*/  STL [R1+0xac8], R223 ;  /* 0x000ac8df01007387 */ /* 0x0049e80000100800 */
[----:B----4-:R0:W2:Y:S02]  /*8a60*/  LD.E R223, desc[UR22][R188.64] ;  /* 0x00000016bcdf7980 */ /* 0x0100a4000c101900 */
[----:B0-----:R-:W-:Y:S02]  /*8a70*/  MOV.64 R188, R8 ;  /* 0x0000000800bc7202 */ /* 0x001fe40000010f00 */
[----:B------:R-:W-:-:S05]  /*8a80*/  IMAD.WIDE.U32 R8, R6, 0x598, R4 ;  /* 0x0000059806087825 */ /* 0x000fca00078e0004 */
[----:B------:R-:W-:Y:S01]  /*8a90*/  IADD3 R177, PT, PT, R9, R0, RZ ;  /* 0x0000000009b17210 */ /* 0x000fe20007ffe0ff */
[----:B------:R-:W-:-:S05]  /*8aa0*/  MOV R176, R8 ;  /* 0x0000000800b07202 */ /* 0x000fca0000000f00 */
[----:B------:R0:W-:Y:S04]  /*8ab0*/  STL.64 [R1+0x308], R176 ;  /* 0x000308b001007387 */ /* 0x0001e80000100a00 */
[----:B0-----:R-:W4:Y:S01]  /*8ac0*/  LDL.LU.64 R176, [R1+0xc90] ;  /* 0x000c900001b07983 */ /* 0x001f220000300a00 */
[----:B------:R-:W-:-:S03]  /*8ad0*/  MOV.64 R168, R192 ;  /* 0x000000c000a87202 */ /* 0x000fc60000010f00 */
[----:B------:R-:W2:Y:S04]  /*8ae0*/  LDL.LU.64 R192, [R1+0xcb0] ;  /* 0x000cb00001c07983 */ /* 0x000ea80000300a00 */
[----:B---3--:R4:W-:Y:S04]  /*8af0*/  STL [R1+0xab8], R252 ;  /* 0x000ab8fc01007387 */ /* 0x0089e80000100800 */
[----:B----4-:R0:W3:Y:S02]  /*8b00*/  LD.E R252, desc[UR22][R176.64] ;  /* 0x00000016b0fc7980 */ /* 0x0100e4000c101900 */
[----:B0-----:R-:W-:-:S02]  /*8b10*/  MOV.64 R176, R234 ;  /* 0x000000ea00b07202 */ /* 0x001fc40000010f00 */
[----:B------:R-:W4:Y:S01]  /*8b20*/  LDL.LU R234, [R1+0xc80] ;  /* 0x000c800001ea7983 */ /* 0x000f220000300800 */
[----:B------:R-:W-:-:S03]  /*8b30*/  MOV.64 R8, R194 ;  /* 0x000000c200087202 */ /* 0x000fc60000010f00 */
[----:B--2---:R0:W-:Y:S01]  /*8b40*/  STL [R1+0xad8], R223 ;  /* 0x000ad8df01007387 */ /* 0x0041e20000100800 */
[----:B------:R-:W-:-:S03]  /*8b50*/  IMAD R0, R7, 0x59c, RZ ;  /* 0x0000059c07007824 */ /* 0x000fc600078e02ff */
[----:B------:R-:W2:Y:S04]  /*8b60*/  LDL.LU.64 R194, [R1+0xc88] ;  /* 0x000c880001c27983 */ /* 0x000ea80000300a00 */
[----:B0-----:R0:W2:Y:S02]  /*8b70*/  LD.E R223, desc[UR22][R192.64] ;  /* 0x00000016c0df7980 */ /* 0x0010a4000c101900 */
[----:B0-----:R-:W-:Y:S02]  /*8b80*/  MOV.64 R192, R176 ;  /* 0x000000b000c07202 */ /* 0x001fe40000010f00 */
[----:B------:R-:W-:Y:S02]  /*8b90*/  MOV.64 R176, R8 ;  /* 0x0000000800b07202 */ /* 0x000fe40000010f00 */
[----:B------:R-:W-:-:S05]  /*8ba0*/  IMAD.WIDE.U32 R8, R6, 0x59c, R4 ;  /* 0x0000059c06087825 */ /* 0x000fca00078e0004 */
[----:B------:R-:W-:Y:S01]  /*8bb0*/  IADD3 R235, PT, PT, R9, R0, RZ ;  /* 0x0000000009eb7210 */ /* 0x000fe20007ffe0ff */
[----:B----4-:R-:W-:-:S05]  /*8bc0*/  MOV R234, R8 ;  /* 0x0000000800ea7202 */ /* 0x010fca0000000f00 */
[----:B------:R0:W-:Y:S04]  /*8bd0*/  STL.64 [R1+0x300], R234 ;  /* 0x000300ea01007387 */ /* 0x0001e80000100a00 */
[----:B0-----:R-:W4:Y:S04]  /*8be0*/  LDL.LU.64 R234, [R1+0xc78] ;  /* 0x000c780001ea7983 */ /* 0x001f280000300a00 */
[----:B---3--:R-:W-:Y:S01]  /*8bf0*/  STL [R1+0xac4], R252 ;  /* 0x000ac4fc01007387 */ /* 0x008fe20000100800 */
[----:B------:R-:W-:-:S03]  /*8c00*/  MOV.64 R8, R198 ;  /* 0x000000c600087202 */ /* 0x000fc60000010f00 */
[----:B--2---:R0:W-:Y:S01]  /*8c10*/  STL [R1+0xad4], R223 ;  /* 0x000ad4df01007387 */ /* 0x0041e20000100800 */
[----:B------:R-:W-:-:S03]  /*8c20*/  IMAD R0, R7, 0x5a0, RZ ;  /* 0x000005a007007824 */ /* 0x000fc600078e02ff */
[----:B------:R-:W2:Y:S04]  /*8c30*/  LDL.LU.64 R198, [R1+0xc70] ;  /* 0x000c700001c67983 */ /* 0x000ea80000300a00 */
[----:B0-----:R-:W3:Y:S04]  /*8c40*/  LD.E R223, desc[UR22][R194.64] ;  /* 0x00000016c2df7980 */ /* 0x001ee8000c101900 */
[----:B----4-:R0:W4:Y:S02]  /*8c50*/  LD.E R252, desc[UR22][R234.64] ;  /* 0x00000016eafc7980 */ /* 0x010124000c101900 */
[----:B0-----:R-:W-:-:S02]  /*8c60*/  MOV.64 R234, R182 ;  /* 0x000000b600ea7202 */ /* 0x001fc40000010f00 */
[----:B------:R-:W2:Y:S02]  /*8c70*/  LDL.LU.64 R182, [R1+0xc68] ;  /* 0x000c680001b67983 */ /* 0x000ea40000300a00 */
[----:B------:R-:W-:Y:S02]  /*8c80*/  MOV.64 R194, R234 ;  /* 0x000000ea00c27202 */ /* 0x000fe40000010f00 */
[----:B------:R-:W-:Y:S02]  /*8c90*/  MOV.64 R234, R8 ;  /* 0x0000000800ea7202 */ /* 0x000fe40000010f00 */
[----:B------:R-:W-:Y:S02]  /*8ca0*/  MOV.64 R8, R176 ;  /* 0x000000b000087202 */ /* 0x000fe40000010f00 */
[----:B------:R-:W-:Y:S02]  /*8cb0*/  MOV.64 R176, R168 ;  /* 0x000000a800b07202 */ /* 0x000fe40000010f00 */
[----:B------:R-:W-:-:S02]  /*8cc0*/  MOV.64 R168, R244 ;  /* 0x000000f400a87202 */ /* 0x000fc40000010f00 */
[----:B------:R-:W-:-:S05]  /*8cd0*/  IMAD.WIDE.U32 R244, R6, 0x5a0, R4 ;  /* 0x000005a006f47825 */ /* 0x000fca00078e0004 */
[----:B------:R-:W-:Y:S02]  /*8ce0*/  IADD3 R245, PT, PT, R245, R0, RZ ;  /* 0x00000000f5f57210 */ /* 0x000fe40007ffe0ff */
[----:B--2---:R0:W2:Y:S02]  /*8cf0*/  LD.E R0, desc[UR22][R182.64] ;  /* 0x00000016b6007980 */ /* 0x0040a4000c101900 */
[----:B0-----:R-:W-:Y:S02]  /*8d00*/  MOV.64 R182, R200 ;  /* 0x000000c800b67202 */ /* 0x001fe40000010f00 */
[----:B------:R-:W4:Y:S04]  /*8d10*/  LDL.LU R200, [R1+0xc60] ;  /* 0x000c600001c87983 */ /* 0x000f280000300800 */
[----:B---3--:R0:W-:Y:S04]  /*8d20*/  STL [R1+0xae0], R223 ;  /* 0x000ae0df01007387 */ /* 0x0081e80000100800 */
[----:B0-----:R0:W3:Y:S02]  /*8d30*/  LD.E R223, desc[UR22][R198.64] ;  /* 0x00000016c6df7980 */ /* 0x0010e4000c101900 */
[----:B0-----:R-:W-:-:S02]  /*8d40*/  MOV.64 R198, R182 ;  /* 0x000000b600c67202 */ /* 0x001fc40000010f00 */
[----:B------:R-:W-:Y:S02]  /*8d50*/  MOV.64 R182, R8 ;  /* 0x0000000800b67202 */ /* 0x000fe40000010f00 */
[----:B------:R-:W-:Y:S01]  /*8d60*/  IMAD.WIDE.U32 R8, R6, 0x5a4, R4 ;  /* 0x000005a406087825 */ /* 0x000fe200078e0004 */
[----:B--2---:R0:W-:Y:S03]  /*8d70*/  STL [R1+0xab0], R0 ;  /* 0x000ab00001007387 */ /* 0x0041e60000100800 */
[----:B0-----:R-:W-:Y:S01]  /*8d80*/  IMAD R0, R7, 0x5a4, RZ ;  /* 0x000005a407007824 */ /* 0x001fe200078e02ff */
[----:B----4-:R-:W-:-:S04]  /*8d90*/  MOV R200, R8 ;  /* 0x0000000800c87202 */ /* 0x010fc80000000f00 */
[----:B------:R-:W-:Y:S01]  /*8da0*/  IADD3 R201, PT, PT, R9, R0, RZ ;  /* 0x0000000009c97210 */ /* 0x000fe20007ffe0ff */
[----:B------:R-:W-:Y:S02]  /*8db0*/  MOV.64 R8, R158 ;  /* 0x0000009e00087202 */ /* 0x000fe40000010f00 */
[----:B------:R-:W2:Y:S04]  /*8dc0*/  LDL.LU.64 R158, [R1+0xc50] ;  /* 0x000c5000019e7983 */ /* 0x000ea80000300a00 */
[----:B------:R0:W-:Y:S04]  /*8dd0*/  STL.64 [R1+0x2f0], R200 ;  /* 0x0002f0c801007387 */ /* 0x0001e80000100a00 */
[----:B0-----:R-:W4:Y:S04]  /*8de0*/  LDL.LU.64 R200, [R1+0xc58] ;  /* 0x000c580001c87983 */ /* 0x001f280000300a00 */
[----:B--2---:R0:W2:Y:S02]  /*8df0*/  LD.E R0, desc[UR22][R158.64] ;  /* 0x000000169e007980 */ /* 0x0040a4000c101900 */
[----:B0-----:R-:W-:-:S02]  /*8e00*/  MOV.64 R158, R190 ;  /* 0x000000be009e7202 */ /* 0x001fc40000010f00 */
[----:B------:R-:W2:Y:S04]  /*8e10*/  LDL.LU.64 R190, [R1+0xc48] ;  /* 0x000c480001be7983 */ /* 0x000ea80000300a00 */
[----:B---3--:R4:W-:Y:S04]  /*8e20*/  STL [R1+0xae8], R223 ;  /* 0x000ae8df01007387 */ /* 0x0089e80000100800 */
[----:B----4-:R0:W3:Y:S02]  /*8e30*/  LD.E R223, desc[UR22][R200.64] ;  /* 0x00000016c8df7980 */ /* 0x0100e4000c101900 */
[----:B0-----:R-:W-:-:S02]  /*8e40*/  MOV.64 R200, R158 ;  /* 0x0000009e00c87202 */ /* 0x001fc40000010f00 */
[----:B------:R-:W-:Y:S02]  /*8e50*/  MOV.64 R158, R8 ;  /* 0x00000008009e7202 */ /* 0x000fe40000010f00 */
[----:B------:R-:W-:Y:S02]  /*8e60*/  MOV.64 R8, R198 ;  /* 0x000000c600087202 */ /* 0x000fe40000010f00 */
[----:B------:R-:W-:Y:S02]  /*8e70*/  MOV.64 R198, R182 ;  /* 0x000000b600c67202 */ /* 0x000fe40000010f00 */
[----:B------:R-:W-:Y:S02]  /*8e80*/  MOV.64 R182, R232 ;  /* 0x000000e800b67202 */ /* 0x000fe40000010f00 */
[----:B------:R-:W-:Y:S02]  /*8e90*/  MOV.64 R232, R236 ;  /* 0x000000ec00e87202 */ /* 0x000fe40000010f00 */
[----:B------:R-:W-:Y:S01]  /*8ea0*/  IMAD.WIDE.U32 R236, R6, 0x5a8, R4 ;  /* 0x000005a806ec7825 */ /* 0x000fe200078e0004 */
[----:B--2---:R0:W-:Y:S03]  /*8eb0*/  STL [R1+0xadc], R0 ;  /* 0x000adc0001007387 */ /* 0x0041e60000100800 */
[----:B0-----:R-:W-:-:S05]  /*8ec0*/  IMAD R0, R7, 0x5a8, RZ ;  /* 0x000005a807007824 */ /* 0x001fca00078e02ff */
[----:B------:R-:W-:Y:S02]  /*8ed0*/  IADD3 R237, PT, PT, R237, R0, RZ ;  /* 0x00000000eded7210 */ /* 0x000fe40007ffe0ff */
[----:B------:R0:W2:Y:S02]  /*8ee0*/  LD.E R0, desc[UR22][R190.64] ;  /* 0x00000016be007980 */ /* 0x0000a4000c101900 */
[----:B0-----:R-:W-:Y:S02]  /*8ef0*/  MOV.64 R190, R204 ;  /* 0x000000cc00be7202 */ /* 0x001fe40000010f00 */
[----:B------:R-:W4:Y:S04]  /*8f00*/  LDL.LU.64 R204, [R1+0xc40] ;  /* 0x000c400001cc7983 */ /* 0x000f280000300a00 */
[----:B--2---:R4:W-:Y:S04]  /*8f10*/  STL [R1+0xb04], R0 ;  /* 0x000b040001007387 */ /* 0x0049e80000100800 */
[----:B----4-:R0:W2:Y:S02]  /*8f20*/  LD.E R0, desc[UR22][R204.64] ;  /* 0x00000016cc007980 */ /* 0x0100a4000c101900 */
[----:B0-----:R-:W-:-:S02]  /*8f30*/  MOV.64 R204, R190 ;  /* 0x000000be00cc7202 */ /* 0x001fc40000010f00 */
[----:B------:R-:W-:Y:S02]  /*8f40*/  MOV.64 R190, R200 ;  /* 0x000000c800be7202 */ /* 0x000fe40000010f00 */
[----:B------:R-:W-:Y:S02]  /*8f50*/  MOV.64 R200, R8 ;  /* 0x0000000800c87202 */ /* 0x000fe40000010f00 */
[----:B------:R-:W-:Y:S01]  /*8f60*/  IMAD.WIDE.U32 R8, R6, 0x5ac, R4 ;  /* 0x000005ac06087825 */ /* 0x000fe200078e0004 */
[----:B---3--:R-:W-:Y:S02]  /*8f70*/  STL [R1+0xaf4], R223 ;  /* 0x000af4df01007387 */ /* 0x008fe40000100800 */
[----:B------:R-:W-:Y:S02]  /*8f80*/  MOV R222, R8 ;  /* 0x0000000800de7202 */ /* 0x000fe40000000f00 */
[----:B--2---:R0:W-:Y:S02]  /*8f90*/  STL [R1+0xb00], R0 ;  /* 0x000b000001007387 */ /* 0x0041e40000100800 */
[----:B0-----:R-:W-:-:S05]  /*8fa0*/  IMAD R0, R7, 0x5ac, RZ ;  /* 0x000005ac07007824 */ /* 0x001fca00078e02ff */
[----:B------:R-:W-:-:S05]  /*8fb0*/  IADD3 R223, PT, PT, R9, R0, RZ ;  /* 0x0000000009df7210 */ /* 0x000fca0007ffe0ff */
[----:B------:R0:W-:Y:S04]  /*8fc0*/  STL.64 [R1+0x2e8], R222 ;  /* 0x0002e8de01007387 */ /* 0x0001e80000100a00 */
[----:B0-----:R-:W2:Y:S01]  /*8fd0*/  LDL.LU.64 R222, [R1+0xc38] ;  /* 0x000c380001de7983 */ /* 0x001ea20000300a00 */
[----:B------:R-:W-:-:S03]  /*8fe0*/  MOV.64 R2, R206 ;  /* 0x000000ce00027202 */ /* 0x000fc60000010f00 */
[----:B------:R-:W3:Y:S04]  /*8ff0*/  LDL.LU.64 R206, [R1+0xd70] ;  /* 0x000d700001ce7983 */ /* 0x000ee80000300a00 */
[----:B--2---:R-:W2:Y:S01]  /*9000*/  LD.E R0, desc[UR22][R222.64] ;  /* 0x00000016de007980 */ /* 0x004ea2000c101900 */
[----:B------:R-:W-:-:S03]  /*9010*/  MOV.64 R8, R190 ;  /* 0x000000be00087202 */ /* 0x000fc60000010f00 */
[----:B--2---:R3:W-:Y:S04]  /*9020*/  STL [R1+0xaf0], R0 ;  /* 0x000af00001007387 */ /* 0x0047e80000100800 */
[----:B---3--:R-:W2:Y:S01]  /*9030*/  LD.E R0, desc[UR22][R206.64] ;  /* 0x00000016ce007980 */ /* 0x008ea2000c101900 */
[----:B------:R-:W-:Y:S02]  /*9040*/  MOV.64 R190, R198 ;  /* 0x000000c600be7202 */ /* 0x000fe40000010f00 */
[----:B------:R-:W-:Y:S02]  /*9050*/  MOV.64 R198, R194 ;  /* 0x000000c200c67202 */ /* 0x000fe40000010f00 */
[----:B------:R-:W-:Y:S02]  /*9060*/  MOV.64 R194, R246 ;  /* 0x000000f600c27202 */ /* 0x000fe40000010f00 */
[----:B------:R-:W-:Y:S01]  /*9070*/  IMAD.WIDE.U32 R246, R6, 0x5b0, R4 ;  /* 0x000005b006f67825 */ /* 0x000fe200078e0004 */
[----:B--2---:R0:W-:Y:S03]  /*9080*/  STL [R1+0xb14], R0 ;  /* 0x000b140001007387 */ /* 0x0041e60000100800 */
[----:B0-----:R-:W-:-:S05]  /*9090*/  IMAD R0, R7, 0x5b0, RZ ;  /* 0x000005b007007824 */ /* 0x001fca00078e02ff */
[----:B------:R-:W-:Y:S02]  /*90a0*/  IADD3 R247, PT, PT, R247, R0, RZ ;  /* 0x00000000f7f77210 */ /* 0x000fe40007ffe0ff */
[----:B------:R-:W2:Y:S04]  /*90b0*/  LD.E R0, desc[UR22][R196.64] ;  /* 0x00000016c4007980 */ /* 0x000ea8000c101900 */
[----:B--2---:R0:W-:Y:S04]  /*90c0*/  STL [R1+0xafc], R0 ;  /* 0x000afc0001007387 */ /* 0x0041e80000100800 */
[----:B0-----:R-:W2:Y:S01]  /*90d0*/  LD.E R0, desc[UR22][R210.64] ;  /* 0x00000016d2007980 */ /* 0x001ea2000c101900 */
[----:B------:R-:W-:-:S02]  /*90e0*/  MOV.64 R222, R8 ;  /* 0x0000000800de7202 */ /* 0x000fc40000010f00 */
[----:B------:R-:W-:Y:S01]  /*90f0*/  IMAD.WIDE.U32 R8, R6, 0x5b4, R4 ;  /* 0x000005b406087825 */ /* 0x000fe200078e0004 */
[----:B--2---:R0:W-:Y:S03]  /*9100*/  STL [R1+0xaf8], R0 ;  /* 0x000af80001007387 */ /* 0x0041e60000100800 */
[----:B0-----:R-:W-:-:S05]  /*9110*/  IMAD R0, R7, 0x5b4, RZ ;  /* 0x000005b407007824 */ /* 0x001fca00078e02ff */
[----:B------:R-:W-:Y:S02]  /*9120*/  IADD3 R211, PT, PT, R9, R0, RZ ;  /* 0x0000000009d37210 */ /* 0x000fe40007ffe0ff */
[----:B------:R-:W2:Y:S04]  /*9130*/  LD.E R0, desc[UR22][R172.64] ;  /* 0x00000016ac007980 */ /* 0x000ea8000c101900 */
[----:B--2---:R0:W-:Y:S04]  /*9140*/  STL [R1+0xb10], R0 ;  /* 0x000b100001007387 */ /* 0x0041e80000100800 */
[----:B0-----:R-:W2:Y:S01]  /*9150*/  LD.E R0, desc[UR22][R212.64] ;  /* 0x00000016d4007980 */ /* 0x001ea2000c101900 */
[----:B------:R-:W-:Y:S01]  /*9160*/  MOV R210, R8 ;  /* 0x0000000800d27202 */ /* 0x000fe20000000f00 */
[----:B------:R-:W-:-:S02]  /*9170*/  IMAD.WIDE.U32 R8, R6, 0x5b8, R4 ;  /* 0x000005b806087825 */ /* 0x000fc400078e0004 */
[----:B--2---:R0:W-:Y:S02]  /*9180*/  STL [R1+0xb0c], R0 ;  /* 0x000b0c0001007387 */ /* 0x0041e40000100800 */
        /* <DEDUP_REMOVED lines=11> */
[----:B------:R-:W-:Y:S04]  /*9240*/  STL.64 [R1+0x2d8], R206 ;  /* 0x0002d8ce01007387 */ /* 0x000fe80000100a00 */
[----:B--2---:R0:W-:Y:S04]  /*9250*/  STL [R1+0xb08], R0 ;  /* 0x000b080001007387 */ /* 0x0041e80000100800 */
[----:B0-----:R-:W2:Y:S01]  /*9260*/  LD.E R0, desc[UR22][R216.64] ;  /* 0x00000016d8007980 */ /* 0x001ea2000c101900 */
[----:B------:R-:W-:-:S02]  /*9270*/  MOV.64 R206, R222 ;  /* 0x000000de00ce7202 */ /* 0x000fc40000010f00 */
[----:B------:R-:W-:Y:S02]  /*9280*/  MOV.64 R222, R204 ;  /* 0x000000cc00de7202 */ /* 0x000fe40000010f00 */
[----:B------:R-:W-:Y:S02]  /*9290*/  MOV.64 R204, R190 ;  /* 0x000000be00cc7202 */ /* 0x000fe40000010f00 */
[----:B------:R-:W-:Y:S02]  /*92a0*/  MOV.64 R190, R234 ;  /* 0x000000ea00be7202 */ /* 0x000fe40000010f00 */
[----:B------:R-:W-:Y:S02]  /*92b0*/  MOV.64 R234, R224 ;  /* 0x000000e000ea7202 */ /* 0x000fe40000010f00 */
[----:B------:R-:W-:Y:S02]  /*92c0*/  MOV.64 R224, R226 ;  /* 0x000000e200e07202 */ /* 0x000fe40000010f00 */
        /* <DEDUP_REMOVED lines=48> */
[----:B------:R-:W-:-:S03]  /*95d0*/  IMAD.WIDE.U32 R146, R6, 0x5d4, R4 ;  /* 0x000005d406927825 */ /* 0x000fc600078e0004 */
        /* <DEDUP_REMOVED lines=168> */
[----:B------:R0:W-:Y:S01]  /*a060*/  STL.64 [R1+0x2e0], R210 ;  /* 0x0002e0d201007387 */ /* 0x0001e20000100a00 */
[----:B------:R-:W-:Y:S01]  /*a070*/  MOV R90, R86 ;  /* 0x00000056005a7202 */ /* 0x000fe20000000f00 */
        /* <DEDUP_REMOVED lines=10> */
[----:B0-----:R-:W3:Y:S01]  /*a120*/  LDL.LU.64 R210, [R1+0x4a8] ;  /* 0x0004a80001d27983 */ /* 0x001ee20000300a00 */
[----:B------:R-:W-:-:S03]  /*a130*/  MOV R94, R92 ;  /* 0x0000005c005e7202 */ /* 0x000fc60000000f00 */
[----:B------:R-:W-:Y:S04]  /*a140*/  STL [R1+0xae4], R252 ;  /* 0x000ae4fc01007387 */ /* 0x000fe80000100800 */
[----:B------:R-:W-:Y:S04]  /*a150*/  STL.64 [R1+0x2c8], R172 ;  /* 0x0002c8ac01007387 */ /* 0x000fe80000100a00 */
[----:B------:R-:W-:Y:S04]  /*a160*/  STL.64 [R1+0x1a8], R154 ;  /* 0x0001a89a01007387 */ /* 0x000fe80000100a00 */
[----:B------:R-:W4:Y:S04]  /*a170*/  LD.E R77, desc[UR22][R182.64] ;  /* 0x00000016b64d7980 */ /* 0x000f28000c101900 */
        /* <DEDUP_REMOVED lines=73> */
[----:B---3--:R-:W2:Y:S04]  /*a610*/  LD.E R0, desc[UR22][R210.64] ;  /* 0x00000016d2007980 */ /* 0x008ea8000c101900 */
[----:B------:R-:W3:Y:S04]  /*a620*/  LDL.LU.64 R210, [R1+0x240] ;  /* 0x0002400001d27983 */ /* 0x000ee80000300a00 */
[----:B--2---:R3:W-:Y:S04]  /*a630*/  STL [R1+0xa40], R0 ;  /* 0x000a400001007387 */ /* 0x0047e80000100800 */
[----:B---3--:R0:W2:Y:S01]  /*a640*/  LD.E R0, desc[UR22][R210.64] ;  /* 0x00000016d2007980 */ /* 0x0080a2000c101900 */
[----:B------:R-:W-:Y:S01]  /*a650*/  MOV R86, R74 ;  /* 0x0000004a00567202 */ /* 0x000fe20000000f00 */
[----:B------:R-:W-:Y:S01]  /*a660*/  MOV R84, R68 ;  /* 0x0000004400547202 */ /* 0x000fe20000000f00 */
[----:B------:R-:W-:Y:S01]  /*a670*/  MOV R82, R62 ;  /* 0x0000003e00527202 */ /* 0x000fe20000000f00 */
[----:B------:R-:W-:Y:S01]  /*a680*/  MOV R80, R56 ;  /* 0x0000003800507202 */ /* 0x000fe20000000f00 */
[----:B------:R-:W-:Y:S01]  /*a690*/  MOV R78, R50 ;  /* 0x00000032004e7202 */ /* 0x000fe20000000f00 */
[----:B------:R-:W-:Y:S01]  /*a6a0*/  MOV R46, R44 ;  /* 0x0000002c002e7202 */ /* 0x000fe20000000f00 */
[----:B------:R-:W-:Y:S04]  /*a6b0*/  STL.64 [R1+0x1b0], R148 ;  /* 0x0001b09401007387 */ /* 0x000fe80000100a00 */
[----:B------:R-:W-:Y:S01]  /*a6c0*/  STL.64 [R1+0x1b8], R142 ;  /* 0x0001b88e01007387 */ /* 0x000fe20000100a00 */
[----:B0-----:R-:W-:-:S03]  /*a6d0*/  MOV.64 R210, R196 ;  /* 0x000000c400d27202 */ /* 0x001fc60000010f00 */
[----:B------:R-:W-:Y:S04]  /*a6e0*/  STL.64 [R1+0x1c0], R136 ;  /* 0x0001c08801007387 */ /* 0x000fe80000100a00 */
        /* <DEDUP_REMOVED lines=13> */
[----:B------:R0:W-:Y:S04]  /*a7c0*/  STL.64 [R1+0x230], R78 ;  /* 0x0002304e01007387 */ /* 0x0001e80000100a00 */
[----:B------:R1:W-:Y:S01]  /*a7d0*/  STL.64 [R1+0x238], R46 ;  /* 0x0002382e01007387 */ /* 0x0003e20000100a00 */
[----:B------:R-:W-:Y:S01]  /*a7e0*/  IMAD.WIDE.U32 R44, R6, 0x664, R4 ;  /* 0x00000664062c7825 */ /* 0x000fe200078e0004 */
[----:B------:R-:W-:-:S02]  /*a7f0*/  MOV.64 R196, R206 ;  /* 0x000000ce00c47202 */ /* 0x000fc40000010f00 */
[----:B0-----:R-:W3:Y:S01]  /*a800*/  LD.E R78, desc[UR22][R176.64] ;  /* 0x00000016b04e7980 */ /* 0x001ee2000c101900 */
[----:B-1----:R-:W-:-:S03]  /*a810*/  IMAD.WIDE.U32 R46, R6, 0x660, R4 ;  /* 0x00000660062e7825 */ /* 0x002fc600078e0004 */
[----:B--2---:R0:W-:Y:S02]  /*a820*/  STL [R1+0xa3c], R0 ;  /* 0x000a3c0001007387 */ /* 0x0041e40000100800 */
[----:B0-----:R-:W-:-:S05]  /*a830*/  IMAD R0, R7, 0x660, RZ ;  /* 0x0000066007007824 */ /* 0x001fca00078e02ff */
[----:B------:R-:W-:Y:S02]  /*a840*/  IADD3 R47, PT, PT, R47, R0, RZ ;  /* 0x000000002f2f7210 */ /* 0x000fe40007ffe0ff */
[----:B------:R-:W2:Y:S04]  /*a850*/  LD.E R0, desc[UR22][R210.64] ;  /* 0x00000016d2007980 */ /* 0x000ea8000c101900 */
[----:B------:R-:W3:Y:S04]  /*a860*/  LDL.LU.64 R210, [R1+0x4b0] ;  /* 0x0004b00001d27983 */ /* 0x000ee80000300a00 */
[----:B--2---:R3:W-:Y:S04]  /*a870*/  STL [R1+0x4ac], R0 ;  /* 0x0004ac0001007387 */ /* 0x0047e80000100800 */
[----:B---3--:R-:W2:Y:S04]  /*a880*/  LD.E R0, desc[UR22][R210.64] ;  /* 0x00000016d2007980 */ /* 0x008ea8000c101900 */
[----:B------:R-:W3:Y:S04]  /*a890*/  LDL.LU.64 R210, [R1+0x538] ;  /* 0x0005380001d27983 */ /* 0x000ee80000300a00 */
[----:B--2---:R0:W-:Y:S02]  /*a8a0*/  STL [R1+0xb60], R0 ;  /* 0x000b600001007387 */ /* 0x0041e40000100800 */
[----:B0-----:R-:W-:-:S05]  /*a8b0*/  IMAD R0, R7, 0x664, RZ ;  /* 0x0000066407007824 */ /* 0x001fca00078e02ff */
[----:B------:R-:W-:Y:S02]  /*a8c0*/  IADD3 R49, PT, PT, R45, R0, RZ ;  /* 0x000000002d317210 */ /* 0x000fe40007ffe0ff */
[----:B---3--:R-:W2:Y:S04]  /*a8d0*/  LD.E R0, desc[UR22][R210.64] ;  /* 0x00000016d2007980 */ /* 0x008ea8000c101900 */
[----:B------:R-:W3:Y:S04]  /*a8e0*/  LDL.LU.64 R210, [R1+0x248] ;  /* 0x0002480001d27983 */ /* 0x000ee80000300a00 */
[----:B--2---:R3:W-:Y:S04]  /*a8f0*/  STL [R1+0x4a8], R0 ;  /* 0x0004a80001007387 */ /* 0x0047e80000100800 */
[----:B---3--:R0:W2:Y:S01]  /*a900*/  LD.E R0, desc[UR22][R210.64] ;  /* 0x00000016d2007980 */ /* 0x0080a2000c101900 */
[----:B------:R-:W-:-:S05]  /*a910*/  MOV R48, R44 ;  /* 0x0000002c00307202 */ /* 0x000fca0000000f00 */
[----:B------:R1:W-:Y:S01]  /*a920*/  STL.64 [R1+0x240], R48 ;  /* 0x0002403001007387 */ /* 0x0003e20000100a00 */
[----:B0-----:R-:W-:Y:S02]  /*a930*/  MOV.64 R210, R196 ;  /* 0x000000c400d27202 */ /* 0x001fe40000010f00 */
[----:B-1----:R-:W-:Y:S01]  /*a940*/  IMAD.WIDE.U32 R48, R6, 0x668, R4 ;  /* 0x0000066806307825 */ /* 0x002fe200078e0004 */
[----:B--2---:R0:W-:Y:S03]  /*a950*/  STL [R1+0x538], R0 ;  /* 0x0005380001007387 */ /* 0x0041e60000100800 */
[----:B0-----:R-:W-:-:S05]  /*a960*/  IMAD R0, R7, 0x668, RZ ;  /* 0x0000066807007824 */ /* 0x001fca00078e02ff */
[----:B------:R-:W-:Y:S02]  /*a970*/  IADD3 R49, PT, PT, R49, R0, RZ ;  /* 0x0000000031317210 */ /* 0x000fe40007ffe0ff */
[----:B------:R-:W2:Y:S04]  /*a980*/  LD.E R0, desc[UR22][R210.64] ;  /* 0x00000016d2007980 */ /* 0x000ea8000c101900 */
[----:B------:R-:W3:Y:S04]  /*a990*/  LDL.LU.64 R210, [R1+0x4a0] ;  /* 0x0004a00001d27983 */ /* 0x000ee80000300a00 */
[----:B--2---:R3:W-:Y:S04]  /*a9a0*/  STL [R1+0x530], R0 ;  /* 0x0005300001007387 */ /* 0x0047e80000100800 */
[----:B---3--:R-:W2:Y:S04]  /*a9b0*/  LD.E R0, desc[UR22][R210.64] ;  /* 0x00000016d2007980 */ /* 0x008ea8000c101900 */
[----:B------:R-:W3:Y:S01]  /*a9c0*/  LDL.LU.64 R210, [R1+0x528] ;  /* 0x0005280001d27983 */ /* 0x000ee20000300a00 */
        /* <DEDUP_REMOVED lines=8> */
[----:B------:R-:W-:-:S02]  /*aa50*/  MOV.64 R206, R222 ;  /* 0x000000de00ce7202 */ /* 0x000fc40000010f00 */
[----:B------:R-:W-:Y:S02]  /*aa60*/  MOV R50, R44 ;  /* 0x0000002c00327202 */ /* 0x000fe40000000f00 */
[----:B------:R-:W-:-:S03]  /*aa70*/  MOV.64 R196, R206 ;  /* 0x000000ce00c47202 */ /* 0x000fc60000010f00 */
        /* <DEDUP_REMOVED lines=20> */
[----:B------:R-:W-:Y:S01]  /*abc0*/  MOV R52, R44 ;  /* 0x0000002c00347202 */ /* 0x000fe20000000f00 */
[----:B------:R-:W3:Y:S01]  /*abd0*/  LDL.LU.64 R198, [R1+0x4c8] ;  /* 0x0004c80001c67983 */ /* 0x000ee20000300a00 */
[----:B------:R-:W-:-:S04]  /*abe0*/  MOV.64 R206, R222 ;  /* 0x000000de00ce7202 */ /* 0x000fc80000010f00 */
[----:B------:R-:W-:Y:S02]  /*abf0*/  MOV.64 R196, R206 ;  /* 0x000000ce00c47202 */ /* 0x000fe40000010f00 */
[----:B------:R1:W-:Y:S02]  /*ac00*/  STL.64 [R1+0x250], R52 ;  /* 0x0002503401007387 */ /* 0x0003e40000100a00 */
        /* <DEDUP_REMOVED lines=54> */
[----:B------:R-:W3:Y:S01]  /*af70*/  LDL.LU.64 R210, [R1+0x480] ;  /* 0x0004800001d27983 */ /* 0x000ee20000300a00 */
[----:B------:R-:W-:Y:S02]  /*af80*/  MOV.64 R222, R204 ;  /* 0x000000cc00de7202 */ /* 0x000fe40000010f00 */
[----:B------:R-:W-:Y:S02]  /*af90*/  MOV.64 R204, R168 ;  /* 0x000000a800cc7202 */ /* 0x000fe40000010f00 */
[----:B------:R-:W-:-:S02]  /*afa0*/  MOV.64 R206, R222 ;  /* 0x000000de00ce7202 */ /* 0x000fc40000010f00 */
[----:B------:R-:W-:Y:S02]  /*afb0*/  MOV.64 R222, R204 ;  /* 0x000000cc00de7202 */ /* 0x000fe40000010f00 */
[----:B------:R-:W-:Y:S01]  /*afc0*/  IMAD.WIDE.U32 R44, R6, 0x68c, R4 ;  /* 0x0000068c062c7825 */ /* 0x000fe200078e0004 */
[----:B------:R-:W4:Y:S01]  /*afd0*/  LDL.LU.64 R168, [R1+0x550] ;  /* 0x0005500001a87983 */ /* 0x000f220000300a00 */
[----:B------:R-:W-:-:S03]  /*afe0*/  MOV.64 R196, R222 ;  /* 0x000000de00c47202 */ /* 0x000fc60000010f00 */
[----:B--2---:R3:W-:Y:S04]  /*aff0*/  STL [R1+0xb84], R0 ;  /* 0x000b840001007387 */ /* 0x0047e80000100800 */
[----:B---3--:R0:W2:Y:S02]  /*b000*/  LD.E R0, desc[UR22][R210.64] ;  /* 0x00000016d2007980 */ /* 0x0080a4000c101900 */
[----:B0-----:R-:W-:Y:S02]  /*b010*/  MOV.64 R210, R196 ;  /* 0x000000c400d27202 */ /* 0x001fe40000010f00 */
[----:B------:R-:W3:Y:S01]  /*b020*/  LDL.LU.64 R196, [R1+0x270] ;  /* 0x0002700001c47983 */ /* 0x000ee20000300a00 */
[----:B------:R-:W-:-:S03]  /*b030*/  MOV R62, R44 ;  /* 0x0000002c003e7202 */ /* 0x000fc60000000f00 */
[----:B------:R-:W3:Y:S04]  /*b040*/  LD.E R44, desc[UR22][R210.64] ;  /* 0x00000016d22c7980 */ /* 0x000ee8000c101900 */
[----:B--2---:R0:W-:Y:S02]  /*b050*/  STL [R1+0xbbc], R0 ;  /* 0x000bbc0001007387 */ /* 0x0041e40000100800 */
[----:B0-----:R-:W-:-:S05]  /*b060*/  IMAD R0, R7, 0x68c, RZ ;  /* 0x0000068c07007824 */ /* 0x001fca00078e02ff */
[----:B------:R-:W-:Y:S02]  /*b070*/  IADD3 R63, PT, PT, R45, R0, RZ ;  /* 0x000000002d3f7210 */ /* 0x000fe40007ffe0ff */
[----:B---3--:R0:W2:Y:S02]  /*b080*/  LD.E R0, desc[UR22][R196.64] ;  /* 0x00000016c4007980 */ /* 0x0080a4000c101900 */
[----:B0-----:R-:W-:Y:S02]  /*b090*/  MOV.64 R196, R206 ;  /* 0x000000ce00c47202 */ /* 0x001fe40000010f00 */
[----:B------:R-:W3:Y:S01]  /*b0a0*/  LDL.LU.64 R206, [R1+0x478] ;  /* 0x0004780001ce7983 */ /* 0x000ee20000300a00 */
[----:B------:R-:W-:-:S03]  /*b0b0*/  MOV.64 R204, R190 ;  /* 0x000000be00cc7202 */ /* 0x000fc60000010f00 */
[----:B------:R3:W-:Y:S01]  /*b0c0*/  STL [R1+0xbac], R44 ;  /* 0x000bac2c01007387 */ /* 0x0007e20000100800 */
[----:B------:R-:W-:-:S03]  /*b0d0*/  MOV.64 R222, R204 ;  /* 0x000000cc00de7202 */ /* 0x000fc60000010f00 */
[----:B------:R0:W-:Y:S04]  /*b0e0*/  STL.64 [R1+0x268], R62 ;  /* 0x0002683e01007387 */ /* 0x0001e80000100a00 */
[----:B---3--:R1:W3:Y:S02]  /*b0f0*/  LD.E R44, desc[UR22][R206.64] ;  /* 0x00000016ce2c7980 */ /* 0x0082e4000c101900 */
[----:B-1----:R-:W-:Y:S02]  /*b100*/  MOV.64 R206, R222 ;  /* 0x000000de00ce7202 */ /* 0x002fe40000010f00 */
[----:B------:R-:W4:Y:S01]  /*b110*/  LDL.LU.64 R222, [R1+0x470] ;  /* 0x0004700001de7983 */ /* 0x000f220000300a00 */
[----:B0-----:R-:W-:-:S03]  /*b120*/  IMAD.WIDE.U32 R62, R6, 0x690, R4 ;  /* 0x00000690063e7825 */ /* 0x001fc600078e0004 */
[----:B--2---:R0:W-:Y:S01]  /*b130*/  STL [R1+0xbb4], R0 ;  /* 0x000bb40001007387 */ /* 0x0041e20000100800 */
[----:B------:R-:W-:Y:S02]  /*b140*/  MOV.64 R190, R200 ;  /* 0x000000c800be7202 */ /* 0x000fe40000010f00 */
[----:B0-----:R-:W-:-:S05]  /*b150*/  IMAD R0, R7, 0x690, RZ ;  /* 0x0000069007007824 */ /* 0x001fca00078e02ff */
[----:B------:R-:W-:Y:S02]  /*b160*/  IADD3 R63, PT, PT, R63, R0, RZ ;  /* 0x000000003f3f7210 */ /* 0x000fe40007ffe0ff */
[----:B------:R-:W2:Y:S01]  /*b170*/  LD.E R0, desc[UR22][R196.64] ;  /* 0x00000016c4007980 */ /* 0x000ea2000c101900 */
[----:B------:R-:W-:-:S03]  /*b180*/  MOV.64 R204, R190 ;  /* 0x000000be00cc7202 */ /* 0x000fc60000010f00 */
[----:B---3--:R0:W-:Y:S02]  /*b190*/  STL [R1+0xbb8], R44 ;  /* 0x000bb82c01007387 */ /* 0x0081e40000100800 */
[----:B0-----:R-:W-:-:S03]  /*b1a0*/  IMAD.WIDE.U32 R44, R6, 0x694, R4 ;  /* 0x00000694062c7825 */ /* 0x001fc600078e0004 */
[----:B------:R-:W-:-:S03]  /*b1b0*/  MOV R64, R44 ;  /* 0x0000002c00407202 */ /* 0x000fc60000000f00 */
[----:B----4-:R0:W3:Y:S02]  /*b1c0*/  LD.E R44, desc[UR22][R222.64] ;  /* 0x00000016de2c7980 */ /* 0x0100e4000c101900 */
[----:B0-----:R-:W-:Y:S02]  /*b1d0*/  MOV.64 R222, R204 ;  /* 0x000000cc00de7202 */ /* 0x001fe40000010f00 */
[----:B------:R-:W4:Y:S01]  /*b1e0*/  LDL.LU.64 R204, [R1+0x278] ;  /* 0x0002780001cc7983 */ /* 0x000f220000300a00 */
[----:B------:R-:W-:-:S03]  /*b1f0*/  MOV.64 R200, R198 ;  /* 0x000000c600c87202 */ /* 0x000fc60000010f00 */
[----:B--2---:R0:W-:Y:S01]  /*b200*/  STL [R1+0xbb0], R0 ;  /* 0x000bb00001007387 */ /* 0x0041e20000100800 */
[----:B------:R-:W-:-:S03]  /*b210*/  MOV.64 R190, R200 ;  /* 0x000000c800be7202 */ /* 0x000fc60000010f00 */
[----:B------:R-:W2:Y:S04]  /*b220*/  LDL.LU.64 R198, [R1+0x4c0] ;  /* 0x0004c00001c67983 */ /* 0x000ea80000300a00 */
[----:B------:R-:W2:Y:S01]  /*b230*/  LD.E R61, desc[UR22][R222.64] ;  /* 0x00000016de3d7980 */ /* 0x000ea2000c101900 */
[----:B0-----:R-:W-:-:S05]  /*b240*/  IMAD R0, R7, 0x694, RZ ;  /* 0x0000069407007824 */ /* 0x001fca00078e02ff */
[----:B------:R-:W-:Y:S02]  /*b250*/  IADD3 R65, PT, PT, R45, R0, RZ ;  /* 0x000000002d417210 */ /* 0x000fe40007ffe0ff */
[----:B------:R-:W2:Y:S04]  /*b260*/  LD.E R45, desc[UR22][R206.64] ;  /* 0x00000016ce2d7980 */ /* 0x000ea8000c101900 */
[----:B----4-:R0:W4:Y:S02]  /*b270*/  LD.E R55, desc[UR22][R204.64] ;  /* 0x00000016cc377980 */ /* 0x010124000c101900 */
[----:B0-----:R-:W-:Y:S02]  /*b280*/  MOV.64 R204, R190 ;  /* 0x000000be00cc7202 */ /* 0x001fe40000010f00 */
[----:B------:R-:W4:Y:S01]  /*b290*/  LDL.LU.64 R190, [R1+0x388] ;  /* 0x0003880001be7983 */ /* 0x000f220000300a00 */
[----:B------:R-:W-:-:S03]  /*b2a0*/  IMAD R0, R7, 0x698, RZ ;  /* 0x0000069807007824 */ /* 0x000fc600078e02ff */
[----:B------:R0:W-:Y:S04]  /*b2b0*/  STL.64 [R1+0x270], R64 ;  /* 0x0002704001007387 */ /* 0x0001e80000100a00 */
[----:B---3--:R-:W-:Y:S01]  /*b2c0*/  STL [R1+0xbd4], R44 ;  /* 0x000bd42c01007387 */ /* 0x008fe20000100800 */
[----:B0-----:R-:W-:-:S03]  /*b2d0*/  IMAD.WIDE.U32 R64, R6, 0x698, R4 ;  /* 0x0000069806407825 */ /* 0x001fc600078e0004 */
[----:B--2---:R0:W-:Y:S02]  /*b2e0*/  STL [R1+0xbc4], R45 ;  /* 0x000bc42d01007387 */ /* 0x0041e40000100800 */
[----:B------:R-:W-:Y:S01]  /*b2f0*/  IADD3 R65, PT, PT, R65, R0, RZ ;  /* 0x0000000041417210 */ /* 0x000fe20007ffe0ff */
[----:B------:R-:W-:Y:S02]  /*b300*/  IMAD R0, R7, 0x69c, RZ ;  /* 0x0000069c07007824 */ /* 0x000fe400078e02ff */
[----:B0-----:R-:W-:-:S05]  /*b310*/  IMAD.WIDE.U32 R44, R6, 0x69c, R4 ;  /* 0x0000069c062c7825 */ /* 0x001fca00078e0004 */
[----:B------:R-:W-:Y:S01]  /*b320*/  IADD3 R67, PT, PT, R45, R0, RZ ;  /* 0x000000002d437210 */ /* 0x000fe20007ffe0ff */
[----:B------:R-:W-:Y:S01]  /*b330*/  MOV R66, R44 ;  /* 0x0000002c00427202 */ /* 0x000fe20000000f00 */
[----:B------:R0:W2:Y:S01]  /*b340*/  LD.E R45, desc[UR22][R204.64] ;  /* 0x00000016cc2d7980 */ /* 0x0000a2000c101900 */
[----:B------:R-:W-:-:S04]  /*b350*/  MOV.64 R200, R198 ;  /* 0x000000c600c87202 */ /* 0x000fc80000010f00 */
[----:B0-----:R-:W-:Y:S02]  /*b360*/  MOV.64 R204, R200 ;  /* 0x000000c800cc7202 */ /* 0x001fe40000010f00 */
[----:B------:R-:W-:Y:S02]  /*b370*/  MOV.64 R200, R158 ;  /* 0x0000009e00c87202 */ /* 0x000fe40000010f00 */
[----:B------:R-:W3:Y:S04]  /*b380*/  LDL.LU.64 R158, [R1+0x2b0] ;  /* 0x0002b000019e7983 */ /* 0x000ee80000300a00 */
[----:B------:R-:W3:Y:S04]  /*b390*/  LD.E R71, desc[UR22][R204.64] ;  /* 0x00000016cc477980 */ /* 0x000ee8000c101900 */
[----:B----4-:R-:W4:Y:S04]  /*b3a0*/  LD.E R44, desc[UR22][R190.64] ;  /* 0x00000016be2c7980 */ /* 0x010f28000c101900 */
[----:B------:R-:W4:Y:S04]  /*b3b0*/  LDL.LU.64 R190, [R1+0x280] ;  /* 0x0002800001be7983 */ /* 0x000f280000300a00 */
[----:B------:R-:W-:Y:S04]  /*b3c0*/  STL [R1+0xbc8], R61 ;  /* 0x000bc83d01007387 */ /* 0x000fe80000100800 */
[----:B--2---:R-:W-:Y:S01]  /*b3d0*/  STL [R1+0xbd0], R45 ;  /* 0x000bd02d01007387 */ /* 0x004fe20000100800 */
[----:B------:R-:W-:-:S03]  /*b3e0*/  MOV.64 R198, R234 ;  /* 0x000000ea00c67202 */ /* 0x000fc60000010f00 */
[----:B------:R3:W-:Y:S04]  /*b3f0*/  STL [R1+0xbe8], R55 ;  /* 0x000be83701007387 */ /* 0x0007e80000100800 */
[----:B---3--:R-:W2:Y:S04]  /*b400*/  LD.E R55, desc[UR22][R158.64] ;  /* 0x000000169e377980 */ /* 0x008ea8000c101900 */
[----:B------:R0:W-:Y:S04]  /*b410*/  STL [R1+0xbd8], R71 ;  /* 0x000bd84701007387 */ /* 0x0001e80000100800 */
[----:B0-----:R-:W3:Y:S04]  /*b420*/  LD.E R71, desc[UR22][R198.64] ;  /* 0x00000016c6477980 */ /* 0x001ee8000c101900 */
[----:B----4-:R0:W-:Y:S02]  /*b430*/  STL [R1+0xbf0], R44 ;  /* 0x000bf02c01007387 */ /* 0x0101e40000100800 */
[----:B0-----:R-:W-:-:S02]  /*b440*/  IMAD.WIDE.U32 R44, R6, 0x6a4, R4 ;  /* 0x000006a4062c7825 */ /* 0x001fc400078e0004 */
[----:B------:R-:W4:Y:S01]  /*b450*/  LD.E R61, desc[UR22][R190.64] ;  /* 0x00000016be3d7980 */ /* 0x000f22000c101900 */
[----:B------:R-:W-:-:S03]  /*b460*/  MOV R68, R44 ;  /* 0x0000002c00447202 */ /* 0x000fc60000000f00 */
[----:B------:R-:W4:Y:S01]  /*b470*/  LD.E R44, desc[UR22][R200.64] ;  /* 0x00000016c82c7980 */ /* 0x000f22000c101900 */
[----:B------:R-:W-:-:S03]  /*b480*/  IMAD R0, R7, 0x6a0, RZ ;  /* 0x000006a007007824 */ /* 0x000fc600078e02ff */
[----:B------:R0:W-:Y:S02]  /*b490*/  STL.64 [R1+0x278], R66 ;  /* 0x0002784201007387 */ /* 0x0001e40000100a00 */
[----:B0-----:R-:W-:-:S05]  /*b4a0*/  IMAD.WIDE.U32 R66, R6, 0x6a0, R4 ;  /* 0x000006a006427825 */ /* 0x001fca00078e0004 */
[----:B------:R-:W-:Y:S01]  /*b4b0*/  IADD3 R67, PT, PT, R67, R0, RZ ;  /* 0x0000000043437210 */ /* 0x000fe20007ffe0ff */
[----:B------:R-:W-:-:S05]  /*b4c0*/  IMAD R0, R7, 0x6a4, RZ ;  /* 0x000006a407007824 */ /* 0x000fca00078e02ff */
[----:B------:R-:W-:Y:S01]  /*b4d0*/  IADD3 R69, PT, PT, R45, R0, RZ ;  /* 0x000000002d457210 */ /* 0x000fe20007ffe0ff */
[----:B------:R-:W-:Y:S01]  /*b4e0*/  IMAD R0, R7, 0x6a8, RZ ;  /* 0x000006a807007824 */ /* 0x000fe200078e02ff */
[----:B------:R-:W-:-:S03]  /*b4f0*/  MOV.64 R234, R192 ;  /* 0x000000c000ea7202 */ /* 0x000fc60000010f00 */
[----:B------:R0:W-:Y:S01]  /*b500*/  STL.64 [R1+0x280], R68 ;  /* 0x0002804401007387 */ /* 0x0001e20000100a00 */
[----:B------:R-:W-:Y:S02]  /*b510*/  MOV.64 R192, R184 ;  /* 0x000000b800c07202 */ /* 0x000fe40000010f00 */
[----:B0-----:R-:W-:-:S05]  /*b520*/  IMAD.WIDE.U32 R68, R6, 0x6a8, R4 ;  /* 0x000006a806447825 */ /* 0x001fca00078e0004 */
[----:B------:R-:W-:Y:S01]  /*b530*/  IADD3 R69, PT, PT, R69, R0, RZ ;  /* 0x0000000045457210 */ /* 0x000fe20007ffe0ff */
[----:B------:R-:W-:Y:S01]  /*b540*/  IMAD R0, R7, 0x6ac, RZ ;  /* 0x000006ac07007824 */ /* 0x000fe200078e02ff */
[----:B--2---:R0:W-:Y:S04]  /*b550*/  STL [R1+0xbe4], R55 ;  /* 0x000be43701007387 */ /* 0x0041e80000100800 */
[----:B---3--:R1:W-:Y:S04]  /*b560*/  STL [R1+0xbe0], R71 ;  /* 0x000be04701007387 */ /* 0x0083e80000100800 */
[----:B0-----:R-:W2:Y:S04]  /*b570*/  LD.E R55, desc[UR22][R194.64] ;  /* 0x00000016c2377980 */ /* 0x001ea8000c101900 */
[----:B-1----:R0:W3:Y:S02]  /*b580*/  LD.E R71, desc[UR22][R168.64] ;  /* 0x00000016a8477980 */ /* 0x0020e4000c101900 */
[----:B0-----:R-:W-:-:S02]  /*b590*/  MOV.64 R168, R170 ;  /* 0x000000aa00a87202 */ /* 0x001fc40000010f00 */
[----:B------:R-:W2:Y:S04]  /*b5a0*/  LDL.LU.64 R170, [R1+0x728] ;  /* 0x0007280001aa7983 */ /* 0x000ea80000300a00 */
[----:B----4-:R0:W-:Y:S04]  /*b5b0*/  STL [R1+0xbec], R61 ;  /* 0x000bec3d01007387 */ /* 0x0101e80000100800 */
[----:B------:R1:W-:Y:S04]  /*b5c0*/  STL [R1+0xbdc], R44 ;  /* 0x000bdc2c01007387 */ /* 0x0003e80000100800 */
[----:B0-----:R0:W4:Y:S01]  /*b5d0*/  LD.E R61, desc[UR22][R234.64] ;  /* 0x00000016ea3d7980 */ /* 0x001122000c101900 */
[----:B------:R-:W-:-:S03]  /*b5e0*/  MOV.64 R184, R162 ;  /* 0x000000a200b87202 */ /* 0x000fc60000010f00 */
[----:B------:R-:W3:Y:S01]  /*b5f0*/  LDL.LU.64 R162, [R1+0x8f8] ;  /* 0x0008f80001a27983 */ /* 0x000ee20000300a00 */
[----:B-1----:R-:W-:-:S03]  /*b600*/  IMAD.WIDE.U32 R44, R6, 0x6ac, R4 ;  /* 0x000006ac062c7825 */ /* 0x002fc600078e0004 */
[----:B------:R-:W-:Y:S01]  /*b610*/  STL [R1+0x474], R77 ;  /* 0x0004744d01007387 */ /* 0x000fe20000100800 */
[----:B0-----:R-:W-:-:S03]  /*b620*/  MOV.64 R234, R192 ;  /* 0x000000c000ea7202 */ /* 0x001fc60000010f00 */
[----:B------:R-:W3:Y:S01]  /*b630*/  LDL.LU.64 R192, [R1+0x298] ;  /* 0x0002980001c07983 */ /* 0x000ee20000300a00 */
[----:B------:R-:W-:Y:S01]  /*b640*/  IADD3 R73, PT, PT, R45, R0, RZ ;  /* 0x000000002d497210 */ /* 0x000fe20007ffe0ff */
[----:B------:R-:W-:Y:S01]  /*b650*/  MOV R72, R44 ;  /* 0x0000002c00487202 */ /* 0x000fe20000000f00 */
[----:B------:R-:W-:Y:S01]  /*b660*/  IMAD R0, R7, 0x6b0, RZ ;  /* 0x000006b007007824 */ /* 0x000fe200078e02ff */
[----:B------:R-:W-:Y:S04]  /*b670*/  STL [R1+0x480], R78 ;  /* 0x0004804e01007387 */ /* 0x000fe80000100800 */
[----:B------:R0:W-:Y:S01]  /*b680*/  STL.64 [R1+0x288], R72 ;  /* 0x0002884801007387 */ /* 0x0001e20000100a00 */
[----:B------:R-:W-:-:S03]  /*b690*/  IMAD.WIDE.U32 R82, R6, 0x6c8, R4 ;  /* 0x000006c806527825 */ /* 0x000fc600078e0004 */
[----:B------:R-:W3:Y:S01]  /*b6a0*/  LD.E R81, desc[UR22][R168.64] ;  /* 0x00000016a8517980 */ /* 0x000ee2000c101900 */
[----:B0-----:R-:W-:-:S05]  /*b6b0*/  IMAD.WIDE.U32 R72, R6, 0x6b0, R4 ;  /* 0x000006b006487825 */ /* 0x001fca00078e0004 */
[----:B------:R-:W-:-:S05]  /*b6c0*/  IADD3 R73, PT, PT, R73, R0, RZ ;  /* 0x0000000049497210 */ /* 0x000fca0007ffe0ff */
[----:B------:R0:W-:Y:S04]  /*b6d0*/  STL.64 [R1+0xc30], R72 ;  /* 0x000c304801007387 */ /* 0x0001e80000100a00 */
[----:B0-----:R-:W3:Y:S01]  /*b6e0*/  LD.E R73, desc[UR22][R234.64] ;  /* 0x00000016ea497980 */ /* 0x001ee2000c101900 */
[----:B------:R-:W-:Y:S02]  /*b6f0*/  IMAD R0, R7, 0x6b4, RZ ;  /* 0x000006b407007824 */ /* 0x000fe400078e02ff */
[----:B------:R-:W-:-:S05]  /*b700*/  IMAD.WIDE.U32 R44, R6, 0x6b4, R4 ;  /* 0x000006b4062c7825 */ /* 0x000fca00078e0004 */
[----:B------:R-:W-:Y:S01]  /*b710*/  IADD3 R75, PT, PT, R45, R0, RZ ;  /* 0x000000002d4b7210 */ /* 0x000fe20007ffe0ff */
[----:B------:R-:W-:Y:S01]  /*b720*/  MOV R74, R44 ;  /* 0x0000002c004a7202 */ /* 0x000fe20000000f00 */
[----:B------:R-:W-:-:S04]  /*b730*/  IMAD R0, R7, 0x6b8, RZ ;  /* 0x000006b807007824 */ /* 0x000fc800078e02ff */
[----:B------:R0:W-:Y:S04]  /*b740*/  STL.64 [R1+0x290], R74 ;  /* 0x0002904a01007387 */ /* 0x0001e80000100a00 */
[----:B--2---:R1:W-:Y:S04]  /*b750*/  STL [R1+0x470], R55 ;  /* 0x0004703701007387 */ /* 0x0043e80000100800 */
[----:B------:R2:W3:Y:S01]  /*b760*/  LD.E R80, desc[UR22][R170.64] ;  /* 0x00000016aa507980 */ /* 0x0004e2000c101900 */
[----:B0-----:R-:W-:-:S03]  /*b770*/  IMAD.WIDE.U32 R74, R6, 0x6b8, R4 ;  /* 0x000006b8064a7825 */ /* 0x001fc600078e0004 */
[----:B-1----:R-:W3:Y:S02]  /*b780*/  LD.E R55, desc[UR22][R188.64] ;  /* 0x00000016bc377980 */ /* 0x002ee4000c101900 */
[----:B------:R-:W-:-:S05]  /*b790*/  IADD3 R75, PT, PT, R75, R0, RZ ;  /* 0x000000004b4b7210 */ /* 0x000fca0007ffe0ff */
[----:B------:R0:W-:Y:S01]  /*b7a0*/  STL.64 [R1+0xc28], R74 ;  /* 0x000c284a01007387 */ /* 0x0001e20000100a00 */
[----:B--2---:R-:W-:-:S03]  /*b7b0*/  MOV.64 R170, R238 ;  /* 0x000000ee00aa7202 */ /* 0x004fc60000010f00 */
[----:B------:R-:W2:Y:S04]  /*b7c0*/  LDL.LU.64 R238, [R1+0x708] ;  /* 0x0007080001ee7983 */ /* 0x000ea80000300a00 */
[----:B0-----:R0:W2:Y:S02]  /*b7d0*/  LD.E R75, desc[UR22][R178.64] ;  /* 0x00000016b24b7980 */ /* 0x0010a4000c101900 */
[----:B0-----:R-:W-:Y:S02]  /*b7e0*/  MOV.64 R178, R226 ;  /* 0x000000e200b27202 */ /* 0x001fe40000010f00 */
[----:B------:R-:W2:Y:S04]  /*b7f0*/  LDL.LU.64 R226, [R1+0x718] ;  /* 0x0007180001e27983 */ /* 0x000ea80000300a00 */
[----:B----4-:R3:W-:Y:S04]  /*b800*/  STL [R1+0xbfc], R61 ;  /* 0x000bfc3d01007387 */ /* 0x0107e80000100800 */
[----:B---3--:R-:W3:Y:S04]  /*b810*/  LD.E R61, desc[UR22][R192.64] ;  /* 0x00000016c03d7980 */ /* 0x008ee8000c101900 */
[----:B------:R0:W-:Y:S04]  /*b820*/  STL [R1+0x478], R73 ;  /* 0x0004784901007387 */ /* 0x0001e80000100800 */
[----:B0-----:R-:W4:Y:S01]  /*b830*/  LD.E R73, desc[UR22][R232.64] ;  /* 0x00000016e8497980 */ /* 0x001f22000c101900 */
[----:B------:R-:W-:-:S02]  /*b840*/  IMAD R0, R7, 0x6bc, RZ ;  /* 0x000006bc07007824 */ /* 0x000fc400078e02ff */
[----:B------:R-:W-:-:S04]  /*b850*/  IMAD.WIDE.U32 R44, R6, 0x6bc, R4 ;  /* 0x000006bc062c7825 */ /* 0x000fc800078e0004 */
[----:B------:R-:W-:Y:S01]  /*b860*/  IMAD.WIDE.U32 R78, R6, 0x6c0, R4 ;  /* 0x000006c0064e7825 */ /* 0x000fe200078e0004 */
[----:B------:R-:W-:-:S03]  /*b870*/  IADD3 R77, PT, PT, R45, R0, RZ ;  /* 0x000000002d4d7210 */ /* 0x000fc60007ffe0ff */
[----:B------:R-:W-:Y:S01]  /*b880*/  IMAD R0, R7, 0x6c0, RZ ;  /* 0x000006c007007824 */ /* 0x000fe200078e02ff */
[----:B------:R-:W-:Y:S01]  /*b890*/  MOV R76, R44 ;  /* 0x0000002c004c7202 */ /* 0x000fe20000000f00 */
[----:B------:R-:W-:-:S03]  /*b8a0*/  IMAD.WIDE.U32 R44, R6, 0x6c4, R4 ;  /* 0x000006c4062c7825 */ /* 0x000fc600078e0004 */
[----:B------:R-:W-:Y:S01]  /*b8b0*/  IADD3 R79, PT, PT, R79, R0, RZ ;  /* 0x000000004f4f7210 */ /* 0x000fe20007ffe0ff */
[----:B------:R-:W-:Y:S01]  /*b8c0*/  IMAD R0, R7, 0x6c4, RZ ;  /* 0x000006c407007824 */ /* 0x000fe200078e02ff */
[----:B------:R0:W-:Y:S01]  /*b8d0*/  STL [R1+0x920], R55 ;  /* 0x0009203701007387 */ /* 0x0001e20000100800 */
[----:B------:R-:W-:-:S03]  /*b8e0*/  MOV R70, R44 ;  /* 0x0000002c00467202 */ /* 0x000fc60000000f00 */
[----:B------:R1:W-:Y:S04]  /*b8f0*/  STL [R1+0x484], R71 ;  /* 0x0004844701007387 */ /* 0x0003e80000100800 */
[----:B0-----:R-:W4:Y:S01]  /*b900*/  LD.E R55, desc[UR22][R224.64] ;  /* 0x00000016e0377980 */ /* 0x001f22000c101900 */
[----:B-1----:R-:W-:-:S03]  /*b910*/  IADD3 R71, PT, PT, R45, R0, RZ ;  /* 0x000000002d477210 */ /* 0x002fc60007ffe0ff */
[----:B------:R0:W-:Y:S04]  /*b920*/  STL.64 [R1+0x298], R76 ;  /* 0x0002984c01007387 */ /* 0x0001e80000100a00 */
[----:B------:R1:W-:Y:S04]  /*b930*/  STL.64 [R1+0x2a0], R70 ;  /* 0x0002a04601007387 */ /* 0x0003e80000100a00 */
[----:B--2---:R2:W-:Y:S04]  /*b940*/  STL [R1+0x738], R75 ;  /* 0x0007384b01007387 */ /* 0x0045e80000100800 */
[----:B0-----:R-:W4:Y:S04]  /*b950*/  LD.E R77, desc[UR22][R178.64] ;  /* 0x00000016b24d7980 */ /* 0x001f28000c101900 */
[----:B-1----:R-:W4:Y:S04]  /*b960*/  LD.E R71, desc[UR22][R170.64] ;  /* 0x00000016aa477980 */ /* 0x002f28000c101900 */
[----:B------:R0:W4:Y:S04]  /*b970*/  LD.E R76, desc[UR22][R226.64] ;  /* 0x00000016e24c7980 */ /* 0x000128000c101900 */
[----:B--2---:R-:W2:Y:S04]  /*b980*/  LD.E R75, desc[UR22][R162.64] ;  /* 0x00000016a24b7980 */ /* 0x004ea8000c101900 */
[----:B------:R-:W2:Y:S01]  /*b990*/  LD.E R70, desc[UR22][R238.64] ;  /* 0x00000016ee467980 */ /* 0x000ea2000c101900 */
[----:B0-----:R-:W-:-:S03]  /*b9a0*/  MOV.64 R226, R166 ;  /* 0x000000a600e27202 */ /* 0x001fc60000010f00 */
[----:B------:R-:W2:Y:S04]  /*b9b0*/  LDL.LU.64 R166, [R1+0x6f8] ;  /* 0x0006f80001a67983 */ /* 0x000ea80000300a00 */
[----:B------:R-:W2:Y:S04]  /*b9c0*/  LDL.LU.64 R170, [R1+0x8d0] ;  /* 0x0008d00001aa7983 */ /* 0x000ea80000300a00 */
[----:B------:R-:W2:Y:S04]  /*b9d0*/  LDL.LU.64 R238, [R1+0x6e8] ;  /* 0x0006e80001ee7983 */ /* 0x000ea80000300a00 */
[----:B---3--:R0:W-:Y:S04]  /*b9e0*/  STL [R1+0x47c], R61 ;  /* 0x00047c3d01007387 */ /* 0x0081e80000100800 */
[----:B0-----:R-:W3:Y:S04]  /*b9f0*/  LD.E R61, desc[UR22][R184.64] ;  /* 0x00000016b83d7980 */ /* 0x001ee8000c101900 */
[----:B----4-:R0:W-:Y:S04]  /*ba00*/  STL [R1+0x73c], R73 ;  /* 0x00073c4901007387 */ /* 0x0101e80000100800 */
[----:B0-----:R-:W4:Y:S01]  /*ba10*/  LD.E R73, desc[UR22][R174.64] ;  /* 0x00000016ae497980 */ /* 0x001f22000c101900 */
[----:B------:R-:W-:-:S02]  /*ba20*/  IMAD R0, R7, 0x6c8, RZ ;  /* 0x000006c807007824 */ /* 0x000fc400078e02ff */
[----:B------:R-:W-:-:S03]  /*ba30*/  IMAD.WIDE.U32 R44, R6, 0x6cc, R4 ;  /* 0x000006cc062c7825 */ /* 0x000fc600078e0004 */
[----:B------:R-:W-:Y:S01]  /*ba40*/  IADD3 R83, PT, PT, R83, R0, RZ ;  /* 0x0000000053537210 */ /* 0x000fe20007ffe0ff */
[----:B------:R-:W-:Y:S02]  /*ba50*/  IMAD R0, R7, 0x6cc, RZ ;  /* 0x000006cc07007824 */ /* 0x000fe400078e02ff */
[----:B------:R-:W-:Y:S01]  /*ba60*/  IMAD.WIDE.U32 R84, R6, 0x6d0, R4 ;  /* 0x000006d006547825 */ /* 0x000fe200078e0004 */
[----:B------:R-:W-:Y:S01]  /*ba70*/  MOV R60, R44 ;  /* 0x0000002c003c7202 */ /* 0x000fe20000000f00 */
[----:B------:R-:W-:Y:S04]  /*ba80*/  STL [R1+0x720], R55 ;  /* 0x0007203701007387 */ /* 0x000fe80000100800 */
[----:B------:R0:W-:Y:S04]  /*ba90*/  STL.64 [R1+0xc20], R78 ;  /* 0x000c204e01007387 */ /* 0x0001e80000100a00 */
[----:B0-----:R-:W4:Y:S04]  /*baa0*/  LD.E R79, desc[UR22][R180.64] ;  /* 0x00000016b44f7980 */ /* 0x001f28000c101900 */
[----:B------:R0:W-:Y:S04]  /*bab0*/  STL [R1+0x724], R77 ;  /* 0x0007244d01007387 */ /* 0x0001e80000100800 */
[----:B------:R-:W-:Y:S04]  /*bac0*/  STL [R1+0x718], R76 ;  /* 0x0007184c01007387 */ /* 0x000fe80000100800 */
[----:B--2---:R1:W-:Y:S04]  /*bad0*/  STL [R1+0x55c], R75 ;  /* 0x00055c4b01007387 */ /* 0x0043e80000100800 */
[----:B0-----:R-:W2:Y:S04]  /*bae0*/  LD.E R77, desc[UR22][R160.64] ;  /* 0x00000016a04d7980 */ /* 0x001ea8000c101900 */
[----:B-1----:R-:W2:Y:S04]  /*baf0*/  LD.E R75, desc[UR22][R228.64] ;  /* 0x00000016e44b7980 */ /* 0x002ea8000c101900 */
[----:B------:R-:W2:Y:S04]  /*bb00*/  LD.E R76, desc[UR22][R170.64] ;  /* 0x00000016aa4c7980 */ /* 0x000ea8000c101900 */
[----:B------:R-:W2:Y:S04]  /*bb10*/  LDL.LU.64 R160, [R1+0x6d0] ;  /* 0x0006d00001a07983 */ /* 0x000ea80000300a00 */
[----:B------:R-:W2:Y:S04]  /*bb20*/  LDL.LU.64 R228, [R1+0x8b8] ;  /* 0x0008b80001e47983 */ /* 0x000ea80000300a00 */
[----:B------:R-:W2:Y:S04]  /*bb30*/  LDL.LU.64 R170, [R1+0x8b0] ;  /* 0x0008b00001aa7983 */ /* 0x000ea80000300a00 */
[----:B---3--:R0:W-:Y:S02]  /*bb40*/  STL [R1+0x730], R61 ;  /* 0x0007303d01007387 */ /* 0x0081e40000100800 */
[----:B0-----:R-:W-:Y:S01]  /*bb50*/  IADD3 R61, PT, PT, R45, R0, RZ ;  /* 0x000000002d3d7210 */ /* 0x001fe20007ffe0ff */
[----:B------:R-:W-:-:S02]  /*bb60*/  IMAD R0, R7, 0x6d0, RZ ;  /* 0x000006d007007824 */ /* 0x000fc400078e02ff */
[----:B------:R-:W-:-:S03]  /*bb70*/  IMAD.WIDE.U32 R44, R6, 0x6d4, R4 ;  /* 0x000006d4062c7825 */ /* 0x000fc600078e0004 */
[----:B------:R-:W-:Y:S01]  /*bb80*/  IADD3 R85, PT, PT, R85, R0, RZ ;  /* 0x0000000055557210 */ /* 0x000fe20007ffe0ff */
[----:B------:R-:W-:Y:S01]  /*bb90*/  IMAD R0, R7, 0x6d4, RZ ;  /* 0x000006d407007824 */ /* 0x000fe200078e02ff */
[----:B------:R0:W-:Y:S01]  /*bba0*/  STL.64 [R1+0x2a8], R60 ;  /* 0x0002a83c01007387 */ /* 0x0001e20000100a00 */
[----:B------:R-:W-:-:S03]  /*bbb0*/  MOV R54, R44 ;  /* 0x0000002c00367202 */ /* 0x000fc60000000f00 */
[----:B------:R-:W-:Y:S01]  /*bbc0*/  IADD3 R55, PT, PT, R45, R0, RZ ;  /* 0x000000002d377210 */ /* 0x000fe20007ffe0ff */
[----:B0-----:R-:W3:Y:S04]  /*bbd0*/  LD.E R60, desc[UR22][R2.64] ;  /* 0x00000016023c7980 */ /* 0x001ee8000c101900 */
[----:B------:R-:W3:Y:S04]  /*bbe0*/  LD.E R61, desc[UR22][R164.64] ;  /* 0x00000016a43d7980 */ /* 0x000ee8000c101900 */
[----:B------:R-:W3:Y:S04]  /*bbf0*/  LDL.LU.64 R2, [R1+0x8c8] ;  /* 0x0008c80001027983 */ /* 0x000ee80000300a00 */
[----:B------:R0:W-:Y:S04]  /*bc00*/  STL.64 [R1+0x2b0], R54 ;  /* 0x0002b03601007387 */ /* 0x0001e80000100a00 */
[----:B------:R-:W3:Y:S04]  /*bc10*/  LDL.LU.64 R164, [R1+0x6e0] ;  /* 0x0006e00001a47983 */ /* 0x000ee80000300a00 */
[----:B----4-:R1:W-:Y:S04]  /*bc20*/  STL [R1+0x558], R73 ;  /* 0x0005584901007387 */ /* 0x0103e80000100800 */
[----:B0-----:R-:W4:Y:S04]  /*bc30*/  LD.E R55, desc[UR22][R226.64] ;  /* 0x00000016e2377980 */ /* 0x001f28000c101900 */
[----:B------:R-:W4:Y:S04]  /*bc40*/  LD.E R54, desc[UR22][R166.64] ;  /* 0x00000016a6367980 */ /* 0x000f28000c101900 */
[----:B-1----:R-:W4:Y:S04]  /*bc50*/  LD.E R73, desc[UR22][R238.64] ;  /* 0x00000016ee497980 */ /* 0x002f28000c101900 */
[----:B------:R-:W4:Y:S04]  /*bc60*/  LDL.LU.64 R226, [R1+0x8c0] ;  /* 0x0008c00001e27983 */ /* 0x000f280000300a00 */
[----:B------:R-:W4:Y:S04]  /*bc70*/  LDL.LU.64 R166, [R1+0x6d8] ;  /* 0x0006d80001a67983 */ /* 0x000f280000300a00 */
[----:B------:R-:W4:Y:S04]  /*bc80*/  LDL.LU.64 R238, [R1+0x6c8] ;  /* 0x0006c80001ee7983 */ /* 0x000f280000300a00 */
[----:B------:R-:W-:Y:S04]  /*bc90*/  STL [R1+0x550], R71 ;  /* 0x0005504701007387 */ /* 0x000fe80000100800 */
[----:B------:R-:W-:Y:S04]  /*bca0*/  STL [R1+0x554], R70 ;  /* 0x0005544601007387 */ /* 0x000fe80000100800 */
[----:B------:R0:W-:Y:S04]  /*bcb0*/  STL.64 [R1+0xc18], R82 ;  /* 0x000c185201007387 */ /* 0x0001e80000100a00 */
[----:B------:R-:W-:Y:S04]  /*bcc0*/  STL [R1+0x72c], R79 ;  /* 0x00072c4f01007387 */ /* 0x000fe80000100800 */
[----:B--2---:R-:W-:Y:S04]  /*bcd0*/  STL [R1+0x6f0], R77 ;  /* 0x0006f04d01007387 */ /* 0x004fe80000100800 */
[----:B------:R1:W-:Y:S04]  /*bce0*/  STL [R1+0x6f8], R75 ;  /* 0x0006f84b01007387 */ /* 0x0003e80000100800 */
[----:B0-----:R-:W2:Y:S04]  /*bcf0*/  LD.E R82, desc[UR22][R160.64] ;  /* 0x00000016a0527980 */ /* 0x001ea8000c101900 */
[----:B-1----:R-:W2:Y:S04]  /*bd00*/  LD.E R75, desc[UR22][R228.64] ;  /* 0x00000016e44b7980 */ /* 0x002ea8000c101900 */
[----:B------:R-:W2:Y:S04]  /*bd10*/  LD.E R79, desc[UR22][R170.64] ;  /* 0x00000016aa4f7980 */ /* 0x000ea8000c101900 */
[----:B------:R-:W2:Y:S04]  /*bd20*/  LDL.LU.64 R160, [R1+0x6b0] ;  /* 0x0006b00001a07983 */ /* 0x000ea80000300a00 */
[----:B------:R-:W2:Y:S04]  /*bd30*/  LDL.LU.64 R228, [R1+0x898] ;  /* 0x0008980001e47983 */ /* 0x000ea80000300a00 */
[----:B------:R-:W2:Y:S04]  /*bd40*/  LDL.LU.64 R170, [R1+0x890] ;  /* 0x0008900001aa7983 */ /* 0x000ea80000300a00 */
[----:B---3--:R-:W3:Y:S04]  /*bd50*/  LD.E R71, desc[UR22][R2.64] ;  /* 0x0000001602477980 */ /* 0x008ee8000c101900 */
[----:B------:R-:W3:Y:S04]  /*bd60*/  LD.E R70, desc[UR22][R164.64] ;  /* 0x00000016a4467980 */ /* 0x000ee8000c101900 */
[----:B------:R-:W3:Y:S04]  /*bd70*/  LDL.LU.64 R2, [R1+0x8a8] ;  /* 0x0008a80001027983 */ /* 0x000ee80000300a00 */
[----:B----4-:R0:W-:Y:S04]  /*bd80*/  STL [R1+0x704], R55 ;  /* 0x0007043701007387 */ /* 0x0101e80000100800 */
[----:B------:R-:W4:Y:S04]  /*bd90*/  LDL.LU.64 R164, [R1+0x6c0] ;  /* 0x0006c00001a47983 */ /* 0x000f280000300a00 */
[----:B------:R1:W-:Y:S04]  /*bda0*/  STL [R1+0x6fc], R54 ;  /* 0x0006fc3601007387 */ /* 0x0003e80000100800 */
[----:B0-----:R-:W4:Y:S04]  /*bdb0*/  LD.E R55, desc[UR22][R226.64] ;  /* 0x00000016e2377980 */ /* 0x001f28000c101900 */
[----:B-1----:R-:W4:Y:S04]  /*bdc0*/  LD.E R54, desc[UR22][R166.64] ;  /* 0x00000016a6367980 */ /* 0x002f28000c101900 */
[----:B------:R-:W4:Y:S04]  /*bdd0*/  LDL.LU.64 R226, [R1+0x8a0] ;  /* 0x0008a00001e27983 */ /* 0x000f280000300a00 */
[----:B------:R-:W4:Y:S04]  /*bde0*/  LD.E R77, desc[UR22][R238.64] ;  /* 0x00000016ee4d7980 */ /* 0x000f28000c101900 */
[----:B------:R-:W4:Y:S04]  /*bdf0*/  LDL.LU.64 R166, [R1+0x6b8] ;  /* 0x0006b80001a67983 */ /* 0x000f280000300a00 */
[----:B------:R-:W4:Y:S04]  /*be00*/  LDL.LU.64 R238, [R1+0x6a8] ;  /* 0x0006a80001ee7983 */ /* 0x000f280000300a00 */
[----:B------:R-:W-:Y:S04]  /*be10*/  STL [R1+0x6ec], R73 ;  /* 0x0006ec4901007387 */ /* 0x000fe80000100800 */
[----:B------:R-:W-:Y:S04]  /*be20*/  STL [R1+0x6f4], R76 ;  /* 0x0006f44c01007387 */ /* 0x000fe80000100800 */
[----:B------:R0:W-:Y:S04]  /*be30*/  STL.64 [R1+0xc10], R84 ;  /* 0x000c105401007387 */ /* 0x0001e80000100a00 */
[----:B--2---:R1:W-:Y:S04]  /*be40*/  STL [R1+0x6dc], R75 ;  /* 0x0006dc4b01007387 */ /* 0x0043e80000100800 */
[----:B------:R-:W-:Y:S04]  /*be50*/  STL [R1+0x6d0], R79 ;  /* 0x0006d04f01007387 */ /* 0x000fe80000100800 */
[----:B0-----:R-:W2:Y:S04]  /*be60*/  LD.E R84, desc[UR22][R160.64] ;  /* 0x00000016a0547980 */ /* 0x001ea8000c101900 */
[----:B-1----:R-:W2:Y:S04]  /*be70*/  LD.E R75, desc[UR22][R228.64] ;  /* 0x00000016e44b7980 */ /* 0x002ea8000c101900 */
[----:B------:R-:W2:Y:S04]  /*be80*/  LD.E R83, desc[UR22][R170.64] ;  /* 0x00000016aa537980 */ /* 0x000ea8000c101900 */
[----:B------:R-:W2:Y:S04]  /*be90*/  LDL.LU.64 R160, [R1+0x690] ;  /* 0x0006900001a07983 */ /* 0x000ea80000300a00 */
[----:B------:R-:W2:Y:S04]  /*bea0*/  LDL.LU.64 R228, [R1+0x878] ;  /* 0x0008780001e47983 */ /* 0x000ea80000300a00 */
[----:B------:R-:W2:Y:S04]  /*beb0*/  LDL.LU.64 R170, [R1+0x870] ;  /* 0x0008700001aa7983 */ /* 0x000ea80000300a00 */
[----:B---3--:R0:W-:Y:S04]  /*bec0*/  STL [R1+0x6e8], R71 ;  /* 0x0006e84701007387 */ /* 0x0081e80000100800 */
[----:B------:R-:W3:Y:S04]  /*bed0*/  LD.E R73, desc[UR22][R2.64] ;  /* 0x0000001602497980 */ /* 0x000ee8000c101900 */
[----:B------:R1:W-:Y:S04]  /*bee0*/  STL [R1+0x6e4], R70 ;  /* 0x0006e44601007387 */ /* 0x0003e80000100800 */
[----:B----4-:R-:W4:Y:S04]  /*bef0*/  LD.E R76, desc[UR22][R164.64] ;  /* 0x00000016a44c7980 */ /* 0x010f28000c101900 */
[----:B------:R-:W4:Y:S04]  /*bf00*/  LDL.LU.64 R2, [R1+0x888] ;  /* 0x0008880001027983 */ /* 0x000f280000300a00 */
[----:B------:R-:W4:Y:S04]  /*bf10*/  LDL.LU.64 R164, [R1+0x6a0] ;  /* 0x0006a00001a47983 */ /* 0x000f280000300a00 */
        /* <DEDUP_REMOVED lines=8> */
[----:B--2---:R0:W-:Y:S04]  /*bfa0*/  STL [R1+0x6b0], R84 ;  /* 0x0006b05401007387 */ /* 0x0041e80000100800 */
[----:B------:R1:W-:Y:S04]  /*bfb0*/  STL [R1+0x6bc], R75 ;  /* 0x0006bc4b01007387 */ /* 0x0003e80000100800 */
[----:B------:R2:W-:Y:S04]  /*bfc0*/  STL [R1+0x6b4], R83 ;  /* 0x0006b45301007387 */ /* 0x0005e80000100800 */
[----:B0-----:R-:W4:Y:S04]  /*bfd0*/  LD.E R84, desc[UR22][R160.64] ;  /* 0x00000016a0547980 */ /* 0x001f28000c101900 */
[----:B-1----:R-:W4:Y:S04]  /*bfe0*/  LD.E R75, desc[UR22][R228.64] ;  /* 0x00000016e44b7980 */ /* 0x002f28000c101900 */
[----:B--2---:R-:W2:Y:S04]  /*bff0*/  LD.E R83, desc[UR22][R170.64] ;  /* 0x00000016aa537980 */ /* 0x004ea8000c101900 */
[----:B------:R-:W2:Y:S04]  /*c000*/  LDL.LU.64 R160, [R1+0x670] ;  /* 0x0006700001a07983 */ /* 0x000ea80000300a00 */
[----:B------:R-:W2:Y:S04]  /*c010*/  LDL.LU.64 R228, [R1+0x858] ;  /* 0x0008580001e47983 */ /* 0x000ea80000300a00 */
[----:B------:R-:W2:Y:S04]  /*c020*/  LDL.LU.64 R170, [R1+0x850] ;  /* 0x0008500001aa7983 */ /* 0x000ea80000300a00 */
[----:B---3--:R4:W-:Y:S04]  /*c030*/  STL [R1+0x6cc], R73 ;  /* 0x0006cc4901007387 */ /* 0x0089e80000100800 */
[----:B----4-:R-:W3:Y:S04]  /*c040*/  LD.E R73, desc[UR22][R2.64] ;  /* 0x0000001602497980 */ /* 0x010ee8000c101900 */
[----:B------:R0:W-:Y:S04]  /*c050*/  STL [R1+0x6c0], R76 ;  /* 0x0006c04c01007387 */ /* 0x0001e80000100800 */
[----:B------:R-:W4:Y:S04]  /*c060*/  LD.E R82, desc[UR22][R164.64] ;  /* 0x00000016a4527980 */ /* 0x000f28000c101900 */
[----:B------:R-:W4:Y:S04]  /*c070*/  LDL.LU.64 R2, [R1+0x868] ;  /* 0x0008680001027983 */ /* 0x000f280000300a00 */
[----:B------:R-:W4:Y:S04]  /*c080*/  LDL.LU.64 R164, [R1+0x680] ;  /* 0x0006800001a47983 */ /* 0x000f280000300a00 */
[----:B------:R-:W4:Y:S04]  /*c090*/  LD.E R77, desc[UR22][R226.64] ;  /* 0x00000016e24d7980 */ /* 0x000f28000c101900 */
[----:B------:R1:W-:Y:S04]  /*c0a0*/  STL [R1+0x6ac], R79 ;  /* 0x0006ac4f01007387 */ /* 0x0003e80000100800 */
[----:B0-----:R-:W4:Y:S04]  /*c0b0*/  LD.E R76, desc[UR22][R166.64] ;  /* 0x00000016a64c7980 */ /* 0x001f28000c101900 */
[----:B------:R-:W4:Y:S04]  /*c0c0*/  LDL.LU.64 R226, [R1+0x860] ;  /* 0x0008600001e27983 */ /* 0x000f280000300a00 */
[----:B-1----:R-:W4:Y:S04]  /*c0d0*/  LD.E R79, desc[UR22][R238.64] ;  /* 0x00000016ee4f7980 */ /* 0x002f28000c101900 */
[----:B------:R-:W4:Y:S04]  /*c0e0*/  LDL.LU.64 R166, [R1+0x678] ;  /* 0x0006780001a67983 */ /* 0x000f280000300a00 */
[----:B------:R-:W4:Y:S01]  /*c0f0*/  LDL.LU.64 R238, [R1+0x668] ;  /* 0x0006680001ee7983 */ /* 0x000f220000300a00 */
[----:B------:R-:W-:-:S02]  /*c100*/  IMAD R0, R7, 0x6d8, RZ ;  /* 0x000006d807007824 */ /* 0x000fc400078e02ff */
[----:B------:R-:W-:-:S05]  /*c110*/  IMAD.WIDE.U32 R88, R6, 0x6d8, R4 ;  /* 0x000006d806587825 */ /* 0x000fca00078e0004 */
[----:B------:R-:W-:-:S05]  /*c120*/  IADD3 R89, PT, PT, R89, R0, RZ ;  /* 0x0000000059597210 */ /* 0x000fca0007ffe0ff */
[----:B------:R-:W-:Y:S04]  /*c130*/  STL.64 [R1+0xc08], R88 ;  /* 0x000c085801007387 */ /* 0x000fe80000100a00 */
[----:B------:R-:W-:Y:S04]  /*c140*/  STL [R1+0x694], R84 ;  /* 0x0006945401007387 */ /* 0x000fe80000100800 */
[----:B------:R0:W-:Y:S04]  /*c150*/  STL [R1+0x69c], R75 ;  /* 0x00069c4b01007387 */ /* 0x0001e80000100800 */
[----:B--2---:R-:W-:Y:S04]  /*c160*/  STL [R1+0x690], R83 ;  /* 0x0006905301007387 */ /* 0x004fe80000100800 */
[----:B------:R-:W2:Y:S04]  /*c170*/  LD.E R85, desc[UR22][R160.64] ;  /* 0x00000016a0557980 */ /* 0x000ea8000c101900 */
[----:B0-----:R-:W2:Y:S04]  /*c180*/  LD.E R75, desc[UR22][R228.64] ;  /* 0x00000016e44b7980 */ /* 0x001ea8000c101900 */
[----:B------:R-:W2:Y:S04]  /*c190*/  LD.E R84, desc[UR22][R170.64] ;  /* 0x00000016aa547980 */ /* 0x000ea8000c101900 */
[----:B------:R-:W2:Y:S04]  /*c1a0*/  LDL.LU.64 R160, [R1+0x650] ;  /* 0x0006500001a07983 */ /* 0x000ea80000300a00 */
[----:B------:R-:W2:Y:S04]  /*c1b0*/  LDL.LU.64 R228, [R1+0x838] ;  /* 0x0008380001e47983 */ /* 0x000ea80000300a00 */
[----:B------:R-:W2:Y:S04]  /*c1c0*/  LDL.LU.64 R170, [R1+0x830] ;  /* 0x0008300001aa7983 */ /* 0x000ea80000300a00 */
[----:B---3--:R0:W-:Y:S04]  /*c1d0*/  STL [R1+0x6a8], R73 ;  /* 0x0006a84901007387 */ /* 0x0081e80000100800 */
[----:B----4-:R1:W-:Y:S04]  /*c1e0*/  STL [R1+0x6a0], R82 ;  /* 0x0006a05201007387 */ /* 0x0103e80000100800 */
[----:B0-----:R-:W3:Y:S04]  /*c1f0*/  LD.E R73, desc[UR22][R2.64] ;  /* 0x0000001602497980 */ /* 0x001ee8000c101900 */
[----:B-1----:R-:W4:Y:S04]  /*c200*/  LD.E R82, desc[UR22][R164.64] ;  /* 0x00000016a4527980 */ /* 0x002f28000c101900 */
[----:B------:R-:W4:Y:S04]  /*c210*/  LDL.LU.64 R2, [R1+0x848] ;  /* 0x0008480001027983 */ /* 0x000f280000300a00 */
[----:B------:R-:W4:Y:S04]  /*c220*/  LDL.LU.64 R164, [R1+0x660] ;  /* 0x0006600001a47983 */ /* 0x000f280000300a00 */
[----:B------:R-:W4:Y:S04]  /*c230*/  LD.E R89, desc[UR22][R226.64] ;  /* 0x00000016e2597980 */ /* 0x000f28000c101900 */
[----:B------:R-:W4:Y:S04]  /*c240*/  LD.E R88, desc[UR22][R166.64] ;  /* 0x00000016a6587980 */ /* 0x000f28000c101900 */
[----:B------:R-:W4:Y:S04]  /*c250*/  LDL.LU.64 R226, [R1+0x840] ;  /* 0x0008400001e27983 */ /* 0x000f280000300a00 */
[----:B------:R-:W4:Y:S04]  /*c260*/  LD.E R83, desc[UR22][R238.64] ;  /* 0x00000016ee537980 */ /* 0x000f28000c101900 */
[----:B------:R-:W4:Y:S04]  /*c270*/  LDL.LU.64 R166, [R1+0x658] ;  /* 0x0006580001a67983 */ /* 0x000f280000300a00 */
[----:B------:R-:W4:Y:S01]  /*c280*/  LDL.LU.64 R238, [R1+0x648] ;  /* 0x0006480001ee7983 */ /* 0x000f220000300a00 */
[----:B------:R-:W-:-:S02]  /*c290*/  IMAD R0, R7, 0x6dc, RZ ;  /* 0x000006dc07007824 */ /* 0x000fc400078e02ff */
[----:B------:R-:W-:-:S04]  /*c2a0*/  IMAD.WIDE.U32 R44, R6, 0x6dc, R4 ;  /* 0x000006dc062c7825 */ /* 0x000fc800078e0004 */
[----:B------:R-:W-:Y:S01]  /*c2b0*/  IMAD.WIDE.U32 R92, R6, 0x6e0, R4 ;  /* 0x000006e0065c7825 */ /* 0x000fe200078e0004 */
[----:B------:R-:W-:-:S03]  /*c2c0*/  IADD3 R45, PT, PT, R45, R0, RZ ;  /* 0x000000002d2d7210 */ /* 0x000fc60007ffe0ff */
[----:B------:R-:W-:Y:S01]  /*c2d0*/  IMAD R0, R7, 0x6e0, RZ ;  /* 0x000006e007007824 */ /* 0x000fe200078e02ff */
[----:B------:R-:W-:Y:S04]  /*c2e0*/  STL [R1+0x734], R81 ;  /* 0x0007345101007387 */ /* 0x000fe80000100800 */
[----:B------:R0:W-:Y:S01]  /*c2f0*/  STL [R1+0x728], R80 ;  /* 0x0007285001007387 */ /* 0x0001e20000100800 */
[----:B------:R-:W-:Y:S01]  /*c300*/  IADD3 R93, PT, PT, R93, R0, RZ ;  /* 0x000000005d5d7210 */ /* 0x000fe20007ffe0ff */
[----:B------:R-:W-:Y:S02]  /*c310*/  IMAD R0, R7, 0x6e4, RZ ;  /* 0x000006e407007824 */ /* 0x000fe400078e02ff */
[C-C-:B------:R-:W-:Y:S01]  /*c320*/  IMAD.WIDE.U32 R96, R6.reuse, 0x6e8, R4.reuse ;  /* 0x000006e806607825 */ /* 0x140fe200078e0004 */
[----:B------:R-:W-:Y:S04]  /*c330*/  STL [R1+0x708], R61 ;  /* 0x0007083d01007387 */ /* 0x000fe80000100800 */
[----:B------:R1:W-:Y:S01]  /*c340*/  STL [R1+0x700], R60 ;  /* 0x0007003c01007387 */ /* 0x0003e20000100800 */
[----:B0-----:R-:W-:-:S04]  /*c350*/  IMAD.WIDE.U32 R80, R6, 0x6e4, R4 ;  /* 0x000006e406507825 */ /* 0x001fc800078e0004 */
[----:B------:R-:W-:Y:S01]  /*c360*/  IMAD.WIDE.U32 R100, R6, 0x6f0, R4 ;  /* 0x000006f006647825 */ /* 0x000fe200078e0004 */
[----:B------:R-:W-:-:S03]  /*c370*/  IADD3 R81, PT, PT, R81, R0, RZ ;  /* 0x0000000051517210 */ /* 0x000fc60007ffe0ff */
[----:B------:R-:W-:-:S04]  /*c380*/  IMAD.WIDE.U32 R86, R6, 0x6f4, R4 ;  /* 0x000006f406567825 */ /* 0x000fc800078e0004 */
[C-C-:B------:R-:W-:Y:S01]  /*c390*/  IMAD.WIDE.U32 R104, R6.reuse, 0x6f8, R4.reuse ;  /* 0x000006f806687825 */ /* 0x140fe200078e0004 */
[----:B------:R-:W-:Y:S03]  /*c3a0*/  STL [R1+0x6e0], R55 ;  /* 0x0006e03701007387 */ /* 0x000fe60000100800 */
[----:B------:R-:W-:Y:S01]  /*c3b0*/  IMAD R0, R7, 0x6e8, RZ ;  /* 0x000006e807007824 */ /* 0x000fe200078e02ff */
[----:B------:R0:W-:Y:S01]  /*c3c0*/  STL [R1+0x6d8], R54 ;  /* 0x0006d83601007387 */ /* 0x0001e20000100800 */
[----:B-1----:R-:W-:-:S03]  /*c3d0*/  IMAD.WIDE.U32 R60, R6, 0x6ec, R4 ;  /* 0x000006ec063c7825 */ /* 0x002fc600078e0004 */
[----:B------:R-:W-:Y:S01]  /*c3e0*/  IADD3 R97, PT, PT, R97, R0, RZ ;  /* 0x0000000061617210 */ /* 0x000fe20007ffe0ff */
[----:B------:R-:W-:Y:S02]  /*c3f0*/  IMAD R0, R7, 0x6ec, RZ ;  /* 0x000006ec07007824 */ /* 0x000fe400078e02ff */
[----:B------:R-:W-:-:S04]  /*c400*/  IMAD.WIDE.U32 R108, R6, 0x700, R4 ;  /* 0x00000700066c7825 */ /* 0x000fc800078e0004 */
[----:B------:R-:W-:Y:S01]  /*c410*/  IMAD.WIDE.U32 R94, R6, 0x704, R4 ;  /* 0x00000704065e7825 */ /* 0x000fe200078e0004 */
[----:B------:R-:W-:-:S03]  /*c420*/  IADD3 R61, PT, PT, R61, R0, RZ ;  /* 0x000000003d3d7210 */ /* 0x000fc60007ffe0ff */
[----:B------:R-:W-:Y:S01]  /*c430*/  IMAD.WIDE.U32 R110, R6, 0x708, R4 ;  /* 0x00000708066e7825 */ /* 0x000fe200078e0004 */
[----:B------:R-:W-:Y:S03]  /*c440*/  STL [R1+0x6c4], R71 ;  /* 0x0006c44701007387 */ /* 0x000fe60000100800 */
[----:B------:R-:W-:Y:S01]  /*c450*/  IMAD R0, R7, 0x6f0, RZ ;  /* 0x000006f007007824 */ /* 0x000fe200078e02ff */
[----:B------:R1:W-:Y:S04]  /*c460*/  STL [R1+0x6b8], R70 ;  /* 0x0006b84601007387 */ /* 0x0003e80000100800 */
[----:B------:R-:W-:Y:S01]  /*c470*/  IADD3 R101, PT, PT, R101, R0, RZ ;  /* 0x0000000065657210 */ /* 0x000fe20007ffe0ff */
[----:B------:R-:W-:-:S02]  /*c480*/  IMAD R0, R7, 0x6f4, RZ ;  /* 0x000006f407007824 */ /* 0x000fc400078e02ff */
[----:B------:R-:W-:-:S04]  /*c490*/  IMAD.WIDE.U32 R114, R6, 0x710, R4 ;  /* 0x0000071006727825 */ /* 0x000fc800078e0004 */
[----:B------:R-:W-:Y:S01]  /*c4a0*/  IMAD.WIDE.U32 R102, R6, 0x714, R4 ;  /* 0x0000071406667825 */ /* 0x000fe200078e0004 */
[----:B------:R-:W-:-:S03]  /*c4b0*/  IADD3 R87, PT, PT, R87, R0, RZ ;  /* 0x0000000057577210 */ /* 0x000fc60007ffe0ff */
[C-C-:B------:R-:W-:Y:S01]  /*c4c0*/  IMAD.WIDE.U32 R116, R6.reuse, 0x718, R4.reuse ;  /* 0x0000071806747825 */ /* 0x140fe200078e0004 */
[----:B------:R-:W-:Y:S03]  /*c4d0*/  STL [R1+0x6a4], R77 ;  /* 0x0006a44d01007387 */ /* 0x000fe60000100800 */
[----:B------:R-:W-:Y:S01]  /*c4e0*/  IMAD R0, R7, 0x6f8, RZ ;  /* 0x000006f807007824 */ /* 0x000fe200078e02ff */
[----:B------:R1:W-:Y:S01]  /*c4f0*/  STL [R1+0x698], R76 ;  /* 0x0006984c01007387 */ /* 0x0003e20000100800 */
[----:B0-----:R-:W-:-:S03]  /*c500*/  IMAD.WIDE.U32 R54, R6, 0x6fc, R4 ;  /* 0x000006fc06367825 */ /* 0x001fc600078e0004 */
[----:B------:R-:W-:Y:S01]  /*c510*/  IADD3 R105, PT, PT, R105, R0, RZ ;  /* 0x0000000069697210 */ /* 0x000fe20007ffe0ff */
[----:B------:R-:W-:Y:S02]  /*c520*/  IMAD R0, R7, 0x6fc, RZ ;  /* 0x000006fc07007824 */ /* 0x000fe400078e02ff */
[----:B------:R-:W-:-:S04]  /*c530*/  IMAD.WIDE.U32 R120, R6, 0x720, R4 ;  /* 0x0000072006787825 */ /* 0x000fc800078e0004 */
[C-C-:B------:R-:W-:Y:S01]  /*c540*/  IMAD.WIDE.U32 R90, R6.reuse, 0x724, R4.reuse ;  /* 0x00000724065a7825 */ /* 0x140fe200078e0004 */
[----:B------:R-:W-:Y:S01]  /*c550*/  IADD3 R55, PT, PT, R55, R0, RZ ;  /* 0x0000000037377210 */ /* 0x000fe20007ffe0ff */
[----:B------:R-:W-:Y:S02]  /*c560*/  STL [R1+0x688], R79 ;  /* 0x0006884f01007387 */ /* 0x000fe40000100800 */
[----:B------:R-:W-:Y:S02]  /*c570*/  IMAD R0, R7, 0x700, RZ ;  /* 0x0000070007007824 */ /* 0x000fe400078e02ff */
[----:B-1----:R-:W-:Y:S01]  /*c580*/  IMAD.WIDE.U32 R70, R6, 0x70c, R4 ;  /* 0x0000070c06467825 */ /* 0x002fe200078e0004 */
[----:B--2---:R0:W-:Y:S02]  /*c590*/  STL [R1+0x670], R85 ;  /* 0x0006705501007387 */ /* 0x0041e40000100800 */
[----:B------:R-:W-:Y:S01]  /*c5a0*/  IADD3 R109, PT, PT, R109, R0, RZ ;  /* 0x000000006d6d7210 */ /* 0x000fe20007ffe0ff */
[----:B------:R-:W-:Y:S01]  /*c5b0*/  IMAD R0, R7, 0x704, RZ ;  /* 0x0000070407007824 */ /* 0x000fe200078e02ff */
[----:B------:R-:W-:Y:S04]  /*c5c0*/  STL [R1+0x674], R84 ;  /* 0x0006745401007387 */ /* 0x000fe80000100800 */
[----:B------:R-:W-:Y:S01]  /*c5d0*/  IADD3 R95, PT, PT, R95, R0, RZ ;  /* 0x000000005f5f7210 */ /* 0x000fe20007ffe0ff */
[----:B------:R-:W-:-:S02]  /*c5e0*/  IMAD R0, R7, 0x708, RZ ;  /* 0x0000070807007824 */ /* 0x000fc400078e02ff */
[C-C-:B------:R-:W-:Y:S01]  /*c5f0*/  IMAD.WIDE.U32 R124, R6.reuse, 0x728, R4.reuse ;  /* 0x00000728067c7825 */ /* 0x140fe200078e0004 */
[----:B------:R-:W-:Y:S02]  /*c600*/  STL [R1+0x67c], R75 ;  /* 0x00067c4b01007387 */ /* 0x000fe40000100800 */
[----:B------:R-:W-:Y:S01]  /*c610*/  IADD3 R111, PT, PT, R111, R0, RZ ;  /* 0x000000006f6f7210 */ /* 0x000fe20007ffe0ff */
[----:B------:R-:W-:Y:S01]  /*c620*/  IMAD R0, R7, 0x70c, RZ ;  /* 0x0000070c07007824 */ /* 0x000fe200078e02ff */
[----:B------:R-:W2:Y:S04]  /*c630*/  LD.E R93, desc[UR22][R92.64] ;  /* 0x000000165c5d7980 */ /* 0x000ea8000c101900 */
        /* <DEDUP_REMOVED lines=8> */
[----:B------:R-:W2:Y:S01]  /*c6c0*/  LD.E R45, desc[UR22][R44.64] ;  /* 0x000000162c2d7980 */ /* 0x000ea2000c101900 */
[----:B------:R-:W-:-:S03]  /*c6d0*/  IMAD.WIDE.U32 R76, R6, 0x71c, R4 ;  /* 0x0000071c064c7825 */ /* 0x000fc600078e0004 */
[----:B------:R-:W-:Y:S01]  /*c6e0*/  IADD3 R117, PT, PT, R117, R0, RZ ;  /* 0x0000000075757210 */ /* 0x000fe20007ffe0ff */
[----:B------:R-:W-:Y:S01]  /*c6f0*/  IMAD R0, R7, 0x71c, RZ ;  /* 0x0000071c07007824 */ /* 0x000fe200078e02ff */
[----:B------:R-:W-:Y:S01]  /*c700*/  MOV R78, R90 ;  /* 0x0000005a004e7202 */ /* 0x000fe20000000f00 */
[----:B0-----:R-:W2:Y:S03]  /*c710*/  LD.E R85, desc[UR22][R170.64] ;  /* 0x00000016aa557980 */ /* 0x001ea6000c101900 */
[----:B------:R-:W-:Y:S01]  /*c720*/  IADD3 R77, PT, PT, R77, R0, RZ ;  /* 0x000000004d4d7210 */ /* 0x000fe20007ffe0ff */
[----:B------:R-:W-:Y:S01]  /*c730*/  IMAD R0, R7, 0x720, RZ ;  /* 0x0000072007007824 */ /* 0x000fe200078e02ff */
[----:B------:R-:W2:Y:S04]  /*c740*/  LD.E R101, desc[UR22][R86.64] ;  /* 0x0000001656657980 */ /* 0x000ea8000c101900 */
[----:B------:R-:W-:Y:S01]  /*c750*/  IADD3 R121, PT, PT, R121, R0, RZ ;  /* 0x0000000079797210 */ /* 0x000fe20007ffe0ff */
[----:B------:R-:W-:Y:S01]  /*c760*/  IMAD R0, R7, 0x724, RZ ;  /* 0x0000072407007824 */ /* 0x000fe200078e02ff */
[----:B------:R-:W2:Y:S04]  /*c770*/  LDL.LU.64 R170, [R1+0x810] ;  /* 0x0008100001aa7983 */ /* 0x000ea80000300a00 */
[----:B------:R-:W-:Y:S01]  /*c780*/  IADD3 R79, PT, PT, R91, R0, RZ ;  /* 0x000000005b4f7210 */ /* 0x000fe20007ffe0ff */
[C-C-:B------:R-:W-:Y:S01]  /*c790*/  IMAD.WIDE.U32 R128, R6.reuse, 0x730, R4.reuse ;  /* 0x0000073006807825 */ /* 0x140fe200078e0004 */
[----:B------:R-:W2:Y:S04]  /*c7a0*/  LD.E R96, desc[UR22][R60.64] ;  /* 0x000000163c607980 */ /* 0x000ea8000c101900 */
[----:B------:R0:W-:Y:S01]  /*c7b0*/  STL.64 [R1+0x330], R78 ;  /* 0x0003304e01007387 */ /* 0x0001e20000100a00 */
[----:B------:R-:W-:-:S03]  /*c7c0*/  IMAD.WIDE.U32 R132, R6, 0x738, R4 ;  /* 0x0000073806847825 */ /* 0x000fc600078e0004 */
[----:B------:R-:W2:Y:S01]  /*c7d0*/  LD.E R111, desc[UR22][R110.64] ;  /* 0x000000166e6f7980 */ /* 0x000ea2000c101900 */
[----:B------:R-:W-:-:S03]  /*c7e0*/  IMAD.WIDE.U32 R136, R6, 0x740, R4 ;  /* 0x0000074006887825 */ /* 0x000fc600078e0004 */
[----:B------:R-:W2:Y:S04]  /*c7f0*/  LD.E R95, desc[UR22][R94.64] ;  /* 0x000000165e5f7980 */ /* 0x000ea8000c101900 */
[----:B0-----:R-:W2:Y:S04]  /*c800*/  LD.E R79, desc[UR22][R228.64] ;  /* 0x00000016e44f7980 */ /* 0x001ea8000c101900 */
[----:B------:R-:W2:Y:S04]  /*c810*/  LD.E R78, desc[UR22][R160.64] ;  /* 0x00000016a04e7980 */ /* 0x000ea8000c101900 */
[----:B---3--:R0:W-:Y:S04]  /*c820*/  STL [R1+0x68c], R73 ;  /* 0x00068c4901007387 */ /* 0x0081e80000100800 */
[----:B------:R-:W3:Y:S04]  /*c830*/  LDL.LU.64 R228, [R1+0x818] ;  /* 0x0008180001e47983 */ /* 0x000ee80000300a00 */
[----:B----4-:R1:W-:Y:S04]  /*c840*/  STL [R1+0x680], R82 ;  /* 0x0006805201007387 */ /* 0x0103e80000100800 */
[----:B0-----:R-:W4:Y:S04]  /*c850*/  LD.E R73, desc[UR22][R2.64] ;  /* 0x0000001602497980 */ /* 0x001f28000c101900 */
[----:B------:R-:W2:Y:S04]  /*c860*/  LDL.LU.64 R160, [R1+0x630] ;  /* 0x0006300001a07983 */ /* 0x000ea80000300a00 */
[----:B-1----:R-:W2:Y:S04]  /*c870*/  LD.E R82, desc[UR22][R164.64] ;  /* 0x00000016a4527980 */ /* 0x002ea8000c101900 */
[----:B------:R-:W2:Y:S04]  /*c880*/  LDL.LU.64 R2, [R1+0x828] ;  /* 0x0008280001027983 */ /* 0x000ea80000300a00 */
[----:B------:R0:W-:Y:S04]  /*c890*/  STL [R1+0x684], R89 ;  /* 0x0006845901007387 */ /* 0x0001e80000100800 */
[----:B------:R-:W3:Y:S04]  /*c8a0*/  LDL.LU.64 R164, [R1+0x640] ;  /* 0x0006400001a47983 */ /* 0x000ee80000300a00 */
[----:B------:R1:W-:Y:S04]  /*c8b0*/  STL [R1+0x678], R88 ;  /* 0x0006785801007387 */ /* 0x0003e80000100800 */
[----:B0-----:R-:W3:Y:S04]  /*c8c0*/  LD.E R89, desc[UR22][R226.64] ;  /* 0x00000016e2597980 */ /* 0x001ee8000c101900 */
[----:B------:R-:W3:Y:S04]  /*c8d0*/  LD.E R84, desc[UR22][R238.64] ;  /* 0x00000016ee547980 */ /* 0x000ee8000c101900 */
[----:B-1----:R-:W3:Y:S04]  /*c8e0*/  LD.E R88, desc[UR22][R166.64] ;  /* 0x00000016a6587980 */ /* 0x002ee8000c101900 */
[----:B------:R-:W3:Y:S04]  /*c8f0*/  LDL.LU.64 R226, [R1+0x820] ;  /* 0x0008200001e27983 */ /* 0x000ee80000300a00 */
[----:B------:R-:W3:Y:S04]  /*c900*/  LDL.LU.64 R238, [R1+0x628] ;  /* 0x0006280001ee7983 */ /* 0x000ee80000300a00 */
[----:B------:R-:W3:Y:S01]  /*c910*/  LDL.LU.64 R166, [R1+0x638] ;  /* 0x0006380001a67983 */ /* 0x000ee20000300a00 */
[----:B------:R-:W-:-:S02]  /*c920*/  IMAD R0, R7, 0x728, RZ ;  /* 0x0000072807007824 */ /* 0x000fc400078e02ff */
[C-C-:B------:R-:W-:Y:S01]  /*c930*/  IMAD.WIDE.U32 R90, R6.reuse, 0x72c, R4.reuse ;  /* 0x0000072c065a7825 */ /* 0x140fe200078e0004 */
[----:B------:R-:W-:Y:S02]  /*c940*/  STL [R1+0x66c], R83 ;  /* 0x00066c5301007387 */ /* 0x000fe40000100800 */
[----:B------:R-:W-:Y:S01]  /*c950*/  IADD3 R125, PT, PT, R125, R0, RZ ;  /* 0x000000007d7d7210 */ /* 0x000fe20007ffe0ff */
[----:B------:R-:W-:Y:S01]  /*c960*/  IMAD R0, R7, 0x72c, RZ ;  /* 0x0000072c07007824 */ /* 0x000fe200078e02ff */
[----:B------:R-:W3:Y:S04]  /*c970*/  LD.E R110, desc[UR22][R114.64] ;  /* 0x00000016726e7980 */ /* 0x000ee8000c101900 */
[----:B------:R-:W-:Y:S01]  /*c980*/  IADD3 R75, PT, PT, R91, R0, RZ ;  /* 0x000000005b4b7210 */ /* 0x000fe20007ffe0ff */
[----:B------:R-:W-:Y:S01]  /*c990*/  IMAD R0, R7, 0x730, RZ ;  /* 0x0000073007007824 */ /* 0x000fe200078e02ff */
[----:B------:R-:W-:Y:S01]  /*c9a0*/  MOV R74, R90 ;  /* 0x0000005a004a7202 */ /* 0x000fe20000000f00 */
[C-C-:B------:R-:W-:Y:S01]  /*c9b0*/  IMAD.WIDE.U32 R90, R6.reuse, 0x734, R4.reuse ;  /* 0x00000734065a7825 */ /* 0x140fe200078e0004 */
[----:B------:R-:W3:Y:S02]  /*c9c0*/  LD.E R103, desc[UR22][R102.64] ;  /* 0x0000001666677980 */ /* 0x000ee4000c101900 */
[----:B------:R-:W-:Y:S01]  /*c9d0*/  IADD3 R129, PT, PT, R129, R0, RZ ;  /* 0x0000000081817210 */ /* 0x000fe20007ffe0ff */
[----:B------:R-:W-:Y:S01]  /*c9e0*/  IMAD R0, R7, 0x734, RZ ;  /* 0x0000073407007824 */ /* 0x000fe200078e02ff */
[----:B------:R-:W-:Y:S01]  /*c9f0*/  MOV R72, R90 ;  /* 0x0000005a00487202 */ /* 0x000fe20000000f00 */
[----:B------:R-:W-:Y:S01]  /*ca00*/  STL.64 [R1+0x360], R74 ;  /* 0x0003604a01007387 */ /* 0x000fe20000100a00 */
[----:B------:R-:W-:-:S03]  /*ca10*/  IMAD.WIDE.U32 R122, R6, 0x744, R4 ;  /* 0x00000744067a7825 */ /* 0x000fc600078e0004 */
[----:B------:R-:W3:Y:S01]  /*ca20*/  LD.E R114, desc[UR22][R116.64] ;  /* 0x0000001674727980 */ /* 0x000ee2000c101900 */
[----:B------:R-:W-:-:S04]  /*ca30*/  IMAD.WIDE.U32 R140, R6, 0x748, R4 ;  /* 0x00000748068c7825 */ /* 0x000fc800078e0004 */
[----:B------:R-:W-:-:S04]  /*ca40*/  IMAD.WIDE.U32 R98, R6, 0x74c, R4 ;  /* 0x0000074c06627825 */ /* 0x000fc800078e0004 */
[C-C-:B------:R-:W-:Y:S01]  /*ca50*/  IMAD.WIDE.U32 R144, R6.reuse, 0x750, R4.reuse ;  /* 0x0000075006907825 */ /* 0x140fe200078e0004 */
[----:B------:R-:W3:Y:S03]  /*ca60*/  LD.E R116, desc[UR22][R120.64] ;  /* 0x0000001678747980 */ /* 0x000ee6000c101900 */
[----:B------:R-:W-:Y:S01]  /*ca70*/  IMAD.WIDE.U32 R130, R6, 0x754, R4 ;  /* 0x0000075406827825 */ /* 0x000fe200078e0004 */
[----:B------:R-:W3:Y:S04]  /*ca80*/  LD.E R117, desc[UR22][R124.64] ;  /* 0x000000167c757980 */ /* 0x000ee8000c101900 */
[----:B----4-:R0:W-:Y:S02]  /*ca90*/  STL [R1+0x668], R73 ;  /* 0x0006684901007387 */ /* 0x0101e40000100800 */
[----:B0-----:R-:W-:-:S02]  /*caa0*/  IADD3 R73, PT, PT, R91, R0, RZ ;  /* 0x000000005b497210 */ /* 0x001fc40007ffe0ff */
[----:B--2---:R3:W-:Y:S04]  /*cab0*/  STL [R1+0x664], R82 ;  /* 0x0006645201007387 */ /* 0x0047e80000100800 */
[----:B------:R-:W2:Y:S04]  /*cac0*/  LD.E R83, desc[UR22][R2.64] ;  /* 0x0000001602537980 */ /* 0x000ea8000c101900 */
[----:B------:R0:W-:Y:S04]  /*cad0*/  STL.64 [R1+0x388], R72 ;  /* 0x0003884801007387 */ /* 0x0001e80000100a00 */
[----:B---3--:R-:W3:Y:S04]  /*cae0*/  LD.E R82, desc[UR22][R164.64] ;  /* 0x00000016a4527980 */ /* 0x008ee8000c101900 */
[----:B------:R-:W4:Y:S04]  /*caf0*/  LDL.LU.64 R2, [R1+0x808] ;  /* 0x0008080001027983 */ /* 0x000f280000300a00 */
[----:B------:R-:W-:Y:S04]  /*cb00*/  STL [R1+0x660], R89 ;  /* 0x0006605901007387 */ /* 0x000fe80000100800 */
[----:B------:R-:W4:Y:S04]  /*cb10*/  LDL.LU.64 R164, [R1+0x620] ;  /* 0x0006200001a47983 */ /* 0x000f280000300a00 */
[----:B0-----:R-:W4:Y:S04]  /*cb20*/  LD.E R73, desc[UR22][R170.64] ;  /* 0x00000016aa497980 */ /* 0x001f28000c101900 */
[----:B------:R-:W-:Y:S04]  /*cb30*/  STL [R1+0x658], R88 ;  /* 0x0006585801007387 */ /* 0x000fe80000100800 */
[----:B------:R-:W4:Y:S04]  /*cb40*/  LD.E R75, desc[UR22][R226.64] ;  /* 0x00000016e24b7980 */ /* 0x000f28000c101900 */
[----:B------:R0:W-:Y:S04]  /*cb50*/  STL [R1+0x65c], R79 ;  /* 0x00065c4f01007387 */ /* 0x0001e80000100800 */
[----:B------:R-:W4:Y:S04]  /*cb60*/  LD.E R74, desc[UR22][R166.64] ;  /* 0x00000016a64a7980 */ /* 0x000f28000c101900 */
[----:B------:R-:W4:Y:S04]  /*cb70*/  LDL.LU.64 R226, [R1+0x800] ;  /* 0x0008000001e27983 */ /* 0x000f280000300a00 */
[----:B------:R1:W-:Y:S04]  /*cb80*/  STL [R1+0x514], R78 ;  /* 0x0005144e01007387 */ /* 0x0003e80000100800 */
[----:B------:R-:W4:Y:S04]  /*cb90*/  LDL.LU.64 R166, [R1+0x618] ;  /* 0x0006180001a67983 */ /* 0x000f280000300a00 */
[----:B0-----:R-:W4:Y:S04]  /*cba0*/  LD.E R79, desc[UR22][R228.64] ;  /* 0x00000016e44f7980 */ /* 0x001f28000c101900 */
[----:B-1----:R-:W4:Y:S04]  /*cbb0*/  LD.E R78, desc[UR22][R160.64] ;  /* 0x00000016a04e7980 */ /* 0x002f28000c101900 */
[----:B------:R-:W4:Y:S04]  /*cbc0*/  LD.E R72, desc[UR22][R238.64] ;  /* 0x00000016ee487980 */ /* 0x000f28000c101900 */
[----:B------:R-:W4:Y:S04]  /*cbd0*/  LDL.LU.64 R228, [R1+0x7f8] ;  /* 0x0007f80001e47983 */ /* 0x000f280000300a00 */
        /* <DEDUP_REMOVED lines=13> */
[----:B--2---:R4:W-:Y:S04]  /*ccb0*/  STL [R1+0x504], R83 ;  /* 0x0005045301007387 */ /* 0x0049e80000100800 */
[----:B---3--:R0:W-:Y:S04]  /*ccc0*/  STL [R1+0x500], R82 ;  /* 0x0005005201007387 */ /* 0x0081e80000100800 */
[----:B----4-:R-:W2:Y:S04]  /*ccd0*/  LD.E R83, desc[UR22][R2.64] ;  /* 0x0000001602537980 */ /* 0x010ea8000c101900 */
[----:B0-----:R-:W3:Y:S04]  /*cce0*/  LD.E R82, desc[UR22][R164.64] ;  /* 0x00000016a4527980 */ /* 0x001ee8000c101900 */
[----:B------:R-:W-:Y:S04]  /*ccf0*/  STL [R1+0x4dc], R73 ;  /* 0x0004dc4901007387 */ /* 0x000fe80000100800 */
[----:B------:R-:W4:Y:S04]  /*cd00*/  LDL.LU.64 R2, [R1+0x7e8] ;  /* 0x0007e80001027983 */ /* 0x000f280000300a00 */
[----:B------:R-:W4:Y:S04]  /*cd10*/  LDL.LU.64 R164, [R1+0x600] ;  /* 0x0006000001a47983 */ /* 0x000f280000300a00 */
[----:B------:R0:W-:Y:S04]  /*cd20*/  STL [R1+0x4e8], R75 ;  /* 0x0004e84b01007387 */ /* 0x0001e80000100800 */
[----:B------:R1:W-:Y:S04]  /*cd30*/  STL [R1+0x4f4], R74 ;  /* 0x0004f44a01007387 */ /* 0x0003e80000100800 */
[----:B0-----:R-:W4:Y:S04]  /*cd40*/  LD.E R75, desc[UR22][R226.64] ;  /* 0x00000016e24b7980 */ /* 0x001f28000c101900 */
[----:B-1----:R-:W4:Y:S04]  /*cd50*/  LD.E R74, desc[UR22][R166.64] ;  /* 0x00000016a64a7980 */ /* 0x002f28000c101900 */
[----:B------:R-:W4:Y:S04]  /*cd60*/  LDL.LU.64 R226, [R1+0x7e0] ;  /* 0x0007e00001e27983 */ /* 0x000f280000300a00 */
[----:B------:R0:W-:Y:S04]  /*cd70*/  STL [R1+0x4f0], R79 ;  /* 0x0004f04f01007387 */ /* 0x0001e80000100800 */
[----:B------:R-:W4:Y:S04]  /*cd80*/  LDL.LU.64 R166, [R1+0x5f8] ;  /* 0x0005f80001a67983 */ /* 0x000f280000300a00 */
[----:B------:R1:W-:Y:S04]  /*cd90*/  STL [R1+0x4ec], R78 ;  /* 0x0004ec4e01007387 */ /* 0x0003e80000100800 */
[----:B------:R1:W-:Y:S04]  /*cda0*/  STL [R1+0x508], R72 ;  /* 0x0005084801007387 */ /* 0x0003e80000100800 */
[----:B0-----:R-:W4:Y:S04]  /*cdb0*/  LD.E R79, desc[UR22][R228.64] ;  /* 0x00000016e44f7980 */ /* 0x001f28000c101900 */
[----:B-1----:R-:W4:Y:S04]  /*cdc0*/  LD.E R78, desc[UR22][R160.64] ;  /* 0x00000016a04e7980 */ /* 0x002f28000c101900 */
[----:B------:R-:W4:Y:S04]  /*cdd0*/  LD.E R73, desc[UR22][R170.64] ;  /* 0x00000016aa497980 */ /* 0x000f28000c101900 */
[----:B------:R-:W4:Y:S04]  /*cde0*/  LD.E R72, desc[UR22][R238.64] ;  /* 0x00000016ee487980 */ /* 0x000f28000c101900 */
[----:B------:R-:W4:Y:S04]  /*cdf0*/  LDL.LU.64 R228, [R1+0x7d8] ;  /* 0x0007d80001e47983 */ /* 0x000f280000300a00 */
[----:B------:R-:W4:Y:S04]  /*ce00*/  LDL.LU.64 R160, [R1+0x5f0] ;  /* 0x0005f00001a07983 */ /* 0x000f280000300a00 */
[----:B------:R-:W4:Y:S04]  /*ce10*/  LDL.LU.64 R170, [R1+0x7d0] ;  /* 0x0007d00001aa7983 */ /* 0x000f280000300a00 */
[----:B------:R-:W4:Y:S04]  /*ce20*/  LDL.LU.64 R238, [R1+0x5e8] ;  /* 0x0005e80001ee7983 */ /* 0x000f280000300a00 */
[----:B------:R-:W-:Y:S04]  /*ce30*/  STL [R1+0x510], R85 ;  /* 0x0005105501007387 */ /* 0x000fe80000100800 */
[----:B------:R0:W-:Y:S04]  /*ce40*/  STL [R1+0x50c], R84 ;  /* 0x00050c5401007387 */ /* 0x0001e80000100800 */
[----:B------:R-:W5:Y:S04]  /*ce50*/  LD.E R252, desc[UR22][R214.64] ;  /* 0x00000016d6fc7980 */ /* 0x000f68000c101900 */
[----:B0-----:R-:W4:Y:S04]  /*ce60*/  LD.E R84, desc[UR22][R206.64] ;  /* 0x00000016ce547980 */ /* 0x001f28000c101900 */
[----:B--2---:R4:W-:Y:S04]  /*ce70*/  STL [R1+0x4fc], R83 ;  /* 0x0004fc5301007387 */ /* 0x0049e80000100800 */
[----:B---3--:R0:W-:Y:S04]  /*ce80*/  STL [R1+0x4f8], R82 ;  /* 0x0004f85201007387 */ /* 0x0081e80000100800 */
[----:B----4-:R-:W2:Y:S04]  /*ce90*/  LD.E R83, desc[UR22][R2.64] ;  /* 0x0000001602537980 */ /* 0x010ea8000c101900 */
[----:B0-----:R-:W3:Y:S04]  /*cea0*/  LD.E R82, desc[UR22][R164.64] ;  /* 0x00000016a4527980 */ /* 0x001ee8000c101900 */
[----:B------:R-:W4:Y:S04]  /*ceb0*/  LDL.LU.64 R2, [R1+0x7c8] ;  /* 0x0007c80001027983 */ /* 0x000f280000300a00 */
[----:B------:R-:W4:Y:S04]  /*cec0*/  LDL.LU.64 R164, [R1+0x5e0] ;  /* 0x0005e00001a47983 */ /* 0x000f280000300a00 */
[----:B------:R0:W-:Y:S04]  /*ced0*/  STL [R1+0x4e4], R75 ;  /* 0x0004e44b01007387 */ /* 0x0001e80000100800 */
[----:B------:R1:W-:Y:S04]  /*cee0*/  STL [R1+0x4e0], R74 ;  /* 0x0004e04a01007387 */ /* 0x0003e80000100800 */
[----:B0-----:R-:W4:Y:S04]  /*cef0*/  LD.E R75, desc[UR22][R226.64] ;  /* 0x00000016e24b7980 */ /* 0x001f28000c101900 */
[----:B-1----:R-:W4:Y:S04]  /*cf00*/  LD.E R74, desc[UR22][R166.64] ;  /* 0x00000016a64a7980 */ /* 0x002f28000c101900 */
[----:B------:R-:W4:Y:S04]  /*cf10*/  LDL.LU.64 R226, [R1+0x7c0] ;  /* 0x0007c00001e27983 */ /* 0x000f280000300a00 */
[----:B------:R-:W4:Y:S04]  /*cf20*/  LDL.LU.64 R166, [R1+0x5d8] ;  /* 0x0005d80001a67983 */ /* 0x000f280000300a00 */
[----:B------:R0:W-:Y:S04]  /*cf30*/  STL [R1+0x490], R79 ;  /* 0x0004904f01007387 */ /* 0x0001e80000100800 */
[----:B------:R1:W-:Y:S04]  /*cf40*/  STL [R1+0x494], R78 ;  /* 0x0004944e01007387 */ /* 0x0003e80000100800 */
        /* <DEDUP_REMOVED lines=219> */
[----:B--2---:R-:W-:Y:S04]  /*dd00*/  STL [R1+0x650], R83 ;  /* 0x0006505301007387 */ /* 0x004fe80000100800 */
[----:B---3--:R0:W-:Y:S04]  /*dd10*/  STL [R1+0x70c], R82 ;  /* 0x00070c5201007387 */ /* 0x0081e80000100800 */
[----:B----4-:R-:W5:Y:S04]  /*dd20*/  LD.E R3, desc[UR22][R2.64] ;  /* 0x0000001602037980 */ /* 0x010f68000c101900 */
[----:B0-----:R-:W2:Y:S04]  /*dd30*/  LDL.LU.64 R82, [R1+0x9a0] ;  /* 0x0009a00001527983 */ /* 0x001ea80000300a00 */
[----:B------:R0:W-:Y:S04]  /*dd40*/  STL [R1+0x750], R75 ;  /* 0x0007504b01007387 */ /* 0x0001e80000100800 */
[----:B------:R1:W-:Y:S04]  /*dd50*/  STL [R1+0x758], R74 ;  /* 0x0007584a01007387 */ /* 0x0003e80000100800 */
[----:B------:R-:W3:Y:S04]  /*dd60*/  LD.E R241, desc[UR22][R234.64] ;  /* 0x00000016eaf17980 */ /* 0x000ee8000c101900 */
[----:B0-----:R-:W4:Y:S04]  /*dd70*/  LD.E R75, desc[UR22][R190.64] ;  /* 0x00000016be4b7980 */ /* 0x001f28000c101900 */
[----:B-1----:R-:W2:Y:S04]  /*dd80*/  LD.E R74, desc[UR22][R198.64] ;  /* 0x00000016c64a7980 */ /* 0x002ea8000c101900 */
[----:B------:R-:W2:Y:S04]  /*dd90*/  LDL.LU.64 R234, [R1+0x978] ;  /* 0x0009780001ea7983 */ /* 0x000ea80000300a00 */
[----:B------:R-:W2:Y:S04]  /*dda0*/  LDL.LU.64 R198, [R1+0x980] ;  /* 0x0009800001c67983 */ /* 0x000ea80000300a00 */
[----:B------:R-:W-:Y:S04]  /*ddb0*/  STL [R1+0x754], R79 ;  /* 0x0007544f01007387 */ /* 0x000fe80000100800 */
[----:B------:R-:W-:Y:S04]  /*ddc0*/  STL [R1+0x768], R78 ;  /* 0x0007684e01007387 */ /* 0x000fe80000100800 */
[----:B------:R-:W-:Y:S04]  /*ddd0*/  STL [R1+0x75c], R73 ;  /* 0x00075c4901007387 */ /* 0x000fe80000100800 */
[----:B------:R0:W-:Y:S04]  /*dde0*/  STL [R1+0xbf8], R72 ;  /* 0x000bf84801007387 */ /* 0x0001e80000100800 */
[----:B------:R-:W3:Y:S04]  /*ddf0*/  LD.E R89, desc[UR22][R232.64] ;  /* 0x00000016e8597980 */ /* 0x000ee8000c101900 */
[----:B------:R-:W3:Y:S04]  /*de00*/  LD.E R2, desc[UR22][R224.64] ;  /* 0x00000016e0027980 */ /* 0x000ee8000c101900 */
[----:B------:R-:W3:Y:S04]  /*de10*/  LD.E R88, desc[UR22][R238.64] ;  /* 0x00000016ee587980 */ /* 0x000ee8000c101900 */
[----:B0-----:R-:W3:Y:S04]  /*de20*/  LDL.LU.64 R72, [R1+0x998] ;  /* 0x0009980001487983 */ /* 0x001ee80000300a00 */
[----:B------:R-:W3:Y:S04]  /*de30*/  LDL.LU.64 R224, [R1+0x970] ;  /* 0x0009700001e07983 */ /* 0x000ee80000300a00 */
[----:B------:R-:W3:Y:S04]  /*de40*/  LDL.LU.64 R238, [R1+0x968] ;  /* 0x0009680001ee7983 */ /* 0x000ee80000300a00 */
[----:B------:R-:W3:Y:S04]  /*de50*/  LDL.LU.64 R206, [R1+0x940] ;  /* 0x0009400001ce7983 */ /* 0x000ee80000300a00 */
[----:B------:R-:W3:Y:S01]  /*de60*/  LDL.LU.64 R78, [R1+0x928] ;  /* 0x00092800014e7983 */ /* 0x000ee20000300a00 */
[----:B------:R-:W-:-:S02]  /*de70*/  IMAD R0, R7, 0x738, RZ ;  /* 0x0000073807007824 */ /* 0x000fc400078e02ff */
[C-C-:B------:R-:W-:Y:S01]  /*de80*/  IMAD.WIDE.U32 R90, R6.reuse, 0x73c, R4.reuse ;  /* 0x0000073c065a7825 */ /* 0x140fe200078e0004 */
[----:B------:R0:W3:Y:S04]  /*de90*/  LD.E R191, desc[UR22][R228.64] ;  /* 0x00000016e4bf7980 */ /* 0x0000e8000c101900 */
[----:B--2---:R-:W2:Y:S04]  /*dea0*/  LD.E R85, desc[UR22][R198.64] ;  /* 0x00000016c6557980 */ /* 0x004ea8000c101900 */
[----:B----4-:R-:W-:Y:S04]  /*deb0*/  STL [R1+0x2f8], R75 ;  /* 0x0002f84b01007387 */ /* 0x010fe80000100800 */
[----:B------:R1:W-:Y:S04]  /*dec0*/  STL [R1+0x2b8], R74 ;  /* 0x0002b84a01007387 */ /* 0x0003e80000100800 */
[----:B------:R-:W4:Y:S04]  /*ded0*/  LD.E R199, desc[UR22][R82.64] ;  /* 0x0000001652c77980 */ /* 0x000f28000c101900 */
[----:B------:R-:W-:Y:S04]  /*dee0*/  STL [R1+0x324], R84 ;  /* 0x0003245401007387 */ /* 0x000fe80000100800 */
[----:B-1----:R-:W2:Y:S04]  /*def0*/  LDL.LU.64 R74, [R1+0x960] ;  /* 0x00096000014a7983 */ /* 0x002ea80000300a00 */
[----:B------:R-:W2:Y:S04]  /*df00*/  LDL.LU.64 R82, [R1+0x3c0] ;  /* 0x0003c00001527983 */ /* 0x000ea80000300a00 */
[----:B------:R-:W2:Y:S04]  /*df10*/  LDL.LU.64 R214, [R1+0x990] ;  /* 0x0009900001d67983 */ /* 0x000ea80000300a00 */
[----:B---3--:R-:W-:Y:S04]  /*df20*/  STL [R1+0x2c4], R89 ;  /* 0x0002c45901007387 */ /* 0x008fe80000100800 */
[----:B------:R1:W-:Y:S04]  /*df30*/  STL [R1+0x2bc], R2 ;  /* 0x0002bc0201007387 */ /* 0x0003e80000100800 */
[----:B------:R3:W-:Y:S04]  /*df40*/  STL [R1+0x310], R88 ;  /* 0x0003105801007387 */ /* 0x0007e80000100800 */
[----:B-1----:R-:W2:Y:S04]  /*df50*/  LD.E R2, desc[UR22][R234.64] ;  /* 0x00000016ea027980 */ /* 0x002ea8000c101900 */
[----:B---3--:R-:W3:Y:S04]  /*df60*/  LD.E R88, desc[UR22][R72.64] ;  /* 0x0000001648587980 */ /* 0x008ee8000c101900 */
[----:B------:R-:W4:Y:S04]  /*df70*/  LD.E R89, desc[UR22][R224.64] ;  /* 0x00000016e0597980 */ /* 0x000f28000c101900 */
[----:B------:R-:W4:Y:S04]  /*df80*/  LDL.LU.64 R72, [R1+0x338] ;  /* 0x0003380001487983 */ /* 0x000f280000300a00 */
[----:B--2---:R1:W-:Y:S04]  /*df90*/  STL [R1+0x31c], R2 ;  /* 0x00031c0201007387 */ /* 0x0043e80000100800 */
[----:B---3--:R2:W-:Y:S04]  /*dfa0*/  STL [R1+0x384], R88 ;  /* 0x0003845801007387 */ /* 0x0085e80000100800 */
[----:B----4-:R3:W-:Y:S04]  /*dfb0*/  STL [R1+0x620], R89 ;  /* 0x0006205901007387 */ /* 0x0107e80000100800 */
[----:B-1----:R-:W4:Y:S04]  /*dfc0*/  LD.E R2, desc[UR22][R238.64] ;  /* 0x00000016ee027980 */ /* 0x002f28000c101900 */
[----:B--2---:R-:W2:Y:S04]  /*dfd0*/  LD.E R88, desc[UR22][R74.64] ;  /* 0x000000164a587980 */ /* 0x004ea8000c101900 */
[----:B---3--:R-:W3:Y:S04]  /*dfe0*/  LD.E R89, desc[UR22][R206.64] ;  /* 0x00000016ce597980 */ /* 0x008ee8000c101900 */
[----:B------:R1:W-:Y:S04]  /*dff0*/  STL [R1+0x314], R85 ;  /* 0x0003145501007387 */ /* 0x0003e80000100800 */
[----:B------:R-:W3:Y:S04]  /*e000*/  LDL.LU.64 R74, [R1+0x300] ;  /* 0x00030000014a7983 */ /* 0x000ee80000300a00 */
[----:B-1----:R-:W3:Y:S04]  /*e010*/  LDL.LU.64 R84, [R1+0x368] ;  /* 0x0003680001547983 */ /* 0x002ee80000300a00 */
[----:B----4-:R1:W-:Y:S04]  /*e020*/  STL [R1+0x340], R2 ;  /* 0x0003400201007387 */ /* 0x0103e80000100800 */
[----:B--2---:R2:W-:Y:S04]  /*e030*/  STL [R1+0x32c], R88 ;  /* 0x00032c5801007387 */ /* 0x0045e80000100800 */
[----:B---3--:R3:W-:Y:S04]  /*e040*/  STL [R1+0x328], R89 ;  /* 0x0003285901007387 */ /* 0x0087e80000100800 */
[----:B-1----:R-:W4:Y:S04]  /*e050*/  LD.E R2, desc[UR22][R78.64] ;  /* 0x000000164e027980 */ /* 0x002f28000c101900 */
[----:B--2---:R-:W2:Y:S04]  /*e060*/  LD.E R88, desc[UR22][R82.64] ;  /* 0x0000001652587980 */ /* 0x004ea8000c101900 */
[----:B---3--:R-:W3:Y:S04]  /*e070*/  LD.E R89, desc[UR22][R230.64] ;  /* 0x00000016e6597980 */ /* 0x008ee8000c101900 */
[----:B------:R-:W3:Y:S04]  /*e080*/  LDL.LU.64 R78, [R1+0x2f0] ;  /* 0x0002f000014e7983 */ /* 0x000ee80000300a00 */
[----:B------:R-:W3:Y:S04]  /*e090*/  LDL.LU.64 R82, [R1+0x2e8] ;  /* 0x0002e80001527983 */ /* 0x000ee80000300a00 */
[----:B----4-:R1:W-:Y:S04]  /*e0a0*/  STL [R1+0x320], R2 ;  /* 0x0003200201007387 */ /* 0x0103e80000100800 */
[----:B--2---:R-:W-:Y:S04]  /*e0b0*/  STL [R1+0x348], R88 ;  /* 0x0003485801007387 */ /* 0x004fe80000100800 */
[----:B---3--:R2:W-:Y:S04]  /*e0c0*/  STL [R1+0x354], R89 ;  /* 0x0003545901007387 */ /* 0x0085e80000100800 */
[----:B-1----:R-:W3:Y:S04]  /*e0d0*/  LD.E R2, desc[UR22][R84.64] ;  /* 0x0000001654027980 */ /* 0x002ee8000c101900 */
[----:B--2---:R-:W2:Y:S04]  /*e0e0*/  LDL.LU.64 R88, [R1+0x2e0] ;  /* 0x0002e00001587983 */ /* 0x004ea80000300a00 */
[----:B------:R-:W4:Y:S04]  /*e0f0*/  LDL.LU.64 R84, [R1+0x2d8] ;  /* 0x0002d80001547983 */ /* 0x000f280000300a00 */
[----:B--2---:R-:W2:Y:S04]  /*e100*/  LD.E R88, desc[UR22][R88.64] ;  /* 0x0000001658587980 */ /* 0x004ea8000c101900 */
[----:B----4-:R-:W4:Y:S04]  /*e110*/  LD.E R89, desc[UR22][R84.64] ;  /* 0x0000001654597980 */ /* 0x010f28000c101900 */
[----:B---3--:R1:W-:Y:S04]  /*e120*/  STL [R1+0x350], R2 ;  /* 0x0003500201007387 */ /* 0x0083e80000100800 */
[----:B------:R3:W-:Y:S04]  /*e130*/  STL [R1+0x3a4], R199 ;  /* 0x0003a4c701007387 */ /* 0x0007e80000100800 */
[----:B------:R-:W2:Y:S04]  /*e140*/  LDL.LU.64 R84, [R1+0x1b8] ;  /* 0x0001b80001547983 */ /* 0x000ea80000300a00 */
[----:B-1----:R-:W2:Y:S04]  /*e150*/  LD.E R2, desc[UR22][R72.64] ;  /* 0x0000001648027980 */ /* 0x002ea8000c101900 */
[----:B---3--:R-:W3:Y:S04]  /*e160*/  LD.E R199, desc[UR22][R214.64] ;  /* 0x00000016d6c77980 */ /* 0x008ee8000c101900 */
[----:B------:R-:W3:Y:S04]  /*e170*/  LDL.LU.64 R72, [R1+0x2d0] ;  /* 0x0002d00001487983 */ /* 0x000ee80000300a00 */
[----:B------:R-:W3:Y:S04]  /*e180*/  LDL.LU.64 R214, [R1+0x308] ;  /* 0x0003080001d67983 */ /* 0x000ee80000300a00 */
[----:B----4-:R1:W-:Y:S04]  /*e190*/  STL [R1+0x2e0], R89 ;  /* 0x0002e05901007387 */ /* 0x0103e80000100800 */
[----:B-1----:R-:W4:Y:S04]  /*e1a0*/  LD.E R89, desc[UR22][R248.64] ;  /* 0x00000016f8597980 */ /* 0x002f28000c101900 */
[----:B--2---:R3:W-:Y:S04]  /*e1b0*/  STL [R1+0x2e4], R88 ;  /* 0x0002e45801007387 */ /* 0x0047e80000100800 */
[----:B------:R1:W-:Y:S04]  /*e1c0*/  STL [R1+0x338], R2 ;  /* 0x0003380201007387 */ /* 0x0003e80000100800 */
[----:B---3--:R-:W2:Y:S04]  /*e1d0*/  LD.E R88, desc[UR22][R72.64] ;  /* 0x0000001648587980 */ /* 0x008ea8000c101900 */
[----:B-1----:R-:W3:Y:S04]  /*e1e0*/  LD.E R2, desc[UR22][R74.64] ;  /* 0x000000164a027980 */ /* 0x002ee8000c101900 */
[----:B------:R-:W2:Y:S04]  /*e1f0*/  LD.E R215, desc[UR22][R214.64] ;  /* 0x00000016d6d77980 */ /* 0x000ea8000c101900 */
[----:B------:R-:W2:Y:S04]  /*e200*/  LDL.LU.64 R72, [R1+0x1c0] ;  /* 0x0001c00001487983 */ /* 0x000ea80000300a00 */
[----:B------:R-:W2:Y:S04]  /*e210*/  LDL.LU.64 R74, [R1+0x2c8] ;  /* 0x0002c800014a7983 */ /* 0x000ea80000300a00 */
[----:B----4-:R1:W-:Y:S04]  /*e220*/  STL [R1+0x2d8], R89 ;  /* 0x0002d85901007387 */ /* 0x0103e80000100800 */
[----:B-1----:R-:W4:Y:S04]  /*e230*/  LD.E R89, desc[UR22][R250.64] ;  /* 0x00000016fa597980 */ /* 0x002f28000c101900 */
[----:B----4-:R1:W-:Y:S04]  /*e240*/  STL [R1+0x368], R89 ;  /* 0x0003685901007387 */ /* 0x0103e80000100800 */
[----:B-1----:R-:W4:Y:S04]  /*e250*/  LD.E R89, desc[UR22][R8.64] ;  /* 0x0000001608597980 */ /* 0x002f28000c101900 */
[----:B----4-:R1:W-:Y:S04]  /*e260*/  STL [R1+0x358], R89 ;  /* 0x0003585901007387 */ /* 0x0103e80000100800 */
[----:B-1----:R-:W4:Y:S04]  /*e270*/  LD.E R89, desc[UR22][R10.64] ;  /* 0x000000160a597980 */ /* 0x002f28000c101900 */
[----:B---3--:R1:W-:Y:S04]  /*e280*/  STL [R1+0x304], R2 ;  /* 0x0003040201007387 */ /* 0x0083e80000100800 */
[----:B--2---:R2:W-:Y:S04]  /*e290*/  STL [R1+0x2dc], R88 ;  /* 0x0002dc5801007387 */ /* 0x0045e80000100800 */
[----:B-1----:R-:W3:Y:S04]  /*e2a0*/  LD.E R2, desc[UR22][R78.64] ;  /* 0x000000164e027980 */ /* 0x002ee8000c101900 */
[----:B--2---:R-:W2:Y:S04]  /*e2b0*/  LD.E R88, desc[UR22][R74.64] ;  /* 0x000000164a587980 */ /* 0x004ea8000c101900 */
[----:B------:R-:W2:Y:S04]  /*e2c0*/  LDL.LU.64 R78, [R1+0x1a8] ;  /* 0x0001a800014e7983 */ /* 0x000ea80000300a00 */
[----:B------:R-:W2:Y:S04]  /*e2d0*/  LDL.LU.64 R74, [R1+0x1c8] ;  /* 0x0001c800014a7983 */ /* 0x000ea80000300a00 */
[----:B----4-:R1:W-:Y:S04]  /*e2e0*/  STL [R1+0x3cc], R89 ;  /* 0x0003cc5901007387 */ /* 0x0103e80000100800 */
[----:B-1----:R-:W4:Y:S04]  /*e2f0*/  LD.E R89, desc[UR22][R12.64] ;  /* 0x000000160c597980 */ /* 0x002f28000c101900 */
[----:B---3--:R1:W-:Y:S04]  /*e300*/  STL [R1+0x2f4], R2 ;  /* 0x0002f40201007387 */ /* 0x0083e80000100800 */
[----:B--2---:R2:W-:Y:S04]  /*e310*/  STL [R1+0x30c], R88 ;  /* 0x00030c5801007387 */ /* 0x0045e80000100800 */
[----:B-1----:R-:W3:Y:S04]  /*e320*/  LD.E R2, desc[UR22][R82.64] ;  /* 0x0000001652027980 */ /* 0x002ee8000c101900 */
[----:B--2---:R-:W2:Y:S04]  /*e330*/  LD.E R88, desc[UR22][R78.64] ;  /* 0x000000164e587980 */ /* 0x004ea8000c101900 */
[----:B------:R-:W3:Y:S04]  /*e340*/  LDL.LU.64 R82, [R1+0x1b0] ;  /* 0x0001b00001527983 */ /* 0x000ee80000300a00 */
[----:B------:R-:W3:Y:S04]  /*e350*/  LDL.LU.64 R78, [R1+0x1d0] ;  /* 0x0001d000014e7983 */ /* 0x000ee80000300a00 */
[----:B----4-:R1:W-:Y:S04]  /*e360*/  STL [R1+0x3c4], R89 ;  /* 0x0003c45901007387 */ /* 0x0103e80000100800 */
[----:B-1----:R-:W4:Y:S04]  /*e370*/  LD.E R89, desc[UR22][R14.64] ;  /* 0x000000160e597980 */ /* 0x002f28000c101900 */
[----:B--2---:R3:W-:Y:S04]  /*e380*/  STL [R1+0x35c], R88 ;  /* 0x00035c5801007387 */ /* 0x0047e80000100800 */
[----:B---3--:R-:W2:Y:S04]  /*e390*/  LD.E R88, desc[UR22][R82.64] ;  /* 0x0000001652587980 */ /* 0x008ea8000c101900 */
[----:B------:R-:W3:Y:S04]  /*e3a0*/  LDL.LU.64 R82, [R1+0x1d8] ;  /* 0x0001d80001527983 */ /* 0x000ee80000300a00 */
[----:B----4-:R1:W-:Y:S04]  /*e3b0*/  STL [R1+0x36c], R89 ;  /* 0x00036c5901007387 */ /* 0x0103e80000100800 */
[----:B-1----:R-:W4:Y:S04]  /*e3c0*/  LD.E R89, desc[UR22][R16.64] ;  /* 0x0000001610597980 */ /* 0x002f28000c101900 */
[----:B--2---:R1:W-:Y:S04]  /*e3d0*/  STL [R1+0x33c], R88 ;  /* 0x00033c5801007387 */ /* 0x0043e80000100800 */
[----:B-1----:R-:W2:Y:S04]  /*e3e0*/  LD.E R88, desc[UR22][R84.64] ;  /* 0x0000001654587980 */ /* 0x002ea8000c101900 */
        /* <DEDUP_REMOVED lines=75> */
[----:B------:R1:W-:Y:S04]  /*e8a0*/  STL [R1+0x2fc], R241 ;  /* 0x0002fcf101007387 */ /* 0x0003e80000100800 */
[----:B------:R0:W-:Y:S04]  /*e8b0*/  STL [R1+0x308], R215 ;  /* 0x000308d701007387 */ /* 0x0001e80000100800 */
[----:B------:R-:W3:Y:S04]  /*e8c0*/  LDL.LU.64 R84, [R1+0x258] ;  /* 0x0002580001547983 */ /* 0x000ee80000300a00 */
[----:B-1----:R-:W3:Y:S04]  /*e8d0*/  LDL.LU.64 R240, [R1+0x560] ;  /* 0x0005600001f07983 */ /* 0x002ee80000300a00 */
[----:B0-----:R-:W3:Y:S04]  /*e8e0*/  LD.E R215, desc[UR22][R244.64] ;  /* 0x00000016f4d77980 */ /* 0x001ee8000c101900 */
[----:B----4-:R0:W-:Y:S04]  /*e8f0*/  STL [R1+0x238], R89 ;  /* 0x0002385901007387 */ /* 0x0101e80000100800 */
[----:B0-----:R-:W4:Y:S04]  /*e900*/  LD.E R89, desc[UR22][R50.64] ;  /* 0x0000001632597980 */ /* 0x001f28000c101900 */
[----:B--2---:R0:W-:Y:S04]  /*e910*/  STL [R1+0x228], R88 ;  /* 0x0002285801007387 */ /* 0x0041e80000100800 */
[----:B0-----:R-:W2:Y:S04]  /*e920*/  LD.E R88, desc[UR22][R72.64] ;  /* 0x0000001648587980 */ /* 0x001ea8000c101900 */
[----:B---3--:R-:W3:Y:S04]  /*e930*/  LD.E R207, desc[UR22][R240.64] ;  /* 0x00000016f0cf7980 */ /* 0x008ee8000c101900 */
[----:B------:R0:W-:Y:S04]  /*e940*/  STL [R1+0x300], R215 ;  /* 0x000300d701007387 */ /* 0x0001e80000100800 */
[----:B------:R-:W3:Y:S04]  /*e950*/  LDL.LU.64 R72, [R1+0x260] ;  /* 0x0002600001487983 */ /* 0x000ee80000300a00 */
[----:B0-----:R-:W3:Y:S04]  /*e960*/  LD.E R215, desc[UR22][R236.64] ;  /* 0x00000016ecd77980 */ /* 0x001ee8000c101900 */
[----:B----4-:R0:W-:Y:S04]  /*e970*/  STL [R1+0x1b8], R89 ;  /* 0x0001b85901007387 */ /* 0x0101e80000100800 */
[----:B0-----:R-:W4:Y:S04]  /*e980*/  LD.E R89, desc[UR22][R52.64] ;  /* 0x0000001634597980 */ /* 0x001f28000c101900 */
[----:B--2---:R0:W-:Y:S04]  /*e990*/  STL [R1+0x220], R88 ;  /* 0x0002205801007387 */ /* 0x0041e80000100800 */
[----:B0-----:R-:W2:Y:S01]  /*e9a0*/  LD.E R88, desc[UR22][R74.64] ;  /* 0x000000164a587980 */ /* 0x001ea2000c101900 */
[----:B------:R-:W-:Y:S01]  /*e9b0*/  IADD3 R133, PT, PT, R133, R0, RZ ;  /* 0x0000000085857210 */ /* 0x000fe20007ffe0ff */
[----:B------:R-:W-:-:S04]  /*e9c0*/  IMAD.WIDE.U32 R148, R6, 0x758, R4 ;  /* 0x0000075806947825 */ /* 0x000fc800078e0004 */
[----:B------:R-:W-:-:S04]  /*e9d0*/  IMAD.WIDE.U32 R106, R6, 0x75c, R4 ;  /* 0x0000075c066a7825 */ /* 0x000fc800078e0004 */
[C-C-:B------:R-:W-:Y:S01]  /*e9e0*/  IMAD.WIDE.U32 R152, R6.reuse, 0x760, R4.reuse ;  /* 0x0000076006987825 */ /* 0x140fe200078e0004 */
[----:B---3--:R0:W-:Y:S03]  /*e9f0*/  STL [R1+0x318], R207 ;  /* 0x000318cf01007387 */ /* 0x0081e60000100800 */
[----:B------:R-:W-:-:S04]  /*ea00*/  IMAD.WIDE.U32 R138, R6, 0x764, R4 ;  /* 0x00000764068a7825 */ /* 0x000fc800078e0004 */
[----:B------:R-:W-:-:S04]  /*ea10*/  IMAD.WIDE.U32 R156, R6, 0x768, R4 ;  /* 0x00000768069c7825 */ /* 0x000fc800078e0004 */
[C-C-:B------:R-:W-:Y:S01]  /*ea20*/  IMAD.WIDE.U32 R112, R6.reuse, 0x76c, R4.reuse ;  /* 0x0000076c06707825 */ /* 0x140fe200078e0004 */
[----:B0-----:R0:W3:Y:S03]  /*ea30*/  LD.E R207, desc[UR22][R242.64] ;  /* 0x00000016f2cf7980 */ /* 0x0010e6000c101900 */
[C-C-:B------:R-:W-:Y:S01]  /*ea40*/  IMAD.WIDE.U32 R160, R6.reuse, 0x770, R4.reuse ;  /* 0x0000077006a07825 */ /* 0x140fe200078e0004 */
[----:B------:R1:W-:Y:S03]  /*ea50*/  STL [R1+0x2f0], R215 ;  /* 0x0002f0d701007387 */ /* 0x0003e60000100800 */
[----:B------:R-:W-:-:S04]  /*ea60*/  IMAD.WIDE.U32 R146, R6, 0x774, R4 ;  /* 0x0000077406927825 */ /* 0x000fc800078e0004 */
[----:B------:R-:W-:-:S04]  /*ea70*/  IMAD.WIDE.U32 R164, R6, 0x778, R4 ;  /* 0x0000077806a47825 */ /* 0x000fc800078e0004 */
[C-C-:B------:R-:W-:Y:S01]  /*ea80*/  IMAD.WIDE.U32 R118, R6.reuse, 0x77c, R4.reuse ;  /* 0x0000077c06767825 */ /* 0x140fe200078e0004 */
[----:B-1----:R1:W3:Y:S03]  /*ea90*/  LD.E R215, desc[UR22][R246.64] ;  /* 0x00000016f6d77980 */ /* 0x0022e6000c101900 */
[----:B------:R-:W-:-:S04]  /*eaa0*/  IMAD.WIDE.U32 R168, R6, 0x780, R4 ;  /* 0x0000078006a87825 */ /* 0x000fc800078e0004 */
        /* <DEDUP_REMOVED lines=29> */
[C---:B------:R-:W-:Y:S02]  /*ec80*/  IMAD R182, R7.reuse, 0x7f8, RZ ;  /* 0x000007f807b67824 */ /* 0x040fe400078e02ff */
[----:B------:R-:W-:Y:S02]  /*ec90*/  IMAD R190, R7, 0x7fc, RZ ;  /* 0x000007fc07be7824 */ /* 0x000fe400078e02ff */
[----:B------:R-:W-:-:S04]  /*eca0*/  IMAD.WIDE.U32 R228, R6, 0x804, R4 ;  /* 0x0000080406e47825 */ /* 0x000fc800078e0004 */
[----:B------:R-:W-:-:S04]  /*ecb0*/  IMAD.WIDE.U32 R218, R6, 0x808, R4 ;  /* 0x0000080806da7825 */ /* 0x000fc800078e0004 */
[C-C-:B------:R-:W-:Y:S01]  /*ecc0*/  IMAD.WIDE.U32 R232, R6.reuse, 0x80c, R4.reuse ;  /* 0x0000080c06e87825 */ /* 0x140fe200078e0004 */
[----:B------:R-:W-:Y:S03]  /*ecd0*/  STL [R1+0x2c0], R191 ;  /* 0x0002c0bf01007387 */ /* 0x000fe60000100800 */
[----:B------:R-:W-:Y:S02]  /*ece0*/  IMAD R198, R7, 0x810, RZ ;  /* 0x0000081007c67824 */ /* 0x000fe400078e02ff */
[----:B------:R-:W-:-:S04]  /*ecf0*/  IMAD.WIDE.U32 R234, R6, 0x814, R4 ;  /* 0x0000081406ea7825 */ /* 0x000fc800078e0004 */
[----:B------:R-:W-:-:S04]  /*ed00*/  IMAD.WIDE.U32 R224, R6, 0x818, R4 ;  /* 0x0000081806e07825 */ /* 0x000fc800078e0004 */
[C-C-:B------:R-:W-:Y:S01]  /*ed10*/  IMAD.WIDE.U32 R238, R6.reuse, 0x81c, R4.reuse ;  /* 0x0000081c06ee7825 */ /* 0x140fe200078e0004 */
[----:B------:R-:W-:Y:S03]  /*ed20*/  STL [R1+0x344], R199 ;  /* 0x000344c701007387 */ /* 0x000fe60000100800 */
[----:B------:R-:W-:Y:S02]  /*ed30*/  IMAD R206, R7, 0x820, RZ ;  /* 0x0000082007ce7824 */ /* 0x000fe400078e02ff */
[----:B------:R-:W-:-:S04]  /*ed40*/  IMAD.WIDE.U32 R230, R6, 0x828, R4 ;  /* 0x0000082806e67825 */ /* 0x000fc800078e0004 */
[----:B------:R-:W-:Y:S01]  /*ed50*/  IMAD R214, R7, 0x830, RZ ;  /* 0x0000083007d67824 */ /* 0x000fe200078e02ff */
[----:B------:R-:W-:Y:S01]  /*ed60*/  STL [R1+0x2ec], R2 ;  /* 0x0002ec0201007387 */ /* 0x000fe20000100800 */
[----:B------:R-:W-:-:S03]  /*ed70*/  IMAD.WIDE.U32 R240, R6, 0x824, R4 ;  /* 0x0000082406f07825 */ /* 0x000fc600078e0004 */
[----:B------:R-:W3:Y:S04]  /*ed80*/  LDL.LU.64 R74, [R1+0x268] ;  /* 0x00026800014a7983 */ /* 0x000ee80000300a00 */
[----:B----4-:R4:W-:Y:S04]  /*ed90*/  STL [R1+0x1c0], R89 ;  /* 0x0001c05901007387 */ /* 0x0109e80000100800 */
[----:B--2---:R2:W-:Y:S04]  /*eda0*/  STL [R1+0x234], R88 ;  /* 0x0002345801007387 */ /* 0x0045e80000100800 */
[----:B----4-:R-:W4:Y:S01]  /*edb0*/  LD.E R89, desc[UR22][R56.64] ;  /* 0x0000001638597980 */ /* 0x010f22000c101900 */
[----:B------:R-:W-:-:S02]  /*edc0*/  IMAD R0, R7, 0x73c, RZ ;  /* 0x0000073c07007824 */ /* 0x000fc400078e02ff */
[C-C-:B------:R-:W-:Y:S01]  /*edd0*/  IMAD.WIDE.U32 R244, R6.reuse, 0x834, R4.reuse ;  /* 0x0000083406f47825 */ /* 0x140fe200078e0004 */
[----:B------:R-:W-:Y:S04]  /*ede0*/  STL [R1+0x414], R100 ;  /* 0x0004146401007387 */ /* 0x000fe80000100800 */
[----:B--2---:R-:W2:Y:S01]  /*edf0*/  LD.E R88, desc[UR22][R78.64] ;  /* 0x000000164e587980 */ /* 0x004ea2000c101900 */
[----:B------:R-:W-:-:S03]  /*ee00*/  IMAD.WIDE.U32 R236, R6, 0x838, R4 ;  /* 0x0000083806ec7825 */ /* 0x000fc600078e0004 */
[----:B------:R-:W-:Y:S01]  /*ee10*/  STL [R1+0x418], R96 ;  /* 0x0004186001007387 */ /* 0x000fe20000100800 */
[----:B------:R-:W-:-:S03]  /*ee20*/  IMAD.WIDE.U32 R248, R6, 0x844, R4 ;  /* 0x0000084406f87825 */ /* 0x000fc600078e0004 */
[----:B------:R-:W-:Y:S01]  /*ee30*/  STL [R1+0x41c], R97 ;  /* 0x00041c6101007387 */ /* 0x000fe20000100800 */
[----:B------:R-:W-:-:S03]  /*ee40*/  IMAD.WIDE.U32 R250, R6, 0x848, R4 ;  /* 0x0000084806fa7825 */ /* 0x000fc600078e0004 */
[----:B------:R-:W-:Y:S01]  /*ee50*/  STL [R1+0x42c], R111 ;  /* 0x00042c6f01007387 */ /* 0x000fe20000100800 */
[----:B------:R-:W-:-:S03]  /*ee60*/  IMAD.WIDE.U32 R8, R6, 0x84c, R4 ;  /* 0x0000084c06087825 */ /* 0x000fc600078e0004 */
[----:B------:R-:W2:Y:S04]  /*ee70*/  LD.E R121, desc[UR22][R132.64] ;  /* 0x0000001684797980 */ /* 0x000ea8000c101900 */
[----:B----4-:R4:W-:Y:S01]  /*ee80*/  STL [R1+0x1cc], R89 ;  /* 0x0001cc5901007387 */ /* 0x0109e20000100800 */
[----:B------:R-:W-:Y:S01]  /*ee90*/  IADD3 R91, PT, PT, R91, R0, RZ ;  /* 0x000000005b5b7210 */ /* 0x000fe20007ffe0ff */
[C-C-:B0-----:R-:W-:Y:S02]  /*eea0*/  IMAD.WIDE.U32 R242, R6.reuse, 0x82c, R4.reuse ;  /* 0x0000082c06f27825 */ /* 0x141fe400078e0004 */
[----:B---3--:R-:W-:Y:S04]  /*eeb0*/  STL [R1+0x34c], R207 ;  /* 0x00034ccf01007387 */ /* 0x008fe80000100800 */
[----:B--2---:R0:W-:Y:S04]  /*eec0*/  STL [R1+0x1b4], R88 ;  /* 0x0001b45801007387 */ /* 0x0041e80000100800 */
[----:B----4-:R-:W2:Y:S01]  /*eed0*/  LD.E R89, desc[UR22][R58.64] ;  /* 0x000000163a597980 */ /* 0x010ea2000c101900 */
[----:B-1----:R-:W-:-:S03]  /*eee0*/  IMAD.WIDE.U32 R246, R6, 0x83c, R4 ;  /* 0x0000083c06f67825 */ /* 0x002fc600078e0004 */
[----:B------:R-:W-:Y:S04]  /*eef0*/  STL [R1+0x2e8], R215 ;  /* 0x0002e8d701007387 */ /* 0x000fe80000100800 */
[----:B0-----:R-:W3:Y:S01]  /*ef00*/  LD.E R88, desc[UR22][R82.64] ;  /* 0x0000001652587980 */ /* 0x001ee2000c101900 */
[C---:B------:R-:W-:Y:S02]  /*ef10*/  IMAD R0, R7.reuse, 0x740, RZ ;  /* 0x0000074007007824 */ /* 0x040fe400078e02ff */
[----:B------:R-:W-:Y:S01]  /*ef20*/  IMAD R2, R7, 0x840, RZ ;  /* 0x0000084007027824 */ /* 0x000fe200078e02ff */
[----:B------:R-:W4:Y:S01]  /*ef30*/  LDL.LU.64 R78, [R1+0x270] ;  /* 0x00027000014e7983 */ /* 0x000f220000300a00 */
[----:B------:R-:W-:-:S03]  /*ef40*/  IMAD.WIDE.U32 R10, R6, 0x850, R4 ;  /* 0x00000850060a7825 */ /* 0x000fc600078e0004 */
[----:B------:R-:W4:Y:S01]  /*ef50*/  LD.E R96, desc[UR22][R108.64] ;  /* 0x000000166c607980 */ /* 0x000f22000c101900 */
[----:B------:R-:W-:-:S03]  /*ef60*/  IMAD.WIDE.U32 R12, R6, 0x854, R4 ;  /* 0x00000854060c7825 */ /* 0x000fc600078e0004 */
[----:B------:R-:W4:Y:S01]  /*ef70*/  LD.E R97, desc[UR22][R54.64] ;  /* 0x0000001636617980 */ /* 0x000f22000c101900 */
[----:B------:R-:W-:-:S03]  /*ef80*/  IMAD.WIDE.U32 R14, R6, 0x858, R4 ;  /* 0x00000858060e7825 */ /* 0x000fc600078e0004 */
[----:B------:R-:W4:Y:S04]  /*ef90*/  LD.E R111, desc[UR22][R76.64] ;  /* 0x000000164c6f7980 */ /* 0x000f28000c101900 */
[----:B--2---:R0:W-:Y:S01]  /*efa0*/  STL [R1+0x1d8], R89 ;  /* 0x0001d85901007387 */ /* 0x0041e20000100800 */
[----:B------:R-:W-:-:S03]  /*efb0*/  IMAD.WIDE.U32 R16, R6, 0x85c, R4 ;  /* 0x0000085c06107825 */ /* 0x000fc600078e0004 */
[----:B------:R-:W2:Y:S04]  /*efc0*/  LDL.LU.64 R82, [R1+0x278] ;  /* 0x0002780001527983 */ /* 0x000ea80000300a00 */
[----:B---3--:R1:W-:Y:S04]  /*efd0*/  STL [R1+0x1bc], R88 ;  /* 0x0001bc5801007387 */ /* 0x0083e80000100800 */
[----:B0-----:R-:W3:Y:S01]  /*efe0*/  LD.E R89, desc[UR22][R62.64] ;  /* 0x000000163e597980 */ /* 0x001ee2000c101900 */
[----:B------:R-:W-:Y:S01]  /*eff0*/  IADD3 R137, PT, PT, R137, R0, RZ ;  /* 0x0000000089897210 */ /* 0x000fe20007ffe0ff */
[----:B------:R-:W-:-:S02]  /*f000*/  IMAD.WIDE.U32 R18, R6, 0x860, R4 ;  /* 0x0000086006127825 */ /* 0x000fc400078e0004 */
[----:B------:R-:W2:Y:S04]  /*f010*/  LDL.LU.64 R108, [R1+0x360] ;  /* 0x00036000016c7983 */ /* 0x000ea80000300a00 */
[----:B-1----:R-:W2:Y:S01]  /*f020*/  LD.E R88, desc[UR22][R84.64] ;  /* 0x0000001654587980 */ /* 0x002ea2000c101900 */
[----:B------:R-:W-:-:S05]  /*f030*/  IMAD R0, R7, 0x744, RZ ;  /* 0x0000074407007824 */ /* 0x000fca00078e02ff */
[----:B------:R-:W-:Y:S01]  /*f040*/  IADD3 R123, PT, PT, R123, R0, RZ ;  /* 0x000000007b7b7210 */ /* 0x000fe20007ffe0ff */
[----:B------:R-:W-:Y:S02]  /*f050*/  IMAD R0, R7, 0x748, RZ ;  /* 0x0000074807007824 */ /* 0x000fe400078e02ff */
[----:B------:R-:W-:Y:S01]  /*f060*/  IMAD.WIDE.U32 R20, R6, 0x864, R4 ;  /* 0x0000086406147825 */ /* 0x000fe200078e0004 */
[----:B------:R-:W2:Y:S02]  /*f070*/  LDL.LU.64 R84, [R1+0x280] ;  /* 0x0002800001547983 */ /* 0x000ea40000300a00 */
[----:B------:R-:W-:Y:S01]  /*f080*/  IADD3 R141, PT, PT, R141, R0, RZ ;  /* 0x000000008d8d7210 */ /* 0x000fe20007ffe0ff */
[----:B------:R-:W-:Y:S01]  /*f090*/  IMAD R0, R7, 0x74c, RZ ;  /* 0x0000074c07007824 */ /* 0x000fe200078e02ff */
[----:B------:R-:W2:Y:S04]  /*f0a0*/  LD.E R123, desc[UR22][R122.64] ;  /* 0x000000167a7b7980 */ /* 0x000ea8000c101900 */
[----:B------:R-:W-:Y:S01]  /*f0b0*/  IADD3 R99, PT, PT, R99, R0, RZ ;  /* 0x0000000063637210 */ /* 0x000fe20007ffe0ff */
[----:B------:R-:W-:Y:S01]  /*f0c0*/  IMAD R0, R7, 0x750, RZ ;  /* 0x0000075007007824 */ /* 0x000fe200078e02ff */
[----:B------:R-:W2:Y:S04]  /*f0d0*/  LD.E R125, desc[UR22][R140.64] ;  /* 0x000000168c7d7980 */ /* 0x000ea8000c101900 */
[----:B------:R-:W-:Y:S01]  /*f0e0*/  IADD3 R145, PT, PT, R145, R0, RZ ;  /* 0x0000000091917210 */ /* 0x000fe20007ffe0ff */
[----:B------:R-:W-:-:S05]  /*f0f0*/  IMAD R0, R7, 0x754, RZ ;  /* 0x0000075407007824 */ /* 0x000fca00078e02ff */
        /* <DEDUP_REMOVED lines=9> */
[----:B------:R-:W-:Y:S02]  /*f190*/  IMAD R0, R7, 0x768, RZ ;  /* 0x0000076807007824 */ /* 0x000fe400078e02ff */
[----:B------:R-:W-:-:S04]  /*f1a0*/  IMAD.WIDE.U32 R22, R6, 0x868, R4 ;  /* 0x0000086806167825 */ /* 0x000fc800078e0004 */
[----:B------:R-:W-:Y:S01]  /*f1b0*/  IMAD.WIDE.U32 R24, R6, 0x86c, R4 ;  /* 0x0000086c06187825 */ /* 0x000fe200078e0004 */
[----:B------:R-:W-:-:S03]  /*f1c0*/  IADD3 R157, PT, PT, R157, R0, RZ ;  /* 0x000000009d9d7210 */ /* 0x000fc60007ffe0ff */
        /* <DEDUP_REMOVED lines=14> */
[C-C-:B------:R-:W-:Y:S01]  /*f2b0*/  IMAD.WIDE.U32 R58, R6.reuse, 0x8a8, R4.reuse ;  /* 0x000008a8063a7825 */ /* 0x140fe200078e0004 */
[----:B------:R-:W-:Y:S03]  /*f2c0*/  STL [R1+0x420], R110 ;  /* 0x0004206e01007387 */ /* 0x000fe60000100800 */
[----:B------:R-:W-:Y:S01]  /*f2d0*/  IMAD R0, R7, 0x76c, RZ ;  /* 0x0000076c07007824 */ /* 0x000fe200078e02ff */
[----:B----4-:R0:W-:Y:S04]  /*f2e0*/  STL [R1+0x438], R97 ;  /* 0x0004386101007387 */ /* 0x0101e80000100800 */
[----:B------:R-:W-:Y:S01]  /*f2f0*/  IADD3 R113, PT, PT, R113, R0, RZ ;  /* 0x0000000071717210 */ /* 0x000fe20007ffe0ff */
[----:B------:R-:W-:Y:S01]  /*f300*/  IMAD R0, R7, 0x770, RZ ;  /* 0x0000077007007824 */ /* 0x000fe200078e02ff */
[----:B------:R-:W-:Y:S04]  /*f310*/  STL [R1+0x450], R114 ;  /* 0x0004507201007387 */ /* 0x000fe80000100800 */
        /* <DEDUP_REMOVED lines=8> */
[----:B0-----:R-:W4:Y:S04]  /*f3a0*/  LD.E R97, desc[UR22][R70.64] ;  /* 0x0000001646617980 */ /* 0x001f28000c101900 */
[----:B---3--:R0:W-:Y:S01]  /*f3b0*/  STL [R1+0x1d4], R89 ;  /* 0x0001d45901007387 */ /* 0x0081e20000100800 */
[----:B------:R-:W-:-:S03]  /*f3c0*/  IMAD.WIDE.U32 R62, R6, 0x8ac, R4 ;  /* 0x000008ac063e7825 */ /* 0x000fc600078e0004 */
[----:B--2---:R-:W2:Y:S04]  /*f3d0*/  LD.E R110, desc[UR22][R108.64] ;  /* 0x000000166c6e7980 */ /* 0x004ea8000c101900 */
[----:B------:R1:W-:Y:S04]  /*f3e0*/  STL [R1+0x1c8], R88 ;  /* 0x0001c85801007387 */ /* 0x0003e80000100800 */
[----:B0-----:R0:W3:Y:S01]  /*f3f0*/  LD.E R89, desc[UR22][R64.64] ;  /* 0x0000001640597980 */ /* 0x0010e2000c101900 */
[----:B------:R-:W-:Y:S01]  /*f400*/  IADD3 R119, PT, PT, R119, R0, RZ ;  /* 0x0000000077777210 */ /* 0x000fe20007ffe0ff */
[----:B------:R-:W-:-:S02]  /*f410*/  IMAD R0, R7, 0x780, RZ ;  /* 0x0000078007007824 */ /* 0x000fc400078e02ff */
[----:B------:R-:W2:Y:S03]  /*f420*/  LD.E R109, desc[UR22][R128.64] ;  /* 0x00000016806d7980 */ /* 0x000ea6000c101900 */
[----:B------:R-:W-:Y:S01]  /*f430*/  IADD3 R169, PT, PT, R169, R0, RZ ;  /* 0x00000000a9a97210 */ /* 0x000fe20007ffe0ff */
[----:B------:R-:W-:Y:S01]  /*f440*/  IMAD R0, R7, 0x784, RZ ;  /* 0x0000078407007824 */ /* 0x000fe200078e02ff */
[----:B-1----:R-:W2:Y:S04]  /*f450*/  LD.E R88, desc[UR22][R72.64] ;  /* 0x0000001648587980 */ /* 0x002ea8000c101900 */
[----:B------:R-:W-:Y:S01]  /*f460*/  IADD3 R155, PT, PT, R155, R0, RZ ;  /* 0x000000009b9b7210 */ /* 0x000fe20007ffe0ff */
[----:B------:R-:W-:Y:S01]  /*f470*/  IMAD R0, R7, 0x788, RZ ;  /* 0x0000078807007824 */ /* 0x000fe200078e02ff */
[----:B------:R-:W2:Y:S04]  /*f480*/  LD.E R128, desc[UR22][R130.64] ;  /* 0x0000001682807980 */ /* 0x000ea8000c101900 */
[----:B------:R-:W-:Y:S01]  /*f490*/  IADD3 R173, PT, PT, R173, R0, RZ ;  /* 0x00000000adad7210 */ /* 0x000fe20007ffe0ff */
[----:B------:R-:W-:Y:S01]  /*f4a0*/  IMAD R0, R7, 0x78c, RZ ;  /* 0x0000078c07007824 */ /* 0x000fe200078e02ff */
[----:B------:R-:W2:Y:S04]  /*f4b0*/  LDL.LU.64 R72, [R1+0x288] ;  /* 0x0002880001487983 */ /* 0x000ea80000300a00 */
        /* <DEDUP_REMOVED lines=11> */
[----:B------:R1:W-:Y:S04]  /*f570*/  STL [R1+0x458], R117 ;  /* 0x0004587501007387 */ /* 0x0003e80000100800 */
[----:B------:R-:W-:Y:S01]  /*f580*/  IADD3 R135, PT, PT, R135, R0, RZ ;  /* 0x0000000087877210 */ /* 0x000fe20007ffe0ff */
[----:B------:R-:W-:Y:S01]  /*f590*/  IMAD R0, R7, 0x7a0, RZ ;  /* 0x000007a007007824 */ /* 0x000fe200078e02ff */
[----:B------:R-:W2:Y:S04]  /*f5a0*/  LD.E R129, desc[UR22][R106.64] ;  /* 0x000000166a817980 */ /* 0x000ea8000c101900 */
        /* <DEDUP_REMOVED lines=23> */
[----:B------:R1:W-:Y:S04]  /*f720*/  STL [R1+0x45c], R125 ;  /* 0x00045c7d01007387 */ /* 0x0003e80000100800 */
[----:B------:R-:W-:Y:S01]  /*f730*/  IADD3 R201, PT, PT, R201, R0, RZ ;  /* 0x00000000c9c97210 */ /* 0x000fe20007ffe0ff */
[----:B------:R-:W-:Y:S01]  /*f740*/  IMAD R0, R7, 0x7c4, RZ ;  /* 0x000007c407007824 */ /* 0x000fe200078e02ff */
[----:B------:R-:W-:Y:S04]  /*f750*/  STL [R1+0x434], R96 ;  /* 0x0004346001007387 */ /* 0x000fe80000100800 */
[----:B------:R-:W-:Y:S01]  /*f760*/  IADD3 R187, PT, PT, R187, R0, RZ ;  /* 0x00000000bbbb7210 */ /* 0x000fe20007ffe0ff */
[----:B------:R-:W-:Y:S01]  /*f770*/  IMAD R0, R7, 0x7c8, RZ ;  /* 0x000007c807007824 */ /* 0x000fe200078e02ff */
[----:B-1----:R-:W2:Y:S04]  /*f780*/  LD.E R125, desc[UR22][R164.64] ;  /* 0x00000016a47d7980 */ /* 0x002ea8000c101900 */
        /* <DEDUP_REMOVED lines=17> */
[----:B----4-:R-:W-:Y:S04]  /*f8a0*/  STL [R1+0x424], R97 ;  /* 0x0004246101007387 */ /* 0x010fe80000100800 */
[----:B------:R-:W-:Y:S01]  /*f8b0*/  IADD3 R217, PT, PT, R217, R0, RZ ;  /* 0x00000000d9d97210 */ /* 0x000fe20007ffe0ff */
[----:B------:R-:W-:Y:S01]  /*f8c0*/  IMAD R0, R7, 0x7e4, RZ ;  /* 0x000007e407007824 */ /* 0x000fe200078e02ff */
[----:B------:R-:W5:Y:S04]  /*f8d0*/  LD.E R166, desc[UR22][R166.64] ;  /* 0x00000016a6a67980 */ /* 0x000f68000c101900 */
[----:B------:R-:W-:Y:S01]  /*f8e0*/  IADD3 R203, PT, PT, R203, R0, RZ ;  /* 0x00000000cbcb7210 */ /* 0x000fe20007ffe0ff */
[----:B------:R-:W-:Y:S01]  /*f8f0*/  IMAD R0, R7, 0x7e8, RZ ;  /* 0x000007e807007824 */ /* 0x000fe200078e02ff */
[----:B------:R-:W4:Y:S04]  /*f900*/  LD.E R133, desc[UR22][R180.64] ;  /* 0x00000016b4857980 */ /* 0x000f28000c101900 */
        /* <DEDUP_REMOVED lines=10> */
[C-C-:B0-----:R-:W-:Y:S01]  /*f9b0*/  IMAD.WIDE.U32 R64, R6.reuse, 0x8b0, R4.reuse ;  /* 0x000008b006407825 */ /* 0x141fe200078e0004 */
[----:B------:R0:W5:Y:S04]  /*f9c0*/  LD.E R0, desc[UR22][R226.64] ;  /* 0x00000016e2007980 */ /* 0x000168000c101900 */
[----:B------:R-:W4:Y:S04]  /*f9d0*/  LD.E R139, desc[UR22][R192.64] ;  /* 0x00000016c08b7980 */ /* 0x000f28000c101900 */
[----:B------:R-:W4:Y:S01]  /*f9e0*/  LD.E R142, desc[UR22][R178.64] ;  /* 0x00000016b28e7980 */ /* 0x000f22000c101900 */
[----:B0-----:R-:W-:-:S03]  /*f9f0*/  IMAD.WIDE.U32 R226, R6, 0x7f8, R4 ;  /* 0x000007f806e27825 */ /* 0x001fc600078e0004 */
[----:B------:R-:W4:Y:S02]  /*fa00*/  LD.E R141, desc[UR22][R196.64] ;  /* 0x00000016c48d7980 */ /* 0x000f24000c101900 */
[----:B------:R-:W-:Y:S01]  /*fa10*/  IADD3 R227, PT, PT, R227, R182, RZ ;  /* 0x000000b6e3e37210 */ /* 0x000fe20007ffe0ff */
[C-C-:B------:R-:W-:Y:S01]  /*fa20*/  IMAD.WIDE.U32 R182, R6.reuse, 0x7fc, R4.reuse ;  /* 0x000007fc06b67825 */ /* 0x140fe200078e0004 */
[----:B------:R-:W4:Y:S04]  /*fa30*/  LD.E R143, desc[UR22][R150.64] ;  /* 0x00000016968f7980 */ /* 0x000f28000c101900 */
[----:B------:R-:W-:Y:S01]  /*fa40*/  IADD3 R183, PT, PT, R183, R190, RZ ;  /* 0x000000beb7b77210 */ /* 0x000fe20007ffe0ff */
[----:B------:R-:W-:Y:S01]  /*fa50*/  IMAD R190, R7, 0x804, RZ ;  /* 0x0000080407be7824 */ /* 0x000fe200078e02ff */
[----:B------:R-:W5:Y:S04]  /*fa60*/  LD.E R158, desc[UR22][R158.64] ;  /* 0x000000169e9e7980 */ /* 0x000f68000c101900 */
[----:B------:R-:W-:Y:S01]  /*fa70*/  IADD3 R229, PT, PT, R229, R190, RZ ;  /* 0x000000bee5e57210 */ /* 0x000fe20007ffe0ff */
[----:B------:R-:W-:Y:S01]  /*fa80*/  IMAD R190, R7, 0x808, RZ ;  /* 0x0000080807be7824 */ /* 0x000fe200078e02ff */
[----:B------:R-:W5:Y:S04]  /*fa90*/  LD.E R174, desc[UR22][R174.64] ;  /* 0x00000016aeae7980 */ /* 0x000f68000c101900 */
[----:B------:R-:W-:Y:S01]  /*faa0*/  IADD3 R219, PT, PT, R219, R190, RZ ;  /* 0x000000bedbdb7210 */ /* 0x000fe20007ffe0ff */
[----:B------:R-:W-:Y:S01]  /*fab0*/  IMAD R190, R7, 0x80c, RZ ;  /* 0x0000080c07be7824 */ /* 0x000fe200078e02ff */
[----:B------:R-:W4:Y:S04]  /*fac0*/  LD.E R160, desc[UR22][R228.64] ;  /* 0x00000016e4a07980 */ /* 0x000f28000c101900 */
[----:B------:R-:W-:Y:S01]  /*fad0*/  IADD3 R233, PT, PT, R233, R190, RZ ;  /* 0x000000bee9e97210 */ /* 0x000fe20007ffe0ff */
[----:B------:R-:W-:Y:S01]  /*fae0*/  IMAD.WIDE.U32 R190, R6, 0x810, R4 ;  /* 0x0000081006be7825 */ /* 0x000fe200078e0004 */
[----:B------:R-:W5:Y:S04]  /*faf0*/  LD.E R186, desc[UR22][R186.64] ;  /* 0x00000016baba7980 */ /* 0x000f68000c101900 */
[----:B------:R-:W-:Y:S01]  /*fb00*/  IADD3 R191, PT, PT, R191, R198, RZ ;  /* 0x000000c6bfbf7210 */ /* 0x000fe20007ffe0ff */
[----:B------:R-:W-:Y:S01]  /*fb10*/  IMAD R198, R7, 0x814, RZ ;  /* 0x0000081407c67824 */ /* 0x000fe200078e02ff */
[----:B------:R-:W5:Y:S04]  /*fb20*/  LD.E R179, desc[UR22][R182.64] ;  /* 0x00000016b6b37980 */ /* 0x000f68000c101900 */
[----:B------:R-:W-:Y:S01]  /*fb30*/  IADD3 R235, PT, PT, R235, R198, RZ ;  /* 0x000000c6ebeb7210 */ /* 0x000fe20007ffe0ff */
[----:B------:R-:W-:Y:S01]  /*fb40*/  IMAD R198, R7, 0x818, RZ ;  /* 0x0000081807c67824 */ /* 0x000fe200078e02ff */
[----:B------:R-:W4:Y:S04]  /*fb50*/  LD.E R165, desc[UR22][R190.64] ;  /* 0x00000016bea57980 */ /* 0x000f28000c101900 */
[----:B---3--:R0:W-:Y:S04]  /*fb60*/  STL [R1+0x1e4], R89 ;  /* 0x0001e45901007387 */ /* 0x0081e80000100800 */
[----:B--2---:R-:W-:Y:S04]  /*fb70*/  STL [R1+0x454], R110 ;  /* 0x0004546e01007387 */ /* 0x004fe80000100800 */
[----:B------:R-:W-:Y:S04]  /*fb80*/  STL [R1+0x364], R109 ;  /* 0x0003646d01007387 */ /* 0x000fe80000100800 */
[----:B0-----:R0:W2:Y:S01]  /*fb90*/  LD.E R89, desc[UR22][R66.64] ;  /* 0x0000001642597980 */ /* 0x0010a2000c101900 */
[----:B------:R-:W-:Y:S01]  /*fba0*/  IADD3 R225, PT, PT, R225, R198, RZ ;  /* 0x000000c6e1e17210 */ /* 0x000fe20007ffe0ff */
[----:B------:R-:W-:-:S02]  /*fbb0*/  IMAD R198, R7, 0x81c, RZ ;  /* 0x0000081c07c67824 */ /* 0x000fc400078e02ff */
[----:B------:R1:W-:Y:S03]  /*fbc0*/  STL [R1+0x1d0], R88 ;  /* 0x0001d05801007387 */ /* 0x0003e60000100800 */
[----:B------:R-:W-:Y:S01]  /*fbd0*/  IADD3 R239, PT, PT, R239, R198, RZ ;  /* 0x000000c6efef7210 */ /* 0x000fe20007ffe0ff */
[C-C-:B------:R-:W-:Y:S01]  /*fbe0*/  IMAD.WIDE.U32 R198, R6.reuse, 0x820, R4.reuse ;  /* 0x0000082006c67825 */ /* 0x140fe200078e0004 */
[----:B------:R-:W3:Y:S04]  /*fbf0*/  LD.E R167, desc[UR22][R224.64] ;  /* 0x00000016e0a77980 */ /* 0x000ee8000c101900 */
[----:B------:R-:W-:Y:S01]  /*fc00*/  IADD3 R199, PT, PT, R199, R206, RZ ;  /* 0x000000cec7c77210 */ /* 0x000fe20007ffe0ff */
[----:B------:R-:W-:Y:S01]  /*fc10*/  IMAD R206, R7, 0x824, RZ ;  /* 0x0000082407ce7824 */ /* 0x000fe200078e02ff */
[----:B-1----:R-:W3:Y:S04]  /*fc20*/  LD.E R88, desc[UR22][R74.64] ;  /* 0x000000164a587980 */ /* 0x002ee8000c101900 */
[----:B------:R-:W-:Y:S01]  /*fc30*/  IADD3 R241, PT, PT, R241, R206, RZ ;  /* 0x000000cef1f17210 */ /* 0x000fe20007ffe0ff */
[----:B------:R-:W-:Y:S01]  /*fc40*/  IMAD R206, R7, 0x828, RZ ;  /* 0x0000082807ce7824 */ /* 0x000fe200078e02ff */
[----:B------:R1:W-:Y:S04]  /*fc50*/  STL [R1+0x564], R128 ;  /* 0x0005648001007387 */ /* 0x0003e80000100800 */
[----:B------:R-:W-:Y:S01]  /*fc60*/  IADD3 R231, PT, PT, R231, R206, RZ ;  /* 0x000000cee7e77210 */ /* 0x000fe20007ffe0ff */
[----:B------:R-:W-:Y:S01]  /*fc70*/  IMAD R206, R7, 0x82c, RZ ;  /* 0x0000082c07ce7824 */ /* 0x000fe200078e02ff */
[----:B------:R-:W4:Y:S04]  /*fc80*/  LDL.LU.64 R74, [R1+0x290] ;  /* 0x00029000014a7983 */ /* 0x000f280000300a00 */
[----:B------:R-:W-:Y:S01]  /*fc90*/  IADD3 R243, PT, PT, R243, R206, RZ ;  /* 0x000000cef3f37210 */ /* 0x000fe20007ffe0ff */
[C-C-:B------:R-:W-:Y:S01]  /*fca0*/  IMAD.WIDE.U32 R206, R6.reuse, 0x830, R4.reuse ;  /* 0x0000083006ce7825 */ /* 0x140fe200078e0004 */
[----:B-1----:R-:W4:Y:S04]  /*fcb0*/  LD.E R128, desc[UR22][R168.64] ;  /* 0x00000016a8807980 */ /* 0x002f28000c101900 */
        /* <DEDUP_REMOVED lines=8> */
[----:B------:R-:W4:Y:S04]  /*fd40*/  LD.E R164, desc[UR22][R234.64] ;  /* 0x00000016eaa47980 */ /* 0x000f28000c101900 */
[----:B------:R-:W-:Y:S01]  /*fd50*/  IADD3 R247, PT, PT, R247, R214, RZ ;  /* 0x000000d6f7f77210 */ /* 0x000fe20007ffe0ff */
[----:B------:R-:W-:Y:S01]  /*fd60*/  IMAD.WIDE.U32 R214, R6, 0x840, R4 ;  /* 0x0000084006d67825 */ /* 0x000fe200078e0004 */
        /* <DEDUP_REMOVED lines=59> */
[----:B------:R-:W-:-:S02]  /*10120*/  IMAD R2, R7, 0x890, RZ ;  /* 0x0000089007027824 */ /* 0x000fc400078e02ff */
[----:B0-----:R-:W-:Y:S02]  /*10130*/  IMAD.WIDE.U32 R66, R6, 0x8b4, R4 ;  /* 0x000008b406427825 */ /* 0x001fe400078e0004 */
[----:B------:R-:W4:Y:S01]  /*10140*/  LD.E R35, desc[UR22][R40.64] ;  /* 0x0000001628237980 */ /* 0x000f22000c101900 */
[----:B------:R-:W-:Y:S01]  /*10150*/  IADD3 R43, PT, PT, R43, R2, RZ ;  /* 0x000000022b2b7210 */ /* 0x000fe20007ffe0ff */
[----:B------:R-:W-:-:S05]  /*10160*/  IMAD R2, R7, 0x894, RZ ;  /* 0x0000089407027824 */ /* 0x000fca00078e02ff */
[----:B------:R-:W-:Y:S01]  /*10170*/  IADD3 R47, PT, PT, R47, R2, RZ ;  /* 0x000000022f2f7210 */ /* 0x000fe20007ffe0ff */
[----:B------:R-:W-:-:S05]  /*10180*/  IMAD R2, R7, 0x898, RZ ;  /* 0x0000089807027824 */ /* 0x000fca00078e02ff */
[----:B------:R-:W-:Y:S01]  /*10190*/  IADD3 R49, PT, PT, R49, R2, RZ ;  /* 0x0000000231317210 */ /* 0x000fe20007ffe0ff */
[----:B------:R-:W-:Y:S01]  /*101a0*/  IMAD R2, R7, 0x89c, RZ ;  /* 0x0000089c07027824 */ /* 0x000fe200078e02ff */
[----:B--2---:R0:W-:Y:S04]  /*101b0*/  STL [R1+0x1ec], R89 ;  /* 0x0001ec5901007387 */ /* 0x0041e80000100800 */
[----:B------:R-:W-:Y:S01]  /*101c0*/  IADD3 R51, PT, PT, R51, R2, RZ ;  /* 0x0000000233337210 */ /* 0x000fe20007ffe0ff */
[----:B------:R-:W-:Y:S01]  /*101d0*/  IMAD R2, R7, 0x8a0, RZ ;  /* 0x000008a007027824 */ /* 0x000fe200078e02ff */
[----:B---3--:R1:W-:Y:S04]  /*101e0*/  STL [R1+0x1e0], R88 ;  /* 0x0001e05801007387 */ /* 0x0083e80000100800 */
[----:B------:R-:W-:Y:S01]  /*101f0*/  IADD3 R53, PT, PT, R53, R2, RZ ;  /* 0x0000000235357210 */ /* 0x000fe20007ffe0ff */
[----:B------:R-:W-:Y:S01]  /*10200*/  IMAD R2, R7, 0x8a4, RZ ;  /* 0x000008a407027824 */ /* 0x000fe200078e02ff */
[----:B0-----:R0:W2:Y:S04]  /*10210*/  LD.E R89, desc[UR22][R68.64] ;  /* 0x0000001644597980 */ /* 0x0010a8000c101900 */
[----:B------:R-:W-:Y:S01]  /*10220*/  IADD3 R57, PT, PT, R57, R2, RZ ;  /* 0x0000000239397210 */ /* 0x000fe20007ffe0ff */
[----:B------:R-:W-:Y:S01]  /*10230*/  IMAD R2, R7, 0x8a8, RZ ;  /* 0x000008a807027824 */ /* 0x000fe200078e02ff */
[----:B------:R-:W3:Y:S04]  /*10240*/  LD.E R40, desc[UR22][R48.64] ;  /* 0x0000001630287980 */ /* 0x000ee8000c101900 */
        /* <DEDUP_REMOVED lines=8> */
[----:B------:R-:W2:Y:S01]  /*102d0*/  LDL.LU.64 R78, [R1+0x298] ;  /* 0x00029800014e7983 */ /* 0x000ea20000300a00 */
[----:B0-----:R-:W-:-:S03]  /*102e0*/  IMAD.WIDE.U32 R68, R6, 0x8b8, R4 ;  /* 0x000008b806447825 */ /* 0x001fc600078e0004 */
[----:B------:R-:W-:Y:S01]  /*102f0*/  IADD3 R67, PT, PT, R67, R2, RZ ;  /* 0x0000000243437210 */ /* 0x000fe20007ffe0ff */
[----:B------:R-:W-:Y:S01]  /*10300*/  IMAD R2, R7, 0x8b8, RZ ;  /* 0x000008b807027824 */ /* 0x000fe200078e02ff */
[----:B------:R-:W2:Y:S04]  /*10310*/  LD.E R56, desc[UR22][R64.64] ;  /* 0x0000001640387980 */ /* 0x000ea8000c101900 */
[----:B------:R-:W-:Y:S02]  /*10320*/  IADD3 R69, PT, PT, R69, R2, RZ ;  /* 0x0000000245457210 */ /* 0x000fe40007ffe0ff */
[----:B------:R-:W2:Y:S01]  /*10330*/  LD.E R2, desc[UR22][R72.64] ;  /* 0x0000001648027980 */ /* 0x000ea2000c101900 */
[C---:B------:R-:W-:Y:S02]  /*10340*/  IMAD R92, R7.reuse, 0x8d4, RZ ;  /* 0x000008d4075c7824 */ /* 0x040fe400078e02ff */
[----:B------:R-:W-:Y:S01]  /*10350*/  IMAD.WIDE.U32 R60, R6, 0x8dc, R4 ;  /* 0x000008dc063c7825 */ /* 0x000fe200078e0004 */
[----:B------:R-:W2:Y:S04]  /*10360*/  LD.E R48, desc[UR22][R68.64] ;  /* 0x0000001644307980 */ /* 0x000ea8000c101900 */
[----:B------:R-:W2:Y:S04]  /*10370*/  LDL.LU.64 R72, [R1+0xc30] ;  /* 0x000c300001487983 */ /* 0x000ea80000300a00 */
[----:B--2---:R-:W2:Y:S04]  /*10380*/  LD.E R73, desc[UR22][R72.64] ;  /* 0x0000001648497980 */ /* 0x004ea8000c101900 */
[----:B------:R0:W-:Y:S02]  /*10390*/  STL [R1+0x1c4], R2 ;  /* 0x0001c40201007387 */ /* 0x0001e40000100800 */
[----:B0-----:R-:W-:-:S02]  /*103a0*/  IMAD R2, R7, 0x8bc, RZ ;  /* 0x000008bc07027824 */ /* 0x001fc400078e02ff */
[----:B--2---:R0:W-:Y:S02]  /*103b0*/  STL [R1+0x1b0], R73 ;  /* 0x0001b04901007387 */ /* 0x0041e40000100800 */
[----:B0-----:R-:W-:-:S05]  /*103c0*/  IMAD.WIDE.U32 R72, R6, 0x8bc, R4 ;  /* 0x000008bc06487825 */ /* 0x001fca00078e0004 */
[----:B------:R-:W-:Y:S02]  /*103d0*/  IADD3 R73, PT, PT, R73, R2, RZ ;  /* 0x0000000249497210 */ /* 0x000fe40007ffe0ff */
[----:B----4-:R-:W2:Y:S04]  /*103e0*/  LD.E R2, desc[UR22][R74.64] ;  /* 0x000000164a027980 */ /* 0x010ea8000c101900 */
[----:B------:R-:W4:Y:S04]  /*103f0*/  LDL.LU.64 R74, [R1+0xc28] ;  /* 0x000c2800014a7983 */ /* 0x000f280000300a00 */
[----:B----4-:R-:W4:Y:S04]  /*10400*/  LD.E R75, desc[UR22][R74.64] ;  /* 0x000000164a4b7980 */ /* 0x010f28000c101900 */
[----:B--2---:R0:W-:Y:S02]  /*10410*/  STL [R1+0x1ac], R2 ;  /* 0x0001ac0201007387 */ /* 0x0041e40000100800 */
[----:B0-----:R-:W-:-:S02]  /*10420*/  IMAD R2, R7, 0x8c0, RZ ;  /* 0x000008c007027824 */ /* 0x001fc400078e02ff */
[----:B----4-:R0:W-:Y:S02]  /*10430*/  STL [R1+0x1f8], R75 ;  /* 0x0001f84b01007387 */ /* 0x0101e40000100800 */
[----:B0-----:R-:W-:-:S05]  /*10440*/  IMAD.WIDE.U32 R74, R6, 0x8c0, R4 ;  /* 0x000008c0064a7825 */ /* 0x001fca00078e0004 */
[----:B------:R-:W-:Y:S02]  /*10450*/  IADD3 R75, PT, PT, R75, R2, RZ ;  /* 0x000000024b4b7210 */ /* 0x000fe40007ffe0ff */
[----:B------:R-:W2:Y:S04]  /*10460*/  LD.E R2, desc[UR22][R78.64] ;  /* 0x000000164e027980 */ /* 0x000ea8000c101900 */
[----:B------:R-:W4:Y:S04]  /*10470*/  LDL.LU.64 R78, [R1+0xc20] ;  /* 0x000c2000014e7983 */ /* 0x000f280000300a00 */
[----:B------:R0:W-:Y:S04]  /*10480*/  STL [R1+0x1dc], R88 ;  /* 0x0001dc5801007387 */ /* 0x0001e80000100800 */
[----:B0-----:R-:W3:Y:S04]  /*10490*/  LD.E R88, desc[UR22][R82.64] ;  /* 0x0000001652587980 */ /* 0x001ee8000c101900 */
[----:B------:R-:W3:Y:S04]  /*104a0*/  LDL.LU.64 R82, [R1+0x2a0] ;  /* 0x0002a00001527983 */ /* 0x000ee80000300a00 */
[----:B----4-:R-:W4:Y:S04]  /*104b0*/  LD.E R79, desc[UR22][R78.64] ;  /* 0x000000164e4f7980 */ /* 0x010f28000c101900 */
[----:B--2---:R0:W-:Y:S02]  /*104c0*/  STL [R1+0x298], R2 ;  /* 0x0002980201007387 */ /* 0x0041e40000100800 */
[----:B0-----:R-:W-:-:S02]  /*104d0*/  IMAD R2, R7, 0x8c4, RZ ;  /* 0x000008c407027824 */ /* 0x001fc400078e02ff */
[----:B----4-:R0:W-:Y:S02]  /*104e0*/  STL [R1+0x294], R79 ;  /* 0x0002944f01007387 */ /* 0x0101e40000100800 */
[----:B0-----:R-:W-:-:S05]  /*104f0*/  IMAD.WIDE.U32 R78, R6, 0x8c4, R4 ;  /* 0x000008c4064e7825 */ /* 0x001fca00078e0004 */
[----:B------:R-:W-:Y:S02]  /*10500*/  IADD3 R79, PT, PT, R79, R2, RZ ;  /* 0x000000024f4f7210 */ /* 0x000fe40007ffe0ff */
[----:B---3--:R-:W2:Y:S04]  /*10510*/  LD.E R2, desc[UR22][R82.64] ;  /* 0x0000001652027980 */ /* 0x008ea8000c101900 */
[----:B------:R0:W-:Y:S04]  /*10520*/  STL [R1+0x1e8], R88 ;  /* 0x0001e85801007387 */ /* 0x0001e80000100800 */
[----:B------:R1:W-:Y:S04]  /*10530*/  STL [R1+0x2a4], R93 ;  /* 0x0002a45d01007387 */ /* 0x0003e80000100800 */
[----:B------:R-:W3:Y:S04]  /*10540*/  LDL.LU.64 R82, [R1+0xc18] ;  /* 0x000c180001527983 */ /* 0x000ee80000300a00 */
[----:B0-----:R-:W4:Y:S04]  /*10550*/  LD.E R88, desc[UR22][R84.64] ;  /* 0x0000001654587980 */ /* 0x001f28000c101900 */
[----:B-1----:R-:W4:Y:S04]  /*10560*/  LD.E R93, desc[UR22][R80.64] ;  /* 0x00000016505d7980 */ /* 0x002f28000c101900 */
[----:B------:R-:W-:Y:S04]  /*10570*/  STL [R1+0x1f4], R89 ;  /* 0x0001f45901007387 */ /* 0x000fe80000100800 */
[----:B------:R-:W4:Y:S01]  /*10580*/  LDL.LU.64 R84, [R1+0x2a8] ;  /* 0x0002a80001547983 */ /* 0x000f220000300a00 */
[----:B------:R-:W-:-:S03]  /*10590*/  IMAD.WIDE.U32 R86, R6, 0x8e0, R4 ;  /* 0x000008e006567825 */ /* 0x000fc600078e0004 */
[----:B------:R-:W4:Y:S04]  /*105a0*/  LD.E R49, desc[UR22][R78.64] ;  /* 0x000000164e317980 */ /* 0x000f28000c101900 */
[----:B---3--:R-:W3:Y:S04]  /*105b0*/  LD.E R83, desc[UR22][R82.64] ;  /* 0x0000001652537980 */ /* 0x008ee8000c101900 */
[----:B--2---:R0:W-:Y:S02]  /*105c0*/  STL [R1+0x290], R2 ;  /* 0x0002900201007387 */ /* 0x0041e40000100800 */
[----:B0-----:R-:W-:-:S02]  /*105d0*/  IMAD R2, R7, 0x8c8, RZ ;  /* 0x000008c807027824 */ /* 0x001fc400078e02ff */
[----:B---3--:R0:W-:Y:S02]  /*105e0*/  STL [R1+0x28c], R83 ;  /* 0x00028c5301007387 */ /* 0x0081e40000100800 */
[----:B0-----:R-:W-:-:S05]  /*105f0*/  IMAD.WIDE.U32 R82, R6, 0x8c8, R4 ;  /* 0x000008c806527825 */ /* 0x001fca00078e0004 */
[----:B------:R-:W-:Y:S02]  /*10600*/  IADD3 R83, PT, PT, R83, R2, RZ ;  /* 0x0000000253537210 */ /* 0x000fe40007ffe0ff */
[----:B----4-:R-:W2:Y:S04]  /*10610*/  LD.E R2, desc[UR22][R84.64] ;  /* 0x0000001654027980 */ /* 0x010ea8000c101900 */
[----:B------:R-:W3:Y:S04]  /*10620*/  LDL.LU.64 R84, [R1+0xc10] ;  /* 0x000c100001547983 */ /* 0x000ee80000300a00 */
[----:B------:R0:W-:Y:S04]  /*10630*/  STL [R1+0x1f0], R88 ;  /* 0x0001f05801007387 */ /* 0x0001e80000100800 */
[----:B0-----:R-:W4:Y:S04]  /*10640*/  LDL.LU.64 R88, [R1+0x2b0] ;  /* 0x0002b00001587983 */ /* 0x001f280000300a00 */
[----:B------:R0:W-:Y:S04]  /*10650*/  STL [R1+0x2b4], R101 ;  /* 0x0002b46501007387 */ /* 0x0001e80000100800 */
[----:B0-----:R-:W2:Y:S04]  /*10660*/  LDL.LU.64 R100, [R1+0x330] ;  /* 0x0003300001647983 */ /* 0x001ea80000300a00 */
[----:B---3--:R-:W3:Y:S04]  /*10670*/  LD.E R85, desc[UR22][R84.64] ;  /* 0x0000001654557980 */ /* 0x008ee8000c101900 */
[----:B------:R0:W-:Y:S04]  /*10680*/  STL [R1+0x2a0], R93 ;  /* 0x0002a05d01007387 */ /* 0x0001e80000100800 */
[----:B0-----:R-:W4:Y:S04]  /*10690*/  LD.E R93, desc[UR22][R104.64] ;  /* 0x00000016685d7980 */ /* 0x001f28000c101900 */
[----:B------:R-:W4:Y:S04]  /*106a0*/  LDL.LU.64 R104, [R1+0x388] ;  /* 0x0003880001687983 */ /* 0x000f280000300a00 */
[----:B--2---:R0:W-:Y:S04]  /*106b0*/  STL [R1+0x288], R2 ;  /* 0x0002880201007387 */ /* 0x0041e80000100800 */
[----:B------:R-:W2:Y:S01]  /*106c0*/  LD.E R115, desc[UR22][R100.64] ;  /* 0x0000001664737980 */ /* 0x000ea2000c101900 */
[----:B0-----:R-:W-:-:S03]  /*106d0*/  IMAD R2, R7, 0x8cc, RZ ;  /* 0x000008cc07027824 */ /* 0x001fc600078e02ff */
[----:B---3--:R0:W-:Y:S02]  /*106e0*/  STL [R1+0x284], R85 ;  /* 0x0002845501007387 */ /* 0x0081e40000100800 */
[----:B0-----:R-:W-:-:S05]  /*106f0*/  IMAD.WIDE.U32 R84, R6, 0x8cc, R4 ;  /* 0x000008cc06547825 */ /* 0x001fca00078e0004 */
[----:B------:R-:W-:Y:S02]  /*10700*/  IADD3 R85, PT, PT, R85, R2, RZ ;  /* 0x0000000255557210 */ /* 0x000fe40007ffe0ff */
[----:B----4-:R-:W3:Y:S04]  /*10710*/  LD.E R2, desc[UR22][R88.64] ;  /* 0x0000001658027980 */ /* 0x010ee8000c101900 */
[----:B------:R-:W4:Y:S04]  /*10720*/  LD.E R120, desc[UR22][R104.64] ;  /* 0x0000001668787980 */ /* 0x000f28000c101900 */
[----:B------:R-:W3:Y:S04]  /*10730*/  LDL.LU.64 R88, [R1+0xc08] ;  /* 0x000c080001587983 */ /* 0x000ee80000300a00 */
[----:B--2---:R0:W-:Y:S04]  /*10740*/  STL [R1+0x330], R115 ;  /* 0x0003307301007387 */ /* 0x0041e80000100800 */
[----:B0-----:R-:W2:Y:S04]  /*10750*/  LD.E R115, desc[UR22][R144.64] ;  /* 0x0000001690737980 */ /* 0x001ea8000c101900 */
[----:B------:R0:W-:Y:S04]  /*10760*/  STL [R1+0x334], R121 ;  /* 0x0003347901007387 */ /* 0x0001e80000100800 */
[----:B------:R-:W-:Y:S04]  /*10770*/  STL [R1+0x2a8], R45 ;  /* 0x0002a82d01007387 */ /* 0x000fe80000100800 */
[----:B------:R-:W-:Y:S04]  /*10780*/  STL [R1+0x2b0], R93 ;  /* 0x0002b05d01007387 */ /* 0x000fe80000100800 */
[----:B0-----:R-:W2:Y:S04]  /*10790*/  LD.E R121, desc[UR22][R156.64] ;  /* 0x000000169c797980 */ /* 0x001ea8000c101900 */
[----:B------:R-:W-:Y:S04]  /*107a0*/  STL [R1+0x38c], R116 ;  /* 0x00038c7401007387 */ /* 0x000fe80000100800 */
[----:B------:R-:W2:Y:S04]  /*107b0*/  LD.E R144, desc[UR22][R162.64] ;  /* 0x00000016a2907980 */ /* 0x000ea8000c101900 */
[----:B------:R-:W2:Y:S04]  /*107c0*/  LD.E R163, desc[UR22][R218.64] ;  /* 0x00000016daa37980 */ /* 0x000ea8000c101900 */
[----:B------:R-:W2:Y:S04]  /*107d0*/  LD.E R162, desc[UR22][R232.64] ;  /* 0x00000016e8a27980 */ /* 0x000ea8000c101900 */
[----:B---3--:R-:W3:Y:S04]  /*107e0*/  LD.E R89, desc[UR22][R88.64] ;  /* 0x0000001658597980 */ /* 0x008ee8000c101900 */
[----:B----4-:R0:W-:Y:S04]  /*107f0*/  STL [R1+0x360], R120 ;  /* 0x0003607801007387 */ /* 0x0101e80000100800 */
[----:B0-----:R-:W4:Y:S04]  /*10800*/  LD.E R120, desc[UR22][R152.64] ;  /* 0x0000001698787980 */ /* 0x001f28000c101900 */
[----:B------:R0:W-:Y:S04]  /*10810*/  STL [R1+0x29c], R2 ;  /* 0x00029c0201007387 */ /* 0x0001e80000100800 */
[----:B--2---:R-:W-:Y:S01]  /*10820*/  STL [R1+0x388], R115 ;  /* 0x0003887301007387 */ /* 0x004fe20000100800 */
[----:B0-----:R-:W-:-:S02]  /*10830*/  IMAD R2, R7, 0x8d0, RZ ;  /* 0x000008d007027824 */ /* 0x001fc400078e02ff */
[----:B------:R-:W-:-:S04]  /*10840*/  IMAD.WIDE.U32 R44, R6, 0x8d4, R4 ;  /* 0x000008d4062c7825 */ /* 0x000fc800078e0004 */
[----:B------:R-:W-:Y:S01]  /*10850*/  IMAD.WIDE.U32 R80, R6, 0x8d8, R4 ;  /* 0x000008d806507825 */ /* 0x000fe200078e0004 */
[----:B------:R-:W-:-:S03]  /*10860*/  IADD3 R45, PT, PT, R45, R92, RZ ;  /* 0x0000005c2d2d7210 */ /* 0x000fc60007ffe0ff */
[----:B------:R-:W-:-:S05]  /*10870*/  IMAD R92, R7, 0x8d8, RZ ;  /* 0x000008d8075c7824 */ /* 0x000fca00078e02ff */
[----:B------:R-:W-:Y:S01]  /*10880*/  IADD3 R81, PT, PT, R81, R92, RZ ;  /* 0x0000005c51517210 */ /* 0x000fe20007ffe0ff */
[----:B------:R-:W-:Y:S02]  /*10890*/  IMAD R92, R7, 0x8dc, RZ ;  /* 0x000008dc075c7824 */ /* 0x000fe400078e02ff */
[----:B------:R-:W-:Y:S02]  /*108a0*/  IMAD.WIDE.U32 R54, R6, 0x8e4, R4 ;  /* 0x000008e406367825 */ /* 0x000fe400078e0004 */
[----:B------:R-:W2:Y:S01]  /*108b0*/  LD.E R65, desc[UR22][R80.64] ;  /* 0x0000001650417980 */ /* 0x000ea2000c101900 */
[----:B------:R-:W-:Y:S01]  /*108c0*/  IADD3 R61, PT, PT, R61, R92, RZ ;  /* 0x0000005c3d3d7210 */ /* 0x000fe20007ffe0ff */
[----:B------:R-:W-:-:S05]  /*108d0*/  IMAD R92, R7, 0x8e0, RZ ;  /* 0x000008e0075c7824 */ /* 0x000fca00078e02ff */
[----:B------:R-:W-:Y:S01]  /*108e0*/  IADD3 R87, PT, PT, R87, R92, RZ ;  /* 0x0000005c57577210 */ /* 0x000fe20007ffe0ff */
[C---:B------:R-:W-:Y:S02]  /*108f0*/  IMAD R92, R7.reuse, 0x8e4, RZ ;  /* 0x000008e4075c7824 */ /* 0x040fe400078e02ff */
[----:B------:R-:W-:-:S03]  /*10900*/  IMAD R94, R7, 0x8e8, RZ ;  /* 0x000008e8075e7824 */ /* 0x000fc600078e02ff */
[----:B------:R-:W-:Y:S01]  /*10910*/  IADD3 R55, PT, PT, R55, R92, RZ ;  /* 0x0000005c37377210 */ /* 0x000fe20007ffe0ff */
[----:B------:R-:W-:-:S04]  /*10920*/  IMAD.WIDE.U32 R92, R6, 0x8e8, R4 ;  /* 0x000008e8065c7825 */ /* 0x000fc800078e0004 */
[----:B------:R-:W-:Y:S01]  /*10930*/  IMAD.WIDE.U32 R70, R6, 0x8ec, R4 ;  /* 0x000008ec06467825 */ /* 0x000fe200078e0004 */
[----:B------:R-:W-:Y:S01]  /*10940*/  IADD3 R93, PT, PT, R93, R94, RZ ;  /* 0x0000005e5d5d7210 */ /* 0x000fe20007ffe0ff */
[----:B------:R-:W2:Y:S02]  /*10950*/  LD.E R57, desc[UR22][R54.64] ;  /* 0x0000001636397980 */ /* 0x000ea4000c101900 */
[C---:B------:R-:W-:Y:S02]  /*10960*/  IMAD R94, R7.reuse, 0x8ec, RZ ;  /* 0x000008ec075e7824 */ /* 0x040fe400078e02ff */
[----:B------:R-:W-:-:S03]  /*10970*/  IMAD R96, R7, 0x8f0, RZ ;  /* 0x000008f007607824 */ /* 0x000fc600078e02ff */
[----:B------:R-:W-:Y:S01]  /*10980*/  IADD3 R71, PT, PT, R71, R94, RZ ;  /* 0x0000005e47477210 */ /* 0x000fe20007ffe0ff */
[----:B------:R-:W-:-:S04]  /*10990*/  IMAD.WIDE.U32 R94, R6, 0x8f0, R4 ;  /* 0x000008f0065e7825 */ /* 0x000fc800078e0004 */
[----:B------:R-:W-:Y:S01]  /*109a0*/  IMAD.WIDE.U32 R76, R6, 0x8f4, R4 ;  /* 0x000008f4064c7825 */ /* 0x000fe200078e0004 */
[----:B------:R-:W-:-:S03]  /*109b0*/  IADD3 R95, PT, PT, R95, R96, RZ ;  /* 0x000000605f5f7210 */ /* 0x000fc60007ffe0ff */
[C---:B------:R-:W-:Y:S02]  /*109c0*/  IMAD R96, R7.reuse, 0x8f4, RZ ;  /* 0x000008f407607824 */ /* 0x040fe400078e02ff */
[----:B------:R-:W-:-:S03]  /*109d0*/  IMAD R100, R7, 0x8f8, RZ ;  /* 0x000008f807647824 */ /* 0x000fc600078e02ff */
[----:B------:R-:W-:Y:S01]  /*109e0*/  IADD3 R77, PT, PT, R77, R96, RZ ;  /* 0x000000604d4d7210 */ /* 0x000fe20007ffe0ff */
[C-C-:B------:R-:W-:Y:S01]  /*109f0*/  IMAD.WIDE.U32 R96, R6.reuse, 0x8f8, R4.reuse ;  /* 0x000008f806607825 */ /* 0x140fe200078e0004 */
[----:B---3--:R0:W-:Y:S03]  /*10a00*/  STL [R1+0x2ac], R89 ;  /* 0x0002ac5901007387 */ /* 0x0081e60000100800 */
[----:B0-----:R-:W-:-:S05]  /*10a10*/  IMAD.WIDE.U32 R88, R6, 0x8d0, R4 ;  /* 0x000008d006587825 */ /* 0x001fca00078e0004 */
[----:B------:R-:W-:Y:S02]  /*10a20*/  IADD3 R89, PT, PT, R89, R2, RZ ;  /* 0x0000000259597210 */ /* 0x000fe40007ffe0ff */
[----:B------:R-:W3:Y:S04]  /*10a30*/  LDL.LU R2, [R1+0xc00] ;  /* 0x000c000001027983 */ /* 0x000ee80000300800 */
[----:B------:R-:W-:Y:S04]  /*10a40*/  STL [R1+0x5d8], R117 ;  /* 0x0005d87501007387 */ /* 0x000fe80000100800 */
[----:B------:R0:W-:Y:S01]  /*10a50*/  STL [R1+0x5d4], R129 ;  /* 0x0005d48101007387 */ /* 0x0001e20000100800 */
[----:B------:R-:W-:Y:S01]  /*10a60*/  IADD3 R97, PT, PT, R97, R100, RZ ;  /* 0x0000006461617210 */ /* 0x000fe20007ffe0ff */
[----:B------:R-:W-:-:S02]  /*10a70*/  IMAD R102, R7, 0x8fc, RZ ;  /* 0x000008fc07667824 */ /* 0x000fc400078e02ff */
[----:B------:R-:W-:Y:S01]  /*10a80*/  IMAD R104, R7, 0x900, RZ ;  /* 0x0000090007687824 */ /* 0x000fe200078e02ff */
[----:B------:R-:W2:Y:S04]  /*10a90*/  LDL.64 R228, [R1+0xb60] ;  /* 0x000b600001e47983 */ /* 0x000ea80000100a00 */
[----:B0-----:R-:W2:Y:S04]  /*10aa0*/  LD.E R129, desc[UR22][R172.64] ;  /* 0x00000016ac817980 */ /* 0x001ea8000c101900 */
[----:B------:R0:W-:Y:S04]  /*10ab0*/  STL [R1+0x5e0], R138 ;  /* 0x0005e08a01007387 */ /* 0x0001e80000100800 */
[----:B------:R1:W-:Y:S01]  /*10ac0*/  STL [R1+0x1fc], R137 ;  /* 0x0001fc8901007387 */ /* 0x0003e20000100800 */
[----:B------:R-:W-:-:S04]  /*10ad0*/  IMAD.WIDE.U32 R100, R6, 0x8fc, R4 ;  /* 0x000008fc06647825 */ /* 0x000fc800078e0004 */
[----:B------:R-:W-:Y:S01]  /*10ae0*/  IMAD.WIDE.U32 R90, R6, 0x904, R4 ;  /* 0x00000904065a7825 */ /* 0x000fe200078e0004 */
[----:B0-----:R-:W3:Y:S04]  /*10af0*/  LD.E R138, desc[UR22][R170.64] ;  /* 0x00000016aa8a7980 */ /* 0x001ee8000c101900 */
[----:B-1----:R-:W3:Y:S01]  /*10b00*/  LD.E R137, desc[UR22][R188.64] ;  /* 0x00000016bc897980 */ /* 0x002ee2000c101900 */
[----:B------:R-:W-:-:S03]  /*10b10*/  IMAD R108, R7, 0x908, RZ ;  /* 0x00000908076c7824 */ /* 0x000fc600078e02ff */
[----:B------:R0:W-:Y:S04]  /*10b20*/  STL [R1+0x608], R167 ;  /* 0x000608a701007387 */ /* 0x0001e80000100800 */
[----:B------:R-:W3:Y:S01]  /*10b30*/  LD.E R171, desc[UR22][R246.64] ;  /* 0x00000016f6ab7980 */ /* 0x000ee2000c101900 */
[----:B------:R-:W-:Y:S01]  /*10b40*/  IADD3 R101, PT, PT, R101, R102, RZ ;  /* 0x0000006665657210 */ /* 0x000fe20007ffe0ff */
[----:B------:R-:W-:-:S04]  /*10b50*/  IMAD.WIDE.U32 R102, R6, 0x900, R4 ;  /* 0x0000090006667825 */ /* 0x000fc800078e0004 */
[C-C-:B------:R-:W-:Y:S01]  /*10b60*/  IMAD.WIDE.U32 R98, R6.reuse, 0x90c, R4.reuse ;  /* 0x0000090c06627825 */ /* 0x140fe200078e0004 */
[----:B------:R-:W-:Y:S01]  /*10b70*/  IADD3 R103, PT, PT, R103, R104, RZ ;  /* 0x0000006867677210 */ /* 0x000fe20007ffe0ff */
[----:B0-----:R-:W3:Y:S02]  /*10b80*/  LD.E R167, desc[UR22][R248.64] ;  /* 0x00000016f8a77980 */ /* 0x001ee4000c101900 */
[C---:B------:R-:W-:Y:S02]  /*10b90*/  IMAD R104, R7.reuse, 0x904, RZ ;  /* 0x0000090407687824 */ /* 0x040fe400078e02ff */
[----:B------:R-:W-:Y:S02]  /*10ba0*/  IMAD R110, R7, 0x910, RZ ;  /* 0x00000910076e7824 */ /* 0x000fe400078e02ff */
[----:B------:R-:W-:Y:S01]  /*10bb0*/  IMAD.WIDE.U32 R106, R6, 0x914, R4 ;  /* 0x00000914066a7825 */ /* 0x000fe200078e0004 */
[----:B------:R-:W-:-:S03]  /*10bc0*/  IADD3 R91, PT, PT, R91, R104, RZ ;  /* 0x000000685b5b7210 */ /* 0x000fc60007ffe0ff */
[----:B------:R-:W-:Y:S02]  /*10bd0*/  IMAD R114, R7, 0x918, RZ ;  /* 0x0000091807727824 */ /* 0x000fe400078e02ff */
[----:B------:R-:W-:-:S04]  /*10be0*/  IMAD.WIDE.U32 R112, R6, 0x91c, R4 ;  /* 0x0000091c06707825 */ /* 0x000fc800078e0004 */
[C---:B------:R-:W-:Y:S02]  /*10bf0*/  IMAD R116, R7.reuse, 0x920, RZ ;  /* 0x0000092007747824 */ /* 0x040fe400078e02ff */
[----:B------:R-:W-:Y:S01]  /*10c00*/  IMAD R118, R7, 0x924, RZ ;  /* 0x0000092407767824 */ /* 0x000fe200078e02ff */
[----:B----4-:R0:W-:Y:S01]  /*10c10*/  STL [R1+0x5d0], R120 ;  /* 0x0005d07801007387 */ /* 0x0101e20000100800 */
[----:B------:R-:W-:-:S03]  /*10c20*/  IMAD.WIDE.U32 R104, R6, 0x908, R4 ;  /* 0x0000090806687825 */ /* 0x000fc600078e0004 */
[----:B------:R1:W-:Y:S02]  /*10c30*/  STL [R1+0x56c], R122 ;  /* 0x00056c7a01007387 */ /* 0x0003e40000100800 */
[----:B------:R-:W-:Y:S01]  /*10c40*/  IADD3 R105, PT, PT, R105, R108, RZ ;  /* 0x0000006c69697210 */ /* 0x000fe20007ffe0ff */
[----:B------:R-:W-:Y:S01]  /*10c50*/  IMAD R108, R7, 0x90c, RZ ;  /* 0x0000090c076c7824 */ /* 0x000fe200078e02ff */
[----:B------:R4:W-:Y:S04]  /*10c60*/  STL [R1+0x5ec], R121 ;  /* 0x0005ec7901007387 */ /* 0x0009e80000100800 */
[----:B------:R-:W-:Y:S01]  /*10c70*/  IADD3 R99, PT, PT, R99, R108, RZ ;  /* 0x0000006c63637210 */ /* 0x000fe20007ffe0ff */
[C-C-:B------:R-:W-:Y:S01]  /*10c80*/  IMAD.WIDE.U32 R108, R6.reuse, 0x910, R4.reuse ;  /* 0x00000910066c7825 */ /* 0x140fe200078e0004 */
[----:B------:R0:W-:Y:S04]  /*10c90*/  STL [R1+0x5e8], R124 ;  /* 0x0005e87c01007387 */ /* 0x0001e80000100800 */
[----:B------:R-:W-:Y:S01]  /*10ca0*/  IADD3 R109, PT, PT, R109, R110, RZ ;  /* 0x0000006e6d6d7210 */ /* 0x000fe20007ffe0ff */
[----:B------:R-:W-:Y:S01]  /*10cb0*/  IMAD R110, R7, 0x914, RZ ;  /* 0x00000914076e7824 */ /* 0x000fe200078e02ff */
[----:B------:R0:W-:Y:S04]  /*10cc0*/  STL [R1+0x5e4], R123 ;  /* 0x0005e47b01007387 */ /* 0x0001e80000100800 */
[----:B------:R-:W-:Y:S01]  /*10cd0*/  IADD3 R107, PT, PT, R107, R110, RZ ;  /* 0x0000006e6b6b7210 */ /* 0x000fe20007ffe0ff */
[----:B------:R-:W-:Y:S01]  /*10ce0*/  IMAD.WIDE.U32 R110, R6, 0x918, R4 ;  /* 0x00000918066e7825 */ /* 0x000fe200078e0004 */
[----:B------:R0:W-:Y:S04]  /*10cf0*/  STL [R1+0x5dc], R125 ;  /* 0x0005dc7d01007387 */ /* 0x0001e80000100800 */
[----:B------:R-:W-:Y:S01]  /*10d00*/  IADD3 R111, PT, PT, R111, R114, RZ ;  /* 0x000000726f6f7210 */ /* 0x000fe20007ffe0ff */
[----:B------:R-:W-:-:S02]  /*10d10*/  IMAD R114, R7, 0x91c, RZ ;  /* 0x0000091c07727824 */ /* 0x000fc400078e02ff */
[----:B------:R-:W-:Y:S01]  /*10d20*/  IMAD R126, R7, 0x934, RZ ;  /* 0x00000934077e7824 */ /* 0x000fe200078e02ff */
[----:B------:R0:W-:Y:S02]  /*10d30*/  STL [R1+0x1a8], R128 ;  /* 0x0001a88001007387 */ /* 0x0001e40000100800 */
[----:B------:R-:W-:Y:S01]  /*10d40*/  IADD3 R113, PT, PT, R113, R114, RZ ;  /* 0x0000007271717210 */ /* 0x000fe20007ffe0ff */
[C-C-:B------:R-:W-:Y:S01]  /*10d50*/  IMAD.WIDE.U32 R114, R6.reuse, 0x920, R4.reuse ;  /* 0x0000092006727825 */ /* 0x140fe200078e0004 */
[----:B------:R1:W-:Y:S04]  /*10d60*/  STL [R1+0x204], R130 ;  /* 0x0002048201007387 */ /* 0x0003e80000100800 */
[----:B------:R-:W-:Y:S01]  /*10d70*/  IADD3 R115, PT, PT, R115, R116, RZ ;  /* 0x0000007473737210 */ /* 0x000fe20007ffe0ff */
[C-C-:B------:R-:W-:Y:S01]  /*10d80*/  IMAD.WIDE.U32 R116, R6.reuse, 0x924, R4.reuse ;  /* 0x0000092406747825 */ /* 0x140fe200078e0004 */
[----:B------:R4:W-:Y:S03]  /*10d90*/  STL [R1+0x22c], R132 ;  /* 0x00022c8401007387 */ /* 0x0009e60000100800 */
[----:B0-----:R-:W-:Y:S01]  /*10da0*/  IMAD R120, R7, 0x928, RZ ;  /* 0x0000092807787824 */ /* 0x001fe200078e02ff */
[----:B------:R-:W-:Y:S01]  /*10db0*/  IADD3 R117, PT, PT, R117, R118, RZ ;  /* 0x0000007675757210 */ /* 0x000fe20007ffe0ff */
[C-C-:B------:R-:W-:Y:S01]  /*10dc0*/  IMAD.WIDE.U32 R118, R6.reuse, 0x928, R4.reuse ;  /* 0x0000092806767825 */ /* 0x140fe200078e0004 */
[----:B------:R-:W-:Y:S03]  /*10dd0*/  STL [R1+0x214], R131 ;  /* 0x0002148301007387 */ /* 0x000fe60000100800 */
[----:B-1----:R-:W-:Y:S01]  /*10de0*/  IMAD R122, R7, 0x92c, RZ ;  /* 0x0000092c077a7824 */ /* 0x002fe200078e02ff */
[----:B------:R-:W-:Y:S01]  /*10df0*/  IADD3 R119, PT, PT, R119, R120, RZ ;  /* 0x0000007877777210 */ /* 0x000fe20007ffe0ff */
[C-C-:B----4-:R-:W-:Y:S01]  /*10e00*/  IMAD.WIDE.U32 R120, R6.reuse, 0x92c, R4.reuse ;  /* 0x0000092c06787825 */ /* 0x150fe200078e0004 */
[----:B------:R-:W-:Y:S03]  /*10e10*/  STL [R1+0x640], R133 ;  /* 0x0006408501007387 */ /* 0x000fe60000100800 */
[----:B------:R-:W-:Y:S01]  /*10e20*/  IMAD R124, R7, 0x930, RZ ;  /* 0x00000930077c7824 */ /* 0x000fe200078e02ff */
[----:B------:R-:W-:Y:S01]  /*10e30*/  IADD3 R121, PT, PT, R121, R122, RZ ;  /* 0x0000007a79797210 */ /* 0x000fe20007ffe0ff */
[----:B------:R-:W-:-:S04]  /*10e40*/  IMAD.WIDE.U32 R122, R6, 0x930, R4 ;  /* 0x00000930067a7825 */ /* 0x000fc800078e0004 */
[----:B------:R-:W-:Y:S01]  /*10e50*/  IMAD R134, R7, 0x944, RZ ;  /* 0x0000094407867824 */ /* 0x000fe200078e02ff */
[----:B------:R-:W-:Y:S01]  /*10e60*/  IADD3 R123, PT, PT, R123, R124, RZ ;  /* 0x0000007c7b7b7210 */ /* 0x000fe20007ffe0ff */
[C-C-:B------:R-:W-:Y:S01]  /*10e70*/  IMAD.WIDE.U32 R124, R6.reuse, 0x934, R4.reuse ;  /* 0x00000934067c7825 */ /* 0x140fe200078e0004 */
[----:B------:R0:W-:Y:S03]  /*10e80*/  STL [R1+0x654], R136 ;  /* 0x0006548801007387 */ /* 0x0001e60000100800 */
[----:B------:R-:W-:Y:S01]  /*10e90*/  IMAD R128, R7, 0x938, RZ ;  /* 0x0000093807807824 */ /* 0x000fe200078e02ff */
[----:B------:R-:W-:Y:S01]  /*10ea0*/  IADD3 R125, PT, PT, R125, R126, RZ ;  /* 0x0000007e7d7d7210 */ /* 0x000fe20007ffe0ff */
[----:B------:R-:W-:Y:S01]  /*10eb0*/  IMAD.WIDE.U32 R126, R6, 0x938, R4 ;  /* 0x00000938067e7825 */ /* 0x000fe200078e0004 */
[----:B------:R-:W-:Y:S03]  /*10ec0*/  STL [R1+0x648], R135 ;  /* 0x0006488701007387 */ /* 0x000fe60000100800 */
[----:B------:R-:W-:Y:S01]  /*10ed0*/  IMAD R130, R7, 0x93c, RZ ;  /* 0x0000093c07827824 */ /* 0x000fe200078e02ff */
[----:B------:R-:W-:Y:S01]  /*10ee0*/  IADD3 R127, PT, PT, R127, R128, RZ ;  /* 0x000000807f7f7210 */ /* 0x000fe20007ffe0ff */
[C---:B------:R-:W-:Y:S01]  /*10ef0*/  IMAD R132, R7.reuse, 0x940, RZ ;  /* 0x0000094007847824 */ /* 0x040fe200078e02ff */
[----:B------:R1:W-:Y:S01]  /*10f00*/  STL [R1+0x64c], R140 ;  /* 0x00064c8c01007387 */ /* 0x0003e20000100800 */
[----:B0-----:R-:W-:-:S03]  /*10f10*/  IMAD R136, R7, 0x948, RZ ;  /* 0x0000094807887824 */ /* 0x001fc600078e02ff */
[----:B------:R-:W-:Y:S04]  /*10f20*/  STL [R1+0x710], R139 ;  /* 0x0007108b01007387 */ /* 0x000fe80000100800 */
[----:B------:R0:W-:Y:S01]  /*10f30*/  STL [R1+0x744], R142 ;  /* 0x0007448e01007387 */ /* 0x0001e20000100800 */
[----:B-1----:R-:W-:-:S03]  /*10f40*/  IMAD R140, R7, 0x950, RZ ;  /* 0x00000950078c7824 */ /* 0x002fc600078e02ff */
[----:B------:R-:W-:Y:S04]  /*10f50*/  STL [R1+0x740], R141 ;  /* 0x0007408d01007387 */ /* 0x000fe80000100800 */
[----:B------:R1:W-:Y:S01]  /*10f60*/  STL [R1+0x628], R144 ;  /* 0x0006289001007387 */ /* 0x0003e20000100800 */
[----:B0-----:R-:W-:-:S03]  /*10f70*/  IMAD R142, R7, 0x954, RZ ;  /* 0x00000954078e7824 */ /* 0x001fc600078e02ff */
[----:B------:R-:W-:Y:S01]  /*10f80*/  STL [R1+0x954], R143 ;  /* 0x0009548f01007387 */ /* 0x000fe20000100800 */
[C---:B------:R-:W-:Y:S02]  /*10f90*/  IMAD R146, R7.reuse, 0x95c, RZ ;  /* 0x0000095c07927824 */ /* 0x040fe400078e02ff */
[C---:B------:R-:W-:Y:S02]  /*10fa0*/  IMAD R148, R7.reuse, 0x960, RZ ;  /* 0x0000096007947824 */ /* 0x040fe400078e02ff */
[C---:B------:R-:W-:Y:S02]  /*10fb0*/  IMAD R150, R7.reuse, 0x964, RZ ;  /* 0x0000096407967824 */ /* 0x040fe400078e02ff */
[C---:B------:R-:W-:Y:S02]  /*10fc0*/  IMAD R152, R7.reuse, 0x968, RZ ;  /* 0x0000096807987824 */ /* 0x040fe400078e02ff */
[C---:B------:R-:W-:Y:S02]  /*10fd0*/  IMAD R154, R7.reuse, 0x96c, RZ ;  /* 0x0000096c079a7824 */ /* 0x040fe400078e02ff */
[----:B------:R-:W-:-:S02]  /*10fe0*/  IMAD R156, R7, 0x970, RZ ;  /* 0x00000970079c7824 */ /* 0x000fc400078e02ff */
[C---:B------:R-:W-:Y:S01]  /*10ff0*/  IMAD R159, R7.reuse, 0x974, RZ ;  /* 0x00000974079f7824 */ /* 0x040fe200078e02ff */
[----:B------:R0:W-:Y:S01]  /*11000*/  STL [R1+0x604], R160 ;  /* 0x000604a001007387 */ /* 0x0001e20000100800 */
[----:B-1----:R-:W-:-:S03]  /*11010*/  IMAD R144, R7, 0x958, RZ ;  /* 0x0000095807907824 */ /* 0x002fc600078e02ff */
[----:B------:R-:W-:Y:S04]  /*11020*/  STL [R1+0x600], R163 ;  /* 0x000600a301007387 */ /* 0x000fe80000100800 */
[----:B------:R1:W-:Y:S01]  /*11030*/  STL [R1+0x5fc], R162 ;  /* 0x0005fca201007387 */ /* 0x0003e20000100800 */
[----:B0-----:R-:W-:-:S03]  /*11040*/  IMAD.WIDE.U32 R160, R6, 0x978, R4 ;  /* 0x0000097806a07825 */ /* 0x001fc600078e0004 */
[----:B------:R-:W-:Y:S04]  /*11050*/  STL [R1+0x5f8], R165 ;  /* 0x0005f8a501007387 */ /* 0x000fe80000100800 */
[----:B------:R0:W-:Y:S01]  /*11060*/  STL [R1+0x5f4], R164 ;  /* 0x0005f4a401007387 */ /* 0x0001e20000100800 */
[----:B-1----:R-:W-:-:S03]  /*11070*/  IMAD.WIDE.U32 R162, R6, 0x97c, R4 ;  /* 0x0000097c06a27825 */ /* 0x002fc600078e0004 */
[----:B------:R-:W-:Y:S04]  /*11080*/  STL [R1+0x618], R168 ;  /* 0x000618a801007387 */ /* 0x000fe80000100800 */
[----:B------:R-:W-:Y:S01]  /*11090*/  STL [R1+0x614], R180 ;  /* 0x000614b401007387 */ /* 0x000fe20000100800 */
[----:B0-----:R-:W-:-:S03]  /*110a0*/  IMAD.WIDE.U32 R164, R6, 0x980, R4 ;  /* 0x0000098006a47825 */ /* 0x001fc600078e0004 */
[----:B------:R-:W4:Y:S04]  /*110b0*/  LD.E R173, desc[UR22][R244.64] ;  /* 0x00000016f4ad7980 */ /* 0x000f28000c101900 */
[----:B------:R-:W4:Y:S04]  /*110c0*/  LD.E R172, desc[UR22][R236.64] ;  /* 0x00000016ecac7980 */ /* 0x000f28000c101900 */
[----:B------:R-:W-:Y:S04]  /*110d0*/  STL [R1+0x840], R56 ;  /* 0x0008403801007387 */ /* 0x000fe80000100800 */
[----:B------:R-:W4:Y:S04]  /*110e0*/  LD.E R64, desc[UR22][R96.64] ;  /* 0x0000001660407980 */ /* 0x000f28000c101900 */
[----:B--2---:R0:W-:Y:S04]  /*110f0*/  STL [R1+0x200], R129 ;  /* 0x0002008101007387 */ /* 0x0041e80000100800 */
[----:B------:R-:W2:Y:S04]  /*11100*/  LD.E R170, desc[UR22][R214.64] ;  /* 0x00000016d6aa7980 */ /* 0x000ea8000c101900 */
[----:B---3--:R1:W-:Y:S01]  /*11110*/  STL [R1+0x748], R138 ;  /* 0x0007488a01007387 */ /* 0x0083e20000100800 */
[----:B0-----:R-:W-:-:S03]  /*11120*/  IMAD.WIDE.U32 R128, R6, 0x93c, R4 ;  /* 0x0000093c06807825 */ /* 0x001fc600078e0004 */
[----:B------:R0:W-:Y:S02]  /*11130*/  STL [R1+0x714], R137 ;  /* 0x0007148901007387 */ /* 0x0001e40000100800 */
[----:B------:R-:W-:Y:S01]  /*11140*/  IADD3 R129, PT, PT, R129, R130, RZ ;  /* 0x0000008281817210 */ /* 0x000fe20007ffe0ff */
[C-C-:B------:R-:W-:Y:S01]  /*11150*/  IMAD.WIDE.U32 R130, R6.reuse, 0x940, R4.reuse ;  /* 0x0000094006827825 */ /* 0x140fe200078e0004 */
[----:B------:R3:W2:Y:S04]  /*11160*/  LD.E R180, desc[UR22][R8.64] ;  /* 0x0000001608b47980 */ /* 0x0006a8000c101900 */
[----:B------:R-:W-:Y:S01]  /*11170*/  IADD3 R131, PT, PT, R131, R132, RZ ;  /* 0x0000008483837210 */ /* 0x000fe20007ffe0ff */
[C-C-:B------:R-:W-:Y:S01]  /*11180*/  IMAD.WIDE.U32 R132, R6.reuse, 0x944, R4.reuse ;  /* 0x0000094406847825 */ /* 0x140fe200078e0004 */
[----:B------:R0:W-:Y:S04]  /*11190*/  STL [R1+0x61c], R171 ;  /* 0x00061cab01007387 */ /* 0x0001e80000100800 */
[----:B------:R-:W-:Y:S01]  /*111a0*/  IADD3 R133, PT, PT, R133, R134, RZ ;  /* 0x0000008685857210 */ /* 0x000fe20007ffe0ff */
[C-C-:B------:R-:W-:Y:S01]  /*111b0*/  IMAD.WIDE.U32 R134, R6.reuse, 0x948, R4.reuse ;  /* 0x0000094806867825 */ /* 0x140fe200078e0004 */
[----:B------:R3:W-:Y:S03]  /*111c0*/  STL [R1+0x7d8], R167 ;  /* 0x0007d8a701007387 */ /* 0x0007e60000100800 */
[----:B-1----:R-:W-:Y:S01]  /*111d0*/  IMAD R138, R7, 0x94c, RZ ;  /* 0x0000094c078a7824 */ /* 0x002fe200078e02ff */
[----:B------:R-:W-:Y:S01]  /*111e0*/  IADD3 R135, PT, PT, R135, R136, RZ ;  /* 0x0000008887877210 */ /* 0x000fe20007ffe0ff */
[C-C-:B0-----:R-:W-:Y:S01]  /*111f0*/  IMAD.WIDE.U32 R136, R6.reuse, 0x94c, R4.reuse ;  /* 0x0000094c06887825 */ /* 0x141fe200078e0004 */
[----:B------:R-:W2:Y:S04]  /*11200*/  LD.E R171, desc[UR22][R22.64] ;  /* 0x0000001616ab7980 */ /* 0x000ea8000c101900 */
[----:B------:R-:W-:Y:S01]  /*11210*/  IADD3 R137, PT, PT, R137, R138, RZ ;  /* 0x0000008a89897210 */ /* 0x000fe20007ffe0ff */
[C-C-:B------:R-:W-:Y:S01]  /*11220*/  IMAD.WIDE.U32 R138, R6.reuse, 0x950, R4.reuse ;  /* 0x00000950068a7825 */ /* 0x140fe200078e0004 */
[----:B---3--:R-:W3:Y:S04]  /*11230*/  LD.E R167, desc[UR22][R26.64] ;  /* 0x000000161aa77980 */ /* 0x008ee8000c101900 */
[----:B------:R-:W-:Y:S01]  /*11240*/  IADD3 R139, PT, PT, R139, R140, RZ ;  /* 0x0000008c8b8b7210 */ /* 0x000fe20007ffe0ff */
[C-C-:B------:R-:W-:Y:S01]  /*11250*/  IMAD.WIDE.U32 R140, R6.reuse, 0x954, R4.reuse ;  /* 0x00000954068c7825 */ /* 0x140fe200078e0004 */
[----:B------:R-:W3:Y:S04]  /*11260*/  LD.E R56, desc[UR22][R60.64] ;  /* 0x000000163c387980 */ /* 0x000ee8000c101900 */
[----:B------:R-:W-:Y:S01]  /*11270*/  IADD3 R141, PT, PT, R141, R142, RZ ;  /* 0x0000008e8d8d7210 */ /* 0x000fe20007ffe0ff */
[C-C-:B------:R-:W-:Y:S01]  /*11280*/  IMAD.WIDE.U32 R142, R6.reuse, 0x958, R4.reuse ;  /* 0x00000958068e7825 */ /* 0x140fe200078e0004 */
[----:B------:R0:W-:Y:S04]  /*11290*/  STL [R1+0x610], R178 ;  /* 0x000610b201007387 */ /* 0x0001e80000100800 */
[----:B------:R-:W-:Y:S01]  /*112a0*/  IADD3 R143, PT, PT, R143, R144, RZ ;  /* 0x000000908f8f7210 */ /* 0x000fe20007ffe0ff */
[C-C-:B------:R-:W-:Y:S01]  /*112b0*/  IMAD.WIDE.U32 R144, R6.reuse, 0x95c, R4.reuse ;  /* 0x0000095c06907825 */ /* 0x140fe200078e0004 */
[----:B------:R-:W3:Y:S04]  /*112c0*/  LD.E R60, desc[UR22][R92.64] ;  /* 0x000000165c3c7980 */ /* 0x000ee8000c101900 */
        /* <DEDUP_REMOVED lines=8> */
[----:B0-----:R-:W3:Y:S04]  /*11350*/  LD.E R178, desc[UR22][R10.64] ;  /* 0x000000160ab27980 */ /* 0x001ee8000c101900 */
        /* <DEDUP_REMOVED lines=8> */
[----:B-1----:R0:W3:Y:S04]  /*113e0*/  LD.E R177, desc[UR22][R12.64] ;  /* 0x000000160cb17980 */ /* 0x0020e8000c101900 */
[----:B------:R-:W-:Y:S01]  /*113f0*/  IADD3 R157, PT, PT, R157, R159, RZ ;  /* 0x0000009f9d9d7210 */ /* 0x000fe20007ffe0ff */
[----:B------:R-:W-:Y:S01]  /*11400*/  IMAD R159, R7, 0x978, RZ ;  /* 0x00000978079f7824 */ /* 0x000fe200078e02ff */
[----:B------:R1:W-:Y:S04]  /*11410*/  STL [R1+0x7c4], R176 ;  /* 0x0007c4b001007387 */ /* 0x0003e80000100800 */
[----:B------:R-:W-:Y:S01]  /*11420*/  IADD3 R161, PT, PT, R161, R159, RZ ;  /* 0x0000009fa1a17210 */ /* 0x000fe20007ffe0ff */
[----:B------:R-:W-:Y:S01]  /*11430*/  IMAD R159, R7, 0x97c, RZ ;  /* 0x0000097c079f7824 */ /* 0x000fe200078e02ff */
[----:B------:R-:W3:Y:S04]  /*11440*/  LD.E R93, desc[UR22][R156.64] ;  /* 0x000000169c5d7980 */ /* 0x000ee8000c101900 */
[----:B------:R-:W-:Y:S01]  /*11450*/  IADD3 R163, PT, PT, R163, R159, RZ ;  /* 0x0000009fa3a37210 */ /* 0x000fe20007ffe0ff */
[----:B------:R-:W-:Y:S01]  /*11460*/  IMAD R159, R7, 0x980, RZ ;  /* 0x00000980079f7824 */ /* 0x000fe200078e02ff */
[----:B-1----:R1:W3:Y:S01]  /*11470*/  LD.E R176, desc[UR22][R14.64] ;  /* 0x000000160eb07980 */ /* 0x0022e2000c101900 */
[----:B------:R-:W-:-:S03]  /*11480*/  IMAD.WIDE.U32 R168, R6, 0x984, R4 ;  /* 0x0000098406a87825 */ /* 0x000fc600078e0004 */
[----:B------:R-:W-:Y:S01]  /*11490*/  IADD3 R165, PT, PT, R165, R159, RZ ;  /* 0x0000009fa5a57210 */ /* 0x000fe20007ffe0ff */
[----:B------:R-:W-:Y:S01]  /*114a0*/  IMAD R159, R7, 0x984, RZ ;  /* 0x00000984079f7824 */ /* 0x000fe200078e02ff */
[----:B------:R0:W-:Y:S01]  /*114b0*/  STL [R1+0x7c0], R175 ;  /* 0x0007c0af01007387 */ /* 0x0001e20000100800 */
[----:B------:R-:W-:-:S03]  /*114c0*/  IMAD.WIDE.U32 R8, R6, 0x988, R4 ;  /* 0x0000098806087825 */ /* 0x000fc600078e0004 */
[----:B------:R-:W-:Y:S01]  /*114d0*/  IADD3 R169, PT, PT, R169, R159, RZ ;  /* 0x0000009fa9a97210 */ /* 0x000fe20007ffe0ff */
[C---:B------:R-:W-:Y:S02]  /*114e0*/  IMAD R159, R7.reuse, 0x988, RZ ;  /* 0x00000988079f7824 */ /* 0x040fe400078e02ff */
[----:B------:R-:W-:Y:S01]  /*114f0*/  IMAD R28, R7, 0x9ac, RZ ;  /* 0x000009ac071c7824 */ /* 0x000fe200078e02ff */
[----:B------:R-:W-:Y:S02]  /*11500*/  STL [R1+0x7fc], R29 ;  /* 0x0007fc1d01007387 */ /* 0x000fe40000100800 */
[----:B------:R-:W-:Y:S02]  /*11510*/  IADD3 R9, PT, PT, R9, R159, RZ ;  /* 0x0000009f09097210 */ /* 0x000fe40007ffe0ff */
[----:B------:R-:W3:Y:S04]  /*11520*/  LD.E R159, desc[UR22][R30.64] ;  /* 0x000000161e9f7980 */ /* 0x000ee8000c101900 */
[----:B------:R-:W3:Y:S01]  /*11530*/  LD.E R92, desc[UR22][R168.64] ;  /* 0x00000016a85c7980 */ /* 0x000ee2000c101900 */
[----:B0-----:R-:W-:-:S02]  /*11540*/  IMAD R12, R7, 0x98c, RZ ;  /* 0x0000098c070c7824 */ /* 0x001fc400078e02ff */
[----:B------:R-:W-:Y:S01]  /*11550*/  IMAD.WIDE.U32 R10, R6, 0x98c, R4 ;  /* 0x0000098c060a7825 */ /* 0x000fe200078e0004 */
[----:B------:R0:W3:Y:S04]  /*11560*/  LD.E R175, desc[UR22][R16.64] ;  /* 0x0000001610af7980 */ /* 0x0000e8000c101900 */
[----:B------:R-:W3:Y:S01]  /*11570*/  LD.E R31, desc[UR22][R32.64] ;  /* 0x00000016201f7980 */ /* 0x000ee2000c101900 */
[----:B------:R-:W-:-:S03]  /*11580*/  IMAD R22, R7, 0x9a0, RZ ;  /* 0x000009a007167824 */ /* 0x000fc600078e02ff */
[----:B------:R-:W-:Y:S04]  /*11590*/  STL [R1+0x81c], R34 ;  /* 0x00081c2201007387 */ /* 0x000fe80000100800 */
[----:B------:R-:W-:Y:S04]  /*115a0*/  STL [R1+0x810], R35 ;  /* 0x0008102301007387 */ /* 0x000fe80000100800 */
[----:B------:R-:W3:Y:S04]  /*115b0*/  LD.E R33, desc[UR22][R36.64] ;  /* 0x0000001624217980 */ /* 0x000ee8000c101900 */
[----:B------:R-:W-:Y:S04]  /*115c0*/  STL [R1+0x820], R40 ;  /* 0x0008202801007387 */ /* 0x000fe80000100800 */
[----:B------:R-:W-:Y:S04]  /*115d0*/  STL [R1+0x828], R41 ;  /* 0x0008282901007387 */ /* 0x000fe80000100800 */
[----:B------:R-:W3:Y:S04]  /*115e0*/  LD.E R36, desc[UR22][R38.64] ;  /* 0x0000001626247980 */ /* 0x000ee8000c101900 */
[----:B------:R-:W3:Y:S04]  /*115f0*/  LD.E R37, desc[UR22][R46.64] ;  /* 0x000000162e257980 */ /* 0x000ee8000c101900 */
[----:B------:R-:W-:Y:S04]  /*11600*/  STL [R1+0x838], R48 ;  /* 0x0008383001007387 */ /* 0x000fe80000100800 */
[----:B------:R-:W3:Y:S04]  /*11610*/  LD.E R38, desc[UR22][R42.64] ;  /* 0x000000162a267980 */ /* 0x000ee8000c101900 */
        /* <DEDUP_REMOVED lines=20> */
[----:B----4-:R-:W-:Y:S04]  /*11760*/  STL [R1+0x7bc], R173 ;  /* 0x0007bcad01007387 */ /* 0x010fe80000100800 */
[----:B------:R-:W-:Y:S04]  /*11770*/  STL [R1+0x7b8], R172 ;  /* 0x0007b8ac01007387 */ /* 0x000fe80000100800 */
[----:B------:R-:W-:Y:S01]  /*11780*/  STL [R1+0x254], R49 ;  /* 0x0002543101007387 */ /* 0x000fe20000100800 */
[----:B------:R-:W-:-:S03]  /*11790*/  IMAD R54, R7, 0x9e0, RZ ;  /* 0x000009e007367824 */ /* 0x000fc600078e02ff */
[----:B------:R-:W-:Y:S04]  /*117a0*/  STL [R1+0x268], R57 ;  /* 0x0002683901007387 */ /* 0x000fe80000100800 */
[----:B------:R-:W-:Y:S04]  /*117b0*/  STL [R1+0x27c], R64 ;  /* 0x00027c4001007387 */ /* 0x000fe80000100800 */
[----:B------:R-:W-:Y:S01]  /*117c0*/  STL [R1+0x25c], R65 ;  /* 0x00025c4101007387 */ /* 0x000fe20000100800 */
[C---:B------:R-:W-:Y:S02]  /*117d0*/  IMAD R68, R7.reuse, 0x9fc, RZ ;  /* 0x000009fc07447824 */ /* 0x040fe400078e02ff */
[----:B------:R-:W-:-:S02]  /*117e0*/  IMAD R78, R7, 0xa10, RZ ;  /* 0x00000a10074e7824 */ /* 0x000fc400078e02ff */
[----:B------:R-:W-:Y:S01]  /*117f0*/  IMAD R80, R7, 0xa14, RZ ;  /* 0x00000a1407507824 */ /* 0x000fe200078e02ff */
[----:B------:R-:W-:Y:S04]  /*11800*/  STL [R1+0x7d4], R181 ;  /* 0x0007d4b501007387 */ /* 0x000fe80000100800 */
[----:B------:R-:W5:Y:S04]  /*11810*/  LD.E R185, desc[UR22][R128.64] ;  /* 0x0000001680b97980 */ /* 0x000f68000c101900 */
[----:B------:R-:W5:Y:S04]  /*11820*/  LD.E R182, desc[UR22][R122.64] ;  /* 0x000000167ab67980 */ /* 0x000f68000c101900 */
[----:B--2---:R-:W-:Y:S04]  /*11830*/  STL [R1+0x7dc], R170 ;  /* 0x0007dcaa01007387 */ /* 0x004fe80000100800 */
[----:B------:R-:W5:Y:S04]  /*11840*/  LD.E R183, desc[UR22][R124.64] ;  /* 0x000000167cb77980 */ /* 0x000f68000c101900 */
[----:B------:R-:W5:Y:S04]  /*11850*/  LD.E R184, desc[UR22][R126.64] ;  /* 0x000000167eb87980 */ /* 0x000f68000c101900 */
[----:B------:R-:W5:Y:S04]  /*11860*/  LD.E R187, desc[UR22][R130.64] ;  /* 0x0000001682bb7980 */ /* 0x000f68000c101900 */
[----:B------:R-:W-:Y:S04]  /*11870*/  STL [R1+0x7d0], R180 ;  /* 0x0007d0b401007387 */ /* 0x000fe80000100800 */
[----:B------:R-:W5:Y:S04]  /*11880*/  LD.E R188, desc[UR22][R132.64] ;  /* 0x0000001684bc7980 */ /* 0x000f68000c101900 */
[----:B------:R-:W5:Y:S04]  /*11890*/  LD.E R189, desc[UR22][R134.64] ;  /* 0x0000001686bd7980 */ /* 0x000f68000c101900 */
[----:B------:R-:W5:Y:S04]  /*118a0*/  LD.E R190, desc[UR22][R136.64] ;  /* 0x0000001688be7980 */ /* 0x000f68000c101900 */
[----:B------:R2:W-:Y:S04]  /*118b0*/  STL [R1+0x7e4], R171 ;  /* 0x0007e4ab01007387 */ /* 0x0005e80000100800 */
[----:B---3--:R3:W-:Y:S04]  /*118c0*/  STL [R1+0x800], R167 ;  /* 0x000800a701007387 */ /* 0x0087e80000100800 */
[----:B--2---:R-:W5:Y:S01]  /*118d0*/  LD.E R171, desc[UR22][R98.64] ;  /* 0x0000001662ab7980 */ /* 0x004f62000c101900 */
[----:B------:R-:W-:Y:S01]  /*118e0*/  IADD3 R11, PT, PT, R11, R12, RZ ;  /* 0x0000000c0b0b7210 */ /* 0x000fe20007ffe0ff */
[----:B-1----:R-:W-:-:S02]  /*118f0*/  IMAD R14, R7, 0x990, RZ ;  /* 0x00000990070e7824 */ /* 0x002fc400078e02ff */
[----:B0-----:R-:W-:Y:S01]  /*11900*/  IMAD R16, R7, 0x994, RZ ;  /* 0x0000099407107824 */ /* 0x001fe200078e02ff */
[----:B------:R0:W2:Y:S04]  /*11910*/  LD.E R173, desc[UR22][R18.64] ;  /* 0x0000001612ad7980 */ /* 0x0000a8000c101900 */
[----:B---3--:R-:W5:Y:S04]  /*11920*/  LD.E R167, desc[UR22][R90.64] ;  /* 0x000000165aa77980 */ /* 0x008f68000c101900 */
[----:B------:R-:W3:Y:S04]  /*11930*/  LD.E R98, desc[UR22][R146.64] ;  /* 0x0000001692627980 */ /* 0x000ee8000c101900 */
[----:B------:R1:W4:Y:S04]  /*11940*/  LD.E R172, desc[UR22][R20.64] ;  /* 0x0000001614ac7980 */ /* 0x000328000c101900 */
[----:B------:R-:W2:Y:S04]  /*11950*/  LD.E R90, desc[UR22][R160.64] ;  /* 0x00000016a05a7980 */ /* 0x000ea8000c101900 */
[----:B------:R-:W2:Y:S04]  /*11960*/  LD.E R91, desc[UR22][R8.64] ;  /* 0x00000016085b7980 */ /* 0x000ea8000c101900 */
[----:B------:R0:W-:Y:S04]  /*11970*/  STL [R1+0x824], R53 ;  /* 0x0008243501007387 */ /* 0x0001e80000100800 */
[----:B------:R1:W-:Y:S04]  /*11980*/  STL [R1+0x250], R63 ;  /* 0x0002503f01007387 */ /* 0x0003e80000100800 */
[----:B------:R1:W2:Y:S04]  /*11990*/  LD.E R170, desc[UR22][R24.64] ;  /* 0x0000001618aa7980 */ /* 0x0002a8000c101900 */
[----:B0-----:R0:W2:Y:S04]  /*119a0*/  LD.E R53, desc[UR22][R44.64] ;  /* 0x000000162c357980 */ /* 0x0010a8000c101900 */
[----:B-1----:R-:W4:Y:S01]  /*119b0*/  LD.E R63, desc[UR22][R100.64] ;  /* 0x00000016643f7980 */ /* 0x002f22000c101900 */
[----:B------:R-:W-:-:S04]  /*119c0*/  IMAD.WIDE.U32 R12, R6, 0x990, R4 ;  /* 0x00000990060c7825 */ /* 0x000fc800078e0004 */
[----:B------:R-:W-:Y:S01]  /*119d0*/  IMAD R26, R7, 0x9a8, RZ ;  /* 0x000009a8071a7824 */ /* 0x000fe200078e02ff */
[----:B------:R-:W-:Y:S01]  /*119e0*/  IADD3 R13, PT, PT, R13, R14, RZ ;  /* 0x0000000e0d0d7210 */ /* 0x000fe20007ffe0ff */
[----:B------:R-:W-:-:S04]  /*119f0*/  IMAD.WIDE.U32 R14, R6, 0x994, R4 ;  /* 0x00000994060e7825 */ /* 0x000fc800078e0004 */
[----:B------:R-:W-:Y:S01]  /*11a00*/  IMAD R30, R7, 0x9b0, RZ ;  /* 0x000009b0071e7824 */ /* 0x000fe200078e02ff */
[----:B------:R-:W-:Y:S01]  /*11a10*/  IADD3 R15, PT, PT, R15, R16, RZ ;  /* 0x000000100f0f7210 */ /* 0x000fe20007ffe0ff */
[----:B------:R-:W-:Y:S01]  /*11a20*/  IMAD R18, R7, 0x998, RZ ;  /* 0x0000099807127824 */ /* 0x000fe200078e02ff */
[----:B------:R1:W-:Y:S01]  /*11a30*/  STL [R1+0x7f4], R31 ;  /* 0x0007f41f01007387 */ /* 0x0003e20000100800 */
        /* <DEDUP_REMOVED lines=8> */
[C-C-:B------:R-:W-:Y:S01]  /*11ac0*/  IMAD.WIDE.U32 R20, R6.reuse, 0x9a0, R4.reuse ;  /* 0x000009a006147825 */ /* 0x140fe200078e0004 */
[----:B------:R0:W-:Y:S03]  /*11ad0*/  STL [R1+0x814], R36 ;  /* 0x0008142401007387 */ /* 0x0001e60000100800 */
[----:B------:R-:W-:Y:S01]  /*11ae0*/  IMAD R24, R7, 0x9a4, RZ ;  /* 0x000009a407187824 */ /* 0x000fe200078e02ff */
[----:B------:R-:W-:Y:S01]  /*11af0*/  IADD3 R21, PT, PT, R21, R22, RZ ;  /* 0x0000001615157210 */ /* 0x000fe20007ffe0ff */
[C-C-:B------:R-:W-:Y:S01]  /*11b00*/  IMAD.WIDE.U32 R22, R6.reuse, 0x9a4, R4.reuse ;  /* 0x000009a406167825 */ /* 0x140fe200078e0004 */
[----:B------:R0:W-:Y:S04]  /*11b10*/  STL [R1+0x80c], R38 ;  /* 0x00080c2601007387 */ /* 0x0001e80000100800 */
[----:B------:R-:W-:Y:S01]  /*11b20*/  IADD3 R23, PT, PT, R23, R24, RZ ;  /* 0x0000001817177210 */ /* 0x000fe20007ffe0ff */
[C-C-:B------:R-:W-:Y:S01]  /*11b30*/  IMAD.WIDE.U32 R24, R6.reuse, 0x9a8, R4.reuse ;  /* 0x000009a806187825 */ /* 0x140fe200078e0004 */
[----:B------:R0:W-:Y:S04]  /*11b40*/  STL [R1+0x808], R37 ;  /* 0x0008082501007387 */ /* 0x0001e80000100800 */
[----:B------:R-:W-:Y:S01]  /*11b50*/  IADD3 R25, PT, PT, R25, R26, RZ ;  /* 0x0000001a19197210 */ /* 0x000fe20007ffe0ff */
[C-C-:B------:R-:W-:Y:S01]  /*11b60*/  IMAD.WIDE.U32 R26, R6.reuse, 0x9ac, R4.reuse ;  /* 0x000009ac061a7825 */ /* 0x140fe200078e0004 */
[----:B------:R0:W-:Y:S04]  /*11b70*/  STL [R1+0x830], R39 ;  /* 0x0008302701007387 */ /* 0x0001e80000100800 */
[----:B------:R-:W-:Y:S01]  /*11b80*/  IADD3 R27, PT, PT, R27, R28, RZ ;  /* 0x0000001c1b1b7210 */ /* 0x000fe20007ffe0ff */
[----:B------:R-:W-:-:S04]  /*11b90*/  IMAD.WIDE.U32 R28, R6, 0x9b0, R4 ;  /* 0x000009b0061c7825 */ /* 0x000fc800078e0004 */
[----:B------:R-:W-:Y:S01]  /*11ba0*/  IMAD R40, R7, 0x9c4, RZ ;  /* 0x000009c407287824 */ /* 0x000fe200078e02ff */
[----:B------:R-:W-:Y:S01]  /*11bb0*/  IADD3 R29, PT, PT, R29, R30, RZ ;  /* 0x0000001e1d1d7210 */ /* 0x000fe20007ffe0ff */
[C-C-:B-1----:R-:W-:Y:S01]  /*11bc0*/  IMAD.WIDE.U32 R30, R6.reuse, 0x9b4, R4.reuse ;  /* 0x000009b4061e7825 */ /* 0x142fe200078e0004 */
[----:B------:R1:W-:Y:S04]  /*11bd0*/  STL [R1+0x82c], R42 ;  /* 0x00082c2a01007387 */ /* 0x0003e80000100800 */
[----:B------:R-:W-:Y:S01]  /*11be0*/  IADD3 R31, PT, PT, R31, R32, RZ ;  /* 0x000000201f1f7210 */ /* 0x000fe20007ffe0ff */
[C-C-:B0-----:R-:W-:Y:S01]  /*11bf0*/  IMAD.WIDE.U32 R32, R6.reuse, 0x9b8, R4.reuse ;  /* 0x000009b806207825 */ /* 0x141fe200078e0004 */
[----:B------:R0:W-:Y:S03]  /*11c00*/  STL [R1+0x844], R43 ;  /* 0x0008442b01007387 */ /* 0x0001e60000100800 */
        /* <DEDUP_REMOVED lines=9> */
[----:B------:R-:W-:-:S04]  /*11ca0*/  IMAD.WIDE.U32 R38, R6, 0x9c4, R4 ;  /* 0x000009c406267825 */ /* 0x000fc800078e0004 */
[----:B------:R-:W-:Y:S01]  /*11cb0*/  IMAD R48, R7, 0x9d4, RZ ;  /* 0x000009d407307824 */ /* 0x000fe200078e02ff */
[----:B------:R-:W-:Y:S01]  /*11cc0*/  IADD3 R39, PT, PT, R39, R40, RZ ;  /* 0x0000002827277210 */ /* 0x000fe20007ffe0ff */
[----:B-1----:R-:W-:Y:S01]  /*11cd0*/  IMAD R42, R7, 0x9c8, RZ ;  /* 0x000009c8072a7824 */ /* 0x002fe200078e02ff */
[----:B------:R1:W-:Y:S01]  /*11ce0*/  STL [R1+0x848], R50 ;  /* 0x0008483201007387 */ /* 0x0003e20000100800 */
[----:B------:R-:W-:-:S03]  /*11cf0*/  IMAD.WIDE.U32 R40, R6, 0x9c8, R4 ;  /* 0x000009c806287825 */ /* 0x000fc600078e0004 */
[----:B------:R1:W-:Y:S01]  /*11d00*/  STL [R1+0x248], R52 ;  /* 0x0002483401007387 */ /* 0x0003e20000100800 */
[----:B------:R-:W-:Y:S01]  /*11d10*/  IMAD R44, R7, 0x9cc, RZ ;  /* 0x000009cc072c7824 */ /* 0x000fe200078e02ff */
[----:B------:R-:W-:Y:S01]  /*11d20*/  IADD3 R41, PT, PT, R41, R42, RZ ;  /* 0x0000002a29297210 */ /* 0x000fe20007ffe0ff */
[C-C-:B0-----:R-:W-:Y:S01]  /*11d30*/  IMAD.WIDE.U32 R42, R6.reuse, 0x9cc, R4.reuse ;  /* 0x000009cc062a7825 */ /* 0x141fe200078e0004 */
[----:B------:R0:W-:Y:S03]  /*11d40*/  STL [R1+0x24c], R51 ;  /* 0x00024c3301007387 */ /* 0x0001e60000100800 */
[----:B------:R-:W-:Y:S01]  /*11d50*/  IMAD R46, R7, 0x9d0, RZ ;  /* 0x000009d0072e7824 */ /* 0x000fe200078e02ff */
        /* <DEDUP_REMOVED lines=8> */
[C-C-:B------:R-:W-:Y:S01]  /*11de0*/  IMAD.WIDE.U32 R48, R6.reuse, 0x9d8, R4.reuse ;  /* 0x000009d806307825 */ /* 0x140fe200078e0004 */
[----:B------:R1:W-:Y:S03]  /*11df0*/  STL [R1+0x26c], R60 ;  /* 0x00026c3c01007387 */ /* 0x0003e60000100800 */
[----:B------:R-:W-:Y:S01]  /*11e00*/  IMAD R52, R7, 0x9dc, RZ ;  /* 0x000009dc07347824 */ /* 0x000fe200078e02ff */
[----:B------:R-:W-:Y:S01]  /*11e10*/  IADD3 R49, PT, PT, R49, R50, RZ ;  /* 0x0000003231317210 */ /* 0x000fe20007ffe0ff */
[----:B0-----:R-:W-:Y:S01]  /*11e20*/  IMAD.WIDE.U32 R50, R6, 0x9dc, R4 ;  /* 0x000009dc06327825 */ /* 0x001fe200078e0004 */
[----:B------:R-:W-:Y:S04]  /*11e30*/  STL [R1+0x270], R59 ;  /* 0x0002703b01007387 */ /* 0x000fe80000100800 */
[----:B------:R-:W-:Y:S01]  /*11e40*/  IADD3 R51, PT, PT, R51, R52, RZ ;  /* 0x0000003433337210 */ /* 0x000fe20007ffe0ff */
[C---:B------:R-:W-:Y:S01]  /*11e50*/  IMAD R56, R7.reuse, 0x9e4, RZ ;  /* 0x000009e407387824 */ /* 0x040fe200078e02ff */
[----:B------:R0:W-:Y:S01]  /*11e60*/  STL [R1+0x274], R62 ;  /* 0x0002743e01007387 */ /* 0x0001e20000100800 */
[----:B------:R-:W-:-:S02]  /*11e70*/  IMAD R58, R7, 0x9e8, RZ ;  /* 0x000009e8073a7824 */ /* 0x000fc400078e02ff */
[C---:B-1----:R-:W-:Y:S01]  /*11e80*/  IMAD R60, R7.reuse, 0x9ec, RZ ;  /* 0x000009ec073c7824 */ /* 0x042fe200078e02ff */
[----:B------:R-:W-:Y:S01]  /*11e90*/  STL [R1+0x278], R61 ;  /* 0x0002783d01007387 */ /* 0x000fe20000100800 */
[C---:B------:R-:W-:Y:S02]  /*11ea0*/  IMAD R64, R7.reuse, 0x9f4, RZ ;  /* 0x000009f407407824 */ /* 0x040fe400078e02ff */
[C---:B------:R-:W-:Y:S02]  /*11eb0*/  IMAD R66, R7.reuse, 0x9f8, RZ ;  /* 0x000009f807427824 */ /* 0x040fe400078e02ff */
[C---:B------:R-:W-:Y:S02]  /*11ec0*/  IMAD R70, R7.reuse, 0xa00, RZ ;  /* 0x00000a0007467824 */ /* 0x040fe400078e02ff */
[C---:B------:R-:W-:Y:S01]  /*11ed0*/  IMAD R72, R7.reuse, 0xa04, RZ ;  /* 0x00000a0407487824 */ /* 0x040fe200078e02ff */
[----:B---3--:R1:W-:Y:S01]  /*11ee0*/  STL [R1+0x850], R98 ;  /* 0x0008506201007387 */ /* 0x0083e20000100800 */
[----:B0-----:R-:W-:-:S02]  /*11ef0*/  IMAD R62, R7, 0x9f0, RZ ;  /* 0x000009f0073e7824 */ /* 0x001fc400078e02ff */
[----:B------:R-:W-:Y:S01]  /*11f00*/  IMAD R74, R7, 0xa08, RZ ;  /* 0x00000a08074a7824 */ /* 0x000fe200078e02ff */
[----:B------:R0:W-:Y:S01]  /*11f10*/  STL [R1+0x84c], R97 ;  /* 0x00084c6101007387 */ /* 0x0001e20000100800 */
[----:B------:R-:W-:-:S04]  /*11f20*/  IMAD.WIDE.U32 R8, R6, 0xa28, R4 ;  /* 0x00000a2806087825 */ /* 0x000fc800078e0004 */
[C---:B------:R-:W-:Y:S01]  /*11f30*/  IMAD R76, R7.reuse, 0xa0c, RZ ;  /* 0x00000a0c074c7824 */ /* 0x040fe200078e02ff */
[----:B-1----:R1:W3:Y:S04]  /*11f40*/  LD.E R98, desc[UR22][R10.64] ;  /* 0x000000160a627980 */ /* 0x0022e8000c101900 */
[----:B0-----:R0:W3:Y:S04]  /*11f50*/  LD.E R97, desc[UR22][R12.64] ;  /* 0x000000160c617980 */ /* 0x0010e8000c101900 */
[----:B------:R0:W-:Y:S01]  /*11f60*/  STL [R1+0x864], R96 ;  /* 0x0008646001007387 */ /* 0x0001e20000100800 */
[----:B-1----:R-:W-:-:S03]  /*11f70*/  IMAD R10, R7, 0xa28, RZ ;  /* 0x00000a28070a7824 */ /* 0x002fc600078e02ff */
[----:B------:R1:W-:Y:S01]  /*11f80*/  STL [R1+0x884], R95 ;  /* 0x0008845f01007387 */ /* 0x0003e20000100800 */
[----:B0-----:R-:W-:Y:S01]  /*11f90*/  IMAD R12, R7, 0xa2c, RZ ;  /* 0x00000a2c070c7824 */ /* 0x001fe200078e02ff */
[----:B------:R-:W-:Y:S01]  /*11fa0*/  IADD3 R9, PT, PT, R9, R10, RZ ;  /* 0x0000000a09097210 */ /* 0x000fe20007ffe0ff */
[C-C-:B------:R-:W-:Y:S01]  /*11fb0*/  IMAD.WIDE.U32 R10, R6.reuse, 0xa2c, R4.reuse ;  /* 0x00000a2c060a7825 */ /* 0x140fe200078e0004 */
[----:B------:R0:W-:Y:S04]  /*11fc0*/  STL [R1+0x87c], R94 ;  /* 0x00087c5e01007387 */ /* 0x0001e80000100800 */
[----:B------:R0:W3:Y:S01]  /*11fd0*/  LD.E R96, desc[UR22][R14.64] ;  /* 0x000000160e607980 */ /* 0x0000e2000c101900 */
[----:B------:R-:W-:Y:S01]  /*11fe0*/  IADD3 R11, PT, PT, R11, R12, RZ ;  /* 0x0000000c0b0b7210 */ /* 0x000fe20007ffe0ff */
[----:B------:R-:W-:-:S02]  /*11ff0*/  IMAD.WIDE.U32 R12, R6, 0xa30, R4 ;  /* 0x00000a30060c7825 */ /* 0x000fc400078e0004 */
[----:B-1----:R1:W3:Y:S02]  /*12000*/  LD.E R95, desc[UR22][R16.64] ;  /* 0x00000016105f7980 */ /* 0x0022e4000c101900 */
[C---:B------:R-:W-:Y:S02]  /*12010*/  IMAD R82, R7.reuse, 0xa18, RZ ;  /* 0x00000a1807527824 */ /* 0x040fe400078e02ff */
[----:B0-----:R0:W3:Y:S01]  /*12020*/  LD.E R94, desc[UR22][R18.64] ;  /* 0x00000016125e7980 */ /* 0x0010e2000c101900 */
[----:B------:R-:W-:-:S03]  /*12030*/  IMAD R14, R7, 0xa30, RZ ;  /* 0x00000a30070e7824 */ /* 0x000fc600078e02ff */
[----:B------:R0:W-:Y:S01]  /*12040*/  STL [R1+0x874], R93 ;  /* 0x0008745d01007387 */ /* 0x0001e20000100800 */
[----:B-1----:R-:W-:Y:S01]  /*12050*/  IMAD R16, R7, 0xa34, RZ ;  /* 0x00000a3407107824 */ /* 0x002fe200078e02ff */
[----:B------:R-:W-:Y:S01]  /*12060*/  IADD3 R13, PT, PT, R13, R14, RZ ;  /* 0x0000000e0d0d7210 */ /* 0x000fe20007ffe0ff */
[----:B------:R-:W-:-:S04]  /*12070*/  IMAD.WIDE.U32 R14, R6, 0xa34, R4 ;  /* 0x00000a34060e7825 */ /* 0x000fc800078e0004 */
[----:B------:R-:W-:Y:S01]  /*12080*/  IMAD R84, R7, 0xa1c, RZ ;  /* 0x00000a1c07547824 */ /* 0x000fe200078e02ff */
[----:B------:R-:W-:Y:S01]  /*12090*/  IADD3 R15, PT, PT, R15, R16, RZ ;  /* 0x000000100f0f7210 */ /* 0x000fe20007ffe0ff */
[----:B0-----:R-:W-:Y:S01]  /*120a0*/  IMAD R18, R7, 0xa38, RZ ;  /* 0x00000a3807127824 */ /* 0x001fe200078e02ff */
[----:B------:R0:W3:Y:S01]  /*120b0*/  LD.E R93, desc[UR22][R20.64] ;  /* 0x00000016145d7980 */ /* 0x0000e2000c101900 */
[----:B------:R-:W-:-:S03]  /*120c0*/  IMAD.WIDE.U32 R16, R6, 0xa38, R4 ;  /* 0x00000a3806107825 */ /* 0x000fc600078e0004 */
[----:B------:R1:W-:Y:S02]  /*120d0*/  STL [R1+0x870], R86 ;  /* 0x0008705601007387 */ /* 0x0003e40000100800 */
[----:B------:R-:W-:Y:S01]  /*120e0*/  IADD3 R17, PT, PT, R17, R18, RZ ;  /* 0x0000001211117210 */ /* 0x000fe20007ffe0ff */
[----:B------:R-:W-:Y:S01]  /*120f0*/  IMAD.WIDE.U32 R18, R6, 0xa3c, R4 ;  /* 0x00000a3c06127825 */ /* 0x000fe200078e0004 */
[----:B------:R-:W-:Y:S04]  /*12100*/  STL [R1+0x868], R85 ;  /* 0x0008685501007387 */ /* 0x000fe80000100800 */
[----:B------:R-:W-:Y:S04]  /*12110*/  STL [R1+0x858], R88 ;  /* 0x0008585801007387 */ /* 0x000fe80000100800 */
[----:B------:R-:W-:Y:S04]  /*12120*/  STL [R1+0x854], R87 ;  /* 0x0008545701007387 */ /* 0x000fe80000100800 */
[----:B------:R-:W-:Y:S04]  /*12130*/  STL [R1+0x888], R89 ;  /* 0x0008885901007387 */ /* 0x000fe80000100800 */
[----:B------:R-:W-:Y:S04]  /*12140*/  STL [R1+0x878], R92 ;  /* 0x0008785c01007387 */ /* 0x000fe80000100800 */
[----:B------:R-:W3:Y:S04]  /*12150*/  LD.E R99, desc[UR22][R164.64] ;  /* 0x00000016a4637980 */ /* 0x000ee8000c101900 */
[----:B------:R-:W-:Y:S04]  /*12160*/  STL [R1+0x7cc], R178 ;  /* 0x0007ccb201007387 */ /* 0x000fe80000100800 */
[----:B------:R-:W-:Y:S04]  /*12170*/  STL [R1+0x7c8], R177 ;  /* 0x0007c8b101007387 */ /* 0x000fe80000100800 */
[----:B------:R-:W-:Y:S04]  /*12180*/  STL [R1+0x7e0], R176 ;  /* 0x0007e0b001007387 */ /* 0x000fe80000100800 */
[----:B------:R-:W-:Y:S04]  /*12190*/  STL [R1+0x7f0], R175 ;  /* 0x0007f0af01007387 */ /* 0x000fe80000100800 */
[----:B------:R-:W-:Y:S04]  /*121a0*/  STL [R1+0x7f8], R159 ;  /* 0x0007f89f01007387 */ /* 0x000fe80000100800 */
[----:B------:R-:W5:Y:S04]  /*121b0*/  LD.E R180, desc[UR22][R118.64] ;  /* 0x0000001676b47980 */ /* 0x000f68000c101900 */
[----:B------:R-:W5:Y:S04]  /*121c0*/  LD.E R181, desc[UR22][R120.64] ;  /* 0x0000001678b57980 */ /* 0x000f68000c101900 */
[----:B--2---:R2:W-:Y:S04]  /*121d0*/  STL [R1+0x258], R53 ;  /* 0x0002583501007387 */ /* 0x0045e80000100800 */
[----:B----4-:R-:W-:Y:S01]  /*121e0*/  STL [R1+0x280], R63 ;  /* 0x0002803f01007387 */ /* 0x010fe20000100800 */
[----:B0-----:R-:W-:-:S02]  /*121f0*/  IMAD R20, R7, 0xa3c, RZ ;  /* 0x00000a3c07147824 */ /* 0x001fc400078e02ff */
[----:B-1----:R-:W-:Y:S01]  /*12200*/  IMAD R86, R7, 0xa20, RZ ;  /* 0x00000a2007567824 */ /* 0x002fe200078e02ff */
[----:B------:R0:W-:Y:S01]  /*12210*/  STL [R1+0x860], R90 ;  /* 0x0008605a01007387 */ /* 0x0001e20000100800 */
[----:B--2---:R-:W-:-:S03]  /*12220*/  IMAD.WIDE.U32 R52, R6, 0x9e0, R4 ;  /* 0x000009e006347825 */ /* 0x004fc600078e0004 */
[----:B------:R-:W2:Y:S02]  /*12230*/  LD.E R89, desc[UR22][R24.64] ;  /* 0x0000001618597980 */ /* 0x000ea4000c101900 */
[----:B------:R-:W-:Y:S01]  /*12240*/  IADD3 R53, PT, PT, R53, R54, RZ ;  /* 0x0000003635357210 */ /* 0x000fe20007ffe0ff */
[C-C-:B------:R-:W-:Y:S01]  /*12250*/  IMAD.WIDE.U32 R54, R6.reuse, 0x9e4, R4.reuse ;  /* 0x000009e406367825 */ /* 0x140fe200078e0004 */
[----:B------:R-:W-:Y:S01]  /*12260*/  IADD3 R19, PT, PT, R19, R20, RZ ;  /* 0x0000001413137210 */ /* 0x000fe20007ffe0ff */
[----:B0-----:R0:W4:Y:S03]  /*12270*/  LD.E R90, desc[UR22][R22.64] ;  /* 0x00000016165a7980 */ /* 0x001126000c101900 */
[----:B------:R-:W-:Y:S01]  /*12280*/  IADD3 R55, PT, PT, R55, R56, RZ ;  /* 0x0000003837377210 */ /* 0x000fe20007ffe0ff */
[C-C-:B------:R-:W-:Y:S01]  /*12290*/  IMAD.WIDE.U32 R56, R6.reuse, 0x9e8, R4.reuse ;  /* 0x000009e806387825 */ /* 0x140fe200078e0004 */
[----:B------:R-:W2:Y:S04]  /*122a0*/  LD.E R33, desc[UR22][R32.64] ;  /* 0x0000001620217980 */ /* 0x000ea8000c101900 */
[----:B------:R-:W-:Y:S01]  /*122b0*/  IADD3 R57, PT, PT, R57, R58, RZ ;  /* 0x0000003a39397210 */ /* 0x000fe20007ffe0ff */
[C-C-:B------:R-:W-:Y:S01]  /*122c0*/  IMAD.WIDE.U32 R58, R6.reuse, 0x9ec, R4.reuse ;  /* 0x000009ec063a7825 */ /* 0x140fe200078e0004 */
[----:B------:R1:W-:Y:S04]  /*122d0*/  STL [R1+0x86c], R91 ;  /* 0x00086c5b01007387 */ /* 0x0003e80000100800 */
[----:B------:R-:W-:Y:S01]  /*122e0*/  IADD3 R59, PT, PT, R59, R60, RZ ;  /* 0x0000003c3b3b7210 */ /* 0x000fe20007ffe0ff */
[C-C-:B------:R-:W-:Y:S01]  /*122f0*/  IMAD.WIDE.U32 R60, R6.reuse, 0x9f0, R4.reuse ;  /* 0x000009f0063c7825 */ /* 0x140fe200078e0004 */
[----:B------:R-:W2:Y:S04]  /*12300*/  LD.E R32, desc[UR22][R34.64] ;  /* 0x0000001622207980 */ /* 0x000ea8000c101900 */
[----:B------:R-:W-:Y:S01]  /*12310*/  IADD3 R61, PT, PT, R61, R62, RZ ;  /* 0x0000003e3d3d7210 */ /* 0x000fe20007ffe0ff */
[C-C-:B------:R-:W-:Y:S01]  /*12320*/  IMAD.WIDE.U32 R62, R6.reuse, 0x9f4, R4.reuse ;  /* 0x000009f4063e7825 */ /* 0x140fe200078e0004 */
[----:B------:R-:W3:Y:S04]  /*12330*/  LD.E R92, desc[UR22][R28.64] ;  /* 0x000000161c5c7980 */ /* 0x000ee8000c101900 */
[----:B------:R-:W-:Y:S01]  /*12340*/  IADD3 R63, PT, PT, R63, R64, RZ ;  /* 0x000000403f3f7210 */ /* 0x000fe20007ffe0ff */
[C-C-:B------:R-:W-:Y:S01]  /*12350*/  IMAD.WIDE.U32 R64, R6.reuse, 0x9f8, R4.reuse ;  /* 0x000009f806407825 */ /* 0x140fe200078e0004 */
[----:B-1----:R-:W3:Y:S04]  /*12360*/  LD.E R91, desc[UR22][R30.64] ;  /* 0x000000161e5b7980 */ /* 0x002ee8000c101900 */
[----:B------:R-:W-:Y:S01]  /*12370*/  IADD3 R65, PT, PT, R65, R66, RZ ;  /* 0x0000004241417210 */ /* 0x000fe20007ffe0ff */
[C-C-:B------:R-:W-:Y:S01]  /*12380*/  IMAD.WIDE.U32 R66, R6.reuse, 0x9fc, R4.reuse ;  /* 0x000009fc06427825 */ /* 0x140fe200078e0004 */
[----:B------:R-:W3:Y:S04]  /*12390*/  LD.E R28, desc[UR22][R42.64] ;  /* 0x000000162a1c7980 */ /* 0x000ee8000c101900 */
[----:B------:R-:W-:Y:S01]  /*123a0*/  IADD3 R67, PT, PT, R67, R68, RZ ;  /* 0x0000004443437210 */ /* 0x000fe20007ffe0ff */
[C-C-:B------:R-:W-:Y:S01]  /*123b0*/  IMAD.WIDE.U32 R68, R6.reuse, 0xa00, R4.reuse ;  /* 0x00000a0006447825 */ /* 0x140fe200078e0004 */
[----:B------:R1:W3:Y:S04]  /*123c0*/  LD.E R30, desc[UR22][R38.64] ;  /* 0x00000016261e7980 */ /* 0x0002e8000c101900 */
[----:B------:R-:W-:Y:S01]  /*123d0*/  IADD3 R69, PT, PT, R69, R70, RZ ;  /* 0x0000004645457210 */ /* 0x000fe20007ffe0ff */
[C-C-:B------:R-:W-:Y:S01]  /*123e0*/  IMAD.WIDE.U32 R70, R6.reuse, 0xa04, R4.reuse ;  /* 0x00000a0406467825 */ /* 0x140fe200078e0004 */
[----:B------:R0:W3:Y:S04]  /*123f0*/  LD.E R31, desc[UR22][R36.64] ;  /* 0x00000016241f7980 */ /* 0x0000e8000c101900 */
        /* <DEDUP_REMOVED lines=11> */
[----:B------:R-:W5:Y:S04]  /*124b0*/  LD.E R192, desc[UR22][R16.64] ;  /* 0x0000001610c07980 */ /* 0x000f68000c101900 */
        /* <DEDUP_REMOVED lines=8> */
[----:B------:R-:W5:Y:S03]  /*12540*/  LD.E R168, desc[UR22][R12.64] ;  /* 0x000000160ca87980 */ /* 0x000f66000c101900 */
[----:B0-----:R-:W-:Y:S01]  /*12550*/  IMAD R22, R7, 0xa40, RZ ;  /* 0x00000a4007167824 */ /* 0x001fe200078e02ff */
[----:B------:R-:W5:Y:S01]  /*12560*/  LD.E R191, desc[UR22][R14.64] ;  /* 0x000000160ebf7980 */ /* 0x000f62000c101900 */
[----:B------:R-:W-:Y:S01]  /*12570*/  IMAD.WIDE.U32 R20, R6, 0xa40, R4 ;  /* 0x00000a4006147825 */ /* 0x000fe200078e0004 */
[----:B------:R-:W-:-:S02]  /*12580*/  IADD3 R85, PT, PT, R85, R86, RZ ;  /* 0x0000005655557210 */ /* 0x000fc40007ffe0ff */
[----:B------:R-:W-:Y:S01]  /*12590*/  STL [R1+0x7ec], R173 ;  /* 0x0007ecad01007387 */ /* 0x000fe20000100800 */
[----:B------:R-:W-:Y:S01]  /*125a0*/  IMAD R88, R7, 0xa24, RZ ;  /* 0x00000a2407587824 */ /* 0x000fe200078e02ff */
[----:B------:R-:W-:Y:S01]  /*125b0*/  IADD3 R21, PT, PT, R21, R22, RZ ;  /* 0x0000001615157210 */ /* 0x000fe20007ffe0ff */
[C-C-:B------:R-:W-:Y:S01]  /*125c0*/  IMAD.WIDE.U32 R86, R6.reuse, 0xa24, R4.reuse ;  /* 0x00000a2406567825 */ /* 0x140fe200078e0004 */
[----:B------:R-:W-:Y:S03]  /*125d0*/  STL [R1+0x7e8], R172 ;  /* 0x0007e8ac01007387 */ /* 0x000fe60000100800 */
[----:B------:R-:W-:Y:S01]  /*125e0*/  IMAD R24, R7, 0xa44, RZ ;  /* 0x00000a4407187824 */ /* 0x000fe200078e02ff */
[C---:B-1----:R-:W-:Y:S01]  /*125f0*/  LEA R38, P1, R6.reuse, R4, 0x2 ;  /* 0x0000000406267211 */ /* 0x042fe200078210ff */
[----:B------:R-:W-:Y:S01]  /*12600*/  IMAD.WIDE.U32 R22, R6, 0xa44, R4 ;  /* 0x00000a4406167825 */ /* 0x000fe200078e0004 */
[----:B------:R-:W-:-:S02]  /*12610*/  IADD3 R87, PT, PT, R87, R88, RZ ;  /* 0x0000005857577210 */ /* 0x000fc40007ffe0ff */
[C---:B------:R-:W-:Y:S01]  /*12620*/  LEA R36, P6, R6.reuse, R4, 0x3 ;  /* 0x0000000406247211 */ /* 0x040fe200078c18ff */
[----:B------:R0:W3:Y:S01]  /*12630*/  LD.E R88, desc[UR22][R26.64] ;  /* 0x000000161a587980 */ /* 0x0000e2000c101900 */
[----:B------:R-:W-:Y:S01]  /*12640*/  IADD3 R23, PT, PT, R23, R24, RZ ;  /* 0x0000001817177210 */ /* 0x000fe20007ffe0ff */
[C---:B------:R-:W-:Y:S01]  /*12650*/  IMAD.WIDE.U32 R24, R6.reuse, 0xa48, R4 ;  /* 0x00000a4806187825 */ /* 0x040fe200078e0004 */
[CCC-:B------:R-:W-:Y:S01]  /*12660*/  LEA.HI.X R39, R6.reuse, R5.reuse, R7.reuse, 0x2, P1 ;  /* 0x0000000506277211 */ /* 0x1c0fe200008f1407 */
[----:B------:R-:W5:Y:S01]  /*12670*/  LD.E R196, desc[UR22][R20.64] ;  /* 0x0000001614c47980 */ /* 0x000f62000c101900 */
[C---:B------:R-:W-:Y:S02]  /*12680*/  LEA.HI.X R37, R6.reuse, R5, R7, 0x3, P6 ;  /* 0x0000000506257211 */ /* 0x040fe400030f1c07 */
[----:B------:R-:W-:Y:S01]  /*12690*/  LEA R42, P0, R6, R4, 0x5 ;  /* 0x00000004062a7211 */ /* 0x000fe200078028ff */
[----:B------:R-:W3:Y:S01]  /*126a0*/  LD.E R17, desc[UR22][R22.64] ;  /* 0x0000001616117980 */ /* 0x000ee2000c101900 */
[----:B0-----:R-:W-:-:S03]  /*126b0*/  IMAD R26, R7, 0xa48, RZ ;  /* 0x00000a48071a7824 */ /* 0x001fc600078e02ff */
[----:B------:R-:W3:Y:S02]  /*126c0*/  LD.E R27, desc[UR22][R46.64] ;  /* 0x000000162e1b7980 */ /* 0x000ee4000c101900 */
[----:B------:R-:W-:Y:S02]  /*126d0*/  IADD3 R25, PT, PT, R25, R26, RZ ;  /* 0x0000001a19197210 */ /* 0x000fe40007ffe0ff */
[----:B------:R-:W3:Y:S01]  /*126e0*/  LD.E R26, desc[UR22][R48.64] ;  /* 0x00000016301a7980 */ /* 0x000ee2000c101900 */
[C---:B------:R-:W-:Y:S02]  /*126f0*/  LEA R40, P4, R6.reuse, R4, 0x6 ;  /* 0x0000000406287211 */ /* 0x040fe400078830ff */
[CCC-:B------:R-:W-:Y:S01]  /*12700*/  LEA.HI.X R43, R6.reuse, R5.reuse, R7.reuse, 0x5, P0 ;  /* 0x00000005062b7211 */ /* 0x1c0fe200000f2c07 */
[----:B------:R-:W3:Y:S04]  /*12710*/  LD.E R16, desc[UR22][R24.64] ;  /* 0x0000001618107980 */ /* 0x000ee8000c101900 */
[----:B------:R-:W3:Y:S04]  /*12720*/  LD.E R47, desc[UR22][R64.64] ;  /* 0x00000016402f7980 */ /* 0x000ee8000c101900 */
[----:B------:R-:W3:Y:S04]  /*12730*/  LD.E R48, desc[UR22][R62.64] ;  /* 0x000000163e307980 */ /* 0x000ee8000c101900 */
[----:B------:R-:W3:Y:S01]  /*12740*/  LD.E R46, desc[UR22][R66.64] ;  /* 0x00000016422e7980 */ /* 0x000ee2000c101900 */
[----:B------:R-:W-:-:S03]  /*12750*/  LEA.HI.X R41, R6, R5, R7, 0x6, P4 ;  /* 0x0000000506297211 */ /* 0x000fc600020f3407 */
[----:B------:R-:W5:Y:S04]  /*12760*/  LD.E R193, desc[UR22][R18.64] ;  /* 0x0000001612c17980 */ /* 0x000f68000c101900 */
[----:B------:R-:W3:Y:S04]  /*12770*/  LD.E R54, desc[UR22][R54.64] ;  /* 0x0000001636367980 */ /* 0x000ee8000c101900 */
[----:B------:R-:W3:Y:S04]  /*12780*/  LD.E R49, desc[UR22][R74.64] ;  /* 0x000000164a317980 */ /* 0x000ee8000c101900 */
[----:B------:R0:W-:Y:S04]  /*12790*/  STL [R1+0x804], R170 ;  /* 0x000804aa01007387 */ /* 0x0001e80000100800 */
[----:B------:R-:W5:Y:S04]  /*127a0*/  LD.E R39, desc[UR22][R38.64] ;  /* 0x0000001626277980 */ /* 0x000f68000c101900 */
[----:B------:R-:W5:Y:S04]  /*127b0*/  LD.E R37, desc[UR22][R36.64] ;  /* 0x0000001624257980 */ /* 0x000f68000c101900 */
[----:B------:R-:W5:Y:S04]  /*127c0*/  LD.E R159, desc[UR22][R102.64] ;  /* 0x00000016669f7980 */ /* 0x000f68000c101900 */
[----:B0-----:R-:W5:Y:S04]  /*127d0*/  LD.E R170, desc[UR22][R104.64] ;  /* 0x0000001668aa7980 */ /* 0x001f68000c101900 */
[----:B------:R-:W5:Y:S04]  /*127e0*/  LD.E R172, desc[UR22][R108.64] ;  /* 0x000000166cac7980 */ /* 0x000f68000c101900 */
        /* <DEDUP_REMOVED lines=13> */
[----:B----4-:R0:W-:Y:S04]  /*128c0*/  STL [R1+0x88c], R90 ;  /* 0x00088c5a01007387 */ /* 0x0101e80000100800 */
[----:B0-----:R0:W4:Y:S02]  /*128d0*/  LD.E R90, desc[UR22][R44.64] ;  /* 0x000000162c5a7980 */ /* 0x001124000c101900 */
[----:B0-----:R-:W-:-:S02]  /*128e0*/  LEA R44, P5, R6, R4, 0x4 ;  /* 0x00000004062c7211 */ /* 0x001fc400078a20ff */
[----:B--2---:R0:W-:Y:S02]  /*128f0*/  STL [R1+0x8c8], R32 ;  /* 0x0008c82001007387 */ /* 0x0041e40000100800 */
[C---:B------:R-:W-:Y:S02]  /*12900*/  LEA.HI.X R45, R6.reuse, R5, R7, 0x4, P5 ;  /* 0x00000005062d7211 */ /* 0x040fe400028f2407 */
[----:B------:R1:W-:Y:S04]  /*12910*/  STL [R1+0x8a0], R33 ;  /* 0x0008a02101007387 */ /* 0x0003e80000100800 */
[----:B------:R2:W-:Y:S01]  /*12920*/  STL [R1+0x8a4], R89 ;  /* 0x0008a45901007387 */ /* 0x0005e20000100800 */
[----:B0-----:R-:W-:-:S03]  /*12930*/  LEA R32, P1, R6, R4, 0x9 ;  /* 0x0000000406207211 */ /* 0x001fc600078248ff */
[----:B------:R-:W5:Y:S04]  /*12940*/  LD.E R38, desc[UR22][R44.64] ;  /* 0x000000162c267980 */ /* 0x000f68000c101900 */
[----:B---3--:R0:W-:Y:S04]  /*12950*/  STL [R1+0x89c], R28 ;  /* 0x00089c1c01007387 */ /* 0x0081e80000100800 */
[----:B------:R3:W-:Y:S01]  /*12960*/  STL [R1+0x8b8], R30 ;  /* 0x0008b81e01007387 */ /* 0x0007e20000100800 */
[----:B-1----:R-:W-:-:S03]  /*12970*/  LEA.HI.X R33, R6, R5, R7, 0x9, P1 ;  /* 0x0000000506217211 */ /* 0x002fc600008f4c07 */
[----:B--2---:R-:W2:Y:S01]  /*12980*/  LD.E R89, desc[UR22][R50.64] ;  /* 0x0000001632597980 */ /* 0x004ea2000c101900 */
[----:B0-----:R-:W-:-:S03]  /*12990*/  LEA R28, P3, R6, R4, 0x7 ;  /* 0x00000004061c7211 */ /* 0x001fc600078638ff */
[----:B------:R0:W-:Y:S01]  /*129a0*/  STL [R1+0x8c0], R31 ;  /* 0x0008c01f01007387 */ /* 0x0001e20000100800 */
[----:B---3--:R-:W-:-:S03]  /*129b0*/  LEA R30, P2, R6, R4, 0x8 ;  /* 0x00000004061e7211 */ /* 0x008fc600078440ff */
[----:B------:R-:W-:Y:S04]  /*129c0*/  STL [R1+0x908], R35 ;  /* 0x0009082301007387 */ /* 0x000fe80000100800 */
[----:B------:R-:W3:Y:S04]  /*129d0*/  LD.E R51, desc[UR22][R60.64] ;  /* 0x000000163c337980 */ /* 0x000ee8000c101900 */
[----:B------:R1:W-:Y:S01]  /*129e0*/  STL [R1+0x900], R34 ;  /* 0x0009002201007387 */ /* 0x0003e20000100800 */
[----:B0-----:R-:W-:-:S03]  /*129f0*/  LEA.HI.X R31, R6, R5, R7, 0x8, P2 ;  /* 0x00000005061f7211 */ /* 0x001fc600010f4407 */
[----:B------:R0:W-:Y:S04]  /*12a00*/  STL [R1+0x8a8], R29 ;  /* 0x0008a81d01007387 */ /* 0x0001e80000100800 */
[----:B------:R-:W2:Y:S04]  /*12a10*/  LD.E R50, desc[UR22][R72.64] ;  /* 0x0000001648327980 */ /* 0x000ea8000c101900 */
[----:B-1----:R-:W2:Y:S01]  /*12a20*/  LDL.64 R34, [R1+0x80] ;  /* 0x0000800001227983 */ /* 0x002ea20000100a00 */
[----:B0-----:R-:W-:-:S03]  /*12a30*/  LEA.HI.X R29, R6, R5, R7, 0x7, P3 ;  /* 0x00000005061d7211 */ /* 0x001fc600018f3c07 */
[----:B------:R-:W5:Y:S04]  /*12a40*/  LD.E R30, desc[UR22][R30.64] ;  /* 0x000000161e1e7980 */ /* 0x000f68000c101900 */
[----:B------:R-:W5:Y:S04]  /*12a50*/  LD.E R28, desc[UR22][R28.64] ;  /* 0x000000161c1c7980 */ /* 0x000f68000c101900 */
[----:B------:R-:W5:Y:S04]  /*12a60*/  LD.E R32, desc[UR22][R32.64] ;  /* 0x0000001620207980 */ /* 0x000f68000c101900 */
[----:B------:R0:W-:Y:S04]  /*12a70*/  STL [R1+0x8c4], R88 ;  /* 0x0008c45801007387 */ /* 0x0001e80000100800 */
[----:B0-----:R-:W3:Y:S04]  /*12a80*/  LD.E R88, desc[UR22][R52.64] ;  /* 0x0000001634587980 */ /* 0x001ee8000c101900 */
[----:B------:R0:W-:Y:S04]  /*12a90*/  STL [R1+0x8dc], R26 ;  /* 0x0008dc1a01007387 */ /* 0x0001e80000100800 */
[----:B------:R1:W3:Y:S04]  /*12aa0*/  LD.E R52, desc[UR22][R58.64] ;  /* 0x000000163a347980 */ /* 0x0002e8000c101900 */
[----:B------:R1:W-:Y:S01]  /*12ab0*/  STL [R1+0x8e0], R27 ;  /* 0x0008e01b01007387 */ /* 0x0003e20000100800 */
[----:B0-----:R-:W-:-:S03]  /*12ac0*/  LEA R26, P5, R6, R4, 0xb ;  /* 0x00000004061a7211 */ /* 0x001fc600078a58ff */
[----:B------:R0:W-:Y:S01]  /*12ad0*/  STL [R1+0x8f0], R48 ;  /* 0x0008f03001007387 */ /* 0x0001e20000100800 */
[----:B-1----:R-:W-:-:S03]  /*12ae0*/  LEA R58, P6, R6, R4, 0xa ;  /* 0x00000004063a7211 */ /* 0x002fc600078c50ff */
[----:B------:R-:W-:Y:S01]  /*12af0*/  STL [R1+0x8ec], R47 ;  /* 0x0008ec2f01007387 */ /* 0x000fe20000100800 */
[----:B------:R-:W-:-:S03]  /*12b00*/  LEA.HI.X R59, R6, R5, R7, 0xa, P6 ;  /* 0x00000005063b7211 */ /* 0x000fc600030f5407 */
[----:B------:R1:W-:Y:S01]  /*12b10*/  STL [R1+0x904], R46 ;  /* 0x0009042e01007387 */ /* 0x0003e20000100800 */
[----:B------:R-:W-:-:S03]  /*12b20*/  LEA.HI.X R27, R6, R5, R7, 0xb, P5 ;  /* 0x00000005061b7211 */ /* 0x000fc600028f5c07 */
[----:B0-----:R-:W3:Y:S04]  /*12b30*/  LD.E R48, desc[UR22][R4.64] ;  /* 0x0000001604307980 */ /* 0x001ee8000c101900 */
[----:B------:R-:W3:Y:S01]  /*12b40*/  LD.E R22, desc[UR22][R26.64] ;  /* 0x000000161a167980 */ /* 0x000ee2000c101900 */
[----:B-1----:R-:W-:-:S03]  /*12b50*/  IMAD.WIDE.U32 R46, R6, 0xa4c, R4 ;  /* 0x00000a4c062e7825 */ /* 0x002fc600078e0004 */
[----:B------:R-:W-:Y:S04]  /*12b60*/  STL [R1+0x74c], R17 ;  /* 0x00074c1101007387 */ /* 0x000fe80000100800 */
[----:B------:R-:W3:Y:S01]  /*12b70*/  LDL.64 R4, [R1+0x90] ;  /* 0x0000900001047983 */ /* 0x000ee20000100a00 */
[----:B------:R-:W-:-:S03]  /*12b80*/  IMAD R6, R7, 0xa4c, RZ ;  /* 0x00000a4c07067824 */ /* 0x000fc600078e02ff */
[----:B------:R0:W-:Y:S02]  /*12b90*/  STL [R1+0x764], R16 ;  /* 0x0007641001007387 */ /* 0x0001e40000100800 */
[----:B------:R-:W-:Y:S01]  /*12ba0*/  IADD3 R7, PT, PT, R47, R6, RZ ;  /* 0x000000062f077210 */ /* 0x000fe20007ffe0ff */
[----:B------:R-:W-:Y:S01]  /*12bb0*/  MOV R6, R46 ;  /* 0x0000002e00067202 */ /* 0x000fe20000000f00 */
[----:B------:R-:W4:Y:S04]  /*12bc0*/  LD.E R53, desc[UR22][R56.64] ;  /* 0x0000001638357980 */ /* 0x000f28000c101900 */
[----:B------:R2:W4:Y:S04]  /*12bd0*/  LD.E R21, desc[UR22][R6.64] ;  /* 0x0000001606157980 */ /* 0x000528000c101900 */
[----:B------:R-:W5:Y:S01]  /*12be0*/  LD.E R58, desc[UR22][R58.64] ;  /* 0x000000163a3a7980 */ /* 0x000f62000c101900 */
[----:B--2---:R-:W-:-:S04]  /*12bf0*/  IMAD.WIDE.U32 R6, R2, 0x4, R34 ;  /* 0x0000000402067825 */ /* 0x004fc800078e0022 */
[----:B---3--:R-:W-:Y:S02]  /*12c00*/  IMAD R2, R5, 0xc, RZ ;  /* 0x0000000c05027824 */ /* 0x008fe400078e02ff */
[----:B------:R-:W-:-:S04]  /*12c10*/  IMAD.WIDE.U32 R8, R4, 0xc, R6 ;  /* 0x0000000c04087825 */ /* 0x000fc800078e0006 */
[----:B------:R-:W-:Y:S01]  /*12c20*/  IMAD R14, R5, 0x14, RZ ;  /* 0x00000014050e7824 */ /* 0x000fe200078e02ff */
[----:B------:R-:W-:Y:S01]  /*12c30*/  IADD3 R9, PT, PT, R9, R2, RZ ;  /* 0x0000000209097210 */ /* 0x000fe20007ffe0ff */
[----:B------:R-:W-:Y:S02]  /*12c40*/  IMAD R2, R5, 0x18, RZ ;  /* 0x0000001805027824 */ /* 0x000fe400078e02ff */
[C-C-:B------:R-:W-:Y:S02]  /*12c50*/  IMAD.WIDE.U32 R10, R4.reuse, 0x14, R6.reuse ;  /* 0x00000014040a7825 */ /* 0x140fe400078e0006 */
[----:B------:R-:W2:Y:S02]  /*12c60*/  LD.E R29, desc[UR22][R8.64] ;  /* 0x00000016081d7980 */ /* 0x000ea4000c101900 */
[----:B------:R-:W-:Y:S01]  /*12c70*/  IMAD.WIDE.U32 R12, R4, 0x18, R6 ;  /* 0x00000018040c7825 */ /* 0x000fe200078e0006 */
[----:B------:R-:W-:-:S03]  /*12c80*/  IADD3 R11, PT, PT, R11, R14, RZ ;  /* 0x0000000e0b0b7210 */ /* 0x000fc60007ffe0ff */
[C-C-:B------:R-:W-:Y:S01]  /*12c90*/  IMAD.WIDE.U32 R14, R4.reuse, 0x1c, R6.reuse ;  /* 0x0000001c040e7825 */ /* 0x140fe200078e0006 */
[----:B------:R-:W-:Y:S01]  /*12ca0*/  IADD3 R13, PT, PT, R13, R2, RZ ;  /* 0x000000020d0d7210 */ /* 0x000fe20007ffe0ff */
[----:B------:R1:W3:Y:S02]  /*12cb0*/  LD.E R27, desc[UR22][R10.64] ;  /* 0x000000160a1b7980 */ /* 0x0002e4000c101900 */
[----:B------:R-:W-:Y:S02]  /*12cc0*/  IMAD R2, R5, 0x1c, RZ ;  /* 0x0000001c05027824 */ /* 0x000fe400078e02ff */
[C---:B0-----:R-:W-:Y:S01]  /*12cd0*/  IMAD.WIDE.U32 R16, R4.reuse, 0x28, R6 ;  /* 0x0000002804107825 */ /* 0x041fe200078e0006 */
[----:B------:R0:W-:Y:S02]  /*12ce0*/  STL [R1+0x5f0], R22 ;  /* 0x0005f01601007387 */ /* 0x0001e40000100800 */
[----:B------:R-:W-:Y:S02]  /*12cf0*/  IADD3 R15, PT, PT, R15, R2, RZ ;  /* 0x000000020f0f7210 */ /* 0x000fe40007ffe0ff */
[----:B------:R-:W3:Y:S04]  /*12d00*/  LD.E R26, desc[UR22][R12.64] ;  /* 0x000000160c1a7980 */ /* 0x000ee8000c101900 */
[----:B------:R0:W3:Y:S01]  /*12d10*/  LD.E R25, desc[UR22][R14.64] ;  /* 0x000000160e197980 */ /* 0x0000e2000c101900 */
[----:B------:R-:W-:Y:S01]  /*12d20*/  IMAD R2, R5, 0x28, RZ ;  /* 0x0000002805027824 */ /* 0x000fe200078e02ff */
[C-C-:B-1----:R-:W-:Y:S01]  /*12d30*/  SHF.L.U64.HI R11, R4.reuse, 0x3, R5.reuse ;  /* 0x00000003040b7819 */ /* 0x142fe20000010205 */
[C---:B------:R-:W-:Y:S01]  /*12d40*/  IMAD.SHL.U32 R10, R4.reuse, 0x8, RZ ;  /* 0x00000008040a7824 */ /* 0x040fe200078e00ff */
[C---:B0-----:R-:W-:Y:S01]  /*12d50*/  SHF.L.U64.HI R15, R4.reuse, 0x2, R5 ;  /* 0x00000002040f7819 */ /* 0x041fe20000010205 */
[----:B------:R-:W-:-:S05]  /*12d60*/  IMAD.SHL.U32 R14, R4, 0x4, RZ ;  /* 0x00000004040e7824 */ /* 0x000fca00078e00ff */
[----:B------:R-:W-:-:S03]  /*12d70*/  IADD.64 R8, R6, R14 ;  /* 0x0000000e06087235 */ /* 0x000fc600078e0200 */
[----:B------:R-:W-:Y:S01]  /*12d80*/  IADD3 R17, PT, PT, R17, R2, RZ ;  /* 0x0000000211117210 */ /* 0x000fe20007ffe0ff */
[----:B------:R-:W-:Y:S02]  /*12d90*/  IADD.64 R12, R6, R10 ;  /* 0x0000000a060c7235 */ /* 0x000fe400078e0200 */
[----:B------:R0:W3:Y:S01]  /*12da0*/  LD.E R22, desc[UR22][R8.64] ;  /* 0x0000001608167980 */ /* 0x0000e2000c101900 */
[----:B------:R-:W-:Y:S02]  /*12db0*/  IMAD R20, R5, 0x24, RZ ;  /* 0x0000002405147824 */ /* 0x000fe400078e02ff */
[C---:B------:R-:W-:Y:S01]  /*12dc0*/  IMAD.WIDE.U32 R18, R4.reuse, 0x24, R6 ;  /* 0x0000002404127825 */ /* 0x040fe200078e0006 */
[----:B------:R1:W3:Y:S01]  /*12dd0*/  LD.E R23, desc[UR22][R16.64] ;  /* 0x0000001610177980 */ /* 0x0002e2000c101900 */
[C---:B0-----:R-:W-:Y:S02]  /*12de0*/  SHF.L.U64.HI R9, R4.reuse, 0x4, R5 ;  /* 0x0000000404097819 */ /* 0x041fe40000010205 */
[----:B------:R-:W-:Y:S01]  /*12df0*/  IMAD.SHL.U32 R8, R4, 0x10, RZ ;  /* 0x0000001004087824 */ /* 0x000fe200078e00ff */
[----:B----4-:R0:W-:Y:S04]  /*12e00*/  STL [R1+0x76c], R21 ;  /* 0x00076c1501007387 */ /* 0x0101e80000100800 */
[----:B-1----:R-:W-:-:S03]  /*12e10*/  IADD.64 R16, R6, R8 ;  /* 0x0000000806107235 */ /* 0x002fc600078e0200 */
[----:B------:R-:W-:Y:S01]  /*12e20*/  IADD3 R19, PT, PT, R19, R20, RZ ;  /* 0x0000001413137210 */ /* 0x000fe20007ffe0ff */
[----:B0-----:R0:W4:Y:S04]  /*12e30*/  LD.E R21, desc[UR22][R12.64] ;  /* 0x000000160c157980 */ /* 0x001128000c101900 */
[----:B------:R1:W4:Y:S01]  /*12e40*/  LD.E R20, desc[UR22][R16.64] ;  /* 0x0000001610147980 */ /* 0x000322000c101900 */
[----:B------:R-:W-:-:S03]  /*12e50*/  IMAD R2, R5, 0x2c, RZ ;  /* 0x0000002c05027824 */ /* 0x000fc600078e02ff */
[----:B------:R-:W4:Y:S01]  /*12e60*/  LD.E R24, desc[UR22][R18.64] ;  /* 0x0000001612187980 */ /* 0x000f22000c101900 */
[C---:B0-----:R-:W-:Y:S01]  /*12e70*/  SHF.L.U64.HI R13, R4.reuse, 0x5, R5 ;  /* 0x00000005040d7819 */ /* 0x041fe20000010205 */
[----:B------:R-:W-:-:S05]  /*12e80*/  IMAD.SHL.U32 R12, R4, 0x20, RZ ;  /* 0x00000020040c7824 */ /* 0x000fca00078e00ff */
[----:B-1----:R-:W-:Y:S02]  /*12e90*/  IADD.64 R16, R6, R12 ;  /* 0x0000000c06107235 */ /* 0x002fe400078e0200 */
[----:B------:R-:W4:Y:S04]  /*12ea0*/  LD.E R18, desc[UR22][R6.64] ;  /* 0x0000001606127980 */ /* 0x000f28000c101900 */
[----:B------:R0:W4:Y:S02]  /*12eb0*/  LD.E R19, desc[UR22][R16.64] ;  /* 0x0000001610137980 */ /* 0x000124000c101900 */
[----:B0-----:R-:W-:-:S05]  /*12ec0*/  IMAD.WIDE.U32 R16, R4, 0x2c, R6 ;  /* 0x0000002c04107825 */ /* 0x001fca00078e0006 */
[----:B------:R-:W-:-:S05]  /*12ed0*/  IADD3 R17, PT, PT, R17, R2, RZ ;  /* 0x0000000211117210 */ /* 0x000fca0007ffe0ff */
[----:B------:R-:W4:Y:S01]  /*12ee0*/  LD.E R16, desc[UR22][R16.64] ;  /* 0x0000001610107980 */ /* 0x000f22000c101900 */
[----:B------:R-:W-:-:S05]  /*12ef0*/  LOP3.LUT R2, R229, UR5, RZ, 0xfc, !PT ;  /* 0x00000005e5027c12 */ /* 0x000fca000f8efcff */
[----:B------:R-:W-:Y:S01]  /*12f00*/  ISETP.NE.U32.AND P0, PT, R2, RZ, PT ;  /* 0x000000ff0200720c */ /* 0x000fe20003f05070 */
[----:B------:R-:W0:-:S12]  /*12f10*/  S2R R197, SR_TID.X ;  /* 0x0000000000c57919 */ /* 0x000e180000002100 */
[----:B------:R-:W0:Y:S01]  /*12f20*/  @!P0 LDC R2, c[0x0][0x360] ;  /* 0x0000d800ff028b82 */ /* 0x000e220000000800 */
[----:B------:R1:W-:Y:S01]  /*12f30*/  STL [R1+0x880], R99 ;  /* 0x0008806301007387 */ /* 0x0003e20000100800 */
[----:B------:R-:W-:-:S03]  /*12f40*/  VOTEU.ALL UP0, P0 ;  /* 0x0000000000ff7886 */ /* 0x000fc60000000000 */
[----:B------:R1:W-:Y:S04]  /*12f50*/  STL [R1+0x85c], R98 ;  /* 0x00085c6201007387 */ /* 0x0003e80000100800 */
        /* <DEDUP_REMOVED lines=16> */
[----:B------:R1:W-:Y:S01]  /*13060*/  STL [R1+0x950], R48 ;  /* 0x0009503001007387 */ /* 0x0003e20000100800 */
[----:B------:R-:W-:Y:S01]  /*13070*/  @!UP0 USHF.L.U32 UR7, UR24, UR8, URZ ;  /* 0x0000000818078299 */ /* 0x000fe200080006ff */
[----:B0-----:R-:W-:Y:S01]  /*13080*/  @!P0 IMAD R2, R2, UR21, R197 ;  /* 0x0000001502028c24 */ /* 0x001fe2000f8e02c5 */
[----:B------:R-:W-:-:S04]  /*13090*/  @!UP0 UIADD3 UR6, UPT, UPT, UR4, -0x1, URZ ;  /* 0xffffffff04068890 */ /* 0x000fc8000fffe0ff */
[----:B------:R-:W-:Y:S01]  /*130a0*/  @!P0 IADD3 R2, PT, PT, R2, UR7, RZ ;  /* 0x0000000702028c10 */ /* 0x000fe2000fffe0ff */
[----:B------:R-:W-:Y:S01]  /*130b0*/  BSSY.RECONVERGENT B0, `(.L_x_0) ;  /* 0x0000018000007945 */ /* 0x000fe20003800200 */
[----:B------:R-:W-:Y:S02]  /*130c0*/  @!P0 MOV R7, RZ ;  /* 0x000000ff00078202 */ /* 0x000fe40000000f00 */
[----:B------:R-:W-:Y:S01]  /*130d0*/  @!P0 LOP3.LUT R6, R2, UR6, RZ, 0xc0, !PT ;  /* 0x0000000602068c12 */ /* 0x000fe2000f8ec0ff */
[----:B--2---:R1:W-:Y:S04]  /*130e0*/  STL [R1+0x7a4], R29 ;  /* 0x0007a41d01007387 */ /* 0x0043e80000100800 */
[----:B---3--:R1:W-:Y:S04]  /*130f0*/  STL [R1+0x78c], R27 ;  /* 0x00078c1b01007387 */ /* 0x0083e80000100800 */
[----:B------:R1:W-:Y:S04]  /*13100*/  STL [R1+0x788], R26 ;  /* 0x0007881a01007387 */ /* 0x0003e80000100800 */
[----:B------:R1:W-:Y:S04]  /*13110*/  STL [R1+0x7a0], R25 ;  /* 0x0007a01901007387 */ /* 0x0003e80000100800 */
[----:B------:R1:W-:Y:S04]  /*13120*/  STL [R1+0x798], R22 ;  /* 0x0007981601007387 */ /* 0x0003e80000100800 */
[----:B------:R1:W-:Y:S04]  /*13130*/  STL [R1+0x778], R23 ;  /* 0x0007781701007387 */ /* 0x0003e80000100800 */
[----:B----4-:R1:W-:Y:S04]  /*13140*/  STL [R1+0x794], R21 ;  /* 0x0007941501007387 */ /* 0x0103e80000100800 */
[----:B------:R1:W-:Y:S04]  /*13150*/  STL [R1+0x790], R20 ;  /* 0x0007901401007387 */ /* 0x0003e80000100800 */
[----:B------:R1:W-:Y:S04]  /*13160*/  STL [R1+0x77c], R24 ;  /* 0x00077c1801007387 */ /* 0x0003e80000100800 */
[----:B------:R1:W-:Y:S04]  /*13170*/  STL [R1+0x79c], R18 ;  /* 0x00079c1201007387 */ /* 0x0003e80000100800 */
[----:B------:R1:W-:Y:S04]  /*13180*/  STL [R1+0x774], R19 ;  /* 0x0007741301007387 */ /* 0x0003e80000100800 */
[----:B------:R1:W-:Y:S01]  /*13190*/  STL [R1+0x770], R16 ;  /* 0x0007701001007387 */ /* 0x0003e20000100800 */
[----:B------:R-:W-:Y:S05]  /*131a0*/  @!P0 BRA `(.L_x_1) ;  /* 0x0000000000208947 */ /* 0x000fea0003800000 */
[----:B------:R-:W0:Y:S01]  /*131b0*/  LDC R6, c[0x0][0x360] ;  /* 0x0000d800ff067b82 */ /* 0x000e220000000800 */
[----:B------:R-:W-:Y:S01]  /*131c0*/  USHF.L.U32 UR6, UR24, UR8, URZ ;  /* 0x0000000818067299 */ /* 0x000fe200080006ff */
[----:B------:R-:W-:Y:S01]  /*131d0*/  MOV R7, RZ ;  /* 0x000000ff00077202 */ /* 0x000fe20000000f00 */
[----:B-1----:R-:W-:Y:S02]  /*131e0*/  MOV R21, 0x13230 ;  /* 0x0001323000157802 */ /* 0x002fe40000000f00 */
[----:B------:R-:W-:Y:S01]  /*131f0*/  USHF.R.S32.HI UR7, URZ, 0x1f, UR6 ;  /* 0x0000001fff077899 */ /* 0x000fe20008011406 */
[----:B0-----:R-:W-:-:S05]  /*13200*/  IMAD R6, R6, UR21, R197 ;  /* 0x0000001506067c24 */ /* 0x001fca000f8e02c5 */
[----:B------:R-:W-:-:S08]  /*13210*/  IADD.64 R6, R6, UR6 ;  /* 0x0000000606067c35 */ /* 0x000fd0000f8e0200 */
[----:B-----5:R-:W-:Y:S05]  /*13220*/  CALL.REL.NOINC `($__internal_0_$__cuda_sm20_rem_u64) ;  /* 0x000011d800687944 */ /* 0x020fea0003c00000 */
.L_x_1:
[----:B------:R-:W-:Y:S05]  /*13230*/  BSYNC.RECONVERGENT B0 ;  /* 0x0000000000007941 */ /* 0x000fea0003800200 */
.L_x_0:
[----:B-1----:R-:W2:Y:S04]  /*13240*/  LDL R51, [R1+0xb90] ;  /* 0x000b900001337983 */ /* 0x002ea80000100800 */
[----:B------:R-:W3:Y:S04]  /*13250*/  LDL R20, [R1+0xb88] ;  /* 0x000b880001147983 */ /* 0x000ee80000100800 */
[----:B------:R-:W4:Y:S04]  /*13260*/  LDL R44, [R1+0xb8c] ;  /* 0x000b8c00012c7983 */ /* 0x000f280000100800 */
[----:B------:R-:W3:Y:S04]  /*13270*/  LDL R48, [R1+0xb94] ;  /* 0x000b940001307983 */ /* 0x000ee80000100800 */
[----:B------:R-:W2:Y:S04]  /*13280*/  LDL R18, [R1+0xb98] ;  /* 0x000b980001127983 */ /* 0x000ea80000100800 */
[----:B------:R-:W2:Y:S04]  /*13290*/  LDL R50, [R1+0xba4] ;  /* 0x000ba40001327983 */ /* 0x000ea80000100800 */
[----:B------:R-:W2:Y:S04]  /*132a0*/  LDL R49, [R1+0xb9c] ;  /* 0x000b9c0001317983 */ /* 0x000ea80000100800 */
[----:B------:R-:W2:Y:S04]  /*132b0*/  LDL R47, [R1+0xba0] ;  /* 0x000ba000012f7983 */ /* 0x000ea80000100800 */
[----:B------:R-:W2:Y:S04]  /*132c0*/  LDL R17, [R1+0xba8] ;  /* 0x000ba80001117983 */ /* 0x000ea80000100800 */
[----:B------:R-:W2:Y:S04]  /*132d0*/  LDL R33, [R1+0xbcc] ;  /* 0x000bcc0001217983 */ /* 0x000ea80000100800 */
[----:B------:R-:W3:Y:S01]  /*132e0*/  LDL R46, [R1+0xbc0] ;  /* 0x000bc000012e7983 */ /* 0x000ee20000100800 */
[----:B------:R-:W0:Y:S01]  /*132f0*/  LDC.64 R126, c[0x0][0x380] ;  /* 0x0000e000ff7e7b82 */ /* 0x000e220000000a00 */
[----:B-----5:R-:W-:-:S02]  /*13300*/  IADD3 R2, PT, PT, R39, R37, RZ ;  /* 0x0000002527027210 */ /* 0x020fc40007ffe0ff */
[----:B------:R-:W3:Y:S04]  /*13310*/  LDL.LU R68, [R1+0xab4] ;  /* 0x000ab40001447983 */ /* 0x000ee80000300800 */
[----:B0-----:R-:W3:Y:S04]  /*13320*/  LDG.E R16, desc[UR22][R126.64] ;  /* 0x000000167e107981 */ /* 0x001ee8000c1e1900 */
[----:B------:R-:W3:Y:S04]  /*13330*/  LDG.E R131, desc[UR22][R126.64+0x4] ;  /* 0x000004167e837981 */ /* 0x000ee8000c1e1900 */
[----:B------:R-:W3:Y:S01]  /*13340*/  LDG.E R124, desc[UR22][R126.64+0x8] ;  /* 0x000008167e7c7981 */ /* 0x000ee2000c1e1900 */
[----:B------:R-:W-:-:S03]  /*13350*/  ISETP.GE.U32.AND P0, PT, R2, 0x7f000001, PT ;  /* 0x7f0000010200780c */ /* 0x000fc60003f06070 */
[----:B------:R-:W3:Y:S04]  /*13360*/  LDG.E R123, desc[UR22][R126.64+0xc] ;  /* 0x00000c167e7b7981 */ /* 0x000ee8000c1e1900 */
[----:B------:R-:W3:Y:S04]  /*13370*/  LDG.E R251, desc[UR22][R126.64+0x10] ;  /* 0x000010167efb7981 */ /* 0x000ee8000c1e1900 */
[----:B------:R-:W3:Y:S02]  /*13380*/  LDG.E R250, desc[UR22][R126.64+0x14] ;  /* 0x000014167efa7981 */ /* 0x000ee4000c1e1900 */
[----:B------:R-:W-:-:S02]  /*13390*/  @P0 IADD3 R2, PT, PT, R2, -0x7f000001, RZ ;  /* 0x80ffffff02020810 */ /* 0x000fc40007ffe0ff */
[----:B------:R-:W3:Y:S04]  /*133a0*/  LDG.E R249, desc[UR22][R126.64+0x18] ;  /* 0x000018167ef97981 */ /* 0x000ee8000c1e1900 */
        /* <DEDUP_REMOVED lines=9> */
[----:B------:R-:W3:Y:S01]  /*13440*/  LDG.E R221, desc[UR22][R126.64+0x40] ;  /* 0x000040167edd7981 */ /* 0x000ee2000c1e1900 */
[----:B------:R-:W-:-:S03]  /*13450*/  IMAD R59, R5, 0x2c, RZ ;  /* 0x0000002c053b7824 */ /* 0x000fc600078e02ff */
[----:B------:R-:W3:Y:S04]  /*13460*/  LDL.64 R142, [R1+0xa0] ;  /* 0x0000a000018e7983 */ /* 0x000ee80000100a00 */
[----:B------:R-:W3:Y:S04]  /*13470*/  LDL.LU R67, [R1+0xad0] ;  /* 0x000ad00001437983 */ /* 0x000ee80000300800 */
[----:B------:R-:W3:Y:S04]  /*13480*/  LDL.LU R66, [R1+0xac0] ;  /* 0x000ac00001427983 */ /* 0x000ee80000300800 */
[----:B------:R-:W3:Y:S04]  /*13490*/  LDL.LU R65, [R1+0xabc] ;  /* 0x000abc0001417983 */ /* 0x000ee80000300800 */
[----:B------:R-:W3:Y:S04]  /*134a0*/  LDL.LU R64, [R1+0xacc] ;  /* 0x000acc0001407983 */ /* 0x000ee80000300800 */
[----:B------:R-:W3:Y:S04]  /*134b0*/  LDL.LU R63, [R1+0xac8] ;  /* 0x000ac800013f7983 */ /* 0x000ee80000300800 */
[----:B------:R-:W3:Y:S04]  /*134c0*/  LDL.LU R62, [R1+0xab8] ;  /* 0x000ab800013e7983 */ /* 0x000ee80000300800 */
[----:B------:R-:W3:Y:S04]  /*134d0*/  LDL.LU R61, [R1+0xad8] ;  /* 0x000ad800013d7983 */ /* 0x000ee80000300800 */
[----:B------:R-:W3:Y:S04]  /*134e0*/  LDL.LU R60, [R1+0xac4] ;  /* 0x000ac400013c7983 */ /* 0x000ee80000300800 */
        /* <DEDUP_REMOVED lines=32> */
[----:B------:R-:W3:Y:S04]  /*136f0*/  LDL.LU R74, [R1+0xa6c] ;  /* 0x000a6c00014a7983 */ /* 0x000ee80000300800 */
[----:B------:R-:W3:Y:S04]  /*13700*/  LDL.LU R73, [R1+0xa64] ;  /* 0x000a640001497983 */ /* 0x000ee80000300800 */
[----:B------:R-:W3:Y:S04]  /*13710*/  LDL.LU R72, [R1+0xa60] ;  /* 0x000a600001487983 */ /* 0x000ee80000300800 */
[----:B------:R-:W3:Y:S04]  /*13720*/  LDL.LU R71, [R1+0xa58] ;  /* 0x000a580001477983 */ /* 0x000ee80000300800 */
[----:B------:R-:W3:Y:S01]  /*13730*/  LDL.LU R70, [R1+0xa50] ;  /* 0x000a500001467983 */ /* 0x000ee20000300800 */
[----:B--2---:R-:W-:-:S03]  /*13740*/  IADD3 R21, PT, PT, R51, R38, RZ ;  /* 0x0000002633157210 */ /* 0x004fc60007ffe0ff */
[----:B------:R-:W2:Y:S02]  /*13750*/  LDL.LU R69, [R1+0xa4c] ;  /* 0x000a4c0001457983 */ /* 0x000ea40000300800 */
[----:B------:R-:W-:Y:S02]  /*13760*/  ISETP.GE.U32.AND P1, PT, R21, 0x7f000001, PT ;  /* 0x7f0000011500780c */ /* 0x000fe40003f26070 */
[----:B------:R-:W2:Y:S01]  /*13770*/  LDL.LU R122, [R1+0x534] ;  /* 0x00053400017a7983 */ /* 0x000ea20000300800 */
[----:B----4-:R-:W-:-:S03]  /*13780*/  IADD3 R22, PT, PT, R44, R36, RZ ;  /* 0x000000242c167210 */ /* 0x010fc60007ffe0ff */
[----:B------:R-:W4:Y:S01]  /*13790*/  LDL.LU R121, [R1+0x528] ;  /* 0x0005280001797983 */ /* 0x000f220000300800 */
[----:B---3--:R-:W-:-:S03]  /*137a0*/  IADD3 R23, PT, PT, R48, R20, RZ ;  /* 0x0000001430177210 */ /* 0x008fc60007ffe0ff */
[----:B------:R-:W3:Y:S03]  /*137b0*/  LDL.LU R119, [R1+0x52c] ;  /* 0x00052c0001777983 */ /* 0x000ee60000300800 */
[----:B------:R-:W-:Y:S01]  /*137c0*/  @P1 IADD3 R21, PT, PT, R21, -0x7f000001, RZ ;  /* 0x80ffffff15151810 */ /* 0x000fe20007ffe0ff */
[----:B------:R-:W2:Y:S03]  /*137d0*/  LDL.LU R77, [R1+0xb78] ;  /* 0x000b7800014d7983 */ /* 0x000ea60000300800 */
[----:B------:R-:W-:Y:S01]  /*137e0*/  IADD3 R25, PT, PT, R2, R21, RZ ;  /* 0x0000001502197210 */ /* 0x000fe20007ffe0ff */
[----:B------:R-:W-:Y:S01]  /*137f0*/  ISETP.GE.U32.AND P1, PT, R23, 0x7f000001, PT ;  /* 0x7f0000011700780c */ /* 0x000fe20003f26070 */
[----:B------:R-:W-:Y:S01]  /*13800*/  ISETP.GE.U32.AND P2, PT, R22, 0x7f000001, PT ;  /* 0x7f0000011600780c */ /* 0x000fe20003f46070 */
[----:B------:R-:W2:Y:S02]  /*13810*/  LDL.LU R76, [R1+0xb70] ;  /* 0x000b7000014c7983 */ /* 0x000ea40000300800 */
[----:B------:R-:W-:Y:S01]  /*13820*/  ISETP.GE.U32.AND P0, PT, R25, 0x7f000001, PT ;  /* 0x7f0000011900780c */ /* 0x000fe20003f06070 */
[----:B------:R-:W-:-:S02]  /*13830*/  IADD3 R19, PT, PT, R47, R18, RZ ;  /* 0x000000122f137210 */ /* 0x000fc40007ffe0ff */
[----:B------:R-:W-:Y:S01]  /*13840*/  IADD3 R42, PT, PT, R50, R49, RZ ;  /* 0x00000031322a7210 */ /* 0x000fe20007ffe0ff */
[----:B------:R-:W2:Y:S04]  /*13850*/  LDL.LU R75, [R1+0xb80] ;  /* 0x000b8000014b7983 */ /* 0x000ea80000300800 */
[----:B------:R-:W2:Y:S01]  /*13860*/  LDL.LU R120, [R1+0xb84] ;  /* 0x000b840001787983 */ /* 0x000ea20000300800 */
[----:B------:R-:W-:Y:S02]  /*13870*/  @P1 IADD3 R23, PT, PT, R23, -0x7f000001, RZ ;  /* 0x80ffffff17171810 */ /* 0x000fe40007ffe0ff */
[----:B------:R-:W-:Y:S01]  /*13880*/  @P2 IADD3 R22, PT, PT, R22, -0x7f000001, RZ ;  /* 0x80ffffff16162810 */ /* 0x000fe20007ffe0ff */
[----:B------:R-:W2:Y:S01]  /*13890*/  LDL R125, [R1+0xbac] ;  /* 0x000bac00017d7983 */ /* 0x000ea20000100800 */
[----:B------:R-:W-:-:S02]  /*138a0*/  @P0 IADD3 R25, PT, PT, R25, -0x7f000001, RZ ;  /* 0x80ffffff19190810 */ /* 0x000fc40007ffe0ff */
[----:B------:R-:W-:Y:S01]  /*138b0*/  IADD3 R27, PT, PT, R23, R22, RZ ;  /* 0x00000016171b7210 */ /* 0x000fe20007ffe0ff */
[----:B------:R-:W2:Y:S01]  /*138c0*/  LDL R133, [R1+0x478] ;  /* 0x0004780001857983 */ /* 0x000ea20000100800 */
[----:B------:R-:W-:Y:S01]  /*138d0*/  IADD3 R26, PT, PT, R37, R25, RZ ;  /* 0x00000019251a7210 */ /* 0x000fe20007ffe0ff */
[----:B------:R-:W-:Y:S01]  /*138e0*/  ISETP.GE.U32.AND P3, PT, R19, 0x7f000001, PT ;  /* 0x7f0000011300780c */ /* 0x000fe20003f66070 */
[----:B------:R-:W-:Y:S01]  /*138f0*/  ISETP.GE.U32.AND P4, PT, R42, 0x7f000001, PT ;  /* 0x7f0000012a00780c */ /* 0x000fe20003f86070 */
[----:B------:R-:W-:Y:S01]  /*13900*/  ISETP.GE.U32.AND P1, PT, R27, 0x7f000001, PT ;  /* 0x7f0000011b00780c */ /* 0x000fe20003f26070 */
[----:B------:R-:W2:Y:S01]  /*13910*/  LDL R130, [R1+0x47c] ;  /* 0x00047c0001827983 */ /* 0x000ea20000100800 */
[----:B------:R-:W-:Y:S01]  /*13920*/  ISETP.GE.U32.AND P0, PT, R26, 0x7f000001, PT ;  /* 0x7f0000011a00780c */ /* 0x000fe20003f06070 */
[----:B------:R-:W-:Y:S02]  /*13930*/  IADD3 R40, PT, PT, R46, R17, RZ ;  /* 0x000000112e287210 */ /* 0x000fe40007ffe0ff */
[----:B------:R-:W-:Y:S01]  /*13940*/  IADD3 R29, PT, PT, R33, R41, RZ ;  /* 0x00000029211d7210 */ /* 0x000fe20007ffe0ff */
[----:B------:R-:W2:Y:S04]  /*13950*/  LDL R129, [R1+0x474] ;  /* 0x0004740001817983 */ /* 0x000ea80000100800 */
[----:B------:R-:W2:Y:S01]  /*13960*/  LDL R132, [R1+0x734] ;  /* 0x0007340001847983 */ /* 0x000ea20000100800 */
[----:B------:R-:W-:-:S02]  /*13970*/  @P3 IADD3 R19, PT, PT, R19, -0x7f000001, RZ ;  /* 0x80ffffff13133810 */ /* 0x000fc40007ffe0ff */
[----:B------:R-:W-:Y:S02]  /*13980*/  @P4 IADD3 R42, PT, PT, R42, -0x7f000001, RZ ;  /* 0x80ffffff2a2a4810 */ /* 0x000fe40007ffe0ff */
[----:B------:R-:W-:Y:S01]  /*13990*/  @P1 IADD3 R27, PT, PT, R27, -0x7f000001, RZ ;  /* 0x80ffffff1b1b1810 */ /* 0x000fe20007ffe0ff */
[----:B------:R-:W2:Y:S01]  /*139a0*/  LDL R134, [R1+0x720] ;  /* 0x0007200001867983 */ /* 0x000ea20000100800 */
[----:B------:R-:W-:Y:S02]  /*139b0*/  @P0 IADD3 R26, PT, PT, R26, -0x7f000001, RZ ;  /* 0x80ffffff1a1a0810 */ /* 0x000fe40007ffe0ff */
[----:B------:R-:W-:Y:S02]  /*139c0*/  IADD3 R45, PT, PT, R19, R42, RZ ;  /* 0x0000002a132d7210 */ /* 0x000fe40007ffe0ff */
[----:B------:R-:W-:Y:S01]  /*139d0*/  IADD3 R24, PT, PT, R20, R27, RZ ;  /* 0x0000001b14187210 */ /* 0x000fe20007ffe0ff */
[----:B------:R-:W2:Y:S01]  /*139e0*/  LDL.LU R137, [R1+0x55c] ;  /* 0x00055c0001897983 */ /* 0x000ea20000300800 */
[----:B------:R-:W-:Y:S01]  /*139f0*/  IADD3 R2, PT, PT, R2, R26, RZ ;  /* 0x0000001a02027210 */ /* 0x000fe20007ffe0ff */
[----:B------:R-:W-:Y:S01]  /*13a00*/  ISETP.GE.U32.AND P3, PT, R40, 0x7f000001, PT ;  /* 0x7f0000012800780c */ /* 0x000fe20003f66070 */
[----:B------:R-:W-:Y:S01]  /*13a10*/  ISETP.GE.U32.AND P2, PT, R45, 0x7f000001, PT ;  /* 0x7f0000012d00780c */ /* 0x000fe20003f46070 */
[----:B------:R-:W-:Y:S01]  /*13a20*/  ISETP.GE.U32.AND P4, PT, R29, 0x7f000001, PT ;  /* 0x7f0000011d00780c */ /* 0x000fe20003f86070 */
[----:B------:R-:W-:Y:S01]  /*13a30*/  ISETP.GE.U32.AND P1, PT, R24, 0x7f000001, PT ;  /* 0x7f0000011800780c */ /* 0x000fe20003f26070 */
[----:B------:R-:W-:Y:S01]  /*13a40*/  ISETP.GE.U32.AND P0, PT, R2, 0x7f000001, PT ;  /* 0x7f0000010200780c */ /* 0x000fe20003f06070 */
[----:B------:R-:W-:Y:S01]  /*13a50*/  R2UR UR6, R16 ;  /* 0x00000000100672ca */ /* 0x000fe200000e0000 */
[----:B------:R-:W2:Y:S04]  /*13a60*/  LDL.LU R136, [R1+0x558] ;  /* 0x0005580001887983 */ /* 0x000ea80000300800 */
[----:B------:R-:W2:Y:S03]  /*13a70*/  LDL.LU R135, [R1+0x554] ;  /* 0x0005540001877983 */ /* 0x000ea60000300800 */
[----:B------:R-:W-:-:S02]  /*13a80*/  @P3 IADD3 R40, PT, PT, R40, -0x7f000001, RZ ;  /* 0x80ffffff28283810 */ /* 0x000fc40007ffe0ff */
[----:B------:R-:W-:Y:S02]  /*13a90*/  @P2 IADD3 R45, PT, PT, R45, -0x7f000001, RZ ;  /* 0x80ffffff2d2d2810 */ /* 0x000fe40007ffe0ff */
[----:B------:R-:W-:Y:S02]  /*13aa0*/  @P4 IADD3 R29, PT, PT, R29, -0x7f000001, RZ ;  /* 0x80ffffff1d1d4810 */ /* 0x000fe40007ffe0ff */
[----:B------:R-:W-:Y:S02]  /*13ab0*/  @P1 IADD3 R24, PT, PT, R24, -0x7f000001, RZ ;  /* 0x80ffffff18181810 */ /* 0x000fe40007ffe0ff */
[----:B------:R-:W-:Y:S01]  /*13ac0*/  @P0 IADD3 R2, PT, PT, R2, -0x7f000001, RZ ;  /* 0x80ffffff02020810 */ /* 0x000fe20007ffe0ff */
[----:B------:R-:W2:Y:S01]  /*13ad0*/  LDL.LU R138, [R1+0x6ac] ;  /* 0x0006ac00018a7983 */ /* 0x000ea20000300800 */
[----:B------:R-:W-:Y:S02]  /*13ae0*/  IADD3 R18, PT, PT, R18, R45, RZ ;  /* 0x0000002d12127210 */ /* 0x000fe40007ffe0ff */
[----:B------:R-:W-:-:S02]  /*13af0*/  IADD3 R43, PT, PT, R40, R29, RZ ;  /* 0x0000001d282b7210 */ /* 0x000fc40007ffe0ff */
[----:B------:R-:W-:Y:S02]  /*13b00*/  IADD3 R23, PT, PT, R23, R24, RZ ;  /* 0x0000001817177210 */ /* 0x000fe40007ffe0ff */
[----:B------:R-:W-:Y:S01]  /*13b10*/  IADD3 R31, PT, PT, R2, UR6, RZ ;  /* 0x00000006021f7c10 */ /* 0x000fe2000fffe0ff */
[----:B------:R-:W-:Y:S01]  /*13b20*/  ISETP.GE.U32.AND P1, PT, R18, 0x7f000001, PT ;  /* 0x7f0000011200780c */ /* 0x000fe20003f26070 */
[----:B------:R-:W-:Y:S01]  /*13b30*/  ISETP.GE.U32.AND P2, PT, R43, 0x7f000001, PT ;  /* 0x7f0000012b00780c */ /* 0x000fe20003f46070 */
[----:B------:R-:W-:Y:S02]  /*13b40*/  ISETP.GE.U32.AND P0, PT, R23, 0x7f000001, PT ;  /* 0x7f0000011700780c */ /* 0x000fe40003f06070 */
[----:B------:R-:W-:-:S09]  /*13b50*/  ISETP.GE.U32.AND P3, PT, R31, 0x7f000001, PT ;  /* 0x7f0000011f00780c */ /* 0x000fd20003f66070 */
[----:B------:R-:W-:Y:S02]  /*13b60*/  @P1 IADD3 R18, PT, PT, R18, -0x7f000001, RZ ;  /* 0x80ffffff12121810 */ /* 0x000fe40007ffe0ff */
[----:B------:R-:W-:Y:S02]  /*13b70*/  @P2 IADD3 R43, PT, PT, R43, -0x7f000001, RZ ;  /* 0x80ffffff2b2b2810 */ /* 0x000fe40007ffe0ff */
[----:B------:R-:W-:Y:S02]  /*13b80*/  @P0 IADD3 R23, PT, PT, R23, -0x7f000001, RZ ;  /* 0x80ffffff17170810 */ /* 0x000fe40007ffe0ff */
[----:B------:R-:W-:Y:S02]  /*13b90*/  @P3 IADD3 R31, PT, PT, R31, -0x7f000001, RZ ;  /* 0x80ffffff1f1f3810 */ /* 0x000fe40007ffe0ff */
[----:B------:R-:W-:Y:S02]  /*13ba0*/  IADD3 R19, PT, PT, R19, R18, RZ ;  /* 0x0000001213137210 */ /* 0x000fe40007ffe0ff */
[----:B------:R-:W-:-:S02]  /*13bb0*/  IADD3 R20, PT, PT, R17, R43, RZ ;  /* 0x0000002b11147210 */ /* 0x000fc40007ffe0ff */
[----:B------:R-:W-:Y:S01]  /*13bc0*/  IADD3 R31, PT, PT, R23, R31, RZ ;  /* 0x0000001f171f7210 */ /* 0x000fe20007ffe0ff */
[----:B------:R-:W2:Y:S01]  /*13bd0*/  LD.E R139, desc[UR22][R142.64+0x10] ;  /* 0x000010168e8b7980 */ /* 0x000ea2000c101900 */
[----:B------:R-:W-:Y:S01]  /*13be0*/  ISETP.GE.U32.AND P0, PT, R19, 0x7f000001, PT ;  /* 0x7f0000011300780c */ /* 0x000fe20003f06070 */
[----:B------:R-:W-:Y:S02]  /*13bf0*/  ISETP.GE.U32.AND P1, PT, R20, 0x7f000001, PT ;  /* 0x7f0000011400780c */ /* 0x000fe40003f26070 */
[----:B------:R-:W-:Y:S01]  /*13c00*/  ISETP.GE.U32.AND P2, PT, R31, 0x7f000001, PT ;  /* 0x7f0000011f00780c */ /* 0x000fe20003f46070 */
[C---:B------:R-:W-:Y:S01]  /*13c10*/  LEA R16, P3, R6.reuse, R34, 0x2 ;  /* 0x0000002206107211 */ /* 0x040fe200078610ff */
[----:B------:R-:W2:Y:S03]  /*13c20*/  LD.E R140, desc[UR22][R142.64+0x14] ;  /* 0x000014168e8c7980 */ /* 0x000ea6000c101900 */
[----:B------:R-:W-:Y:S01]  /*13c30*/  LEA.HI.X R17, R6, R35, R7, 0x2, P3 ;  /* 0x0000002306117211 */ /* 0x000fe200018f1407 */
[----:B------:R-:W2:Y:S01]  /*13c40*/  LD.E R141, desc[UR22][R142.64+0x18] ;  /* 0x000018168e8d7980 */ /* 0x000ea2000c101900 */
[----:B------:R-:W-:-:S03]  /*13c50*/  IADD3 R6, PT, PT, R51, R51, RZ ;  /* 0x0000003333067210 */ /* 0x000fc60007ffe0ff */
[----:B------:R-:W-:Y:S02]  /*13c60*/  @P0 IADD3 R19, PT, PT, R19, -0x7f000001, RZ ;  /* 0x80ffffff13130810 */ /* 0x000fe40007ffe0ff */
[----:B------:R-:W-:Y:S01]  /*13c70*/  @P1 IADD3 R20, PT, PT, R20, -0x7f000001, RZ ;  /* 0x80ffffff14141810 */ /* 0x000fe20007ffe0ff */
[----:B------:R-:W-:Y:S01]  /*13c80*/  ISETP.GE.U32.AND P0, PT, R6, 0x7f000001, PT ;  /* 0x7f0000010600780c */ /* 0x000fe20003f06070 */
[----:B------:R-:W-:Y:S02]  /*13c90*/  @P2 IADD3 R31, PT, PT, R31, -0x7f000001, RZ ;  /* 0x80ffffff1f1f2810 */ /* 0x000fe40007ffe0ff */
[----:B------:R-:W-:Y:S02]  /*13ca0*/  IADD3 R40, PT, PT, R40, R20, RZ ;  /* 0x0000001428287210 */ /* 0x000fe40007ffe0ff */
[----:B------:R-:W-:-:S03]  /*13cb0*/  IADD3 R31, PT, PT, R19, R31, RZ ;  /* 0x0000001f131f7210 */ /* 0x000fc60007ffe0ff */
[----:B------:R-:W-:Y:S02]  /*13cc0*/  ISETP.GE.U32.AND P2, PT, R40, 0x7f000001, PT ;  /* 0x7f0000012800780c */ /* 0x000fe40003f46070 */
[----:B------:R-:W-:Y:S01]  /*13cd0*/  ISETP.GE.U32.AND P3, PT, R31, 0x7f000001, PT ;  /* 0x7f0000011f00780c */ /* 0x000fe20003f66070 */
[----:B------:R-:W-:Y:S02]  /*13ce0*/  IADD3 R7, PT, PT, R44, R44, RZ ;  /* 0x0000002c2c077210 */ /* 0x000fe40007ffe0ff */
[----:B------:R-:W-:-:S03]  /*13cf0*/  @P0 IADD3 R6, PT, PT, R6, -0x7f000001, RZ ;  /* 0x80ffffff06060810 */ /* 0x000fc60007ffe0ff */
[----:B------:R-:W-:Y:S01]  /*13d00*/  ISETP.GE.U32.AND P1, PT, R7, 0x7f000001, PT ;  /* 0x7f0000010700780c */ /* 0x000fe20003f26070 */
[----:B------:R-:W-:-:S04]  /*13d10*/  IADD3 R26, PT, PT, R26, R6, RZ ;  /* 0x000000061a1a7210 */ /* 0x000fc80007ffe0ff */
[----:B------:R-:W-:Y:S01]  /*13d20*/  @P2 IADD3 R40, PT, PT, R40, -0x7f000001, RZ ;  /* 0x80ffffff28282810 */ /* 0x000fe20007ffe0ff */
[----:B------:R-:W-:Y:S01]  /*13d30*/  ISETP.GE.U32.AND P0, PT, R26, 0x7f000001, PT ;  /* 0x7f0000011a00780c */ /* 0x000fe20003f06070 */
[----:B------:R-:W-:-:S04]  /*13d40*/  @P3 IADD3 R31, PT, PT, R31, -0x7f000001, RZ ;  /* 0x80ffffff1f1f3810 */ /* 0x000fc80007ffe0ff */
[----:B------:R-:W-:Y:S02]  /*13d50*/  IADD3 R44, PT, PT, R40, R31, RZ ;  /* 0x0000001f282c7210 */ /* 0x000fe40007ffe0ff */
[----:B------:R-:W-:-:S03]  /*13d60*/  @P1 IADD3 R7, PT, PT, R7, -0x7f000001, RZ ;  /* 0x80ffffff07071810 */ /* 0x000fc60007ffe0ff */
[----:B------:R-:W-:Y:S01]  /*13d70*/  ISETP.GE.U32.AND P2, PT, R44, 0x7f000001, PT ;  /* 0x7f0000012c00780c */ /* 0x000fe20003f46070 */
[----:B------:R-:W-:Y:S02]  /*13d80*/  IADD3 R24, PT, PT, R24, R7, RZ ;  /* 0x0000000718187210 */ /* 0x000fe40007ffe0ff */
[----:B------:R-:W-:Y:S02]  /*13d90*/  IADD3 R7, PT, PT, R50, R50, RZ ;  /* 0x0000003232077210 */ /* 0x000fe40007ffe0ff */
[----:B------:R-:W-:-:S03]  /*13da0*/  @P0 IADD3 R26, PT, PT, R26, -0x7f000001, RZ ;  /* 0x80ffffff1a1a0810 */ /* 0x000fc60007ffe0ff */
[----:B------:R-:W-:Y:S01]  /*13db0*/  ISETP.GE.U32.AND P1, PT, R7, 0x7f000001, PT ;  /* 0x7f0000010700780c */ /* 0x000fe20003f26070 */
[----:B------:R-:W-:Y:S01]  /*13dc0*/  IADD3 R6, PT, PT, R26, UR6, RZ ;  /* 0x000000061a067c10 */ /* 0x000fe2000fffe0ff */
[----:B------:R-:W-:-:S03]  /*13dd0*/  ISETP.GE.U32.AND P0, PT, R24, 0x7f000001, PT ;  /* 0x7f0000011800780c */ /* 0x000fc60003f06070 */
[----:B------:R-:W-:Y:S01]  /*13de0*/  @P2 IADD3 R44, PT, PT, R44, -0x7f000001, RZ ;  /* 0x80ffffff2c2c2810 */ /* 0x000fe20007ffe0ff */
[----:B------:R-:W-:-:S03]  /*13df0*/  ISETP.GE.U32.AND P2, PT, R6, 0x7f000001, PT ;  /* 0x7f0000010600780c */ /* 0x000fc60003f46070 */
[----:B------:R-:W-:-:S04]  /*13e00*/  IADD3 R2, PT, PT, R2, R44, RZ ;  /* 0x0000002c02027210 */ /* 0x000fc80007ffe0ff */
[----:B------:R-:W-:Y:S01]  /*13e10*/  @P1 IADD3 R7, PT, PT, R7, -0x7f000001, RZ ;  /* 0x80ffffff07071810 */ /* 0x000fe20007ffe0ff */
[----:B------:R-:W-:Y:S01]  /*13e20*/  ISETP.GE.U32.AND P1, PT, R2, 0x7f000001, PT ;  /* 0x7f0000010200780c */ /* 0x000fe20003f26070 */
[----:B------:R-:W-:-:S04]  /*13e30*/  @P0 IADD3 R24, PT, PT, R24, -0x7f000001, RZ ;  /* 0x80ffffff18180810 */ /* 0x000fc80007ffe0ff */
[----:B------:R-:W-:Y:S02]  /*13e40*/  @P2 IADD3 R6, PT, PT, R6, -0x7f000001, RZ ;  /* 0x80ffffff06062810 */ /* 0x000fe40007ffe0ff */
[----:B------:R-:W-:Y:S02]  /*13e50*/  IADD3 R18, PT, PT, R18, R7, RZ ;  /* 0x0000000712127210 */ /* 0x000fe40007ffe0ff */
[----:B------:R-:W-:Y:S02]  /*13e60*/  IADD3 R7, PT, PT, R33, R33, RZ ;  /* 0x0000002121077210 */ /* 0x000fe40007ffe0ff */
[----:B------:R-:W-:Y:S01]  /*13e70*/  IADD3 R6, PT, PT, R24, R6, RZ ;  /* 0x0000000618067210 */ /* 0x000fe20007ffe0ff */
[----:B------:R-:W-:Y:S01]  /*13e80*/  ISETP.GE.U32.AND P0, PT, R18, 0x7f000001, PT ;  /* 0x7f0000011200780c */ /* 0x000fe20003f06070 */
[----:B------:R-:W-:Y:S01]  /*13e90*/  @P1 IADD3 R2, PT, PT, R2, -0x7f000001, RZ ;  /* 0x80ffffff02021810 */ /* 0x000fe20007ffe0ff */
[----:B------:R-:W-:Y:S02]  /*13ea0*/  ISETP.GE.U32.AND P1, PT, R7, 0x7f000001, PT ;  /* 0x7f0000010700780c */ /* 0x000fe40003f26070 */
[----:B------:R-:W-:-:S09]  /*13eb0*/  ISETP.GE.U32.AND P2, PT, R6, 0x7f000001, PT ;  /* 0x7f0000010600780c */ /* 0x000fd20003f46070 */
[----:B------:R-:W-:Y:S02]  /*13ec0*/  @P0 IADD3 R18, PT, PT, R18, -0x7f000001, RZ ;  /* 0x80ffffff12120810 */ /* 0x000fe40007ffe0ff */
[----:B------:R-:W-:Y:S02]  /*13ed0*/  @P1 IADD3 R7, PT, PT, R7, -0x7f000001, RZ ;  /* 0x80ffffff07071810 */ /* 0x000fe40007ffe0ff */
[----:B------:R-:W-:Y:S02]  /*13ee0*/  @P2 IADD3 R6, PT, PT, R6, -0x7f000001, RZ ;  /* 0x80ffffff06062810 */ /* 0x000fe40007ffe0ff */
[----:B------:R-:W-:Y:S02]  /*13ef0*/  IADD3 R2, PT, PT, R2, R131, RZ ;  /* 0x0000008302027210 */ /* 0x000fe40007ffe0ff */
[----:B------:R-:W-:Y:S02]  /*13f00*/  IADD3 R20, PT, PT, R20, R7, RZ ;  /* 0x0000000714147210 */ /* 0x000fe40007ffe0ff */
[----:B------:R-:W-:Y:S01]  /*13f10*/  IADD3 R33, PT, PT, R18, R6, RZ ;  /* 0x0000000612217210 */ /* 0x000fe20007ffe0ff */
[----:B------:R-:W-:-:S02]  /*13f20*/  ISETP.GE.U32.AND P3, PT, R2, 0x7f000001, PT ;  /* 0x7f0000010200780c */ /* 0x000fc40003f66070 */
[----:B------:R-:W-:Y:S02]  /*13f30*/  ISETP.GE.U32.AND P0, PT, R20, 0x7f000001, PT ;  /* 0x7f0000011400780c */ /* 0x000fe40003f06070 */
[----:B------:R-:W-:Y:S01]  /*13f40*/  ISETP.GE.U32.AND P1, PT, R33, 0x7f000001, PT ;  /* 0x7f0000012100780c */ /* 0x000fe20003f26070 */
[----:B------:R-:W-:-:S08]  /*13f50*/  IADD3 R25, PT, PT, R38, R25, RZ ;  /* 0x0000001926197210 */ /* 0x000fd00007ffe0ff */
[----:B------:R-:W-:Y:S02]  /*13f60*/  @P3 IADD3 R2, PT, PT, R2, -0x7f000001, RZ ;  /* 0x80ffffff02023810 */ /* 0x000fe40007ffe0ff */
[----:B------:R-:W-:Y:S02]  /*13f70*/  @P0 IADD3 R20, PT, PT, R20, -0x7f000001, RZ ;  /* 0x80ffffff14140810 */ /* 0x000fe40007ffe0ff */
[----:B------:R-:W-:Y:S01]  /*13f80*/  @P1 IADD3 R33, PT, PT, R33, -0x7f000001, RZ ;  /* 0x80ffffff21211810 */ /* 0x000fe20007ffe0ff */
[----:B------:R-:W-:Y:S01]  /*13f90*/  ISETP.GE.U32.AND P0, PT, R25, 0x7f000001, PT ;  /* 0x7f0000011900780c */ /* 0x000fe20003f06070 */
[----:B------:R-:W-:Y:S02]  /*13fa0*/  IMAD.WIDE.U32 R6, R2, R2, RZ ;  /* 0x0000000202067225 */ /* 0x000fe400078e00ff */
[----:B------:R-:W-:Y:S02]  /*13fb0*/  IADD3 R33, PT, PT, R20, R33, RZ ;  /* 0x0000002114217210 */ /* 0x000fe40007ffe0ff */
[----:B------:R-:W-:-:S03]  /*13fc0*/  IMAD R31, R6, 0x7effffff, RZ ;  /* 0x7effffff061f7824 */ /* 0x000fc600078e02ff */
[----:B------:R-:W-:Y:S01]  /*13fd0*/  ISETP.GE.U32.AND P1, PT, R33, 0x7f000001, PT ;  /* 0x7f0000012100780c */ /* 0x000fe20003f26070 */
[----:B------:R-:W-:-:S04]  /*13fe0*/  IMAD.HI.U32 R6, R31, 0x7f000001, R6 ;  /* 0x7f0000011f067827 */ /* 0x000fc800078e0006 */
[----:B------:R-:W-:Y:S01]  /*13ff0*/  @P0 IADD3 R25, PT, PT, R25, -0x7f000001, RZ ;  /* 0x80ffffff19190810 */ /* 0x000fe20007ffe0ff */
[----:B------:R-:W-:Y:S01]  /*14000*/  ISETP.GE.U32.AND P2, PT, R6, 0x7f000001, PT ;  /* 0x7f0000010600780c */ /* 0x000fe20003f46070 */
[----:B------:R-:W-:Y:S02]  /*14010*/  IADD3 R27, PT, PT, R36, R27, RZ ;  /* 0x0000001b241b7210 */ /* 0x000fe40007ffe0ff */
[----:B------:R-:W-:-:S04]  /*14020*/  IADD3 R21, PT, PT, R21, R25, RZ ;  /* 0x0000001915157210 */ /* 0x000fc80007ffe0ff */
[----:B------:R-:W-:Y:S01]  /*14030*/  @P1 IADD3 R33, PT, PT, R33, -0x7f000001, RZ ;  /* 0x80ffffff21211810 */ /* 0x000fe20007ffe0ff */
[----:B------:R-:W-:Y:S01]  /*14040*/  ISETP.GE.U32.AND P1, PT, R27, 0x7f000001, PT ;  /* 0x7f0000011b00780c */ /* 0x000fe20003f26070 */
[----:B------:R-:W-:Y:S02]  /*14050*/  ISETP.GE.U32.AND P0, PT, R21, 0x7f000001, PT ;  /* 0x7f0000011500780c */ /* 0x000fe40003f06070 */
[----:B------:R-:W-:Y:S02]  /*14060*/  IADD3 R26, PT, PT, R26, R33, RZ ;  /* 0x000000211a1a7210 */ /* 0x000fe40007ffe0ff */
[----:B------:R-:W-:-:S03]  /*14070*/  @P2 IADD3 R6, PT, PT, R6, -0x7f000001, RZ ;  /* 0x80ffffff06062810 */ /* 0x000fc60007ffe0ff */
[----:B------:R-:W-:-:S05]  /*14080*/  ISETP.GE.U32.AND P2, PT, R26, 0x7f000001, PT ;  /* 0x7f0000011a00780c */ /* 0x000fca0003f46070 */
[----:B------:R-:W-:Y:S02]  /*14090*/  @P1 IADD3 R27, PT, PT, R27, -0x7f000001, RZ ;  /* 0x80ffffff1b1b1810 */ /* 0x000fe40007ffe0ff */
[----:B------:R-:W-:Y:S02]  /*140a0*/  @P0 IADD3 R21, PT, PT, R21, -0x7f000001, RZ ;  /* 0x80ffffff15150810 */ /* 0x000fe40007ffe0ff */
[----:B------:R-:W-:Y:S02]  /*140b0*/  IADD3 R45, PT, PT, R49, R45, RZ ;  /* 0x0000002d312d7210 */ /* 0x000fe40007ffe0ff */
[----:B------:R-:W-:Y:S02]  /*140c0*/  IADD3 R22, PT, PT, R22, R27, RZ ;  /* 0x0000001b16167210 */ /* 0x000fe40007ffe0ff */
[----:B------:R-:W-:Y:S02]  /*140d0*/  IADD3 R31, PT, PT, R21, UR6, RZ ;  /* 0x00000006151f7c10 */ /* 0x000fe4000fffe0ff */
[----:B------:R-:W-:Y:S01]  /*140e0*/  @P2 IADD3 R26, PT, PT, R26, -0x7f000001, RZ ;  /* 0x80ffffff1a1a2810 */ /* 0x000fe20007ffe0ff */
[----:B------:R-:W-:Y:S01]  /*140f0*/  ISETP.GE.U32.AND P1, PT, R45, 0x7f000001, PT ;  /* 0x7f0000012d00780c */ /* 0x000fe20003f26070 */
[----:B------:R-:W-:Y:S01]  /*14100*/  ISETP.GE.U32.AND P0, PT, R22, 0x7f000001, PT ;  /* 0x7f0000011600780c */ /* 0x000fe20003f06070 */
[----:B------:R-:W-:Y:S01]  /*14110*/  ISETP.GE.U32.AND P2, PT, R31, 0x7f000001, PT ;  /* 0x7f0000011f00780c */ /* 0x000fe20003f46070 */
[----:B------:R-:W-:-:S05]  /*14120*/  IADD3 R26, PT, PT, R26, R124, RZ ;  /* 0x0000007c1a1a7210 */ /* 0x000fca0007ffe0ff */
[----:B------:R-:W-:Y:S01]  /*14130*/  ISETP.GE.U32.AND P3, PT, R26, 0x7f000001, PT ;  /* 0x7f0000011a00780c */ /* 0x000fe20003f66070 */
[----:B------:R-:W-:-:S04]  /*14140*/  IMAD.WIDE.U32 R6, R6, R2, RZ ;  /* 0x0000000206067225 */ /* 0x000fc800078e00ff */
[----:B------:R-:W-:Y:S02]  /*14150*/  @P1 IADD3 R45, PT, PT, R45, -0x7f000001, RZ ;  /* 0x80ffffff2d2d1810 */ /* 0x000fe40007ffe0ff */
[----:B------:R-:W-:Y:S02]  /*14160*/  @P0 IADD3 R22, PT, PT, R22, -0x7f000001, RZ ;  /* 0x80ffffff16160810 */ /* 0x000fe40007ffe0ff */
[----:B------:R-:W-:Y:S01]  /*14170*/  @P2 IADD3 R31, PT, PT, R31, -0x7f000001, RZ ;  /* 0x80ffffff1f1f2810 */ /* 0x000fe20007ffe0ff */
[----:B------:R-:W-:Y:S01]  /*14180*/  IMAD R2, R6, 0x7effffff, RZ ;  /* 0x7effffff06027824 */ /* 0x000fe200078e02ff */
[----:B------:R-:W-:Y:S02]  /*14190*/  IADD3 R43, PT, PT, R41, R43, RZ ;  /* 0x0000002b292b7210 */ /* 0x000fe40007ffe0ff */
[----:B------:R-:W-:Y:S02]  /*141a0*/  IADD3 R42, PT, PT, R42, R45, RZ ;  /* 0x0000002d2a2a7210 */ /* 0x000fe40007ffe0ff */
[----:B------:R-:W-:-:S02]  /*141b0*/  IADD3 R31, PT, PT, R22, R31, RZ ;  /* 0x0000001f161f7210 */ /* 0x000fc40007ffe0ff */
[----:B------:R-:W-:Y:S01]  /*141c0*/  @P3 IADD3 R26, PT, PT, R26, -0x7f000001, RZ ;  /* 0x80ffffff1a1a3810 */ /* 0x000fe20007ffe0ff */
[----:B------:R-:W-:Y:S01]  /*141d0*/  IMAD.HI.U32 R2, R2, 0x7f000001, R6 ;  /* 0x7f00000102027827 */ /* 0x000fe200078e0006 */
[----:B------:R-:W-:Y:S01]  /*141e0*/  ISETP.GE.U32.AND P1, PT, R43, 0x7f000001, PT ;  /* 0x7f0000012b00780c */ /* 0x000fe20003f26070 */
[----:B------:R-:W-:Y:S01]  /*141f0*/  ISETP.GE.U32.AND P0, PT, R42, 0x7f000001, PT ;  /* 0x7f0000012a00780c */ /* 0x000fe20003f06070 */
[----:B------:R-:W-:Y:S01]  /*14200*/  ISETP.GE.U32.AND P2, PT, R31, 0x7f000001, PT ;  /* 0x7f0000011f00780c */ /* 0x000fe20003f46070 */
[----:B------:R-:W-:-:S04]  /*14210*/  IMAD.WIDE.U32 R6, R26, R26, RZ ;  /* 0x0000001a1a067225 */ /* 0x000fc800078e00ff */
[----:B------:R-:W-:-:S04]  /*14220*/  IMAD R34, R6, 0x7effffff, RZ ;  /* 0x7effffff06227824 */ /* 0x000fc800078e02ff */
[----:B------:R-:W-:Y:S01]  /*14230*/  IMAD.HI.U32 R34, R34, 0x7f000001, R6 ;  /* 0x7f00000122227827 */ /* 0x000fe200078e0006 */
[----:B------:R-:W-:Y:S02]  /*14240*/  IADD3 R6, PT, PT, R39, R39, RZ ;  /* 0x0000002727067210 */ /* 0x000fe40007ffe0ff */
[----:B------:R-:W-:Y:S02]  /*14250*/  @P1 IADD3 R43, PT, PT, R43, -0x7f000001, RZ ;  /* 0x80ffffff2b2b1810 */ /* 0x000fe40007ffe0ff */
[----:B------:R-:W-:Y:S02]  /*14260*/  @P0 IADD3 R42, PT, PT, R42, -0x7f000001, RZ ;  /* 0x80ffffff2a2a0810 */ /* 0x000fe40007ffe0ff */
[----:B------:R-:W-:Y:S01]  /*14270*/  @P2 IADD3 R31, PT, PT, R31, -0x7f000001, RZ ;  /* 0x80ffffff1f1f2810 */ /* 0x000fe20007ffe0ff */
[----:B------:R-:W-:Y:S01]  /*14280*/  ISETP.GE.U32.AND P0, PT, R6, 0x7f000001, PT ;  /* 0x7f0000010600780c */ /* 0x000fe20003f06070 */
[----:B------:R-:W-:Y:S02]  /*14290*/  IADD3 R29, PT, PT, R29, R43, RZ ;  /* 0x0000002b1d1d7210 */ /* 0x000fe40007ffe0ff */
[----:B------:R-:W-:-:S03]  /*142a0*/  IADD3 R31, PT, PT, R42, R31, RZ ;  /* 0x0000001f2a1f7210 */ /* 0x000fc60007ffe0ff */
[----:B------:R-:W-:Y:S02]  /*142b0*/  ISETP.GE.U32.AND P2, PT, R29, 0x7f000001, PT ;  /* 0x7f0000011d00780c */ /* 0x000fe40003f46070 */
[----:B------:R-:W-:Y:S01]  /*142c0*/  ISETP.GE.U32.AND P3, PT, R31, 0x7f000001, PT ;  /* 0x7f0000011f00780c */ /* 0x000fe20003f66070 */
[----:B------:R-:W-:-:S04]  /*142d0*/  IADD3 R7, PT, PT, R48, R48, RZ ;  /* 0x0000003030077210 */ /* 0x000fc80007ffe0ff */
[----:B------:R-:W-:Y:S01]  /*142e0*/  @P0 IADD3 R6, PT, PT, R6, -0x7f000001, RZ ;  /* 0x80ffffff06060810 */ /* 0x000fe20007ffe0ff */
[----:B------:R-:W-:-:S03]  /*142f0*/  ISETP.GE.U32.AND P1, PT, R7, 0x7f000001, PT ;  /* 0x7f0000010700780c */ /* 0x000fc60003f26070 */
[----:B------:R-:W-:Y:S02]  /*14300*/  IADD3 R25, PT, PT, R25, R6, RZ ;  /* 0x0000000619197210 */ /* 0x000fe40007ffe0ff */
[----:B------:R-:W-:Y:S02]  /*14310*/  @P2 IADD3 R29, PT, PT, R29, -0x7f000001, RZ ;  /* 0x80ffffff1d1d2810 */ /* 0x000fe40007ffe0ff */
[----:B------:R-:W-:Y:S01]  /*14320*/  @P3 IADD3 R31, PT, PT, R31, -0x7f000001, RZ ;  /* 0x80ffffff1f1f3810 */ /* 0x000fe20007ffe0ff */
[----:B------:R-:W-:-:S03]  /*14330*/  ISETP.GE.U32.AND P0, PT, R25, 0x7f000001, PT ;  /* 0x7f0000011900780c */ /* 0x000fc60003f06070 */
        /* <DEDUP_REMOVED lines=10> */
[----:B------:R-:W-:-:S07]  /*143e0*/  ISETP.GE.U32.AND P2, PT, R6, 0x7f000001, PT ;  /* 0x7f0000010600780c */ /* 0x000fce0003f46070 */
[----:B------:R-:W-:Y:S02]  /*143f0*/  @P1 IADD3 R7, PT, PT, R7, -0x7f000001, RZ ;  /* 0x80ffffff07071810 */ /* 0x000fe40007ffe0ff */
[----:B------:R-:W-:Y:S02]  /*14400*/  IADD3 R21, PT, PT, R21, R35, RZ ;  /* 0x0000002315157210 */ /* 0x000fe40007ffe0ff */
[----:B------:R-:W-:Y:S02]  /*14410*/  @P0 IADD3 R27, PT, PT, R27, -0x7f000001, RZ ;  /* 0x80ffffff1b1b0810 */ /* 0x000fe40007ffe0ff */
[----:B------:R-:W-:Y:S02]  /*14420*/  IADD3 R45, PT, PT, R45, R7, RZ ;  /* 0x000000072d2d7210 */ /* 0x000fe40007ffe0ff */
[----:B------:R-:W-:Y:S02]  /*14430*/  @P2 IADD3 R6, PT, PT, R6, -0x7f000001, RZ ;  /* 0x80ffffff06062810 */ /* 0x000fe40007ffe0ff */
[----:B------:R-:W-:Y:S01]  /*14440*/  IADD3 R7, PT, PT, R46, R46, RZ ;  /* 0x0000002e2e077210 */ /* 0x000fe20007ffe0ff */
[----:B------:R-:W-:Y:S01]  /*14450*/  ISETP.GE.U32.AND P3, PT, R21, 0x7f000001, PT ;  /* 0x7f0000011500780c */ /* 0x000fe20003f66070 */
[----:B------:R-:W-:-:S03]  /*14460*/  IADD3 R6, PT, PT, R27, R6, RZ ;  /* 0x000000061b067210 */ /* 0x000fc60007ffe0ff */
[----:B------:R-:W-:Y:S01]  /*14470*/  ISETP.GE.U32.AND P1, PT, R7, 0x7f000001, PT ;  /* 0x7f0000010700780c */ /* 0x000fe20003f26070 */
[----:B------:R-:W-:Y:S01]  /*14480*/  ISETP.GE.U32.AND P0, PT, R45, 0x7f000001, PT ;  /* 0x7f0000012d00780c */ /* 0x000fe20003f06070 */
[----:B------:R-:W-:-:S07]  /*14490*/  ISETP.GE.U32.AND P2, PT, R6, 0x7f000001, PT ;  /* 0x7f0000010600780c */ /* 0x000fce0003f46070 */
[----:B------:R-:W-:-:S04]  /*144a0*/  @P3 IADD3 R21, PT, PT, R21, -0x7f000001, RZ ;  /* 0x80ffffff15153810 */ /* 0x000fc80007ffe0ff */
[----:B------:R-:W-:Y:S02]  /*144b0*/  @P1 IADD3 R7, PT, PT, R7, -0x7f000001, RZ ;  /* 0x80ffffff07071810 */ /* 0x000fe40007ffe0ff */
[----:B------:R-:W-:Y:S02]  /*144c0*/  @P0 IADD3 R45, PT, PT, R45, -0x7f000001, RZ ;  /* 0x80ffffff2d2d0810 */ /* 0x000fe40007ffe0ff */
[----:B------:R-:W-:Y:S02]  /*144d0*/  @P2 IADD3 R6, PT, PT, R6, -0x7f000001, RZ ;  /* 0x80ffffff06062810 */ /* 0x000fe40007ffe0ff */
[----:B------:R-:W-:Y:S02]  /*144e0*/  IADD3 R31, PT, PT, R21, R123, RZ ;  /* 0x0000007b151f7210 */ /* 0x000fe40007ffe0ff */
[----:B------:R-:W-:Y:S02]  /*144f0*/  IADD3 R21, PT, PT, R43, R7, RZ ;  /* 0x000000072b157210 */ /* 0x000fe40007ffe0ff */
[----:B------:R-:W-:-:S03]  /*14500*/  IADD3 R43, PT, PT, R45, R6, RZ ;  /* 0x000000062d2b7210 */ /* 0x000fc60007ffe0ff */
[----:B------:R-:W-:Y:S02]  /*14510*/  ISETP.GE.U32.AND P0, PT, R21, 0x7f000001, PT ;  /* 0x7f0000011500780c */ /* 0x000fe40003f06070 */
[----:B------:R-:W-:Y:S01]  /*14520*/  ISETP.GE.U32.AND P1, PT, R43, 0x7f000001, PT ;  /* 0x7f0000012b00780c */ /* 0x000fe20003f26070 */
[----:B------:R-:W-:-:S10]  /*14530*/  ISETP.GE.U32.AND P3, PT, R31, 0x7f000001, PT ;  /* 0x7f0000011f00780c */ /* 0x000fd40003f66070 */
[----:B------:R-:W-:Y:S02]  /*14540*/  @P0 IADD3 R21, PT, PT, R21, -0x7f000001, RZ ;  /* 0x80ffffff15150810 */ /* 0x000fe40007ffe0ff */
[----:B------:R-:W-:Y:S01]  /*14550*/  @P1 IADD3 R43, PT, PT, R43, -0x7f000001, RZ ;  /* 0x80ffffff2b2b1810 */ /* 0x000fe20007ffe0ff */
[----:B------:R-:W-:-:S03]  /*14560*/  ISETP.GE.U32.AND P2, PT, R34, 0x7f000001, PT ;  /* 0x7f0000012200780c */ /* 0x000fc60003f46070 */
[----:B------:R-:W-:Y:S02]  /*14570*/  IADD3 R43, PT, PT, R21, R43, RZ ;  /* 0x0000002b152b7210 */ /* 0x000fe40007ffe0ff */
[----:B------:R-:W-:-:S03]  /*14580*/  @P3 IADD3 R31, PT, PT, R31, -0x7f000001, RZ ;  /* 0x80ffffff1f1f3810 */ /* 0x000fc60007ffe0ff */
[----:B------:R-:W-:Y:S02]  /*14590*/  ISETP.GE.U32.AND P0, PT, R43, 0x7f000001, PT ;  /* 0x7f0000012b00780c */ /* 0x000fe40003f06070 */
[----:B------:R-:W-:-:S03]  /*145a0*/  IMAD.WIDE.U32 R6, R31, R31, RZ ;  /* 0x0000001f1f067225 */ /* 0x000fc600078e00ff */
[----:B------:R-:W-:Y:S01]  /*145b0*/  @P2 IADD3 R34, PT, PT, R34, -0x7f000001, RZ ;  /* 0x80ffffff22222810 */ /* 0x000fe20007ffe0ff */
[----:B------:R-:W-:-:S04]  /*145c0*/  IMAD R46, R6, 0x7effffff, RZ ;  /* 0x7effffff062e7824 */ /* 0x000fc800078e02ff */
[----:B------:R-:W-:-:S03]  /*145d0*/  IMAD.HI.U32 R46, R46, 0x7f000001, R6 ;  /* 0x7f0000012e2e7827 */ /* 0x000fc600078e0006 */
[----:B------:R-:W-:Y:S01]  /*145e0*/  @P0 IADD3 R43, PT, PT, R43, -0x7f000001, RZ ;  /* 0x80ffffff2b2b0810 */ /* 0x000fe20007ffe0ff */
[----:B------:R-:W-:-:S03]  /*145f0*/  IMAD.WIDE.U32 R6, R34, R26, RZ ;  /* 0x0000001a22067225 */ /* 0x000fc600078e00ff */
[----:B------:R-:W-:-:S05]  /*14600*/  IADD3 R34, PT, PT, R25, R43, RZ ;  /* 0x0000002b19227210 */ /* 0x000fca0007ffe0ff */
[----:B------:R-:W-:Y:S01]  /*14610*/  ISETP.GE.U32.AND P0, PT, R34, 0x7f000001, PT ;  /* 0x7f0000012200780c */ /* 0x000fe20003f06070 */
[----:B------:R-:W-:Y:S01]  /*14620*/  IADD3 R23, PT, PT, R23, R44, RZ ;  /* 0x0000002c17177210 */ /* 0x000fe20007ffe0ff */
[----:B------:R-:W-:Y:S01]  /*14630*/  ISETP.GE.U32.AND P1, PT, R46, 0x7f000001, PT ;  /* 0x7f0000012e00780c */ /* 0x000fe20003f26070 */
[----:B------:R-:W-:-:S10]  /*14640*/  IMAD R26, R6, 0x7effffff, RZ ;  /* 0x7effffff061a7824 */ /* 0x000fd400078e02ff */
[----:B------:R-:W-:Y:S01]  /*14650*/  @P0 IADD3 R34, PT, PT, R34, -0x7f000001, RZ ;  /* 0x80ffffff22220810 */ /* 0x000fe20007ffe0ff */
[----:B------:R-:W-:Y:S01]  /*14660*/  ISETP.GE.U32.AND P0, PT, R23, 0x7f000001, PT ;  /* 0x7f0000011700780c */ /* 0x000fe20003f06070 */
[----:B------:R-:W-:Y:S01]  /*14670*/  @P1 IADD3 R46, PT, PT, R46, -0x7f000001, RZ ;  /* 0x80ffffff2e2e1810 */ /* 0x000fe20007ffe0ff */
[----:B------:R-:W-:-:S04]  /*14680*/  IMAD.HI.U32 R26, R26, 0x7f000001, R6 ;  /* 0x7f0000011a1a7827 */ /* 0x000fc800078e0006 */
[----:B------:R-:W-:Y:S01]  /*14690*/  IMAD.WIDE.U32 R6, R46, R31, RZ ;  /* 0x0000001f2e067225 */ /* 0x000fe200078e00ff */
[----:B------:R-:W-:-:S06]  /*146a0*/  IADD3 R46, PT, PT, R34, R251, RZ ;  /* 0x000000fb222e7210 */ /* 0x000fcc0007ffe0ff */
[----:B------:R-:W-:Y:S01]  /*146b0*/  @P0 IADD3 R23, PT, PT, R23, -0x7f000001, RZ ;  /* 0x80ffffff17170810 */ /* 0x000fe20007ffe0ff */
[----:B------:R-:W-:-:S03]  /*146c0*/  ISETP.GE.U32.AND P1, PT, R46, 0x7f000001, PT ;  /* 0x7f0000012e00780c */ /* 0x000fc60003f26070 */
[----:B------:R-:W-:-:S05]  /*146d0*/  IADD3 R23, PT, PT, R23, R250, RZ ;  /* 0x000000fa17177210 */ /* 0x000fca0007ffe0ff */
[----:B------:R-:W-:Y:S01]  /*146e0*/  ISETP.GE.U32.AND P0, PT, R23, 0x7f000001, PT ;  /* 0x7f0000011700780c */ /* 0x000fe20003f06070 */
[----:B------:R-:W-:Y:S01]  /*146f0*/  IADD3 R24, PT, PT, R24, R33, RZ ;  /* 0x0000002118187210 */ /* 0x000fe20007ffe0ff */
[----:B------:R-:W-:-:S03]  /*14700*/  IMAD R25, R6, 0x7effffff, RZ ;  /* 0x7effffff06197824 */ /* 0x000fc600078e02ff */
[----:B------:R-:W-:Y:S01]  /*14710*/  @P1 IADD3 R46, PT, PT, R46, -0x7f000001, RZ ;  /* 0x80ffffff2e2e1810 */ /* 0x000fe20007ffe0ff */
[----:B------:R-:W-:-:S04]  /*14720*/  IMAD.HI.U32 R25, R25, 0x7f000001, R6 ;  /* 0x7f00000119197827 */ /* 0x000fc800078e0006 */
[----:B------:R-:W-:-:S03]  /*14730*/  IMAD.WIDE.U32 R6, R46, R46, RZ ;  /* 0x0000002e2e067225 */ /* 0x000fc600078e00ff */
[----:B------:R-:W-:Y:S01]  /*14740*/  @P0 IADD3 R23, PT, PT, R23, -0x7f000001, RZ ;  /* 0x80ffffff17170810 */ /* 0x000fe20007ffe0ff */
[----:B------:R-:W-:Y:S01]  /*14750*/  ISETP.GE.U32.AND P0, PT, R24, 0x7f000001, PT ;  /* 0x7f0000011800780c */ /* 0x000fe20003f06070 */
[----:B------:R-:W-:-:S04]  /*14760*/  IMAD R47, R6, 0x7effffff, RZ ;  /* 0x7effffff062f7824 */ /* 0x000fc800078e02ff */
[----:B------:R-:W-:-:S05]  /*14770*/  IMAD.HI.U32 R47, R47, 0x7f000001, R6 ;  /* 0x7f0000012f2f7827 */ /* 0x000fca00078e0006 */
[----:B------:R-:W-:-:S03]  /*14780*/  ISETP.GE.U32.AND P1, PT, R47, 0x7f000001, PT ;  /* 0x7f0000012f00780c */ /* 0x000fc60003f26070 */
[----:B------:R-:W-:-:S04]  /*14790*/  @P0 IADD3 R24, PT, PT, R24, -0x7f000001, RZ ;  /* 0x80ffffff18180810 */ /* 0x000fc80007ffe0ff */
[----:B------:R-:W-:Y:S01]  /*147a0*/  IADD3 R31, PT, PT, R24, R249, RZ ;  /* 0x000000f9181f7210 */ /* 0x000fe20007ffe0ff */
[----:B------:R-:W-:-:S04]  /*147b0*/  IMAD.WIDE.U32 R6, R23, R23, RZ ;  /* 0x0000001717067225 */ /* 0x000fc800078e00ff */
[----:B------:R-:W-:Y:S01]  /*147c0*/  ISETP.GE.U32.AND P0, PT, R31, 0x7f000001, PT ;  /* 0x7f0000011f00780c */ /* 0x000fe20003f06070 */
[----:B------:R-:W-:Y:S01]  /*147d0*/  IMAD R34, R6, 0x7effffff, RZ ;  /* 0x7effffff06227824 */ /* 0x000fe200078e02ff */
[----:B------:R-:W-:-:S03]  /*147e0*/  @P1 IADD3 R47, PT, PT, R47, -0x7f000001, RZ ;  /* 0x80ffffff2f2f1810 */ /* 0x000fc60007ffe0ff */
[----:B------:R-:W-:-:S04]  /*147f0*/  IMAD.HI.U32 R34, R34, 0x7f000001, R6 ;  /* 0x7f00000122227827 */ /* 0x000fc800078e0006 */
[----:B------:R-:W-:-:S04]  /*14800*/  IMAD.WIDE.U32 R6, R47, R46, RZ ;  /* 0x0000002e2f067225 */ /* 0x000fc800078e00ff */
[----:B------:R-:W-:Y:S01]  /*14810*/  IMAD R24, R6, 0x7effffff, RZ ;  /* 0x7effffff06187824 */ /* 0x000fe200078e02ff */
[----:B------:R-:W-:Y:S01]  /*14820*/  @P0 IADD3 R31, PT, PT, R31, -0x7f000001, RZ ;  /* 0x80ffffff1f1f0810 */ /* 0x000fe20007ffe0ff */
[----:B------:R-:W-:Y:S02]  /*14830*/  ISETP.GE.U32.AND P0, PT, R34, 0x7f000001, PT ;  /* 0x7f0000012200780c */ /* 0x000fe40003f06070 */
[----:B------:R-:W-:-:S04]  /*14840*/  IMAD.HI.U32 R24, R24, 0x7f000001, R6 ;  /* 0x7f00000118187827 */ /* 0x000fc800078e0006 */
[----:B------:R-:W-:-:S04]  /*14850*/  IMAD.WIDE.U32 R6, R31, R31, RZ ;  /* 0x0000001f1f067225 */ /* 0x000fc800078e00ff */
[----:B------:R-:W-:-:S04]  /*14860*/  IMAD R46, R6, 0x7effffff, RZ ;  /* 0x7effffff062e7824 */ /* 0x000fc800078e02ff */
[----:B------:R-:W-:Y:S01]  /*14870*/  IMAD.HI.U32 R6, R46, 0x7f000001, R6 ;  /* 0x7f0000012e067827 */ /* 0x000fe200078e0006 */
[----:B------:R-:W-:Y:S02]  /*14880*/  IADD3 R7, PT, PT, R22, R35, RZ ;  /* 0x0000002316077210 */ /* 0x000fe40007ffe0ff */
[----:B------:R-:W-:-:S03]  /*14890*/  @P0 IADD3 R34, PT, PT, R34, -0x7f000001, RZ ;  /* 0x80ffffff22220810 */ /* 0x000fc60007ffe0ff */
[----:B------:R-:W-:Y:S02]  /*148a0*/  ISETP.GE.U32.AND P0, PT, R7, 0x7f000001, PT ;  /* 0x7f0000010700780c */ /* 0x000fe40003f06070 */
[----:B------:R-:W-:Y:S01]  /*148b0*/  IMAD.WIDE.U32 R22, R34, R23, RZ ;  /* 0x0000001722167225 */ /* 0x000fe200078e00ff */
[----:B------:R-:W-:-:S03]  /*148c0*/  ISETP.GE.U32.AND P1, PT, R6, 0x7f000001, PT ;  /* 0x7f0000010600780c */ /* 0x000fc60003f26070 */
[----:B------:R-:W-:-:S04]  /*148d0*/  IMAD R34, R22, 0x7effffff, RZ ;  /* 0x7effffff16227824 */ /* 0x000fc800078e02ff */
[----:B------:R-:W-:-:S03]  /*148e0*/  IMAD.HI.U32 R22, R34, 0x7f000001, R22 ;  /* 0x7f00000122167827 */ /* 0x000fc600078e0016 */
[----:B------:R-:W-:-:S04]  /*148f0*/  @P0 IADD3 R7, PT, PT, R7, -0x7f000001, RZ ;  /* 0x80ffffff07070810 */ /* 0x000fc80007ffe0ff */
[----:B------:R-:W-:Y:S02]  /*14900*/  IADD3 R23, PT, PT, R7, R248, RZ ;  /* 0x000000f807177210 */ /* 0x000fe40007ffe0ff */
[----:B------:R-:W-:-:S03]  /*14910*/  @P1 IADD3 R6, PT, PT, R6, -0x7f000001, RZ ;  /* 0x80ffffff06061810 */ /* 0x000fc60007ffe0ff */
[----:B------:R-:W-:Y:S02]  /*14920*/  ISETP.GE.U32.AND P0, PT, R23, 0x7f000001, PT ;  /* 0x7f0000011700780c */ /* 0x000fe40003f06070 */
[----:B------:R-:W-:Y:S01]  /*14930*/  IMAD.WIDE.U32 R6, R6, R31, RZ ;  /* 0x0000001f06067225 */ /* 0x000fe200078e00ff */
[----:B------:R-:W-:-:S03]  /*14940*/  IADD3 R27, PT, PT, R27, R43, RZ ;  /* 0x0000002b1b1b7210 */ /* 0x000fc60007ffe0ff */
[----:B------:R-:W-:-:S04]  /*14950*/  IMAD R34, R6, 0x7effffff, RZ ;  /* 0x7effffff06227824 */ /* 0x000fc800078e02ff */
[----:B------:R-:W-:-:S03]  /*14960*/  IMAD.HI.U32 R34, R34, 0x7f000001, R6 ;  /* 0x7f00000122227827 */ /* 0x000fc600078e0006 */
[----:B------:R-:W-:Y:S01]  /*14970*/  @P0 IADD3 R23, PT, PT, R23, -0x7f000001, RZ ;  /* 0x80ffffff17170810 */ /* 0x000fe20007ffe0ff */
[----:B------:R-:W-:-:S04]  /*14980*/  ISETP.GE.U32.AND P0, PT, R27, 0x7f000001, PT ;  /* 0x7f0000011b00780c */ /* 0x000fc80003f06070 */
[----:B------:R-:W-:-:S04]  /*14990*/  IMAD.WIDE.U32 R6, R23, R23, RZ ;  /* 0x0000001717067225 */ /* 0x000fc800078e00ff */
[----:B------:R-:W-:Y:S01]  /*149a0*/  IMAD R31, R6, 0x7effffff, RZ ;  /* 0x7effffff061f7824 */ /* 0x000fe200078e02ff */
[----:B------:R-:W-:-:S03]  /*149b0*/  IADD3 R19, PT, PT, R19, R44, RZ ;  /* 0x0000002c13137210 */ /* 0x000fc60007ffe0ff */
[----:B------:R-:W-:Y:S01]  /*149c0*/  IMAD.HI.U32 R6, R31, 0x7f000001, R6 ;  /* 0x7f0000011f067827 */ /* 0x000fe200078e0006 */
[----:B------:R-:W-:Y:S01]  /*149d0*/  @P0 IADD3 R27, PT, PT, R27, -0x7f000001, RZ ;  /* 0x80ffffff1b1b0810 */ /* 0x000fe20007ffe0ff */
[----:B------:R-:W-:-:S03]  /*149e0*/  ISETP.GE.U32.AND P0, PT, R19, 0x7f000001, PT ;  /* 0x7f0000011300780c */ /* 0x000fc60003f06070 */
[----:B------:R-:W-:-:S10]  /*149f0*/  ISETP.GE.U32.AND P1, PT, R6, 0x7f000001, PT ;  /* 0x7f0000010600780c */ /* 0x000fd40003f26070 */
[----:B------:R-:W-:-:S03]  /*14a00*/  @P0 IADD3 R19, PT, PT, R19, -0x7f000001, RZ ;  /* 0x80ffffff13130810 */ /* 0x000fc60007ffe0ff */
[----:B------:R-:W-:-:S05]  /*14a10*/  @P1 IADD3 R6, PT, PT, R6, -0x7f000001, RZ ;  /* 0x80ffffff06061810 */ /* 0x000fca0007ffe0ff */
[----:B------:R-:W-:Y:S01]  /*14a20*/  IMAD.WIDE.U32 R6, R6, R23, RZ ;  /* 0x0000001706067225 */ /* 0x000fe200078e00ff */
[----:B------:R-:W-:-:S05]  /*14a30*/  IADD3 R23, PT, PT, R19, R246, RZ ;  /* 0x000000f613177210 */ /* 0x000fca0007ffe0ff */
[----:B------:R-:W-:Y:S01]  /*14a40*/  ISETP.GE.U32.AND P0, PT, R23, 0x7f000001, PT ;  /* 0x7f0000011700780c */ /* 0x000fe20003f06070 */
[----:B------:R-:W-:Y:S02]  /*14a50*/  IADD3 R18, PT, PT, R18, R33, RZ ;  /* 0x0000002112127210 */ /* 0x000fe40007ffe0ff */
[----:B------:R-:W-:-:S10]  /*14a60*/  IADD3 R27, PT, PT, R27, R247, RZ ;  /* 0x000000f71b1b7210 */ /* 0x000fd40007ffe0ff */
[----:B------:R-:W-:Y:S01]  /*14a70*/  @P0 IADD3 R23, PT, PT, R23, -0x7f000001, RZ ;  /* 0x80ffffff17170810 */ /* 0x000fe20007ffe0ff */
[----:B------:R-:W-:Y:S01]  /*14a80*/  ISETP.GE.U32.AND P0, PT, R18, 0x7f000001, PT ;  /* 0x7f0000011200780c */ /* 0x000fe20003f06070 */
[----:B------:R-:W-:Y:S01]  /*14a90*/  ISETP.GE.U32.AND P1, PT, R27, 0x7f000001, PT ;  /* 0x7f0000011b00780c */ /* 0x000fe20003f26070 */
[----:B------:R-:W-:-:S11]  /*14aa0*/  IMAD R31, R6, 0x7effffff, RZ ;  /* 0x7effffff061f7824 */ /* 0x000fd600078e02ff */
[----:B------:R-:W-:Y:S02]  /*14ab0*/  @P0 IADD3 R18, PT, PT, R18, -0x7f000001, RZ ;  /* 0x80ffffff12120810 */ /* 0x000fe40007ffe0ff */
[----:B------:R-:W-:Y:S02]  /*14ac0*/  @P1 IADD3 R27, PT, PT, R27, -0x7f000001, RZ ;  /* 0x80ffffff1b1b1810 */ /* 0x000fe40007ffe0ff */
[----:B------:R-:W-:Y:S01]  /*14ad0*/  IADD3 R46, PT, PT, R18, R242, RZ ;  /* 0x000000f2122e7210 */ /* 0x000fe20007ffe0ff */
[----:B------:R-:W-:Y:S01]  /*14ae0*/  IMAD.HI.U32 R31, R31, 0x7f000001, R6 ;  /* 0x7f0000011f1f7827 */ /* 0x000fe200078e0006 */
[----:B------:R-:W-:Y:S01]  /*14af0*/  IADD3 R45, PT, PT, R45, R43, RZ ;  /* 0x0000002b2d2d7210 */ /* 0x000fe20007ffe0ff */
[----:B------:R-:W-:Y:S02]  /*14b00*/  IADD.64 R10, R10, R16 ;  /* 0x000000100a0a7235 */ /* 0x000fe400078e0200 */
[----:B------:R-:W-:Y:S01]  /*14b10*/  ISETP.GE.U32.AND P0, PT, R46, 0x7f000001, PT ;  /* 0x7f0000012e00780c */ /* 0x000fe20003f06070 */
[----:B------:R-:W-:Y:S01]  /*14b20*/  IMAD.WIDE.U32 R6, R27, R27, RZ ;  /* 0x0000001b1b067225 */ /* 0x000fe200078e00ff */
[----:B------:R-:W-:-:S02]  /*14b30*/  IADD3 R44, PT, PT, R40, R44, RZ ;  /* 0x0000002c282c7210 */ /* 0x000fc40007ffe0ff */
[----:B------:R-:W-:Y:S02]  /*14b40*/  IADD3 R20, PT, PT, R20, R33, RZ ;  /* 0x0000002114147210 */ /* 0x000fe40007ffe0ff */
[----:B------:R-:W-:Y:S01]  /*14b50*/  IADD3 R21, PT, PT, R21, R43, RZ ;  /* 0x0000002b15157210 */ /* 0x000fe20007ffe0ff */
[----:B------:R-:W-:Y:S01]  /*14b60*/  IMAD R48, R6, 0x7effffff, RZ ;  /* 0x7effffff06307824 */ /* 0x000fe200078e02ff */
[----:B------:R-:W2:Y:S03]  /*14b70*/  LDL.64 R18, [R1+0x100] ;  /* 0x0001000001127983 */ /* 0x000ea60000100a00 */
[----:B------:R-:W-:Y:S02]  /*14b80*/  IMAD.HI.U32 R48, R48, 0x7f000001, R6 ;  /* 0x7f00000130307827 */ /* 0x000fe400078e0006 */
[----:B------:R-:W-:-:S03]  /*14b90*/  @P0 IADD3 R46, PT, PT, R46, -0x7f000001, RZ ;  /* 0x80ffffff2e2e0810 */ /* 0x000fc60007ffe0ff */
[----:B------:R-:W-:Y:S01]  /*14ba0*/  ISETP.GE.U32.AND P0, PT, R48, 0x7f000001, PT ;  /* 0x7f0000013000780c */ /* 0x000fe20003f06070 */
[----:B------:R-:W-:-:S04]  /*14bb0*/  IMAD.WIDE.U32 R6, R23, R23, RZ ;  /* 0x0000001717067225 */ /* 0x000fc800078e00ff */
[----:B------:R-:W-:-:S04]  /*14bc0*/  IMAD R49, R6, 0x7effffff, RZ ;  /* 0x7effffff06317824 */ /* 0x000fc800078e02ff */
[----:B------:R-:W-:-:S04]  /*14bd0*/  IMAD.HI.U32 R49, R49, 0x7f000001, R6 ;  /* 0x7f00000131317827 */ /* 0x000fc800078e0006 */
[----:B------:R-:W-:Y:S01]  /*14be0*/  @P0 IADD3 R48, PT, PT, R48, -0x7f000001, RZ ;  /* 0x80ffffff30300810 */ /* 0x000fe20007ffe0ff */
[----:B------:R-:W-:Y:S01]  /*14bf0*/  ISETP.GE.U32.AND P0, PT, R49, 0x7f000001, PT ;  /* 0x7f0000013100780c */ /* 0x000fe20003f06070 */
[----:B------:R-:W-:-:S04]  /*14c00*/  IMAD.WIDE.U32 R6, R46, R46, RZ ;  /* 0x0000002e2e067225 */ /* 0x000fc800078e00ff */
[----:B------:R-:W-:-:S04]  /*14c10*/  IMAD R47, R6, 0x7effffff, RZ ;  /* 0x7effffff062f7824 */ /* 0x000fc800078e02ff */
[----:B------:R-:W-:-:S04]  /*14c20*/  IMAD.HI.U32 R47, R47, 0x7f000001, R6 ;  /* 0x7f0000012f2f7827 */ /* 0x000fc800078e0006 */
[----:B------:R-:W-:Y:S01]  /*14c30*/  @P0 IADD3 R49, PT, PT, R49, -0x7f000001, RZ ;  /* 0x80ffffff31310810 */ /* 0x000fe20007ffe0ff */
[----:B------:R-:W-:Y:S01]  /*14c40*/  ISETP.GE.U32.AND P0, PT, R47, 0x7f000001, PT ;  /* 0x7f0000012f00780c */ /* 0x000fe20003f06070 */
[----:B------:R-:W-:Y:S01]  /*14c50*/  IMAD.WIDE.U32 R6, R48, R27, RZ ;  /* 0x0000001b30067225 */ /* 0x000fe200078e00ff */
[----:B------:R-:W-:-:S03]  /*14c60*/  IADD3 R48, PT, PT, R42, R35, RZ ;  /* 0x000000232a307210 */ /* 0x000fc60007ffe0ff */
[----:B------:R-:W-:-:S08]  /*14c70*/  IMAD R27, R6, 0x7effffff, RZ ;  /* 0x7effffff061b7824 */ /* 0x000fd000078e02ff */
[----:B------:R-:W-:Y:S01]  /*14c80*/  @P0 IADD3 R47, PT, PT, R47, -0x7f000001, RZ ;  /* 0x80ffffff2f2f0810 */ /* 0x000fe20007ffe0ff */
[----:B------:R-:W-:Y:S01]  /*14c90*/  ISETP.GE.U32.AND P0, PT, R48, 0x7f000001, PT ;  /* 0x7f0000013000780c */ /* 0x000fe20003f06070 */
[----:B------:R-:W-:-:S04]  /*14ca0*/  IMAD.HI.U32 R27, R27, 0x7f000001, R6 ;  /* 0x7f0000011b1b7827 */ /* 0x000fc800078e0006 */
[----:B------:R-:W-:-:S04]  /*14cb0*/  IMAD.WIDE.U32 R6, R49, R23, RZ ;  /* 0x0000001731067225 */ /* 0x000fc800078e00ff */
[----:B------:R-:W-:-:S04]  /*14cc0*/  IMAD R23, R6, 0x7effffff, RZ ;  /* 0x7effffff06177824 */ /* 0x000fc800078e02ff */
[----:B------:R-:W-:Y:S01]  /*14cd0*/  @P0 IADD3 R48, PT, PT, R48, -0x7f000001, RZ ;  /* 0x80ffffff30300810 */ /* 0x000fe20007ffe0ff */
[----:B------:R-:W-:-:S04]  /*14ce0*/  IMAD.HI.U32 R23, R23, 0x7f000001, R6 ;  /* 0x7f00000117177827 */ /* 0x000fc800078e0006 */
[----:B------:R-:W-:Y:S01]  /*14cf0*/  IMAD.WIDE.U32 R6, R47, R46, RZ ;  /* 0x0000002e2f067225 */ /* 0x000fe200078e00ff */
[----:B------:R-:W-:Y:S01]  /*14d00*/  IADD3 R46, PT, PT, R48, R236, RZ ;  /* 0x000000ec302e7210 */ /* 0x000fe20007ffe0ff */
[----:B------:R-:W-:-:S04]  /*14d10*/  ISETP.GE.U32.AND P0, PT, R45, 0x7f000001, PT ;  /* 0x7f0000012d00780c */ /* 0x000fc80003f06070 */
[----:B------:R-:W-:Y:S01]  /*14d20*/  ISETP.GE.U32.AND P1, PT, R46, 0x7f000001, PT ;  /* 0x7f0000012e00780c */ /* 0x000fe20003f26070 */
[----:B------:R-:W-:-:S08]  /*14d30*/  IMAD R42, R6, 0x7effffff, RZ ;  /* 0x7effffff062a7824 */ /* 0x000fd000078e02ff */
[----:B------:R-:W-:-:S04]  /*14d40*/  @P0 IADD3 R45, PT, PT, R45, -0x7f000001, RZ ;  /* 0x80ffffff2d2d0810 */ /* 0x000fc80007ffe0ff */
[----:B------:R-:W-:Y:S01]  /*14d50*/  @P1 IADD3 R46, PT, PT, R46, -0x7f000001, RZ ;  /* 0x80ffffff2e2e1810 */ /* 0x000fe20007ffe0ff */
[----:B------:R-:W-:Y:S01]  /*14d60*/  IMAD.HI.U32 R42, R42, 0x7f000001, R6 ;  /* 0x7f0000012a2a7827 */ /* 0x000fe200078e0006 */
[----:B------:R-:W-:-:S03]  /*14d70*/  IADD3 R45, PT, PT, R45, R235, RZ ;  /* 0x000000eb2d2d7210 */ /* 0x000fc60007ffe0ff */
[----:B------:R-:W-:Y:S02]  /*14d80*/  IMAD.WIDE.U32 R6, R46, R46, RZ ;  /* 0x0000002e2e067225 */ /* 0x000fe400078e00ff */
[----:B------:R-:W-:Y:S02]  /*14d90*/  ISETP.GE.U32.AND P0, PT, R45, 0x7f000001, PT ;  /* 0x7f0000012d00780c */ /* 0x000fe40003f06070 */
[----:B------:R-:W-:-:S04]  /*14da0*/  IMAD R48, R6, 0x7effffff, RZ ;  /* 0x7effffff06307824 */ /* 0x000fc800078e02ff */
[----:B------:R-:W-:-:S05]  /*14db0*/  IMAD.HI.U32 R48, R48, 0x7f000001, R6 ;  /* 0x7f00000130307827 */ /* 0x000fca00078e0006 */
[----:B------:R-:W-:Y:S02]  /*14dc0*/  ISETP.GE.U32.AND P1, PT, R48, 0x7f000001, PT ;  /* 0x7f0000013000780c */ /* 0x000fe40003f26070 */
[----:B------:R-:W-:-:S05]  /*14dd0*/  @P0 IADD3 R45, PT, PT, R45, -0x7f000001, RZ ;  /* 0x80ffffff2d2d0810 */ /* 0x000fca0007ffe0ff */
[----:B------:R-:W-:-:S04]  /*14de0*/  IMAD.WIDE.U32 R6, R45, R45, RZ ;  /* 0x0000002d2d067225 */ /* 0x000fc800078e00ff */
[----:B------:R-:W-:Y:S02]  /*14df0*/  IMAD R47, R6, 0x7effffff, RZ ;  /* 0x7effffff062f7824 */ /* 0x000fe400078e02ff */
[----:B------:R-:W-:Y:S02]  /*14e00*/  @P1 IADD3 R48, PT, PT, R48, -0x7f000001, RZ ;  /* 0x80ffffff30301810 */ /* 0x000fe40007ffe0ff */
[----:B------:R-:W-:-:S04]  /*14e10*/  IMAD.HI.U32 R47, R47, 0x7f000001, R6 ;  /* 0x7f0000012f2f7827 */ /* 0x000fc800078e0006 */
[----:B------:R-:W-:Y:S02]  /*14e20*/  IMAD.WIDE.U32 R6, R48, R46, RZ ;  /* 0x0000002e30067225 */ /* 0x000fe400078e00ff */
[----:B------:R-:W3:Y:S01]  /*14e30*/  LD.E R48, desc[UR22][R10.64] ;  /* 0x000000160a307980 */ /* 0x000ee2000c101900 */
[----:B------:R-:W-:-:S13]  /*14e40*/  ISETP.GE.U32.AND P0, PT, R44, 0x7f000001, PT ;  /* 0x7f0000012c00780c */ /* 0x000fda0003f06070 */
[----:B------:R-:W-:-:S04]  /*14e50*/  @P0 IADD3 R44, PT, PT, R44, -0x7f000001, RZ ;  /* 0x80ffffff2c2c0810 */ /* 0x000fc80007ffe0ff */
[----:B------:R-:W-:-:S05]  /*14e60*/  IADD3 R44, PT, PT, R44, R232, RZ ;  /* 0x000000e82c2c7210 */ /* 0x000fca0007ffe0ff */
[----:B------:R-:W-:-:S13]  /*14e70*/  ISETP.GE.U32.AND P0, PT, R44, 0x7f000001, PT ;  /* 0x7f0000012c00780c */ /* 0x000fda0003f06070 */
[----:B------:R-:W-:Y:S01]  /*14e80*/  @P0 IADD3 R44, PT, PT, R44, -0x7f000001, RZ ;  /* 0x80ffffff2c2c0810 */ /* 0x000fe20007ffe0ff */
[----:B------:R-:W-:-:S13]  /*14e90*/  ISETP.GE.U32.AND P0, PT, R47, 0x7f000001, PT ;  /* 0x7f0000012f00780c */ /* 0x000fda0003f06070 */
[----:B------:R-:W-:Y:S01]  /*14ea0*/  @P0 IADD3 R47, PT, PT, R47, -0x7f000001, RZ ;  /* 0x80ffffff2f2f0810 */ /* 0x000fe20007ffe0ff */
[----:B------:R-:W-:-:S13]  /*14eb0*/  ISETP.GE.U32.AND P0, PT, R20, 0x7f000001, PT ;  /* 0x7f0000011400780c */ /* 0x000fda0003f06070 */
[----:B------:R-:W-:-:S04]  /*14ec0*/  @P0 IADD3 R20, PT, PT, R20, -0x7f000001, RZ ;  /* 0x80ffffff14140810 */ /* 0x000fc80007ffe0ff */
[----:B------:R-:W-:-:S05]  /*14ed0*/  IADD3 R20, PT, PT, R20, R224, RZ ;  /* 0x000000e014147210 */ /* 0x000fca0007ffe0ff */
[----:B------:R-:W-:Y:S01]  /*14ee0*/  ISETP.GE.U32.AND P0, PT, R20, 0x7f000001, PT ;  /* 0x7f0000011400780c */ /* 0x000fe20003f06070 */
[----:B------:R-:W-:Y:S01]  /*14ef0*/  IMAD R40, R6, 0x7effffff, RZ ;  /* 0x7effffff06287824 */ /* 0x000fe200078e02ff */
[----:B------:R-:W-:-:S03]  /*14f00*/  IADD3 R35, PT, PT, R29, R35, RZ ;  /* 0x000000231d237210 */ /* 0x000fc60007ffe0ff */
[----:B------:R-:W-:-:S04]  /*14f10*/  IMAD.HI.U32 R40, R40, 0x7f000001, R6 ;  /* 0x7f00000128287827 */ /* 0x000fc800078e0006 */
[----:B------:R-:W-:-:S04]  /*14f20*/  IMAD.WIDE.U32 R6, R44, R44, RZ ;  /* 0x0000002c2c067225 */ /* 0x000fc800078e00ff */
[----:B------:R-:W-:Y:S01]  /*14f30*/  @P0 IADD3 R20, PT, PT, R20, -0x7f000001, RZ ;  /* 0x80ffffff14140810 */ /* 0x000fe20007ffe0ff */
[----:B------:R-:W-:Y:S01]  /*14f40*/  ISETP.GE.U32.AND P0, PT, R35, 0x7f000001, PT ;  /* 0x7f0000012300780c */ /* 0x000fe20003f06070 */
[----:B------:R-:W-:-:S04]  /*14f50*/  IMAD R46, R6, 0x7effffff, RZ ;  /* 0x7effffff062e7824 */ /* 0x000fc800078e02ff */
[----:B------:R-:W-:-:S05]  /*14f60*/  IMAD.HI.U32 R46, R46, 0x7f000001, R6 ;  /* 0x7f0000012e2e7827 */ /* 0x000fca00078e0006 */
[----:B------:R-:W-:-:S03]  /*14f70*/  ISETP.GE.U32.AND P1, PT, R46, 0x7f000001, PT ;  /* 0x7f0000012e00780c */ /* 0x000fc60003f26070 */
[----:B------:R-:W-:Y:S01]  /*14f80*/  @P0 IADD3 R35, PT, PT, R35, -0x7f000001, RZ ;  /* 0x80ffffff23230810 */ /* 0x000fe20007ffe0ff */
[----:B------:R-:W-:Y:S01]  /*14f90*/  ISETP.GE.U32.AND P0, PT, R21, 0x7f000001, PT ;  /* 0x7f0000011500780c */ /* 0x000fe20003f06070 */
[----:B------:R-:W-:-:S04]  /*14fa0*/  IMAD.WIDE.U32 R6, R47, R45, RZ ;  /* 0x0000002d2f067225 */ /* 0x000fc800078e00ff */
[----:B------:R-:W-:-:S04]  /*14fb0*/  IMAD R33, R6, 0x7effffff, RZ ;  /* 0x7effffff06217824 */ /* 0x000fc800078e02ff */
[----:B------:R-:W-:Y:S01]  /*14fc0*/  @P1 IADD3 R46, PT, PT, R46, -0x7f000001, RZ ;  /* 0x80ffffff2e2e1810 */ /* 0x000fe20007ffe0ff */
[----:B------:R-:W-:Y:S01]  /*14fd0*/  IMAD.HI.U32 R33, R33, 0x7f000001, R6 ;  /* 0x7f00000121217827 */ /* 0x000fe200078e0006 */
[----:B------:R-:W-:Y:S02]  /*14fe0*/  IADD3 R35, PT, PT, R35, R223, RZ ;  /* 0x000000df23237210 */ /* 0x000fe40007ffe0ff */
[----:B------:R-:W-:Y:S01]  /*14ff0*/  @P0 IADD3 R21, PT, PT, R21, -0x7f000001, RZ ;  /* 0x80ffffff15150810 */ /* 0x000fe20007ffe0ff */
[----:B------:R-:W-:Y:S02]  /*15000*/  IMAD.WIDE.U32 R6, R46, R44, RZ ;  /* 0x0000002c2e067225 */ /* 0x000fe400078e00ff */
[----:B------:R-:W-:Y:S01]  /*15010*/  ISETP.GE.U32.AND P1, PT, R35, 0x7f000001, PT ;  /* 0x7f0000012300780c */ /* 0x000fe20003f26070 */
[----:B------:R-:W-:Y:S01]  /*15020*/  IADD3 R21, PT, PT, R21, R221, RZ ;  /* 0x000000dd15157210 */ /* 0x000fe20007ffe0ff */
[----:B------:R-:W-:-:S04]  /*15030*/  IMAD R29, R6, 0x7effffff, RZ ;  /* 0x7effffff061d7824 */ /* 0x000fc800078e02ff */
[----:B------:R-:W-:Y:S01]  /*15040*/  IMAD.HI.U32 R29, R29, 0x7f000001, R6 ;  /* 0x7f0000011d1d7827 */ /* 0x000fe200078e0006 */
[----:B------:R-:W-:-:S03]  /*15050*/  ISETP.GE.U32.AND P0, PT, R21, 0x7f000001, PT ;  /* 0x7f0000011500780c */ /* 0x000fc60003f06070 */
[----:B------:R-:W-:-:S04]  /*15060*/  IMAD.WIDE.U32 R6, R20, R20, RZ ;  /* 0x0000001414067225 */ /* 0x000fc800078e00ff */
[----:B------:R-:W-:Y:S01]  /*15070*/  IMAD R45, R6, 0x7effffff, RZ ;  /* 0x7effffff062d7824 */ /* 0x000fe200078e02ff */
[----:B------:R-:W-:-:S03]  /*15080*/  @P1 IADD3 R35, PT, PT, R35, -0x7f000001, RZ ;  /* 0x80ffffff23231810 */ /* 0x000fc60007ffe0ff */
[----:B------:R-:W-:Y:S02]  /*15090*/  IMAD.HI.U32 R45, R45, 0x7f000001, R6 ;  /* 0x7f0000012d2d7827 */ /* 0x000fe400078e0006 */
[----:B------:R-:W-:Y:S02]  /*150a0*/  @P0 IADD3 R21, PT, PT, R21, -0x7f000001, RZ ;  /* 0x80ffffff15150810 */ /* 0x000fe40007ffe0ff */
[----:B------:R-:W-:Y:S01]  /*150b0*/  IMAD.WIDE.U32 R6, R35, R35, RZ ;  /* 0x0000002323067225 */ /* 0x000fe200078e00ff */
[----:B------:R-:W-:-:S03]  /*150c0*/  ISETP.GE.U32.AND P0, PT, R45, 0x7f000001, PT ;  /* 0x7f0000012d00780c */ /* 0x000fc60003f06070 */
[----:B------:R-:W-:-:S04]  /*150d0*/  IMAD R43, R6, 0x7effffff, RZ ;  /* 0x7effffff062b7824 */ /* 0x000fc800078e02ff */
[----:B------:R-:W-:-:S04]  /*150e0*/  IMAD.HI.U32 R43, R43, 0x7f000001, R6 ;  /* 0x7f0000012b2b7827 */ /* 0x000fc800078e0006 */
[----:B------:R-:W-:Y:S02]  /*150f0*/  IMAD.WIDE.U32 R6, R21, R21, RZ ;  /* 0x0000001515067225 */ /* 0x000fe400078e00ff */
[----:B------:R-:W-:Y:S01]  /*15100*/  @P0 IADD3 R45, PT, PT, R45, -0x7f000001, RZ ;  /* 0x80ffffff2d2d0810 */ /* 0x000fe20007ffe0ff */
[----:B------:R-:W-:Y:S01]  /*15110*/  ISETP.GE.U32.AND P0, PT, R43, 0x7f000001, PT ;  /* 0x7f0000012b00780c */ /* 0x000fe20003f06070 */
[----:B------:R-:W-:-:S04]  /*15120*/  IMAD R44, R6, 0x7effffff, RZ ;  /* 0x7effffff062c7824 */ /* 0x000fc800078e02ff */
[----:B------:R-:W-:-:S04]  /*15130*/  IMAD.HI.U32 R44, R44, 0x7f000001, R6 ;  /* 0x7f0000012c2c7827 */ /* 0x000fc800078e0006 */
[----:B------:R-:W-:-:S04]  /*15140*/  IMAD.WIDE.U32 R6, R45, R20, RZ ;  /* 0x000000142d067225 */ /* 0x000fc800078e00ff */
[----:B------:R-:W-:Y:S01]  /*15150*/  @P0 IADD3 R43, PT, PT, R43, -0x7f000001, RZ ;  /* 0x80ffffff2b2b0810 */ /* 0x000fe20007ffe0ff */
[----:B------:R-:W-:Y:S01]  /*15160*/  ISETP.GE.U32.AND P0, PT, R44, 0x7f000001, PT ;  /* 0x7f0000012c00780c */ /* 0x000fe20003f06070 */
[----:B------:R-:W-:Y:S01]  /*15170*/  IMAD R46, R6, 0x7effffff, RZ ;  /* 0x7effffff062e7824 */ /* 0x000fe200078e02ff */
[-C--:B------:R-:W-:Y:S02]  /*15180*/  IADD.64 R8, R8, R16.reuse ;  /* 0x0000001008087235 */ /* 0x080fe400078e0200 */
[-C--:B------:R-:W-:Y:S02]  /*15190*/  IADD.64 R12, R12, R16.reuse ;  /* 0x000000100c0c7235 */ /* 0x080fe400078e0200 */
[----:B------:R-:W-:Y:S01]  /*151a0*/  IMAD.HI.U32 R46, R46, 0x7f000001, R6 ;  /* 0x7f0000012e2e7827 */ /* 0x000fe200078e0006 */
[----:B------:R-:W-:Y:S02]  /*151b0*/  IADD.64 R14, R14, R16 ;  /* 0x000000100e0e7235 */ /* 0x000fe400078e0200 */
[----:B--2---:R-:W2:Y:S01]  /*151c0*/  LD.E R45, desc[UR22][R18.64] ;  /* 0x00000016122d7980 */ /* 0x004ea2000c101900 */
[----:B------:R-:W-:-:S03]  /*151d0*/  IMAD.WIDE.U32 R6, R43, R35, RZ ;  /* 0x000000232b067225 */ /* 0x000fc600078e00ff */
[----:B------:R-:W-:Y:S01]  /*151e0*/  @P0 IADD3 R44, PT, PT, R44, -0x7f000001, RZ ;  /* 0x80ffffff2c2c0810 */ /* 0x000fe20007ffe0ff */
[----:B------:R-:W-:Y:S01]  /*151f0*/  IMAD R43, R6, 0x7effffff, RZ ;  /* 0x7effffff062b7824 */ /* 0x000fe200078e02ff */
[----:B------:R-:W2:Y:S03]  /*15200*/  LD.E R47, desc[UR22][R12.64] ;  /* 0x000000160c2f7980 */ /* 0x000ea6000c101900 */
[----:B------:R-:W-:Y:S01]  /*15210*/  IMAD.HI.U32 R43, R43, 0x7f000001, R6 ;  /* 0x7f0000012b2b7827 */ /* 0x000fe200078e0006 */
[----:B------:R0:W2:Y:S03]  /*15220*/  LD.E R49, desc[UR22][R14.64] ;  /* 0x000000160e317980 */ /* 0x0000a6000c101900 */
[----:B------:R-:W-:Y:S02]  /*15230*/  IMAD.WIDE.U32 R6, R44, R21, RZ ;  /* 0x000000152c067225 */ /* 0x000fe400078e00ff */
[----:B------:R1:W2:Y:S04]  /*15240*/  LD.E R44, desc[UR22][R8.64] ;  /* 0x00000016082c7980 */ /* 0x0002a8000c101900 */
[----:B---3--:R3:W-:Y:S04]  /*15250*/  STL [R1+0x948], R48 ;  /* 0x0009483001007387 */ /* 0x0087e80000100800 */
[----:B---3--:R3:W4:Y:S01]  /*15260*/  LD.E R48, desc[UR22][R16.64] ;  /* 0x0000001610307980 */ /* 0x008722000c101900 */
[----:B------:R-:W-:Y:S01]  /*15270*/  ISETP.GE.U32.AND P0, PT, R2, 0x7f000001, PT ;  /* 0x7f0000010200780c */ /* 0x000fe20003f06070 */
[----:B------:R-:W-:Y:S01]  /*15280*/  ISETP.GE.U32.AND P1, PT, R26, 0x7f000001, PT ;  /* 0x7f0000011a00780c */ /* 0x000fe20003f26070 */
[----:B------:R-:W-:Y:S01]  /*15290*/  ISETP.GE.U32.AND P2, PT, R25, 0x7f000001, PT ;  /* 0x7f0000011900780c */ /* 0x000fe20003f46070 */
[----:B------:R-:W-:-:S10]  /*152a0*/  ISETP.GE.U32.AND P3, PT, R24, 0x7f000001, PT ;  /* 0x7f0000011800780c */ /* 0x000fd40003f66070 */
[----:B------:R-:W-:Y:S02]  /*152b0*/  @P0 IADD3 R2, PT, PT, R2, -0x7f000001, RZ ;  /* 0x80ffffff02020810 */ /* 0x000fe40007ffe0ff */
[----:B------:R-:W-:Y:S02]  /*152c0*/  @P1 IADD3 R26, PT, PT, R26, -0x7f000001, RZ ;  /* 0x80ffffff1a1a1810 */ /* 0x000fe40007ffe0ff */
[----:B------:R-:W-:Y:S02]  /*152d0*/  @P2 IADD3 R25, PT, PT, R25, -0x7f000001, RZ ;  /* 0x80ffffff19192810 */ /* 0x000fe40007ffe0ff */
[----:B------:R-:W-:Y:S02]  /*152e0*/  @P3 IADD3 R24, PT, PT, R24, -0x7f000001, RZ ;  /* 0x80ffffff18183810 */ /* 0x000fe40007ffe0ff */
[----:B------:R-:W-:Y:S01]  /*152f0*/  IADD3 R55, PT, PT, R2, R26, RZ ;  /* 0x0000001a02377210 */ /* 0x000fe20007ffe0ff */
[----:B------:R-:W-:Y:S01]  /*15300*/  ISETP.GE.U32.AND P6, PT, R22, 0x7f000001, PT ;  /* 0x7f0000011600780c */ /* 0x000fe20003fc6070 */
[----:B------:R-:W-:Y:S01]  /*15310*/  ISETP.GE.U32.AND P0, PT, R34, 0x7f000001, PT ;  /* 0x7f0000012200780c */ /* 0x000fe20003f06070 */
[----:B------:R-:W-:Y:S01]  /*15320*/  ISETP.GE.U32.AND P1, PT, R31, 0x7f000001, PT ;  /* 0x7f0000011f00780c */ /* 0x000fe20003f26070 */
[----:B------:R-:W-:Y:S01]  /*15330*/  ISETP.GE.U32.AND P4, PT, R27, 0x7f000001, PT ;  /* 0x7f0000011b00780c */ /* 0x000fe20003f86070 */
[----:B------:R-:W-:Y:S01]  /*15340*/  ISETP.GE.U32.AND P2, PT, R55, 0x7f000001, PT ;  /* 0x7f0000013700780c */ /* 0x000fe20003f46070 */
[----:B------:R-:W-:-:S02]  /*15350*/  IMAD R35, R6, 0x7effffff, RZ ;  /* 0x7effffff06237824 */ /* 0x000fc400078e02ff */
[----:B------:R-:W-:-:S04]  /*15360*/  IMAD.WIDE.U32 R10, R4, 0xc, R16 ;  /* 0x0000000c040a7825 */ /* 0x000fc800078e0010 */
[----:B------:R-:W-:Y:S02]  /*15370*/  IMAD.HI.U32 R35, R35, 0x7f000001, R6 ;  /* 0x7f00000123237827 */ /* 0x000fe400078e0006 */
[----:B------:R-:W-:Y:S02]  /*15380*/  @P6 IADD3 R22, PT, PT, R22, -0x7f000001, RZ ;  /* 0x80ffffff16166810 */ /* 0x000fe40007ffe0ff */
[----:B------:R-:W-:Y:S02]  /*15390*/  @P0 IADD3 R34, PT, PT, R34, -0x7f000001, RZ ;  /* 0x80ffffff22220810 */ /* 0x000fe40007ffe0ff */
[----:B------:R-:W-:Y:S02]  /*153a0*/  @P1 IADD3 R31, PT, PT, R31, -0x7f000001, RZ ;  /* 0x80ffffff1f1f1810 */ /* 0x000fe40007ffe0ff */
[----:B------:R-:W-:Y:S02]  /*153b0*/  @P4 IADD3 R27, PT, PT, R27, -0x7f000001, RZ ;  /* 0x80ffffff1b1b4810 */ /* 0x000fe40007ffe0ff */
[----:B------:R-:W-:Y:S01]  /*153c0*/  @P2 IADD3 R55, PT, PT, R55, -0x7f000001, RZ ;  /* 0x80ffffff37372810 */ /* 0x000fe20007ffe0ff */
[----:B------:R-:W-:-:S02]  /*153d0*/  IMAD R7, R5, 0xc, RZ ;  /* 0x0000000c05077824 */ /* 0x000fc400078e02ff */
[----:B------:R-:W-:Y:S02]  /*153e0*/  IMAD R6, R5, 0x14, RZ ;  /* 0x0000001405067824 */ /* 0x000fe400078e02ff */
[--C-:B0-----:R-:W-:Y:S01]  /*153f0*/  IMAD.WIDE.U32 R14, R4, 0x14, R16.reuse ;  /* 0x00000014040e7825 */ /* 0x101fe200078e0010 */
[----:B------:R-:W-:Y:S01]  /*15400*/  ISETP.GE.U32.AND P5, PT, R23, 0x7f000001, PT ;  /* 0x7f0000011700780c */ /* 0x000fe20003fa6070 */
[----:B------:R-:W-:Y:S02]  /*15410*/  IADD3 R56, PT, PT, R22, R34, RZ ;  /* 0x0000002216387210 */ /* 0x000fe40007ffe0ff */
[----:B------:R-:W-:Y:S01]  /*15420*/  IADD3 R11, PT, PT, R7, R11, RZ ;  /* 0x0000000b070b7210 */ /* 0x000fe20007ffe0ff */
[----:B-1----:R-:W-:Y:S01]  /*15430*/  IMAD R8, R5, 0x18, RZ ;  /* 0x0000001805087824 */ /* 0x002fe200078e02ff */
[----:B------:R-:W-:Y:S01]  /*15440*/  IADD3 R15, PT, PT, R6, R15, RZ ;  /* 0x0000000f060f7210 */ /* 0x000fe20007ffe0ff */
[----:B------:R-:W-:Y:S01]  /*15450*/  IMAD.WIDE.U32 R6, R4, 0x18, R16 ;  /* 0x0000001804067825 */ /* 0x000fe200078e0010 */
[----:B------:R-:W-:Y:S01]  /*15460*/  ISETP.GE.U32.AND P6, PT, R42, 0x7f000001, PT ;  /* 0x7f0000012a00780c */ /* 0x000fe20003fc6070 */
[----:B------:R-:W-:Y:S01]  /*15470*/  ISETP.GE.U32.AND P0, PT, R40, 0x7f000001, PT ;  /* 0x7f0000012800780c */ /* 0x000fe20003f06070 */
[----:B------:R-:W-:Y:S01]  /*15480*/  ISETP.GE.U32.AND P1, PT, R33, 0x7f000001, PT ;  /* 0x7f0000012100780c */ /* 0x000fe20003f26070 */
[----:B------:R-:W-:Y:S01]  /*15490*/  ISETP.GE.U32.AND P2, PT, R56, 0x7f000001, PT ;  /* 0x7f0000013800780c */ /* 0x000fe20003f46070 */
[----:B------:R-:W-:Y:S01]  /*154a0*/  IADD3 R7, PT, PT, R8, R7, RZ ;  /* 0x0000000708077210 */ /* 0x000fe20007ffe0ff */
[----:B------:R-:W-:-:S02]  /*154b0*/  IMAD R13, R5, 0x1c, RZ ;  /* 0x0000001c050d7824 */ /* 0x000fc400078e02ff */
[----:B------:R-:W-:Y:S02]  /*154c0*/  IMAD R12, R5, 0x24, RZ ;  /* 0x00000024050c7824 */ /* 0x000fe400078e02ff */
[----:B------:R-:W-:-:S04]  /*154d0*/  IMAD.WIDE.U32 R8, R4, 0x1c, R16 ;  /* 0x0000001c04087825 */ /* 0x000fc800078e0010 */
[--C-:B------:R-:W-:Y:S01]  /*154e0*/  IMAD.WIDE.U32 R20, R4, 0x24, R16.reuse ;  /* 0x0000002404147825 */ /* 0x100fe200078e0010 */
[----:B------:R-:W-:Y:S02]  /*154f0*/  IADD3 R9, PT, PT, R13, R9, RZ ;  /* 0x000000090d097210 */ /* 0x000fe40007ffe0ff */
[----:B------:R-:W-:Y:S01]  /*15500*/  @P5 IADD3 R23, PT, PT, R23, -0x7f000001, RZ ;  /* 0x80ffffff17175810 */ /* 0x000fe20007ffe0ff */
[----:B------:R-:W-:Y:S01]  /*15510*/  ISETP.GE.U32.AND P5, PT, R29, 0x7f000001, PT ;  /* 0x7f0000011d00780c */ /* 0x000fe20003fa6070 */
[----:B------:R-:W-:Y:S01]  /*15520*/  IADD3 R21, PT, PT, R12, R21, RZ ;  /* 0x000000150c157210 */ /* 0x000fe20007ffe0ff */
[--C-:B------:R-:W-:Y:S01]  /*15530*/  IMAD.WIDE.U32 R12, R4, 0x28, R16.reuse ;  /* 0x00000028040c7825 */ /* 0x100fe200078e0010 */
[----:B------:R-:W-:Y:S02]  /*15540*/  @P6 IADD3 R42, PT, PT, R42, -0x7f000001, RZ ;  /* 0x80ffffff2a2a6810 */ /* 0x000fe40007ffe0ff */
[----:B------:R-:W-:Y:S01]  /*15550*/  @P0 IADD3 R40, PT, PT, R40, -0x7f000001, RZ ;  /* 0x80ffffff28280810 */ /* 0x000fe20007ffe0ff */
[----:B---3--:R-:W-:Y:S01]  /*15560*/  IMAD.WIDE.U32 R16, R4, 0x2c, R16 ;  /* 0x0000002c04107825 */ /* 0x008fe200078e0010 */
[----:B------:R-:W-:-:S02]  /*15570*/  @P1 IADD3 R33, PT, PT, R33, -0x7f000001, RZ ;  /* 0x80ffffff21211810 */ /* 0x000fc40007ffe0ff */
[----:B------:R-:W-:Y:S01]  /*15580*/  @P2 IADD3 R56, PT, PT, R56, -0x7f000001, RZ ;  /* 0x80ffffff38382810 */ /* 0x000fe20007ffe0ff */
[----:B------:R-:W-:-:S05]  /*15590*/  IMAD R4, R5, 0x28, RZ ;  /* 0x0000002805047824 */ /* 0x000fca00078e02ff */
[----:B------:R-:W-:Y:S02]  /*155a0*/  IADD3 R13, PT, PT, R4, R13, RZ ;  /* 0x0000000d040d7210 */ /* 0x000fe40007ffe0ff */
[----:B------:R-:W-:Y:S02]  /*155b0*/  IADD3 R4, PT, PT, R23, R42, RZ ;  /* 0x0000002a17047210 */ /* 0x000fe40007ffe0ff */
[----:B------:R-:W-:Y:S01]  /*155c0*/  @P5 IADD3 R29, PT, PT, R29, -0x7f000001, RZ ;  /* 0x80ffffff1d1d5810 */ /* 0x000fe20007ffe0ff */
[----:B------:R-:W-:Y:S01]  /*155d0*/  ISETP.GE.U32.AND P6, PT, R46, 0x7f000001, PT ;  /* 0x7f0000012e00780c */ /* 0x000fe20003fc6070 */
[----:B------:R-:W-:Y:S01]  /*155e0*/  ISETP.GE.U32.AND P0, PT, R43, 0x7f000001, PT ;  /* 0x7f0000012b00780c */ /* 0x000fe20003f06070 */
[----:B------:R-:W-:-:S11]  /*155f0*/  ISETP.GE.U32.AND P1, PT, R35, 0x7f000001, PT ;  /* 0x7f0000012300780c */ /* 0x000fd60003f26070 */
[----:B------:R-:W-:Y:S02]  /*15600*/  @P6 IADD3 R46, PT, PT, R46, -0x7f000001, RZ ;  /* 0x80ffffff2e2e6810 */ /* 0x000fe40007ffe0ff */
[----:B------:R-:W-:Y:S02]  /*15610*/  @P0 IADD3 R43, PT, PT, R43, -0x7f000001, RZ ;  /* 0x80ffffff2b2b0810 */ /* 0x000fe40007ffe0ff */
[----:B------:R-:W-:Y:S02]  /*15620*/  @P1 IADD3 R35, PT, PT, R35, -0x7f000001, RZ ;  /* 0x80ffffff23231810 */ /* 0x000fe40007ffe0ff */
[----:B------:R-:W-:Y:S02]  /*15630*/  IADD3 R57, PT, PT, R29, R46, RZ ;  /* 0x0000002e1d397210 */ /* 0x000fe40007ffe0ff */
[----:B------:R-:W-:Y:S01]  /*15640*/  IADD3 R50, PT, PT, R43, R35, RZ ;  /* 0x000000232b327210 */ /* 0x000fe20007ffe0ff */
[----:B--2---:R0:W-:Y:S02]  /*15650*/  STL [R1+0x944], R44 ;  /* 0x0009442c01007387 */ /* 0x0041e40000100800 */
[----:B0-----:R-:W-:-:S05]  /*15660*/  IADD3 R44, PT, PT, R25, R24, RZ ;  /* 0x00000018192c7210 */ /* 0x001fca0007ffe0ff */
[----:B------:R-:W-:Y:S01]  /*15670*/  ISETP.GE.U32.AND P3, PT, R44, 0x7f000001, PT ;  /* 0x7f0000012c00780c */ /* 0x000fe20003f66070 */
[----:B------:R0:W-:-:S12]  /*15680*/  STL [R1+0x918], R47 ;  /* 0x0009182f01007387 */ /* 0x0001d80000100800 */
[----:B------:R-:W-:Y:S02]  /*15690*/  @P3 IADD3 R44, PT, PT, R44, -0x7f000001, RZ ;  /* 0x80ffffff2c2c3810 */ /* 0x000fe40007ffe0ff */
[----:B0-----:R-:W-:Y:S02]  /*156a0*/  IADD3 R47, PT, PT, R31, R27, RZ ;  /* 0x0000001b1f2f7210 */ /* 0x001fe40007ffe0ff */
[----:B------:R-:W-:-:S03]  /*156b0*/  IADD3 R52, PT, PT, R55, R44, RZ ;  /* 0x0000002c37347210 */ /* 0x000fc60007ffe0ff */
[C---:B------:R-:W-:Y:S02]  /*156c0*/  ISETP.GE.U32.AND P4, PT, R47.reuse, 0x7f000001, PT ;  /* 0x7f0000012f00780c */ /* 0x040fe40003f86070 */
[----:B------:R-:W-:Y:S01]  /*156d0*/  ISETP.GE.U32.AND P3, PT, R52, 0x7f000001, PT ;  /* 0x7f0000013400780c */ /* 0x000fe20003f66070 */
[----:B------:R0:W-:Y:S10]  /*156e0*/  STL [R1+0x94c], R49 ;  /* 0x00094c3101007387 */ /* 0x0001f40000100800 */
[----:B------:R-:W-:-:S02]  /*156f0*/  @P4 IADD3 R47, PT, PT, R47, -0x7f000001, RZ ;  /* 0x80ffffff2f2f4810 */ /* 0x000fc40007ffe0ff */
[----:B------:R-:W-:Y:S02]  /*15700*/  @P3 IADD3 R52, PT, PT, R52, -0x7f000001, RZ ;  /* 0x80ffffff34343810 */ /* 0x000fe40007ffe0ff */
[----:B0-----:R-:W-:Y:S02]  /*15710*/  IADD3 R49, PT, PT, R56, R47, RZ ;  /* 0x0000002f38317210 */ /* 0x001fe40007ffe0ff */
[----:B------:R-:W-:Y:S01]  /*15720*/  IADD3 R53, PT, PT, R26, R52, RZ ;  /* 0x000000341a357210 */ /* 0x000fe20007ffe0ff */
[----:B------:R-:W-:Y:S02]  /*15730*/  ISETP.GE.U32.AND P3, PT, R4, 0x7f000001, PT ;  /* 0x7f0000010400780c */ /* 0x000fe40003f66070 */
[----:B------:R-:W-:Y:S02]  /*15740*/  ISETP.GE.U32.AND P5, PT, R49, 0x7f000001, PT ;  /* 0x7f0000013100780c */ /* 0x000fe40003fa6070 */
[----:B------:R-:W-:-:S09]  /*15750*/  ISETP.GE.U32.AND P4, PT, R53, 0x7f000001, PT ;  /* 0x7f0000013500780c */ /* 0x000fd20003f86070 */
[----:B------:R-:W-:Y:S02]  /*15760*/  @P3 IADD3 R4, PT, PT, R4, -0x7f000001, RZ ;  /* 0x80ffffff04043810 */ /* 0x000fe40007ffe0ff */
[----:B------:R-:W-:Y:S02]  /*15770*/  @P5 IADD3 R49, PT, PT, R49, -0x7f000001, RZ ;  /* 0x80ffffff31315810 */ /* 0x000fe40007ffe0ff */
[----:B------:R-:W-:Y:S02]  /*15780*/  @P4 IADD3 R53, PT, PT, R53, -0x7f000001, RZ ;  /* 0x80ffffff35354810 */ /* 0x000fe40007ffe0ff */
[----:B------:R-:W-:Y:S02]  /*15790*/  IADD3 R54, PT, PT, R34, R49, RZ ;  /* 0x0000003122367210 */ /* 0x000fe40007ffe0ff */
[----:B------:R-:W-:Y:S01]  /*157a0*/  IADD3 R5, PT, PT, R55, R53, RZ ;  /* 0x0000003537057210 */ /* 0x000fe20007ffe0ff */
[----:B------:R-:W-:Y:S01]  /*157b0*/  ISETP.GE.U32.AND P3, PT, R57, 0x7f000001, PT ;  /* 0x7f0000013900780c */ /* 0x000fe20003f66070 */
[----:B------:R-:W-:Y:S01]  /*157c0*/  ISETP.GE.U32.AND P4, PT, R50, 0x7f000001, PT ;  /* 0x7f0000013200780c */ /* 0x000fe20003f86070 */
[----:B------:R-:W-:-:S02]  /*157d0*/  ISETP.GE.U32.AND P1, PT, R54, 0x7f000001, PT ;  /* 0x7f0000013600780c */ /* 0x000fc40003f26070 */
[----:B------:R-:W-:Y:S01]  /*157e0*/  ISETP.GE.U32.AND P0, PT, R5, 0x7f000001, PT ;  /* 0x7f0000010500780c */ /* 0x000fe20003f06070 */
[----:B----4-:R0:W-:Y:S02]  /*157f0*/  STL [R1+0x940], R48 ;  /* 0x0009403001007387 */ /* 0x0101e40000100800 */
[----:B0-----:R-:W-:-:S05]  /*15800*/  IADD3 R48, PT, PT, R40, R33, RZ ;  /* 0x0000002128307210 */ /* 0x001fca0007ffe0ff */
[----:B------:R-:W-:-:S13]  /*15810*/  ISETP.GE.U32.AND P2, PT, R48, 0x7f000001, PT ;  /* 0x7f0000013000780c */ /* 0x000fda0003f46070 */
[----:B------:R-:W-:-:S04]  /*15820*/  @P2 IADD3 R48, PT, PT, R48, -0x7f000001, RZ ;  /* 0x80ffffff30302810 */ /* 0x000fc80007ffe0ff */
[----:B------:R-:W-:-:S05]  /*15830*/  IADD3 R51, PT, PT, R4, R48, RZ ;  /* 0x0000003004337210 */ /* 0x000fca0007ffe0ff */
[----:B------:R-:W-:Y:S01]  /*15840*/  ISETP.GE.U32.AND P2, PT, R51, 0x7f000001, PT ;  /* 0x7f0000013300780c */ /* 0x000fe20003f46070 */
[----:B------:R-:W-:Y:S02]  /*15850*/  @P3 IADD3 R57, PT, PT, R57, -0x7f000001, RZ ;  /* 0x80ffffff39393810 */ /* 0x000fe40007ffe0ff */
[----:B------:R-:W-:Y:S02]  /*15860*/  @P4 IADD3 R50, PT, PT, R50, -0x7f000001, RZ ;  /* 0x80ffffff32324810 */ /* 0x000fe40007ffe0ff */
[----:B------:R-:W-:Y:S02]  /*15870*/  @P1 IADD3 R54, PT, PT, R54, -0x7f000001, RZ ;  /* 0x80ffffff36361810 */ /* 0x000fe40007ffe0ff */
[----:B------:R-:W-:Y:S02]  /*15880*/  @P0 IADD3 R5, PT, PT, R5, -0x7f000001, RZ ;  /* 0x80ffffff05050810 */ /* 0x000fe40007ffe0ff */
[----:B------:R-:W-:Y:S02]  /*15890*/  IADD3 R17, PT, PT, R59, R17, RZ ;  /* 0x000000113b117210 */ /* 0x000fe40007ffe0ff */
[----:B------:R0:W2:Y:S02]  /*158a0*/  LD.E R59, desc[UR22][R10.64] ;  /* 0x000000160a3b7980 */ /* 0x0000a4000c101900 */
[----:B------:R-:W-:-:S02]  /*158b0*/  @P2 IADD3 R51, PT, PT, R51, -0x7f000001, RZ ;  /* 0x80ffffff33332810 */ /* 0x000fc40007ffe0ff */
[----:B------:R-:W-:Y:S02]  /*158c0*/  IADD3 R34, PT, PT, R56, R54, RZ ;  /* 0x0000003638227210 */ /* 0x000fe40007ffe0ff */
[----:B0-----:R-:W-:Y:S02]  /*158d0*/  IADD3 R10, PT, PT, R5, UR6, RZ ;  /* 0x00000006050a7c10 */ /* 0x001fe4000fffe0ff */
[----:B------:R-:W-:Y:S02]  /*158e0*/  IADD3 R55, PT, PT, R42, R51, RZ ;  /* 0x000000332a377210 */ /* 0x000fe40007ffe0ff */
[----:B------:R-:W-:Y:S01]  /*158f0*/  IADD3 R42, PT, PT, R57, R50, RZ ;  /* 0x00000032392a7210 */ /* 0x000fe20007ffe0ff */
        /* <DEDUP_REMOVED lines=18> */
[----:B------:R-:W-:Y:S02]  /*15a20*/  IADD3 R11, PT, PT, R57, R46, RZ ;  /* 0x0000002e390b7210 */ /* 0x000fe40007ffe0ff */
[----:B------:R0:W3:Y:S01]  /*15a30*/  LD.E R57, desc[UR22][R6.64] ;  /* 0x0000001606397980 */ /* 0x0000e2000c101900 */
[----:B------:R-:W-:-:S02]  /*15a40*/  ISETP.GE.U32.AND P1, PT, R10, 0x7f000001, PT ;  /* 0x7f0000010a00780c */ /* 0x000fc40003f26070 */
[----:B------:R-:W-:-:S11]  /*15a50*/  ISETP.GE.U32.AND P0, PT, R11, 0x7f000001, PT ;  /* 0x7f0000010b00780c */ /* 0x000fd60003f06070 */
[----:B------:R-:W-:Y:S02]  /*15a60*/  @P1 IADD3 R10, PT, PT, R10, -0x7f000001, RZ ;  /* 0x80ffffff0a0a1810 */ /* 0x000fe40007ffe0ff */
[----:B------:R-:W-:-:S04]  /*15a70*/  @P0 IADD3 R11, PT, PT, R11, -0x7f000001, RZ ;  /* 0x80ffffff0b0b0810 */ /* 0x000fc80007ffe0ff */
[----:B------:R-:W-:-:S05]  /*15a80*/  IADD3 R10, PT, PT, R11, R10, RZ ;  /* 0x0000000a0b0a7210 */ /* 0x000fca0007ffe0ff */
[----:B------:R-:W-:-:S13]  /*15a90*/  ISETP.GE.U32.AND P0, PT, R10, 0x7f000001, PT ;  /* 0x7f0000010a00780c */ /* 0x000fda0003f06070 */
[----:B------:R-:W-:-:S04]  /*15aa0*/  @P0 IADD3 R10, PT, PT, R10, -0x7f000001, RZ ;  /* 0x80ffffff0a0a0810 */ /* 0x000fc80007ffe0ff */
[----:B------:R-:W-:-:S05]  /*15ab0*/  IADD3 R5, PT, PT, R5, R10, RZ ;  /* 0x0000000a05057210 */ /* 0x000fca0007ffe0ff */
[----:B------:R-:W-:-:S13]  /*15ac0*/  ISETP.GE.U32.AND P0, PT, R5, 0x7f000001, PT ;  /* 0x7f0000010500780c */ /* 0x000fda0003f06070 */
[----:B------:R-:W-:-:S05]  /*15ad0*/  @P0 IADD3 R5, PT, PT, R5, -0x7f000001, RZ ;  /* 0x80ffffff05050810 */ /* 0x000fca0007ffe0ff */
[----:B------:R-:W-:Y:S01]  /*15ae0*/  ISETP.GE.U32.AND P0, PT, R5, R68, PT ;  /* 0x000000440500720c */ /* 0x000fe20003f06070 */
[----:B------:R-:W-:-:S12]  /*15af0*/  IADD3 R56, PT, PT, -R68, R5, RZ ;  /* 0x0000000544387210 */ /* 0x000fd80007ffe1ff */
[----:B------:R-:W-:-:S05]  /*15b00*/  @!P0 IADD3 R56, PT, PT, R56, 0x7f000001, RZ ;  /* 0x7f00000138388810 */ /* 0x000fca0007ffe0ff */
[----:B------:R-:W-:Y:S02]  /*15b10*/  IMAD.WIDE.U32 R4, R45, R56, RZ ;  /* 0x000000382d047225 */ /* 0x000fe400078e00ff */
[----:B------:R1:W4:Y:S02]  /*15b20*/  LD.E R45, desc[UR22][R8.64] ;  /* 0x00000016082d7980 */ /* 0x000324000c101900 */
[----:B0-----:R-:W-:-:S04]  /*15b30*/  IMAD R6, R4, 0x7effffff, RZ ;  /* 0x7effffff04067824 */ /* 0x001fc800078e02ff */
[----:B------:R-:W-:Y:S02]  /*15b40*/  IMAD.HI.U32 R6, R6, 0x7f000001, R4 ;  /* 0x7f00000106067827 */ /* 0x000fe400078e0004 */
[----:B------:R-:W3:Y:S04]  /*15b50*/  LD.E R4, desc[UR22][R18.64+0x4] ;  /* 0x0000041612047980 */ /* 0x000ee8000c101900 */
[----:B--2---:R0:W-:Y:S04]  /*15b60*/  STL [R1+0x93c], R59 ;  /* 0x00093c3b01007387 */ /* 0x0041e80000100800 */
[----:B0-----:R0:W2:Y:S04]  /*15b70*/  LD.E R59, desc[UR22][R14.64] ;  /* 0x000000160e3b7980 */ /* 0x0010a8000c101900 */
[----:B------:R-:W2:Y:S01]  /*15b80*/  LD.E R14, desc[UR22][R20.64] ;  /* 0x00000016140e7980 */ /* 0x000ea2000c101900 */
[----:B---3--:R-:W-:-:S04]  /*15b90*/  IMAD.WIDE.U32 R4, R4, R56, RZ ;  /* 0x0000003804047225 */ /* 0x008fc800078e00ff */
[----:B------:R-:W-:-:S04]  /*15ba0*/  IMAD R7, R4, 0x7effffff, RZ ;  /* 0x7effffff04077824 */ /* 0x000fc800078e02ff */
[----:B------:R-:W-:Y:S02]  /*15bb0*/  IMAD.HI.U32 R7, R7, 0x7f000001, R4 ;  /* 0x7f00000107077827 */ /* 0x000fe400078e0004 */
[----:B------:R-:W3:Y:S04]  /*15bc0*/  LD.E R4, desc[UR22][R18.64+0x8] ;  /* 0x0000081612047980 */ /* 0x000ee8000c101900 */
[----:B------:R-:W4:Y:S04]  /*15bd0*/  LD.E R18, desc[UR22][R18.64+0xc] ;  /* 0x00000c1612127980 */ /* 0x000f28000c101900 */
[----:B------:R-:W4:Y:S04]  /*15be0*/  LD.E R19, desc[UR22][R12.64] ;  /* 0x000000160c137980 */ /* 0x000f28000c101900 */
[----:B------:R-:W4:Y:S04]  /*15bf0*/  LD.E R13, desc[UR22][R16.64] ;  /* 0x00000016100d7980 */ /* 0x000f28000c101900 */
[----:B------:R-:W4:Y:S01]  /*15c00*/  LD.E R12, desc[UR22][R142.64] ;  /* 0x000000168e0c7980 */ /* 0x000f22000c101900 */
[----:B------:R-:W-:-:S03]  /*15c10*/  IADD3 R25, PT, PT, R25, R25, RZ ;  /* 0x0000001919197210 */ /* 0x000fc60007ffe0ff */
[----:B--2---:R2:W-:Y:S04]  /*15c20*/  STL [R1+0x914], R14 ;  /* 0x0009140e01007387 */ /* 0x0045e80000100800 */
[----:B------:R-:W4:Y:S04]  /*15c30*/  LD.E R16, desc[UR22][R142.64+0xc] ;  /* 0x00000c168e107980 */ /* 0x000f28000c101900 */
[----:B--2---:R-:W2:Y:S01]  /*15c40*/  LDL R14, [R1+0x110] ;  /* 0x00011000010e7983 */ /* 0x004ea20000100800 */
[----:B---3--:R-:W-:-:S04]  /*15c50*/  IMAD.WIDE.U32 R4, R4, R56, RZ ;  /* 0x0000003804047225 */ /* 0x008fc800078e00ff */
[----:B-1----:R-:W-:-:S04]  /*15c60*/  IMAD R8, R4, 0x7effffff, RZ ;  /* 0x7effffff04087824 */ /* 0x002fc800078e02ff */
[----:B------:R-:W-:-:S04]  /*15c70*/  IMAD.HI.U32 R8, R8, 0x7f000001, R4 ;  /* 0x7f00000108087827 */ /* 0x000fc800078e0004 */
[----:B----4-:R-:W-:Y:S01]  /*15c80*/  IMAD.WIDE.U32 R4, R18, R56, RZ ;  /* 0x0000003812047225 */ /* 0x010fe200078e00ff */
[----:B------:R-:W-:Y:S01]  /*15c90*/  ISETP.GE.U32.AND P0, PT, R25, 0x7f000001, PT ;  /* 0x7f0000011900780c */ /* 0x000fe20003f06070 */
[----:B------:R-:W-:Y:S02]  /*15ca0*/  STL [R1+0x90c], R13 ;  /* 0x00090c0d01007387 */ /* 0x000fe40000100800 */
[----:B------:R-:W-:Y:S02]  /*15cb0*/  IMAD R9, R4, 0x7effffff, RZ ;  /* 0x7effffff04097824 */ /* 0x000fe400078e02ff */
[----:B------:R1:W-:Y:S02]  /*15cc0*/  STL [R1+0x91c], R12 ;  /* 0x00091c0c01007387 */ /* 0x0003e40000100800 */
[----:B------:R-:W-:Y:S02]  /*15cd0*/  IMAD.HI.U32 R9, R9, 0x7f000001, R4 ;  /* 0x7f00000109097827 */ /* 0x000fe400078e0004 */
[----:B------:R-:W3:Y:S04]  /*15ce0*/  LD.E R5, desc[UR22][R142.64+0x4] ;  /* 0x000004168e057980 */ /* 0x000ee8000c101900 */
[----:B------:R-:W4:Y:S01]  /*15cf0*/  LD.E R4, desc[UR22][R142.64+0x8] ;  /* 0x000008168e047980 */ /* 0x000f22000c101900 */
[----:B------:R-:W-:Y:S01]  /*15d00*/  @P0 IADD3 R25, PT, PT, R25, -0x7f000001, RZ ;  /* 0x80ffffff19190810 */ /* 0x000fe20007ffe0ff */
[----:B------:R-:W-:-:S02]  /*15d10*/  ISETP.GE.U32.AND P0, PT, R6, 0x7f000001, PT ;  /* 0x7f0000010600780c */ /* 0x000fc40003f06070 */
[----:B-1----:R-:W4:Y:S04]  /*15d20*/  LDL R12, [R1+0x118] ;  /* 0x00011800010c7983 */ /* 0x002f280000100800 */
[----:B------:R-:W4:Y:S04]  /*15d30*/  LDL R13, [R1+0x11c] ;  /* 0x00011c00010d7983 */ /* 0x000f280000100800 */
[----:B------:R-:W4:Y:S03]  /*15d40*/  LD.E R142, desc[UR22][R142.64+0x1c] ;  /* 0x00001c168e8e7980 */ /* 0x000f26000c101900 */
[----:B------:R-:W-:-:S02]  /*15d50*/  @P0 IADD3 R6, PT, PT, R6, -0x7f000001, RZ ;  /* 0x80ffffff06060810 */ /* 0x000fc40007ffe0ff */
[----:B------:R-:W-:Y:S02]  /*15d60*/  IADD3 R18, PT, PT, R31, R31, RZ ;  /* 0x0000001f1f127210 */ /* 0x000fe40007ffe0ff */
[----:B0-----:R-:W-:Y:S02]  /*15d70*/  IADD3 R15, PT, PT, R40, R40, RZ ;  /* 0x00000028280f7210 */ /* 0x001fe40007ffe0ff */
[----:B------:R-:W-:Y:S01]  /*15d80*/  IADD3 R24, PT, PT, R24, R52, RZ ;  /* 0x0000003418187210 */ /* 0x000fe20007ffe0ff */
[----:B------:R0:W-:Y:S01]  /*15d90*/  STL [R1+0x910], R19 ;  /* 0x0009101301007387 */ /* 0x0001e20000100800 */
[----:B------:R-:W-:Y:S02]  /*15da0*/  IADD3 R35, PT, PT, R35, R42, RZ ;  /* 0x0000002a23237210 */ /* 0x000fe40007ffe0ff */
[----:B------:R-:W-:Y:S02]  /*15db0*/  IADD3 R2, PT, PT, R2, R2, RZ ;  /* 0x0000000202027210 */ /* 0x000fe40007ffe0ff */
[----:B------:R-:W-:-:S02]  /*15dc0*/  IADD3 R22, PT, PT, R22, R22, RZ ;  /* 0x0000001616167210 */ /* 0x000fc40007ffe0ff */
[----:B------:R-:W-:Y:S02]  /*15dd0*/  IADD3 R23, PT, PT, R23, R23, RZ ;  /* 0x0000001717177210 */ /* 0x000fe40007ffe0ff */
[----:B------:R-:W-:Y:S01]  /*15de0*/  IADD3 R29, PT, PT, R29, R29, RZ ;  /* 0x0000001d1d1d7210 */ /* 0x000fe20007ffe0ff */
[----:B------:R-:W-:Y:S04]  /*15df0*/  STL [R1+0x938], R59 ;  /* 0x0009383b01007387 */ /* 0x000fe80000100800 */
[----:B------:R-:W-:Y:S04]  /*15e00*/  STL [R1+0x934], R57 ;  /* 0x0009343901007387 */ /* 0x000fe80000100800 */
[----:B------:R-:W4:Y:S04]  /*15e10*/  LDL.LU R56, [R1+0xae0] ;  /* 0x000ae00001387983 */ /* 0x000f280000300800 */
[----:B---3--:R-:W-:Y:S01]  /*15e20*/  STL [R1+0x924], R5 ;  /* 0x0009240501007387 */ /* 0x008fe20000100800 */
[----:B--2---:R-:W-:-:S03]  /*15e30*/  IADD3 R14, PT, PT, R6, R14, RZ ;  /* 0x0000000e060e7210 */ /* 0x004fc60007ffe0ff */
[----:B------:R-:W2:Y:S04]  /*15e40*/  LDL R6, [R1+0x114] ;  /* 0x0001140001067983 */ /* 0x000ea80000100800 */
[----:B----4-:R1:W-:Y:S01]  /*15e50*/  STL [R1+0x928], R4 ;  /* 0x0009280401007387 */ /* 0x0103e20000100800 */
[----:B------:R-:W-:Y:S01]  /*15e60*/  ISETP.GE.U32.AND P1, PT, R18, 0x7f000001, PT ;  /* 0x7f0000011200780c */ /* 0x000fe20003f26070 */
[----:B------:R-:W-:Y:S01]  /*15e70*/  ISETP.GE.U32.AND P2, PT, R15, 0x7f000001, PT ;  /* 0x7f0000010f00780c */ /* 0x000fe20003f46070 */
[----:B------:R-:W-:Y:S01]  /*15e80*/  IADD3 R53, PT, PT, R53, R25, RZ ;  /* 0x0000001935357210 */ /* 0x000fe20007ffe0ff */
[----:B------:R-:W-:Y:S01]  /*15e90*/  STL [R1+0x92c], R16 ;  /* 0x00092c1001007387 */ /* 0x000fe20000100800 */
[----:B0-----:R-:W-:Y:S01]  /*15ea0*/  IADD3 R19, PT, PT, R27, R49, RZ ;  /* 0x000000311b137210 */ /* 0x001fe20007ffe0ff */
[----:B------:R-:W-:-:S02]  /*15eb0*/  ISETP.GE.U32.AND P0, PT, R14, 0x7f000001, PT ;  /* 0x7f0000010e00780c */ /* 0x000fc40003f06070 */
[----:B------:R0:W-:Y:S04]  /*15ec0*/  STL [R1+0x110], R14 ;  /* 0x0001100e01007387 */ /* 0x0001e80000100800 */
[----:B-1----:R-:W3:Y:S02]  /*15ed0*/  LDL.64 R4, [R1+0x100] ;  /* 0x0001000001047983 */ /* 0x002ee40000100a00 */
[----:B------:R-:W-:Y:S02]  /*15ee0*/  @P1 IADD3 R18, PT, PT, R18, -0x7f000001, RZ ;  /* 0x80ffffff12121810 */ /* 0x000fe40007ffe0ff */
[----:B------:R-:W-:Y:S01]  /*15ef0*/  @P2 IADD3 R15, PT, PT, R15, -0x7f000001, RZ ;  /* 0x80ffffff0f0f2810 */ /* 0x000fe20007ffe0ff */
[----:B------:R-:W4:Y:S02]  /*15f00*/  LDL.LU R59, [R1+0xad4] ;  /* 0x000ad400013b7983 */ /* 0x000f240000300800 */
[----:B0-----:R-:W-:Y:S01]  /*15f10*/  @P0 IADD3 R14, PT, PT, R14, -0x7f000001, RZ ;  /* 0x80ffffff0e0e0810 */ /* 0x001fe20007ffe0ff */
[C---:B------:R-:W-:Y:S01]  /*15f20*/  ISETP.GE.U32.AND P0, PT, R7.reuse, 0x7f000001, PT ;  /* 0x7f0000010700780c */ /* 0x040fe20003f06070 */
[----:B------:R-:W3:Y:S04]  /*15f30*/  LDL.LU R57, [R1+0xae4] ;  /* 0x000ae40001397983 */ /* 0x000ee80000300800 */
[----:B------:R0:W-:Y:S04]  /*15f40*/  STL [R1+0x930], R45 ;  /* 0x0009302d01007387 */ /* 0x0001e80000100800 */
[----:B------:R-:W4:Y:S04]  /*15f50*/  LDL.LU R52, [R1+0xaf8] ;  /* 0x000af80001347983 */ /* 0x000f280000300800 */
[----:B------:R-:W-:Y:S01]  /*15f60*/  @P0 IADD3 R7, PT, PT, R7, -0x7f000001, RZ ;  /* 0x80ffffff07070810 */ /* 0x000fe20007ffe0ff */
[----:B------:R-:W-:Y:S01]  /*15f70*/  ISETP.GE.U32.AND P0, PT, R8, 0x7f000001, PT ;  /* 0x7f0000010800780c */ /* 0x000fe20003f06070 */
[----:B------:R-:W-:Y:S01]  /*15f80*/  STL [R1+0x110], R14 ;  /* 0x0001100e01007387 */ /* 0x000fe20000100800 */
[----:B------:R-:W-:-:S02]  /*15f90*/  IADD3 R18, PT, PT, R54, R18, RZ ;  /* 0x0000001236127210 */ /* 0x000fc40007ffe0ff */
[----:B------:R-:W-:Y:S02]  /*15fa0*/  IADD3 R15, PT, PT, R55, R15, RZ ;  /* 0x0000000f370f7210 */ /* 0x000fe40007ffe0ff */
[----:B------:R-:W4:Y:S04]  /*15fb0*/  LDL.LU R55, [R1+0xab0] ;  /* 0x000ab00001377983 */ /* 0x000f280000300800 */
[----:B------:R-:W4:Y:S03]  /*15fc0*/  LDL.LU R54, [R1+0xae8] ;  /* 0x000ae80001367983 */ /* 0x000f260000300800 */
[----:B------:R-:W-:Y:S01]  /*15fd0*/  @P0 IADD3 R8, PT, PT, R8, -0x7f000001, RZ ;  /* 0x80ffffff08080810 */ /* 0x000fe20007ffe0ff */
[----:B------:R-:W-:Y:S01]  /*15fe0*/  ISETP.GE.U32.AND P0, PT, R9, 0x7f000001, PT ;  /* 0x7f0000010900780c */ /* 0x000fe20003f06070 */
[----:B0-----:R-:W4:Y:S02]  /*15ff0*/  LDL.LU R45, [R1+0xadc] ;  /* 0x000adc00012d7983 */ /* 0x001f240000300800 */
[----:B------:R-:W-:-:S02]  /*16000*/  IADD3 R8, PT, PT, R8, R12, RZ ;  /* 0x0000000c08087210 */ /* 0x000fc40007ffe0ff */
[----:B------:R-:W4:Y:S04]  /*16010*/  LDL.LU R49, [R1+0xaec] ;  /* 0x000aec0001317983 */ /* 0x000f280000300800 */
[----:B------:R-:W-:Y:S04]  /*16020*/  STL [R1+0x244], R124 ;  /* 0x0002447c01007387 */ /* 0x000fe80000100800 */
[----:B------:R-:W-:Y:S01]  /*16030*/  @P0 IADD3 R9, PT, PT, R9, -0x7f000001, RZ ;  /* 0x80ffffff09090810 */ /* 0x000fe20007ffe0ff */
[----:B------:R-:W-:Y:S03]  /*16040*/  STL [R1+0x240], R131 ;  /* 0x0002408301007387 */ /* 0x000fe60000100800 */
[----:B------:R-:W-:Y:S01]  /*16050*/  IADD3 R9, PT, PT, R9, R13, RZ ;  /* 0x0000000d09097210 */ /* 0x000fe20007ffe0ff */
[C---:B------:R-:W-:Y:S01]  /*16060*/  ISETP.GE.U32.AND P1, PT, R8.reuse, 0x7f000001, PT ;  /* 0x7f0000010800780c */ /* 0x040fe20003f26070 */
[----:B------:R-:W-:Y:S03]  /*16070*/  STL [R1+0x23c], R123 ;  /* 0x00023c7b01007387 */ /* 0x000fe60000100800 */
[----:B------:R-:W-:Y:S01]  /*16080*/  ISETP.GE.U32.AND P2, PT, R9, 0x7f000001, PT ;  /* 0x7f0000010900780c */ /* 0x000fe20003f46070 */
[----:B------:R0:W-:Y:S04]  /*16090*/  STL [R1+0x118], R8 ;  /* 0x0001180801007387 */ /* 0x0001e80000100800 */
[----:B------:R1:W-:Y:S04]  /*160a0*/  STL [R1+0x11c], R9 ;  /* 0x00011c0901007387 */ /* 0x0003e80000100800 */
[----:B------:R1:W-:Y:S01]  /*160b0*/  STL [R1+0xc00], R0 ;  /* 0x000c000001007387 */ /* 0x0003e20000100800 */
[----:B0-----:R-:W-:-:S03]  /*160c0*/  @P1 IADD3 R8, PT, PT, R8, -0x7f000001, RZ ;  /* 0x80ffffff08081810 */ /* 0x001fc60007ffe0ff */
[----:B------:R0:W-:Y:S01]  /*160d0*/  STL [R1+0xc08], R3 ;  /* 0x000c080301007387 */ /* 0x0001e20000100800 */
[----:B-1----:R-:W-:-:S03]  /*160e0*/  @P2 IADD3 R9, PT, PT, R9, -0x7f000001, RZ ;  /* 0x80ffffff09092810 */ /* 0x002fc60007ffe0ff */
[----:B------:R-:W-:Y:S04]  /*160f0*/  STL [R1+0x118], R8 ;  /* 0x0001180801007387 */ /* 0x000fe80000100800 */
[----:B------:R-:W-:Y:S04]  /*16100*/  STL [R1+0x11c], R9 ;  /* 0x00011c0901007387 */ /* 0x000fe80000100800 */
[----:B------:R-:W4:Y:S04]  /*16110*/  LDL.LU R0, [R1+0x6bc] ;  /* 0x0006bc0001007983 */ /* 0x000f280000300800 */
[----:B------:R-:W4:Y:S01]  /*16120*/  LDL.LU R143, [R1+0x6b4] ;  /* 0x0006b400018f7983 */ /* 0x000f220000300800 */
[----:B--2---:R-:W-:-:S03]  /*16130*/  IADD3 R6, PT, PT, R7, R6, RZ ;  /* 0x0000000607067210 */ /* 0x004fc60007ffe0ff */
[----:B0-----:R-:W2:Y:S02]  /*16140*/  LDL.LU R3, [R1+0x6b0] ;  /* 0x0006b00001037983 */ /* 0x001ea40000300800 */
[C---:B------:R-:W-:Y:S02]  /*16150*/  ISETP.GE.U32.AND P0, PT, R6.reuse, 0x7f000001, PT ;  /* 0x7f0000010600780c */ /* 0x040fe40003f06070 */
[----:B------:R0:W-:Y:S11]  /*16160*/  STL [R1+0x114], R6 ;  /* 0x0001140601007387 */ /* 0x0001f60000100800 */
[----:B0-----:R-:W-:-:S05]  /*16170*/  @P0 IADD3 R6, PT, PT, R6, -0x7f000001, RZ ;  /* 0x80ffffff06060810 */ /* 0x001fca0007ffe0ff */
[----:B------:R0:W-:Y:S01]  /*16180*/  STL [R1+0x114], R6 ;  /* 0x0001140601007387 */ /* 0x0001e20000100800 */
[----:B------:R-:W-:Y:S01]  /*16190*/  ISETP.GE.U32.AND P0, PT, R53, 0x7f000001, PT ;  /* 0x7f0000013500780c */ /* 0x000fe20003f06070 */
[----:B------:R-:W-:Y:S02]  /*161a0*/  IADD3 R8, PT, PT, R43, R43, RZ ;  /* 0x0000002b2b087210 */ /* 0x000fe40007ffe0ff */
[----:B---3--:R-:W3:Y:S04]  /*161b0*/  LD.E R14, desc[UR22][R4.64+0x18] ;  /* 0x00001816040e7980 */ /* 0x008ee8000c101900 */
[----:B------:R1:W2:Y:S04]  /*161c0*/  LD.E R16, desc[UR22][R4.64+0x1c] ;  /* 0x00001c1604107980 */ /* 0x0002a8000c101900 */
[----:B0-----:R-:W2:Y:S02]  /*161d0*/  LD.E R6, desc[UR22][R4.64+0x10] ;  /* 0x0000101604067980 */ /* 0x001ea4000c101900 */
[----:B------:R-:W-:-:S02]  /*161e0*/  @P0 IADD3 R53, PT, PT, R53, -0x7f000001, RZ ;  /* 0x80ffffff35350810 */ /* 0x000fc40007ffe0ff */
[----:B------:R-:W3:Y:S02]  /*161f0*/  LDL R17, [R1+0x114] ;  /* 0x0001140001117983 */ /* 0x000ee40000100800 */
[----:B------:R-:W-:Y:S01]  /*16200*/  IADD3 R7, PT, PT, R53, UR6, RZ ;  /* 0x0000000635077c10 */ /* 0x000fe2000fffe0ff */
[----:B------:R-:W-:Y:S01]  /*16210*/  ISETP.GE.U32.AND P0, PT, R18, 0x7f000001, PT ;  /* 0x7f0000011200780c */ /* 0x000fe20003f06070 */
[----:B------:R-:W3:Y:S03]  /*16220*/  LDL.LU R43, [R1+0xb18] ;  /* 0x000b1800012b7983 */ /* 0x000ee60000300800 */
[----:B------:R-:W-:-:S09]  /*16230*/  ISETP.GE.U32.AND P1, PT, R7, 0x7f000001, PT ;  /* 0x7f0000010700780c */ /* 0x000fd20003f26070 */
[----:B------:R-:W-:-:S04]  /*16240*/  @P0 IADD3 R18, PT, PT, R18, -0x7f000001, RZ ;  /* 0x80ffffff12120810 */ /* 0x000fc80007ffe0ff */
[----:B------:R-:W-:-:S04]  /*16250*/  @P1 IADD3 R7, PT, PT, R7, -0x7f000001, RZ ;  /* 0x80ffffff07071810 */ /* 0x000fc80007ffe0ff */
[----:B------:R-:W-:Y:S01]  /*16260*/  IADD3 R7, PT, PT, R18, R7, RZ ;  /* 0x0000000712077210 */ /* 0x000fe20007ffe0ff */
[----:B------:R-:W-:Y:S01]  /*16270*/  ISETP.GE.U32.AND P1, PT, R8, 0x7f000001, PT ;  /* 0x7f0000010800780c */ /* 0x000fe20003f26070 */
[----:B------:R-:W-:-:S03]  /*16280*/  ISETP.GE.U32.AND P0, PT, R15, 0x7f000001, PT ;  /* 0x7f0000010f00780c */ /* 0x000fc60003f06070 */
[----:B------:R-:W-:-:S09]  /*16290*/  ISETP.GE.U32.AND P2, PT, R7, 0x7f000001, PT ;  /* 0x7f0000010700780c */ /* 0x000fd20003f46070 */
[----:B------:R-:W-:Y:S02]  /*162a0*/  @P1 IADD3 R8, PT, PT, R8, -0x7f000001, RZ ;  /* 0x80ffffff08081810 */ /* 0x000fe40007ffe0ff */
[----:B------:R-:W-:Y:S02]  /*162b0*/  @P0 IADD3 R15, PT, PT, R15, -0x7f000001, RZ ;  /* 0x80ffffff0f0f0810 */ /* 0x000fe40007ffe0ff */
[----:B------:R-:W-:Y:S02]  /*162c0*/  @P2 IADD3 R7, PT, PT, R7, -0x7f000001, RZ ;  /* 0x80ffffff07072810 */ /* 0x000fe40007ffe0ff */
[----:B------:R-:W-:Y:S02]  /*162d0*/  IADD3 R8, PT, PT, R46, R8, RZ ;  /* 0x000000082e087210 */ /* 0x000fe40007ffe0ff */
[----:B------:R-:W3:Y:S01]  /*162e0*/  LDL.LU R46, [R1+0xb1c] ;  /* 0x000b1c00012e7983 */ /* 0x000ee20000300800 */
[----:B------:R-:W-:Y:S02]  /*162f0*/  IADD3 R7, PT, PT, R15, R7, RZ ;  /* 0x000000070f077210 */ /* 0x000fe40007ffe0ff */
[----:B------:R-:W-:-:S03]  /*16300*/  ISETP.GE.U32.AND P0, PT, R8, 0x7f000001, PT ;  /* 0x7f0000010800780c */ /* 0x000fc60003f06070 */
[----:B------:R-:W-:-:S10]  /*16310*/  ISETP.GE.U32.AND P1, PT, R7, 0x7f000001, PT ;  /* 0x7f0000010700780c */ /* 0x000fd40003f26070 */
[----:B------:R-:W-:-:S03]  /*16320*/  @P0 IADD3 R8, PT, PT, R8, -0x7f000001, RZ ;  /* 0x80ffffff08080810 */ /* 0x000fc60007ffe0ff */
[----:B------:R-:W-:-:S04]  /*16330*/  @P1 IADD3 R7, PT, PT, R7, -0x7f000001, RZ ;  /* 0x80ffffff07071810 */ /* 0x000fc80007ffe0ff */
[----:B------:R-:W-:-:S05]  /*16340*/  IADD3 R9, PT, PT, R8, R7, RZ ;  /* 0x0000000708097210 */ /* 0x000fca0007ffe0ff */
[----:B------:R-:W-:-:S13]  /*16350*/  ISETP.GE.U32.AND P0, PT, R9, 0x7f000001, PT ;  /* 0x7f0000010900780c */ /* 0x000fda0003f06070 */
[----:B------:R-:W-:-:S04]  /*16360*/  @P0 IADD3 R9, PT, PT, R9, -0x7f000001, RZ ;  /* 0x80ffffff09090810 */ /* 0x000fc80007ffe0ff */
[-C--:B------:R-:W-:Y:S02]  /*16370*/  IADD3 R12, PT, PT, R53, R9.reuse, RZ ;  /* 0x00000009350c7210 */ /* 0x080fe40007ffe0ff */
[-C--:B------:R-:W-:Y:S02]  /*16380*/  IADD3 R18, PT, PT, R18, R9.reuse, RZ ;  /* 0x0000000912127210 */ /* 0x080fe40007ffe0ff */
[-C--:B------:R-:W-:Y:S02]  /*16390*/  IADD3 R15, PT, PT, R15, R9.reuse, RZ ;  /* 0x000000090f0f7210 */ /* 0x080fe40007ffe0ff */
[----:B------:R-:W-:Y:S01]  /*163a0*/  IADD3 R8, PT, PT, R8, R9, RZ ;  /* 0x0000000908087210 */ /* 0x000fe20007ffe0ff */
[----:B------:R-:W3:Y:S01]  /*163b0*/  LDL.LU R53, [R1+0xafc] ;  /* 0x000afc0001357983 */ /* 0x000ee20000300800 */
[----:B------:R-:W-:-:S13]  /*163c0*/  ISETP.GE.U32.AND P0, PT, R12, 0x7f000001, PT ;  /* 0x7f0000010c00780c */ /* 0x000fda0003f06070 */
[----:B------:R-:W-:-:S05]  /*163d0*/  @P0 IADD3 R12, PT, PT, R12, -0x7f000001, RZ ;  /* 0x80ffffff0c0c0810 */ /* 0x000fca0007ffe0ff */
[----:B------:R-:W-:Y:S01]  /*163e0*/  ISETP.GE.U32.AND P0, PT, R12, R67, PT ;  /* 0x000000430c00720c */ /* 0x000fe20003f06070 */
[----:B------:R-:W-:-:S12]  /*163f0*/  IADD3 R12, PT, PT, -R67, R12, RZ ;  /* 0x0000000c430c7210 */ /* 0x000fd80007ffe1ff */
[----:B------:R-:W-:-:S05]  /*16400*/  @!P0 IADD3 R12, PT, PT, R12, 0x7f000001, RZ ;  /* 0x7f0000010c0c8810 */ /* 0x000fca0007ffe0ff */
[----:B--2---:R-:W-:-:S04]  /*16410*/  IMAD.WIDE.U32 R6, R6, R12, RZ ;  /* 0x0000000c06067225 */ /* 0x004fc800078e00ff */
[----:B------:R-:W-:-:S04]  /*16420*/  IMAD R13, R6, 0x7effffff, RZ ;  /* 0x7effffff060d7824 */ /* 0x000fc800078e02ff */
[----:B------:R-:W-:Y:S02]  /*16430*/  IMAD.HI.U32 R6, R13, 0x7f000001, R6 ;  /* 0x7f0000010d067827 */ /* 0x000fe400078e0006 */
[----:B------:R-:W1:Y:S04]  /*16440*/  LD.E R7, desc[UR22][R4.64+0x14] ;  /* 0x0000141604077980 */ /* 0x000e68000c101900 */
[----:B------:R-:W2:Y:S01]  /*16450*/  LDL R13, [R1+0x110] ;  /* 0x00011000010d7983 */ /* 0x000ea20000100800 */
[----:B------:R-:W-:-:S13]  /*16460*/  ISETP.GE.U32.AND P0, PT, R6, 0x7f000001, PT ;  /* 0x7f0000010600780c */ /* 0x000fda0003f06070 */
[----:B------:R-:W-:Y:S01]  /*16470*/  @P0 IADD3 R6, PT, PT, R6, -0x7f000001, RZ ;  /* 0x80ffffff06060810 */ /* 0x000fe20007ffe0ff */
[----:B-1----:R-:W-:-:S04]  /*16480*/  IMAD.WIDE.U32 R4, R7, R12, RZ ;  /* 0x0000000c07047225 */ /* 0x002fc800078e00ff */
[----:B------:R-:W-:-:S04]  /*16490*/  IMAD R7, R4, 0x7effffff, RZ ;  /* 0x7effffff04077824 */ /* 0x000fc800078e02ff */
[----:B------:R-:W-:-:S04]  /*164a0*/  IMAD.HI.U32 R7, R7, 0x7f000001, R4 ;  /* 0x7f00000107077827 */ /* 0x000fc800078e0004 */
[----:B---3--:R-:W-:-:S04]  /*164b0*/  IMAD.WIDE.U32 R4, R14, R12, RZ ;  /* 0x0000000c0e047225 */ /* 0x008fc800078e00ff */
[----:B------:R-:W-:Y:S01]  /*164c0*/  IMAD R14, R4, 0x7effffff, RZ ;  /* 0x7effffff040e7824 */ /* 0x000fe200078e02ff */
[----:B--2---:R-:W-:Y:S02]  /*164d0*/  IADD3 R6, PT, PT, R6, R13, RZ ;  /* 0x0000000d06067210 */ /* 0x004fe40007ffe0ff */
[----:B------:R-:W2:Y:S01]  /*164e0*/  LDL R13, [R1+0x11c] ;  /* 0x00011c00010d7983 */ /* 0x000ea20000100800 */
[----:B------:R-:W-:-:S04]  /*164f0*/  IMAD.HI.U32 R14, R14, 0x7f000001, R4 ;  /* 0x7f0000010e0e7827 */ /* 0x000fc800078e0004 */
[----:B------:R-:W-:Y:S02]  /*16500*/  IMAD.WIDE.U32 R4, R16, R12, RZ ;  /* 0x0000000c10047225 */ /* 0x000fe400078e00ff */
[----:B------:R-:W3:Y:S02]  /*16510*/  LDL R16, [R1+0x118] ;  /* 0x0001180001107983 */ /* 0x000ee40000100800 */
[----:B------:R-:W-:-:S04]  /*16520*/  IMAD R12, R4, 0x7effffff, RZ ;  /* 0x7effffff040c7824 */ /* 0x000fc800078e02ff */
[----:B------:R-:W-:Y:S02]  /*16530*/  IMAD.HI.U32 R12, R12, 0x7f000001, R4 ;  /* 0x7f0000010c0c7827 */ /* 0x000fe400078e0004 */
[----:B------:R-:W4:Y:S01]  /*16540*/  LDL.64 R4, [R1+0x100] ;  /* 0x0001000001047983 */ /* 0x000f220000100a00 */
[----:B------:R-:W-:-:S13]  /*16550*/  ISETP.GE.U32.AND P0, PT, R7, 0x7f000001, PT ;  /* 0x7f0000010700780c */ /* 0x000fda0003f06070 */
[----:B------:R-:W-:Y:S01]  /*16560*/  @P0 IADD3 R7, PT, PT, R7, -0x7f000001, RZ ;  /* 0x80ffffff07070810 */ /* 0x000fe20007ffe0ff */
[----:B------:R-:W-:-:S13]  /*16570*/  ISETP.GE.U32.AND P0, PT, R14, 0x7f000001, PT ;  /* 0x7f0000010e00780c */ /* 0x000fda0003f06070 */
[----:B------:R-:W-:Y:S01]  /*16580*/  @P0 IADD3 R14, PT, PT, R14, -0x7f000001, RZ ;  /* 0x80ffffff0e0e0810 */ /* 0x000fe20007ffe0ff */
[----:B------:R-:W-:Y:S01]  /*16590*/  ISETP.GE.U32.AND P0, PT, R12, 0x7f000001, PT ;  /* 0x7f0000010c00780c */ /* 0x000fe20003f06070 */
[----:B------:R-:W-:Y:S01]  /*165a0*/  IADD3 R7, PT, PT, R7, R17, RZ ;  /* 0x0000001107077210 */ /* 0x000fe20007ffe0ff */
[----:B------:R-:W-:-:S11]  /*165b0*/  ISETP.GE.U32.AND P1, PT, R6, 0x7f000001, PT ;  /* 0x7f0000010600780c */ /* 0x000fd60003f26070 */
[----:B------:R-:W-:Y:S01]  /*165c0*/  @P0 IADD3 R12, PT, PT, R12, -0x7f000001, RZ ;  /* 0x80ffffff0c0c0810 */ /* 0x000fe20007ffe0ff */
[----:B------:R-:W-:Y:S01]  /*165d0*/  ISETP.GE.U32.AND P0, PT, R7, 0x7f000001, PT ;  /* 0x7f0000010700780c */ /* 0x000fe20003f06070 */
[----:B------:R0:W-:Y:S04]  /*165e0*/  STL [R1+0x110], R6 ;  /* 0x0001100601007387 */ /* 0x0001e80000100800 */
[----:B------:R1:W-:Y:S01]  /*165f0*/  STL [R1+0x114], R7 ;  /* 0x0001140701007387 */ /* 0x0003e20000100800 */
[----:B0-----:R-:W-:-:S07]  /*16600*/  @P1 IADD3 R6, PT, PT, R6, -0x7f000001, RZ ;  /* 0x80ffffff06061810 */ /* 0x001fce0007ffe0ff */
[----:B-1----:R-:W-:Y:S01]  /*16610*/  @P0 IADD3 R7, PT, PT, R7, -0x7f000001, RZ ;  /* 0x80ffffff07070810 */ /* 0x002fe20007ffe0ff */
[----:B------:R-:W-:Y:S04]  /*16620*/  STL [R1+0x110], R6 ;  /* 0x0001100601007387 */ /* 0x000fe80000100800 */
[----:B------:R-:W-:Y:S01]  /*16630*/  STL [R1+0x114], R7 ;  /* 0x0001140701007387 */ /* 0x000fe20000100800 */
[C---:B------:R-:W-:Y:S01]  /*16640*/  ISETP.GE.U32.AND P0, PT, R24.reuse, 0x7f000001, PT ;  /* 0x7f0000011800780c */ /* 0x040fe20003f06070 */
[----:B------:R-:W-:Y:S01]  /*16650*/  ISETP.GE.U32.AND P1, PT, R19, 0x7f000001, PT ;  /* 0x7f0000011300780c */ /* 0x000fe20003f26070 */
[----:B------:R-:W-:Y:S01]  /*16660*/  IADD3 R17, PT, PT, R33, R51, RZ ;  /* 0x0000003321117210 */ /* 0x000fe20007ffe0ff */
[----:B------:R-:W4:Y:S04]  /*16670*/  LDL R25, [R1+0x110] ;  /* 0x0001100001197983 */ /* 0x000f280000100800 */
[----:B------:R-:W4:Y:S04]  /*16680*/  LDL R27, [R1+0x114] ;  /* 0x00011400011b7983 */ /* 0x000f280000100800 */
[----:B------:R-:W4:Y:S02]  /*16690*/  LDL.LU R51, [R1+0xb10] ;  /* 0x000b100001337983 */ /* 0x000f240000300800 */
[----:B------:R-:W-:-:S04]  /*166a0*/  @P0 IADD3 R24, PT, PT, R24, -0x7f000001, RZ ;  /* 0x80ffffff18180810 */ /* 0x000fc80007ffe0ff */
[----:B------:R-:W-:-:S05]  /*166b0*/  IADD3 R44, PT, PT, R44, R24, RZ ;  /* 0x000000182c2c7210 */ /* 0x000fca0007ffe0ff */
[----:B------:R-:W-:Y:S01]  /*166c0*/  ISETP.GE.U32.AND P0, PT, R44, 0x7f000001, PT ;  /* 0x7f0000012c00780c */ /* 0x000fe20003f06070 */
[----:B------:R-:W-:-:S04]  /*166d0*/  @P1 IADD3 R19, PT, PT, R19, -0x7f000001, RZ ;  /* 0x80ffffff13131810 */ /* 0x000fc80007ffe0ff */
[----:B------:R-:W-:Y:S02]  /*166e0*/  IADD3 R47, PT, PT, R47, R19, RZ ;  /* 0x000000132f2f7210 */ /* 0x000fe40007ffe0ff */
[----:B--2---:R-:W-:Y:S02]  /*166f0*/  IADD3 R12, PT, PT, R12, R13, RZ ;  /* 0x0000000d0c0c7210 */ /* 0x004fe40007ffe0ff */
[----:B---3--:R-:W-:-:S03]  /*16700*/  IADD3 R14, PT, PT, R14, R16, RZ ;  /* 0x000000100e0e7210 */ /* 0x008fc60007ffe0ff */
[----:B------:R-:W-:Y:S02]  /*16710*/  ISETP.GE.U32.AND P3, PT, R12, 0x7f000001, PT ;  /* 0x7f0000010c00780c */ /* 0x000fe40003f66070 */
[C---:B------:R-:W-:Y:S01]  /*16720*/  ISETP.GE.U32.AND P2, PT, R14.reuse, 0x7f000001, PT ;  /* 0x7f0000010e00780c */ /* 0x040fe20003f46070 */
[----:B------:R0:W-:Y:S04]  /*16730*/  STL [R1+0x118], R14 ;  /* 0x0001180e01007387 */ /* 0x0001e80000100800 */
[----:B------:R1:W-:Y:S08]  /*16740*/  STL [R1+0x11c], R12 ;  /* 0x00011c0c01007387 */ /* 0x0003f00000100800 */
[----:B0-----:R-:W-:-:S02]  /*16750*/  @P2 IADD3 R14, PT, PT, R14, -0x7f000001, RZ ;  /* 0x80ffffff0e0e2810 */ /* 0x001fc40007ffe0ff */
[----:B-1----:R-:W-:-:S03]  /*16760*/  @P3 IADD3 R12, PT, PT, R12, -0x7f000001, RZ ;  /* 0x80ffffff0c0c3810 */ /* 0x002fc60007ffe0ff */
[----:B------:R0:W-:Y:S04]  /*16770*/  STL [R1+0x118], R14 ;  /* 0x0001180e01007387 */ /* 0x0001e80000100800 */
[----:B------:R1:W-:Y:S04]  /*16780*/  STL [R1+0x11c], R12 ;  /* 0x00011c0c01007387 */ /* 0x0003e80000100800 */
[----:B----4-:R-:W2:Y:S04]  /*16790*/  LD.E R20, desc[UR22][R4.64+0x20] ;  /* 0x0000201604147980 */ /* 0x010ea8000c101900 */
[----:B0-----:R-:W3:Y:S04]  /*167a0*/  LD.E R14, desc[UR22][R4.64+0x24] ;  /* 0x00002416040e7980 */ /* 0x001ee8000c101900 */
[----:B------:R-:W4:Y:S04]  /*167b0*/  LD.E R6, desc[UR22][R4.64+0x28] ;  /* 0x0000281604067980 */ /* 0x000f28000c101900 */
[----:B------:R0:W3:Y:S01]  /*167c0*/  LD.E R7, desc[UR22][R4.64+0x2c] ;  /* 0x00002c1604077980 */ /* 0x0000e2000c101900 */
[----:B------:R-:W-:Y:S01]  /*167d0*/  @P0 IADD3 R44, PT, PT, R44, -0x7f000001, RZ ;  /* 0x80ffffff2c2c0810 */ /* 0x000fe20007ffe0ff */
[----:B------:R-:W-:Y:S01]  /*167e0*/  ISETP.GE.U32.AND P1, PT, R17, 0x7f000001, PT ;  /* 0x7f0000011100780c */ /* 0x000fe20003f26070 */
[----:B------:R-:W-:Y:S01]  /*167f0*/  ISETP.GE.U32.AND P0, PT, R47, 0x7f000001, PT ;  /* 0x7f0000012f00780c */ /* 0x000fe20003f06070 */
[----:B------:R-:W4:Y:S04]  /*16800*/  LDL R31, [R1+0x118] ;  /* 0x00011800011f7983 */ /* 0x000f280000100800 */
[----:B------:R-:W4:Y:S01]  /*16810*/  LDL R33, [R1+0x11c] ;  /* 0x00011c0001217983 */ /* 0x000f220000100800 */
[----:B0-----:R-:W-:-:S05]  /*16820*/  IADD3 R4, PT, PT, R44, UR6, RZ ;  /* 0x000000062c047c10 */ /* 0x001fca000fffe0ff */
[----:B------:R-:W-:Y:S01]  /*16830*/  ISETP.GE.U32.AND P2, PT, R4, 0x7f000001, PT ;  /* 0x7f0000010400780c */ /* 0x000fe20003f46070 */
[----:B------:R-:W-:Y:S02]  /*16840*/  @P1 IADD3 R17, PT, PT, R17, -0x7f000001, RZ ;  /* 0x80ffffff11111810 */ /* 0x000fe40007ffe0ff */
[----:B------:R-:W-:Y:S02]  /*16850*/  @P0 IADD3 R47, PT, PT, R47, -0x7f000001, RZ ;  /* 0x80ffffff2f2f0810 */ /* 0x000fe40007ffe0ff */
[----:B------:R-:W-:-:S08]  /*16860*/  IADD3 R16, PT, PT, R48, R17, RZ ;  /* 0x0000001130107210 */ /* 0x000fd00007ffe0ff */
[----:B------:R-:W-:Y:S01]  /*16870*/  @P2 IADD3 R4, PT, PT, R4, -0x7f000001, RZ ;  /* 0x80ffffff04042810 */ /* 0x000fe20007ffe0ff */
[----:B------:R-:W-:Y:S01]  /*16880*/  ISETP.GE.U32.AND P1, PT, R35, 0x7f000001, PT ;  /* 0x7f0000012300780c */ /* 0x000fe20003f26070 */
[----:B------:R-:W4:Y:S02]  /*16890*/  LDL.LU R48, [R1+0xb28] ;  /* 0x000b280001307983 */ /* 0x000f240000300800 */
[----:B------:R-:W-:Y:S01]  /*168a0*/  IADD3 R4, PT, PT, R47, R4, RZ ;  /* 0x000000042f047210 */ /* 0x000fe20007ffe0ff */
[----:B------:R-:W-:-:S04]  /*168b0*/  ISETP.GE.U32.AND P0, PT, R16, 0x7f000001, PT ;  /* 0x7f0000011000780c */ /* 0x000fc80003f06070 */
[----:B------:R-:W-:-:S05]  /*168c0*/  ISETP.GE.U32.AND P2, PT, R4, 0x7f000001, PT ;  /* 0x7f0000010400780c */ /* 0x000fca0003f46070 */
[----:B------:R-:W-:-:S04]  /*168d0*/  @P1 IADD3 R35, PT, PT, R35, -0x7f000001, RZ ;  /* 0x80ffffff23231810 */ /* 0x000fc80007ffe0ff */
[----:B------:R-:W-:-:S04]  /*168e0*/  @P0 IADD3 R16, PT, PT, R16, -0x7f000001, RZ ;  /* 0x80ffffff10100810 */ /* 0x000fc80007ffe0ff */
[----:B------:R-:W-:Y:S02]  /*168f0*/  @P2 IADD3 R4, PT, PT, R4, -0x7f000001, RZ ;  /* 0x80ffffff04042810 */ /* 0x000fe40007ffe0ff */
[----:B-1----:R-:W-:Y:S02]  /*16900*/  IADD3 R12, PT, PT, R50, R35, RZ ;  /* 0x00000023320c7210 */ /* 0x002fe40007ffe0ff */
[----:B------:R-:W4:Y:S01]  /*16910*/  LDL.LU R50, [R1+0xb0c] ;  /* 0x000b0c0001327983 */ /* 0x000f220000300800 */
        /* <DEDUP_REMOVED lines=10> */
[----:B------:R-:W-:Y:S01]  /*169c0*/  IADD3 R12, PT, PT, R12, R13, RZ ;  /* 0x0000000d0c0c7210 */ /* 0x000fe20007ffe0ff */
[----:B------:R-:W4:Y:S01]  /*169d0*/  LDL.LU R44, [R1+0xb20] ;  /* 0x000b2000012c7983 */ /* 0x000f220000300800 */
[----:B------:R-:W-:-:S13]  /*169e0*/  ISETP.GE.U32.AND P0, PT, R21, 0x7f000001, PT ;  /* 0x7f0000011500780c */ /* 0x000fda0003f06070 */
[----:B------:R-:W-:-:S05]  /*169f0*/  @P0 IADD3 R21, PT, PT, R21, -0x7f000001, RZ ;  /* 0x80ffffff15150810 */ /* 0x000fca0007ffe0ff */
[----:B------:R-:W-:Y:S01]  /*16a00*/  ISETP.GE.U32.AND P0, PT, R21, R66, PT ;  /* 0x000000421500720c */ /* 0x000fe20003f06070 */
[----:B------:R-:W-:-:S12]  /*16a10*/  IADD3 R21, PT, PT, -R66, R21, RZ ;  /* 0x0000001542157210 */ /* 0x000fd80007ffe1ff */
[----:B------:R-:W-:-:S05]  /*16a20*/  @!P0 IADD3 R21, PT, PT, R21, 0x7f000001, RZ ;  /* 0x7f00000115158810 */ /* 0x000fca0007ffe0ff */
[----:B--2---:R-:W-:-:S04]  /*16a30*/  IMAD.WIDE.U32 R4, R20, R21, RZ ;  /* 0x0000001514047225 */ /* 0x004fc800078e00ff */
[----:B------:R-:W-:-:S04]  /*16a40*/  IMAD R20, R4, 0x7effffff, RZ ;  /* 0x7effffff04147824 */ /* 0x000fc800078e02ff */
[----:B------:R-:W-:-:S04]  /*16a50*/  IMAD.HI.U32 R20, R20, 0x7f000001, R4 ;  /* 0x7f00000114147827 */ /* 0x000fc800078e0004 */
[----:B---3--:R-:W-:-:S04]  /*16a60*/  IMAD.WIDE.U32 R4, R14, R21, RZ ;  /* 0x000000150e047225 */ /* 0x008fc800078e00ff */
[----:B------:R-:W-:-:S04]  /*16a70*/  IMAD R14, R4, 0x7effffff, RZ ;  /* 0x7effffff040e7824 */ /* 0x000fc800078e02ff */
[----:B------:R-:W-:-:S04]  /*16a80*/  IMAD.HI.U32 R14, R14, 0x7f000001, R4 ;  /* 0x7f0000010e0e7827 */ /* 0x000fc800078e0004 */
[----:B----4-:R-:W-:-:S04]  /*16a90*/  IMAD.WIDE.U32 R4, R6, R21, RZ ;  /* 0x0000001506047225 */ /* 0x010fc800078e00ff */
[----:B------:R-:W-:-:S04]  /*16aa0*/  IMAD R6, R4, 0x7effffff, RZ ;  /* 0x7effffff04067824 */ /* 0x000fc800078e02ff */
[----:B------:R-:W-:-:S04]  /*16ab0*/  IMAD.HI.U32 R6, R6, 0x7f000001, R4 ;  /* 0x7f00000106067827 */ /* 0x000fc800078e0004 */
[----:B------:R-:W-:-:S04]  /*16ac0*/  IMAD.WIDE.U32 R4, R7, R21, RZ ;  /* 0x0000001507047225 */ /* 0x000fc800078e00ff */
[----:B------:R-:W-:-:S04]  /*16ad0*/  IMAD R7, R4, 0x7effffff, RZ ;  /* 0x7effffff04077824 */ /* 0x000fc800078e02ff */
[----:B------:R-:W-:Y:S02]  /*16ae0*/  IMAD.HI.U32 R7, R7, 0x7f000001, R4 ;  /* 0x7f00000107077827 */ /* 0x000fe400078e0004 */
[----:B------:R-:W2:Y:S01]  /*16af0*/  LDL.64 R4, [R1+0x100] ;  /* 0x0001000001047983 */ /* 0x000ea20000100a00 */
        /* <DEDUP_REMOVED lines=8> */
[----:B------:R-:W-:Y:S02]  /*16b80*/  IADD3 R20, PT, PT, R20, R25, RZ ;  /* 0x0000001914147210 */ /* 0x000fe40007ffe0ff */
[----:B------:R-:W-:-:S02]  /*16b90*/  IADD3 R14, PT, PT, R14, R27, RZ ;  /* 0x0000001b0e0e7210 */ /* 0x000fc40007ffe0ff */
[----:B------:R-:W-:Y:S02]  /*16ba0*/  IADD3 R6, PT, PT, R6, R31, RZ ;  /* 0x0000001f06067210 */ /* 0x000fe40007ffe0ff */
[----:B------:R-:W-:Y:S01]  /*16bb0*/  IADD3 R7, PT, PT, R7, R33, RZ ;  /* 0x0000002107077210 */ /* 0x000fe20007ffe0ff */
[----:B------:R-:W-:Y:S01]  /*16bc0*/  ISETP.GE.U32.AND P0, PT, R20, 0x7f000001, PT ;  /* 0x7f0000011400780c */ /* 0x000fe20003f06070 */
[----:B------:R-:W-:Y:S01]  /*16bd0*/  ISETP.GE.U32.AND P1, PT, R14, 0x7f000001, PT ;  /* 0x7f0000010e00780c */ /* 0x000fe20003f26070 */
[----:B------:R-:W-:Y:S02]  /*16be0*/  ISETP.GE.U32.AND P2, PT, R6, 0x7f000001, PT ;  /* 0x7f0000010600780c */ /* 0x000fe40003f46070 */
[----:B------:R-:W-:Y:S01]  /*16bf0*/  ISETP.GE.U32.AND P3, PT, R7, 0x7f000001, PT ;  /* 0x7f0000010700780c */ /* 0x000fe20003f66070 */
[----:B------:R0:W-:Y:S04]  /*16c00*/  STL [R1+0x110], R20 ;  /* 0x0001101401007387 */ /* 0x0001e80000100800 */
[----:B------:R1:W-:Y:S04]  /*16c10*/  STL [R1+0x114], R14 ;  /* 0x0001140e01007387 */ /* 0x0003e80000100800 */
[----:B------:R3:W-:Y:S01]  /*16c20*/  STL [R1+0x118], R6 ;  /* 0x0001180601007387 */ /* 0x0007e20000100800 */
[----:B0-----:R-:W-:-:S03]  /*16c30*/  @P0 IADD3 R20, PT, PT, R20, -0x7f000001, RZ ;  /* 0x80ffffff14140810 */ /* 0x001fc60007ffe0ff */
[----:B------:R0:W-:Y:S01]  /*16c40*/  STL [R1+0x11c], R7 ;  /* 0x00011c0701007387 */ /* 0x0001e20000100800 */
[----:B-1----:R-:W-:Y:S02]  /*16c50*/  @P1 IADD3 R14, PT, PT, R14, -0x7f000001, RZ ;  /* 0x80ffffff0e0e1810 */ /* 0x002fe40007ffe0ff */
[----:B---3--:R-:W-:Y:S02]  /*16c60*/  @P2 IADD3 R6, PT, PT, R6, -0x7f000001, RZ ;  /* 0x80ffffff06062810 */ /* 0x008fe40007ffe0ff */
[----:B0-----:R-:W-:Y:S01]  /*16c70*/  @P3 IADD3 R7, PT, PT, R7, -0x7f000001, RZ ;  /* 0x80ffffff07073810 */ /* 0x001fe20007ffe0ff */
[----:B------:R0:W-:Y:S04]  /*16c80*/  STL [R1+0x110], R20 ;  /* 0x0001101401007387 */ /* 0x0001e80000100800 */
[----:B------:R-:W-:Y:S04]  /*16c90*/  STL [R1+0x114], R14 ;  /* 0x0001140e01007387 */ /* 0x000fe80000100800 */
[----:B------:R2:W-:Y:S04]  /*16ca0*/  STL [R1+0x118], R6 ;  /* 0x0001180601007387 */ /* 0x0005e80000100800 */
[----:B------:R1:W-:Y:S04]  /*16cb0*/  STL [R1+0x11c], R7 ;  /* 0x00011c0701007387 */ /* 0x0003e80000100800 */
[----:B0-----:R-:W3:Y:S04]  /*16cc0*/  LDL R20, [R1+0x110] ;  /* 0x0001100001147983 */ /* 0x001ee80000100800 */
[----:B------:R-:W4:Y:S04]  /*16cd0*/  LDL R21, [R1+0x114] ;  /* 0x0001140001157983 */ /* 0x000f280000100800 */
[----:B------:R-:W3:Y:S04]  /*16ce0*/  LDL R25, [R1+0x118] ;  /* 0x0001180001197983 */ /* 0x000ee80000100800 */
[----:B------:R-:W3:Y:S01]  /*16cf0*/  LDL R27, [R1+0x11c] ;  /* 0x00011c00011b7983 */ /* 0x000ee20000100800 */
[----:B------:R-:W-:Y:S01]  /*16d00*/  ISETP.GE.U32.AND P0, PT, R2, 0x7f000001, PT ;  /* 0x7f0000010200780c */ /* 0x000fe20003f06070 */
[----:B------:R-:W-:-:S12]  /*16d10*/  ISETP.GE.U32.AND P1, PT, R22, 0x7f000001, PT ;  /* 0x7f0000011600780c */ /* 0x000fd80003f26070 */
[----:B------:R-:W-:-:S04]  /*16d20*/  @P0 IADD3 R2, PT, PT, R2, -0x7f000001, RZ ;  /* 0x80ffffff02020810 */ /* 0x000fc80007ffe0ff */
[----:B------:R-:W-:-:S05]  /*16d30*/  IADD3 R24, PT, PT, R24, R2, RZ ;  /* 0x0000000218187210 */ /* 0x000fca0007ffe0ff */
[----:B------:R-:W-:Y:S01]  /*16d40*/  ISETP.GE.U32.AND P0, PT, R24, 0x7f000001, PT ;  /* 0x7f0000011800780c */ /* 0x000fe20003f06070 */
[----:B------:R-:W-:-:S04]  /*16d50*/  @P1 IADD3 R22, PT, PT, R22, -0x7f000001, RZ ;  /* 0x80ffffff16161810 */ /* 0x000fc80007ffe0ff */
[----:B------:R-:W-:-:S08]  /*16d60*/  IADD3 R19, PT, PT, R19, R22, RZ ;  /* 0x0000001613137210 */ /* 0x000fd00007ffe0ff */
[----:B------:R-:W-:-:S04]  /*16d70*/  @P0 IADD3 R24, PT, PT, R24, -0x7f000001, RZ ;  /* 0x80ffffff18180810 */ /* 0x000fc80007ffe0ff */
[----:B------:R-:W-:Y:S01]  /*16d80*/  IADD3 R2, PT, PT, R24, UR6, RZ ;  /* 0x0000000618027c10 */ /* 0x000fe2000fffe0ff */
[----:B------:R-:W-:Y:S01]  /*16d90*/  ISETP.GE.U32.AND P1, PT, R23, 0x7f000001, PT ;  /* 0x7f0000011700780c */ /* 0x000fe20003f26070 */
[----:B------:R-:W-:-:S03]  /*16da0*/  ISETP.GE.U32.AND P0, PT, R19, 0x7f000001, PT ;  /* 0x7f0000011300780c */ /* 0x000fc60003f06070 */
[----:B------:R-:W-:Y:S01]  /*16db0*/  ISETP.GE.U32.AND P2, PT, R2, 0x7f000001, PT ;  /* 0x7f0000010200780c */ /* 0x000fe20003f46070 */
[----:B--2---:R-:W2:Y:S04]  /*16dc0*/  LD.E R6, desc[UR22][R4.64+0x30] ;  /* 0x0000301604067980 */ /* 0x004ea8000c101900 */
[----:B------:R-:W3:Y:S04]  /*16dd0*/  LD.E R40, desc[UR22][R4.64+0x34] ;  /* 0x0000341604287980 */ /* 0x000ee8000c101900 */
[----:B------:R-:W3:Y:S04]  /*16de0*/  LD.E R31, desc[UR22][R4.64+0x38] ;  /* 0x00003816041f7980 */ /* 0x000ee8000c101900 */
[----:B------:R-:W3:Y:S04]  /*16df0*/  LD.E R33, desc[UR22][R4.64+0x3c] ;  /* 0x00003c1604217980 */ /* 0x000ee8000c101900 */
[----:B------:R-:W4:Y:S01]  /*16e00*/  LDL.64 R4, [R1+0x100] ;  /* 0x0001000001047983 */ /* 0x000f220000100a00 */
[----:B------:R-:W-:-:S02]  /*16e10*/  @P1 IADD3 R23, PT, PT, R23, -0x7f000001, RZ ;  /* 0x80ffffff17171810 */ /* 0x000fc40007ffe0ff */
[----:B------:R-:W-:Y:S02]  /*16e20*/  @P0 IADD3 R19, PT, PT, R19, -0x7f000001, RZ ;  /* 0x80ffffff13130810 */ /* 0x000fe40007ffe0ff */
[----:B------:R-:W-:Y:S02]  /*16e30*/  @P2 IADD3 R2, PT, PT, R2, -0x7f000001, RZ ;  /* 0x80ffffff02022810 */ /* 0x000fe40007ffe0ff */
[----:B------:R-:W-:Y:S02]  /*16e40*/  IADD3 R17, PT, PT, R17, R23, RZ ;  /* 0x0000001711117210 */ /* 0x000fe40007ffe0ff */
[----:B-1----:R-:W-:Y:S01]  /*16e50*/  IADD3 R7, PT, PT, R19, R2, RZ ;  /* 0x0000000213077210 */ /* 0x002fe20007ffe0ff */
[----:B------:R-:W-:Y:S02]  /*16e60*/  ISETP.GE.U32.AND P1, PT, R29, 0x7f000001, PT ;  /* 0x7f0000011d00780c */ /* 0x000fe40003f26070 */
[----:B------:R-:W-:Y:S02]  /*16e70*/  ISETP.GE.U32.AND P0, PT, R17, 0x7f000001, PT ;  /* 0x7f0000011100780c */ /* 0x000fe40003f06070 */
[----:B------:R-:W-:-:S09]  /*16e80*/  ISETP.GE.U32.AND P2, PT, R7, 0x7f000001, PT ;  /* 0x7f0000010700780c */ /* 0x000fd20003f46070 */
[----:B------:R-:W-:Y:S02]  /*16e90*/  @P1 IADD3 R29, PT, PT, R29, -0x7f000001, RZ ;  /* 0x80ffffff1d1d1810 */ /* 0x000fe40007ffe0ff */
[----:B------:R-:W-:Y:S02]  /*16ea0*/  @P0 IADD3 R17, PT, PT, R17, -0x7f000001, RZ ;  /* 0x80ffffff11110810 */ /* 0x000fe40007ffe0ff */
[----:B------:R-:W-:Y:S02]  /*16eb0*/  @P2 IADD3 R7, PT, PT, R7, -0x7f000001, RZ ;  /* 0x80ffffff07072810 */ /* 0x000fe40007ffe0ff */
[----:B------:R-:W-:Y:S02]  /*16ec0*/  IADD3 R2, PT, PT, R35, R29, RZ ;  /* 0x0000001d23027210 */ /* 0x000fe40007ffe0ff */
[----:B------:R-:W-:-:S03]  /*16ed0*/  IADD3 R7, PT, PT, R17, R7, RZ ;  /* 0x0000000711077210 */ /* 0x000fc60007ffe0ff */
[----:B------:R-:W-:Y:S02]  /*16ee0*/  ISETP.GE.U32.AND P0, PT, R2, 0x7f000001, PT ;  /* 0x7f0000010200780c */ /* 0x000fe40003f06070 */
        /* <DEDUP_REMOVED lines=18> */
[----:B------:R-:W-:-:S04]  /*17010*/  IMAD.WIDE.U32 R6, R31, R22, RZ ;  /* 0x000000161f067225 */ /* 0x000fc800078e00ff */
[----:B------:R-:W-:-:S04]  /*17020*/  IMAD R29, R6, 0x7effffff, RZ ;  /* 0x7effffff061d7824 */ /* 0x000fc800078e02ff */
[----:B------:R-:W-:-:S04]  /*17030*/  IMAD.HI.U32 R29, R29, 0x7f000001, R6 ;  /* 0x7f0000011d1d7827 */ /* 0x000fc800078e0006 */
[----:B------:R-:W-:-:S04]  /*17040*/  IMAD.WIDE.U32 R6, R33, R22, RZ ;  /* 0x0000001621067225 */ /* 0x000fc800078e00ff */
[----:B------:R-:W-:-:S04]  /*17050*/  IMAD R22, R6, 0x7effffff, RZ ;  /* 0x7effffff06167824 */ /* 0x000fc800078e02ff */
[----:B------:R-:W-:Y:S01]  /*17060*/  IMAD.HI.U32 R6, R22, 0x7f000001, R6 ;  /* 0x7f00000116067827 */ /* 0x000fe200078e0006 */
        /* <DEDUP_REMOVED lines=9> */
[----:B----4-:R-:W-:-:S02]  /*17100*/  IADD3 R21, PT, PT, R24, R21, RZ ;  /* 0x0000001518157210 */ /* 0x010fc40007ffe0ff */
        /* <DEDUP_REMOVED lines=12> */
[----:B--2---:R-:W-:Y:S02]  /*171d0*/  @P2 IADD3 R25, PT, PT, R25, -0x7f000001, RZ ;  /* 0x80ffffff19192810 */ /* 0x004fe40007ffe0ff */
[----:B0-----:R-:W-:Y:S01]  /*171e0*/  @P3 IADD3 R6, PT, PT, R6, -0x7f000001, RZ ;  /* 0x80ffffff06063810 */ /* 0x001fe20007ffe0ff */
[----:B------:R-:W-:Y:S04]  /*171f0*/  STL [R1+0x110], R20 ;  /* 0x0001101401007387 */ /* 0x000fe80000100800 */
[----:B------:R-:W-:Y:S04]  /*17200*/  STL [R1+0x114], R21 ;  /* 0x0001141501007387 */ /* 0x000fe80000100800 */
[----:B------:R-:W-:Y:S04]  /*17210*/  STL [R1+0x118], R25 ;  /* 0x0001181901007387 */ /* 0x000fe80000100800 */
[----:B------:R0:W-:Y:S04]  /*17220*/  STL [R1+0x11c], R6 ;  /* 0x00011c0601007387 */ /* 0x0001e80000100800 */
[----:B------:R-:W2:Y:S04]  /*17230*/  LD.E R31, desc[UR22][R4.64+0x44] ;  /* 0x00004416041f7980 */ /* 0x000ea8000c101900 */
[----:B------:R-:W3:Y:S04]  /*17240*/  LD.E R24, desc[UR22][R4.64+0x48] ;  /* 0x0000481604187980 */ /* 0x000ee8000c101900 */
[----:B0-----:R-:W4:Y:S04]  /*17250*/  LD.E R6, desc[UR22][R4.64+0x40] ;  /* 0x0000401604067980 */ /* 0x001f28000c101900 */
[----:B------:R-:W2:Y:S04]  /*17260*/  LD.E R25, desc[UR22][R4.64+0x4c] ;  /* 0x00004c1604197980 */ /* 0x000ea8000c101900 */
[----:B------:R-:W2:Y:S04]  /*17270*/  LDL R20, [R1+0x110] ;  /* 0x0001100001147983 */ /* 0x000ea80000100800 */
[----:B------:R-:W2:Y:S04]  /*17280*/  LDL R21, [R1+0x114] ;  /* 0x0001140001157983 */ /* 0x000ea80000100800 */
[----:B------:R-:W3:Y:S04]  /*17290*/  LDL R22, [R1+0x118] ;  /* 0x0001180001167983 */ /* 0x000ee80000100800 */
[----:B------:R-:W3:Y:S04]  /*172a0*/  LDL R23, [R1+0x11c] ;  /* 0x00011c0001177983 */ /* 0x000ee80000100800 */
[----:B------:R-:W3:Y:S01]  /*172b0*/  LDL.64 R4, [R1+0x100] ;  /* 0x0001000001047983 */ /* 0x000ee20000100a00 */
[----:B------:R-:W-:-:S05]  /*172c0*/  IADD3 R27, PT, PT, R34, R10, RZ ;  /* 0x0000000a221b7210 */ /* 0x000fca0007ffe0ff */
[----:B------:R-:W-:-:S13]  /*172d0*/  ISETP.GE.U32.AND P0, PT, R27, 0x7f000001, PT ;  /* 0x7f0000011b00780c */ /* 0x000fda0003f06070 */
[----:B------:R-:W-:-:S05]  /*172e0*/  @P0 IADD3 R27, PT, PT, R27, -0x7f000001, RZ ;  /* 0x80ffffff1b1b0810 */ /* 0x000fca0007ffe0ff */
[----:B------:R-:W-:Y:S01]  /*172f0*/  ISETP.GE.U32.AND P0, PT, R27, R64, PT ;  /* 0x000000401b00720c */ /* 0x000fe20003f06070 */
[----:B------:R-:W-:-:S12]  /*17300*/  IADD3 R27, PT, PT, -R64, R27, RZ ;  /* 0x0000001b401b7210 */ /* 0x000fd80007ffe1ff */
[----:B------:R-:W-:-:S05]  /*17310*/  @!P0 IADD3 R27, PT, PT, R27, 0x7f000001, RZ ;  /* 0x7f0000011b1b8810 */ /* 0x000fca0007ffe0ff */
[----:B----4-:R-:W-:-:S04]  /*17320*/  IMAD.WIDE.U32 R6, R6, R27, RZ ;  /* 0x0000001b06067225 */ /* 0x010fc800078e00ff */
[----:B------:R-:W-:-:S04]  /*17330*/  IMAD R29, R6, 0x7effffff, RZ ;  /* 0x7effffff061d7824 */ /* 0x000fc800078e02ff */
[----:B------:R-:W-:-:S04]  /*17340*/  IMAD.HI.U32 R29, R29, 0x7f000001, R6 ;  /* 0x7f0000011d1d7827 */ /* 0x000fc800078e0006 */
        /* <DEDUP_REMOVED lines=100> */
[----:B------:R-:W-:-:S02]  /*17990*/  IADD3 R25, PT, PT, R47, R13, RZ ;  /* 0x0000000d2f197210 */ /* 0x000fc40007ffe0ff */
[-C--:B------:R-:W-:Y:S02]  /*179a0*/  IADD3 R19, PT, PT, R19, R14.reuse, RZ ;  /* 0x0000000e13137210 */ /* 0x080fe40007ffe0ff */
[-C--:B------:R-:W-:Y:S02]  /*179b0*/  IADD3 R17, PT, PT, R17, R14.reuse, RZ ;  /* 0x0000000e11117210 */ /* 0x080fe40007ffe0ff */
[----:B------:R-:W-:Y:S02]  /*179c0*/  IADD3 R2, PT, PT, R2, R14, RZ ;  /* 0x0000000e02027210 */ /* 0x000fe40007ffe0ff */
[----:B------:R-:W-:Y:S01]  /*179d0*/  IADD3 R31, PT, PT, R55, R234, RZ ;  /* 0x000000ea371f7210 */ /* 0x000fe20007ffe0ff */
[----:B------:R-:W-:Y:S01]  /*179e0*/  ISETP.GE.U32.AND P0, PT, R25, 0x7f000001, PT ;  /* 0x7f0000011900780c */ /* 0x000fe20003f06070 */
[----:B------:R-:W3:-:S12]  /*179f0*/  LDL.LU R47, [R1+0xb08] ;  /* 0x000b0800012f7983 */ /* 0x000ed80000300800 */
        /* <DEDUP_REMOVED lines=299> */
[C---:B------:R-:W-:Y:S01]  /*18cb0*/  ISETP.GE.U32.AND P0, PT, R15.reuse, 0x7f000001, PT ;  /* 0x7f0000010f00780c */ /* 0x040fe20003f06070 */
        /* <DEDUP_REMOVED lines=28> */
[----:B------:R-:W-:Y:S02]  /*18e80*/  IADD3 R10, PT, PT, -R55, R10, RZ ;  /* 0x0000000a370a7210 */ /* 0x000fe40007ffe1ff */
[----:B------:R-:W3:Y:S10]  /*18e90*/  LDL.LU R55, [R1+0xaf0] ;  /* 0x000af00001377983 */ /* 0x000ef40000300800 */
        /* <DEDUP_REMOVED lines=39> */
[----:B------:R0:W-:Y:S04]  /*19110*/  STL [R1+0x118], R17 ;  /* 0x0001181101007387 */ /* 0x0001e80000100800 */
[----:B------:R1:W-:Y:S04]  /*19120*/  STL [R1+0x11c], R6 ;  /* 0x00011c0601007387 */ /* 0x0003e80000100800 */
[----:B------:R-:W2:Y:S04]  /*19130*/  LD.E R19, desc[UR22][R4.64+0xd4] ;  /* 0x0000d41604137980 */ /* 0x000ea8000c101900 */
[----:B0-----:R-:W3:Y:S04]  /*19140*/  LD.E R17, desc[UR22][R4.64+0xd8] ;  /* 0x0000d81604117980 */ /* 0x001ee8000c101900 */
[----:B-1----:R-:W4:Y:S04]  /*19150*/  LD.E R6, desc[UR22][R4.64+0xd0] ;  /* 0x0000d01604067980 */ /* 0x002f28000c101900 */
        /* <DEDUP_REMOVED lines=102> */
[----:B------:R0:W-:Y:S04]  /*197c0*/  STL [R1+0x114], R9 ;  /* 0x0001140901007387 */ /* 0x0001e80000100800 */
[----:B------:R-:W-:Y:S04]  /*197d0*/  STL [R1+0x118], R10 ;  /* 0x0001180a01007387 */ /* 0x000fe80000100800 */
[----:B------:R1:W-:Y:S04]  /*197e0*/  STL [R1+0x11c], R6 ;  /* 0x00011c0601007387 */ /* 0x0003e80000100800 */
[----:B0-----:R-:W2:Y:S04]  /*197f0*/  LD.E R9, desc[UR22][R4.64+0xf0] ;  /* 0x0000f01604097980 */ /* 0x001ea8000c101900 */
[----:B------:R-:W3:Y:S04]  /*19800*/  LD.E R8, desc[UR22][R4.64+0xf4] ;  /* 0x0000f41604087980 */ /* 0x000ee8000c101900 */
[----:B------:R-:W4:Y:S04]  /*19810*/  LD.E R7, desc[UR22][R4.64+0xf8] ;  /* 0x0000f81604077980 */ /* 0x000f28000c101900 */
[----:B-1----:R2:W3:Y:S01]  /*19820*/  LD.E R6, desc[UR22][R4.64+0xfc] ;  /* 0x0000fc1604067980 */ /* 0x0024e2000c101900 */
[----:B------:R-:W-:Y:S01]  /*19830*/  ISETP.GE.U32.AND P0, PT, R2, 0x7f000001, PT ;  /* 0x7f0000010200780c */ /* 0x000fe20003f06070 */
[----:B------:R-:W-:-:S02]  /*19840*/  IADD3 R11, PT, PT, R68, R206, RZ ;  /* 0x000000ce440b7210 */ /* 0x000fc40007ffe0ff */
[----:B------:R-:W-:Y:S02]  /*19850*/  IADD3 R16, PT, PT, R63, R213, RZ ;  /* 0x000000d53f107210 */ /* 0x000fe40007ffe0ff */
[----:B------:R-:W-:Y:S01]  /*19860*/  IADD3 R20, PT, PT, R59, R244, RZ ;  /* 0x000000f43b147210 */ /* 0x000fe20007ffe0ff */
[----:B------:R-:W4:Y:S04]  /*19870*/  LDL R25, [R1+0x110] ;  /* 0x0001100001197983 */ /* 0x000f280000100800 */
[----:B------:R-:W4:Y:S04]  /*19880*/  LDL R21, [R1+0x114] ;  /* 0x0001140001157983 */ /* 0x000f280000100800 */
[----:B------:R-:W4:Y:S01]  /*19890*/  LDL R23, [R1+0x118] ;  /* 0x0001180001177983 */ /* 0x000f220000100800 */
[----:B------:R-:W-:-:S03]  /*198a0*/  @P0 IADD3 R2, PT, PT, R2, -0x7f000001, RZ ;  /* 0x80ffffff02020810 */ /* 0x000fc60007ffe0ff */
[----:B------:R-:W4:Y:S02]  /*198b0*/  LDL R24, [R1+0x11c] ;  /* 0x00011c0001187983 */ /* 0x000f240000100800 */
[----:B------:R-:W-:Y:S01]  /*198c0*/  ISETP.GE.U32.AND P0, PT, R2, R28, PT ;  /* 0x0000001c0200720c */ /* 0x000fe20003f06070 */
[----:B------:R-:W-:Y:S01]  /*198d0*/  IADD3 R10, PT, PT, -R28, R2, RZ ;  /* 0x000000021c0a7210 */ /* 0x000fe20007ffe1ff */
[----:B------:R-:W4:Y:S04]  /*198e0*/  LDL.LU R59, [R1+0xaf4] ;  /* 0x000af400013b7983 */ /* 0x000f280000300800 */
[----:B------:R-:W4:Y:S04]  /*198f0*/  LDL.LU R63, [R1+0x9cc] ;  /* 0x0009cc00013f7983 */ /* 0x000f280000300800 */
[----:B------:R-:W4:Y:S03]  /*19900*/  LDL.LU R68, [R1+0xaa0] ;  /* 0x000aa00001447983 */ /* 0x000f260000300800 */
[----:B------:R-:W-:Y:S01]  /*19910*/  @!P0 IADD3 R10, PT, PT, R10, 0x7f000001, RZ ;  /* 0x7f0000010a0a8810 */ /* 0x000fe20007ffe0ff */
[----:B------:R-:W-:-:S13]  /*19920*/  ISETP.GE.U32.AND P0, PT, R11, 0x7f000001, PT ;  /* 0x7f0000010b00780c */ /* 0x000fda0003f06070 */
[----:B------:R-:W-:Y:S01]  /*19930*/  @P0 IADD3 R11, PT, PT, R11, -0x7f000001, RZ ;  /* 0x80ffffff0b0b0810 */ /* 0x000fe20007ffe0ff */
        /* <DEDUP_REMOVED lines=9> */
[----:B----4-:R-:W-:Y:S01]  /*199d0*/  IMAD.WIDE.U32 R4, R7, R10, RZ ;  /* 0x0000000a07047225 */ /* 0x010fe200078e00ff */
[----:B------:R-:W-:-:S03]  /*199e0*/  ISETP.GE.U32.AND P0, PT, R12, 0x7f000001, PT ;  /* 0x7f0000010c00780c */ /* 0x000fc60003f06070 */
[----:B------:R-:W-:-:S04]  /*199f0*/  IMAD R9, R4, 0x7effffff, RZ ;  /* 0x7effffff04097824 */ /* 0x000fc800078e02ff */
[----:B------:R-:W-:-:S04]  /*19a00*/  IMAD.HI.U32 R9, R9, 0x7f000001, R4 ;  /* 0x7f00000109097827 */ /* 0x000fc800078e0004 */
[----:B------:R-:W-:Y:S01]  /*19a10*/  IMAD.WIDE.U32 R4, R6, R10, RZ ;  /* 0x0000000a06047225 */ /* 0x000fe200078e00ff */
[----:B------:R-:W-:Y:S02]  /*19a20*/  IADD3 R6, PT, PT, R67, R203, RZ ;  /* 0x000000cb43067210 */ /* 0x000fe40007ffe0ff */
[----:B------:R-:W-:-:S03]  /*19a30*/  @P0 IADD3 R12, PT, PT, R12, -0x7f000001, RZ ;  /* 0x80ffffff0c0c0810 */ /* 0x000fc60007ffe0ff */
[----:B------:R-:W-:Y:S01]  /*19a40*/  ISETP.GE.U32.AND P0, PT, R6, 0x7f000001, PT ;  /* 0x7f0000010600780c */ /* 0x000fe20003f06070 */
[----:B------:R-:W-:-:S04]  /*19a50*/  IMAD R10, R4, 0x7effffff, RZ ;  /* 0x7effffff040a7824 */ /* 0x000fc800078e02ff */
[----:B------:R-:W-:-:S04]  /*19a60*/  IMAD.HI.U32 R10, R10, 0x7f000001, R4 ;  /* 0x7f0000010a0a7827 */ /* 0x000fc800078e0004 */
[----:B------:R-:W-:Y:S01]  /*19a70*/  IMAD.WIDE.U32 R4, R12, R11, RZ ;  /* 0x0000000b0c047225 */ /* 0x000fe200078e00ff */
[----:B------:R-:W-:-:S03]  /*19a80*/  IADD3 R12, PT, PT, R66, R205, RZ ;  /* 0x000000cd420c7210 */ /* 0x000fc60007ffe0ff */
[----:B------:R-:W-:Y:S02]  /*19a90*/  @P0 IADD3 R6, PT, PT, R6, -0x7f000001, RZ ;  /* 0x80ffffff06060810 */ /* 0x000fe40007ffe0ff */
[----:B------:R-:W-:Y:S01]  /*19aa0*/  ISETP.GE.U32.AND P0, PT, R12, 0x7f000001, PT ;  /* 0x7f0000010c00780c */ /* 0x000fe20003f06070 */
[----:B------:R-:W-:Y:S01]  /*19ab0*/  IADD3 R7, PT, PT, R65, R209, RZ ;  /* 0x000000d141077210 */ /* 0x000fe20007ffe0ff */
[----:B------:R-:W-:Y:S01]  /*19ac0*/  IMAD R13, R4, 0x7effffff, RZ ;  /* 0x7effffff040d7824 */ /* 0x000fe200078e02ff */
[----:B------:R-:W-:Y:S01]  /*19ad0*/  ISETP.GE.U32.AND P2, PT, R10, 0x7f000001, PT ;  /* 0x7f0000010a00780c */ /* 0x000fe20003f46070 */
[----:B------:R-:W-:Y:S01]  /*19ae0*/  IADD3 R28, PT, PT, R28, R219, RZ ;  /* 0x000000db1c1c7210 */ /* 0x000fe20007ffe0ff */
[----:B------:R-:W2:Y:S01]  /*19af0*/  LDL.LU R65, [R1+0xa9c] ;  /* 0x000a9c0001417983 */ /* 0x000ea20000300800 */
[----:B------:R-:W-:-:S04]  /*19b00*/  IMAD.HI.U32 R13, R13, 0x7f000001, R4 ;  /* 0x7f0000010d0d7827 */ /* 0x000fc800078e0004 */
[----:B------:R-:W-:-:S03]  /*19b10*/  IMAD.WIDE.U32 R4, R6, R6, RZ ;  /* 0x0000000606047225 */ /* 0x000fc600078e00ff */
[----:B------:R-:W-:Y:S01]  /*19b20*/  @P0 IADD3 R12, PT, PT, R12, -0x7f000001, RZ ;  /* 0x80ffffff0c0c0810 */ /* 0x000fe20007ffe0ff */
[----:B------:R-:W-:Y:S01]  /*19b30*/  ISETP.GE.U32.AND P0, PT, R7, 0x7f000001, PT ;  /* 0x7f0000010700780c */ /* 0x000fe20003f06070 */
[----:B------:R-:W-:-:S04]  /*19b40*/  IMAD R11, R4, 0x7effffff, RZ ;  /* 0x7effffff040b7824 */ /* 0x000fc800078e02ff */
[----:B------:R-:W-:-:S04]  /*19b50*/  IMAD.HI.U32 R11, R11, 0x7f000001, R4 ;  /* 0x7f0000010b0b7827 */ /* 0x000fc800078e0004 */
[----:B------:R-:W-:-:S04]  /*19b60*/  IMAD.WIDE.U32 R4, R12, R12, RZ ;  /* 0x0000000c0c047225 */ /* 0x000fc800078e00ff */
        /* <DEDUP_REMOVED lines=8> */
[----:B------:R-:W-:-:S08]  /*19bf0*/  IMAD.HI.U32 R14, R14, 0x7f000001, R4 ;  /* 0x7f0000010e0e7827 */ /* 0x000fd000078e0004 */
[----:B------:R-:W-:Y:S01]  /*19c00*/  @P0 IADD3 R15, PT, PT, R15, -0x7f000001, RZ ;  /* 0x80ffffff0f0f0810 */ /* 0x000fe20007ffe0ff */
[----:B------:R-:W-:Y:S01]  /*19c10*/  ISETP.GE.U32.AND P0, PT, R14, 0x7f000001, PT ;  /* 0x7f0000010e00780c */ /* 0x000fe20003f06070 */
[----:B------:R-:W-:Y:S01]  /*19c20*/  IMAD.WIDE.U32 R4, R11, R6, RZ ;  /* 0x000000060b047225 */ /* 0x000fe200078e00ff */
[----:B------:R-:W-:Y:S02]  /*19c30*/  IADD3 R6, PT, PT, R64, R211, RZ ;  /* 0x000000d340067210 */ /* 0x000fe40007ffe0ff */
[----:B------:R-:W-:Y:S01]  /*19c40*/  @P2 IADD3 R10, PT, PT, R10, -0x7f000001, RZ ;  /* 0x80ffffff0a0a2810 */ /* 0x000fe20007ffe0ff */
[----:B------:R-:W3:Y:S01]  /*19c50*/  LDL R64, [R1+0x9d8] ;  /* 0x0009d80001407983 */ /* 0x000ee20000100800 */
[----:B------:R-:W-:-:S07]  /*19c60*/  IMAD R11, R4, 0x7effffff, RZ ;  /* 0x7effffff040b7824 */ /* 0x000fce00078e02ff */
[----:B------:R-:W-:Y:S01]  /*19c70*/  @P0 IADD3 R14, PT, PT, R14, -0x7f000001, RZ ;  /* 0x80ffffff0e0e0810 */ /* 0x000fe20007ffe0ff */
[----:B------:R-:W-:Y:S01]  /*19c80*/  ISETP.GE.U32.AND P0, PT, R6, 0x7f000001, PT ;  /* 0x7f0000010600780c */ /* 0x000fe20003f06070 */
[----:B------:R-:W-:-:S04]  /*19c90*/  IMAD.HI.U32 R11, R11, 0x7f000001, R4 ;  /* 0x7f0000010b0b7827 */ /* 0x000fc800078e0004 */
[----:B------:R-:W-:-:S04]  /*19ca0*/  IMAD.WIDE.U32 R4, R15, R12, RZ ;  /* 0x0000000c0f047225 */ /* 0x000fc800078e00ff */
[----:B------:R-:W-:-:S04]  /*19cb0*/  IMAD R12, R4, 0x7effffff, RZ ;  /* 0x7effffff040c7824 */ /* 0x000fc800078e02ff */
[----:B------:R-:W-:Y:S01]  /*19cc0*/  @P0 IADD3 R6, PT, PT, R6, -0x7f000001, RZ ;  /* 0x80ffffff06060810 */ /* 0x000fe20007ffe0ff */
[----:B------:R-:W-:Y:S01]  /*19cd0*/  ISETP.GE.U32.AND P0, PT, R16, 0x7f000001, PT ;  /* 0x7f0000011000780c */ /* 0x000fe20003f06070 */
[----:B------:R-:W-:-:S04]  /*19ce0*/  IMAD.HI.U32 R12, R12, 0x7f000001, R4 ;  /* 0x7f0000010c0c7827 */ /* 0x000fc800078e0004 */
[----:B------:R-:W-:Y:S01]  /*19cf0*/  IMAD.WIDE.U32 R4, R14, R7, RZ ;  /* 0x000000070e047225 */ /* 0x000fe200078e00ff */
[----:B------:R-:W-:Y:S02]  /*19d00*/  IADD3 R7, PT, PT, R62, R237, RZ ;  /* 0x000000ed3e077210 */ /* 0x000fe40007ffe0ff */
[----:B------:R-:W-:Y:S01]  /*19d10*/  IADD3 R10, PT, PT, R10, R24, RZ ;  /* 0x000000180a0a7210 */ /* 0x000fe20007ffe0ff */
[----:B------:R-:W4:Y:S01]  /*19d20*/  LDL.LU R62, [R1+0x9ec] ;  /* 0x0009ec00013e7983 */ /* 0x000f220000300800 */
[----:B------:R-:W-:-:S03]  /*19d30*/  IMAD R15, R4, 0x7effffff, RZ ;  /* 0x7effffff040f7824 */ /* 0x000fc600078e02ff */
[----:B------:R-:W-:Y:S01]  /*19d40*/  @P0 IADD3 R16, PT, PT, R16, -0x7f000001, RZ ;  /* 0x80ffffff10100810 */ /* 0x000fe20007ffe0ff */
[----:B------:R-:W-:Y:S01]  /*19d50*/  IMAD.HI.U32 R15, R15, 0x7f000001, R4 ;  /* 0x7f0000010f0f7827 */ /* 0x000fe200078e0004 */
[----:B------:R-:W-:-:S03]  /*19d60*/  ISETP.GE.U32.AND P0, PT, R7, 0x7f000001, PT ;  /* 0x7f0000010700780c */ /* 0x000fc60003f06070 */
[----:B------:R-:W-:-:S04]  /*19d70*/  IMAD.WIDE.U32 R4, R6, R6, RZ ;  /* 0x0000000606047225 */ /* 0x000fc800078e00ff */
[----:B------:R-:W-:-:S04]  /*19d80*/  IMAD R14, R4, 0x7effffff, RZ ;  /* 0x7effffff040e7824 */ /* 0x000fc800078e02ff */
        /* <DEDUP_REMOVED lines=10> */
[----:B------:R-:W-:-:S08]  /*19e30*/  IMAD.HI.U32 R17, R17, 0x7f000001, R4 ;  /* 0x7f00000111117827 */ /* 0x000fd000078e0004 */
[----:B------:R-:W-:Y:S01]  /*19e40*/  @P0 IADD3 R18, PT, PT, R18, -0x7f000001, RZ ;  /* 0x80ffffff12120810 */ /* 0x000fe20007ffe0ff */
[----:B------:R-:W-:Y:S01]  /*19e50*/  ISETP.GE.U32.AND P0, PT, R17, 0x7f000001, PT ;  /* 0x7f0000011100780c */ /* 0x000fe20003f06070 */
[----:B------:R-:W-:Y:S01]  /*19e60*/  IMAD.WIDE.U32 R4, R14, R6, RZ ;  /* 0x000000060e047225 */ /* 0x000fe200078e00ff */
[----:B------:R-:W-:Y:S01]  /*19e70*/  IADD3 R6, PT, PT, R61, R245, RZ ;  /* 0x000000f53d067210 */ /* 0x000fe20007ffe0ff */
[----:B------:R-:W-:Y:S01]  /*19e80*/  ISETP.GE.U32.AND P3, PT, R10, 0x7f000001, PT ;  /* 0x7f0000010a00780c */ /* 0x000fe20003f66070 */
[----:B------:R0:W-:Y:S01]  /*19e90*/  STL [R1+0x11c], R10 ;  /* 0x00011c0a01007387 */ /* 0x0001e20000100800 */
[----:B------:R-:W-:-:S03]  /*19ea0*/  IMAD R14, R4, 0x7effffff, RZ ;  /* 0x7effffff040e7824 */ /* 0x000fc600078e02ff */
[----:B------:R-:W2:Y:S05]  /*19eb0*/  LDL R61, [R1+0x9dc] ;  /* 0x0009dc00013d7983 */ /* 0x000eaa0000100800 */
[----:B------:R-:W-:Y:S01]  /*19ec0*/  @P0 IADD3 R17, PT, PT, R17, -0x7f000001, RZ ;  /* 0x80ffffff11110810 */ /* 0x000fe20007ffe0ff */
[----:B------:R-:W-:Y:S01]  /*19ed0*/  ISETP.GE.U32.AND P0, PT, R6, 0x7f000001, PT ;  /* 0x7f0000010600780c */ /* 0x000fe20003f06070 */
[----:B------:R-:W-:-:S04]  /*19ee0*/  IMAD.HI.U32 R14, R14, 0x7f000001, R4 ;  /* 0x7f0000010e0e7827 */ /* 0x000fc800078e0004 */
[----:B------:R-:W-:Y:S01]  /*19ef0*/  IMAD.WIDE.U32 R4, R18, R16, RZ ;  /* 0x0000001012047225 */ /* 0x000fe200078e00ff */
[----:B------:R-:W-:-:S07]  /*19f00*/  IADD3 R18, PT, PT, R60, R243, RZ ;  /* 0x000000f33c127210 */ /* 0x000fce0007ffe0ff */
[----:B------:R-:W-:Y:S01]  /*19f10*/  @P0 IADD3 R6, PT, PT, R6, -0x7f000001, RZ ;  /* 0x80ffffff06060810 */ /* 0x000fe20007ffe0ff */
[----:B------:R-:W-:Y:S01]  /*19f20*/  IMAD R16, R4, 0x7effffff, RZ ;  /* 0x7effffff04107824 */ /* 0x000fe200078e02ff */
[----:B------:R-:W-:Y:S01]  /*19f30*/  ISETP.GE.U32.AND P0, PT, R18, 0x7f000001, PT ;  /* 0x7f0000011200780c */ /* 0x000fe20003f06070 */
[----:B0-----:R-:W-:Y:S01]  /*19f40*/  @P3 IADD3 R10, PT, PT, R10, -0x7f000001, RZ ;  /* 0x80ffffff0a0a3810 */ /* 0x001fe20007ffe0ff */
[----:B------:R-:W-:Y:S01]  /*19f50*/  ISETP.GE.U32.AND P5, PT, R14, 0x7f000001, PT ;  /* 0x7f0000010e00780c */ /* 0x000fe20003fa6070 */
[----:B------:R-:W-:Y:S01]  /*19f60*/  IMAD.HI.U32 R16, R16, 0x7f000001, R4 ;  /* 0x7f00000110107827 */ /* 0x000fe200078e0004 */
[----:B------:R-:W2:Y:S03]  /*19f70*/  LDL.LU R60, [R1+0x9e8] ;  /* 0x0009e800013c7983 */ /* 0x000ea60000300800 */
[----:B------:R-:W-:-:S04]  /*19f80*/  IMAD.WIDE.U32 R4, R17, R7, RZ ;  /* 0x0000000711047225 */ /* 0x000fc800078e00ff */
[----:B------:R-:W-:Y:S02]  /*19f90*/  IMAD R19, R4, 0x7effffff, RZ ;  /* 0x7effffff04137824 */ /* 0x000fe400078e02ff */
[----:B------:R-:W-:Y:S01]  /*19fa0*/  @P0 IADD3 R18, PT, PT, R18, -0x7f000001, RZ ;  /* 0x80ffffff12120810 */ /* 0x000fe20007ffe0ff */
[----:B------:R-:W-:Y:S01]  /*19fb0*/  ISETP.GE.U32.AND P0, PT, R20, 0x7f000001, PT ;  /* 0x7f0000011400780c */ /* 0x000fe20003f06070 */
[----:B------:R-:W-:-:S04]  /*19fc0*/  IMAD.HI.U32 R19, R19, 0x7f000001, R4 ;  /* 0x7f00000113137827 */ /* 0x000fc800078e0004 */
[----:B------:R-:W-:-:S04]  /*19fd0*/  IMAD.WIDE.U32 R4, R6, R6, RZ ;  /* 0x0000000606047225 */ /* 0x000fc800078e00ff */
[----:B------:R-:W-:-:S04]  /*19fe0*/  IMAD R7, R4, 0x7effffff, RZ ;  /* 0x7effffff04077824 */ /* 0x000fc800078e02ff */
[----:B------:R-:W-:-:S04]  /*19ff0*/  IMAD.HI.U32 R7, R7, 0x7f000001, R4 ;  /* 0x7f00000107077827 */ /* 0x000fc800078e0004 */
[----:B------:R-:W-:Y:S01]  /*1a000*/  IMAD.WIDE.U32 R4, R18, R18, RZ ;  /* 0x0000001212047225 */ /* 0x000fe200078e00ff */
[----:B------:R-:W-:-:S03]  /*1a010*/  @P0 IADD3 R20, PT, PT, R20, -0x7f000001, RZ ;  /* 0x80ffffff14140810 */ /* 0x000fc60007ffe0ff */
[----:B------:R-:W-:-:S04]  /*1a020*/  IMAD R22, R4, 0x7effffff, RZ ;  /* 0x7effffff04167824 */ /* 0x000fc800078e02ff */
[----:B------:R-:W-:-:S04]  /*1a030*/  IMAD.HI.U32 R22, R22, 0x7f000001, R4 ;  /* 0x7f00000116167827 */ /* 0x000fc800078e0004 */
[----:B------:R-:W-:-:S04]  /*1a040*/  IMAD.WIDE.U32 R4, R20, R20, RZ ;  /* 0x0000001414047225 */ /* 0x000fc800078e00ff */
[----:B------:R-:W-:-:S04]  /*1a050*/  IMAD R26, R4, 0x7effffff, RZ ;  /* 0x7effffff041a7824 */ /* 0x000fc800078e02ff */
[----:B------:R-:W-:Y:S02]  /*1a060*/  IMAD.HI.U32 R26, R26, 0x7f000001, R4 ;  /* 0x7f0000011a1a7827 */ /* 0x000fe400078e0004 */
[----:B------:R-:W2:Y:S01]  /*1a070*/  LDL.64 R4, [R1+0x100] ;  /* 0x0001000001047983 */ /* 0x000ea20000100a00 */
[----:B------:R-:W-:-:S13]  /*1a080*/  ISETP.GE.U32.AND P0, PT, R7, 0x7f000001, PT ;  /* 0x7f0000010700780c */ /* 0x000fda0003f06070 */
[----:B------:R-:W-:Y:S01]  /*1a090*/  @P0 IADD3 R7, PT, PT, R7, -0x7f000001, RZ ;  /* 0x80ffffff07070810 */ /* 0x000fe20007ffe0ff */
[----:B------:R-:W-:-:S04]  /*1a0a0*/  ISETP.GE.U32.AND P0, PT, R22, 0x7f000001, PT ;  /* 0x7f0000011600780c */ /* 0x000fc80003f06070 */
[----:B------:R-:W-:-:S04]  /*1a0b0*/  IMAD.WIDE.U32 R6, R7, R6, RZ ;  /* 0x0000000607067225 */ /* 0x000fc800078e00ff */
[----:B------:R-:W-:-:S05]  /*1a0c0*/  IMAD R17, R6, 0x7effffff, RZ ;  /* 0x7effffff06117824 */ /* 0x000fca00078e02ff */
[----:B------:R-:W-:Y:S01]  /*1a0d0*/  @P0 IADD3 R22, PT, PT, R22, -0x7f000001, RZ ;  /* 0x80ffffff16160810 */ /* 0x000fe20007ffe0ff */
[----:B------:R-:W-:Y:S01]  /*1a0e0*/  ISETP.GE.U32.AND P0, PT, R26, 0x7f000001, PT ;  /* 0x7f0000011a00780c */ /* 0x000fe20003f06070 */
[----:B------:R-:W-:-:S04]  /*1a0f0*/  IMAD.HI.U32 R17, R17, 0x7f000001, R6 ;  /* 0x7f00000111117827 */ /* 0x000fc800078e0006 */
[----:B------:R-:W-:Y:S01]  /*1a100*/  IMAD.WIDE.U32 R6, R22, R18, RZ ;  /* 0x0000001216067225 */ /* 0x000fe200078e00ff */
[----:B------:R-:W-:Y:S01]  /*1a110*/  IADD3 R22, PT, PT, R57, R217, RZ ;  /* 0x000000d939167210 */ /* 0x000fe20007ffe0ff */
[----:B------:R-:W-:Y:S06]  /*1a120*/  STL [R1+0x11c], R10 ;  /* 0x00011c0a01007387 */ /* 0x000fec0000100800 */
[----:B------:R-:W-:Y:S01]  /*1a130*/  @P0 IADD3 R26, PT, PT, R26, -0x7f000001, RZ ;  /* 0x80ffffff1a1a0810 */ /* 0x000fe20007ffe0ff */
[----:B------:R-:W-:Y:S01]  /*1a140*/  ISETP.GE.U32.AND P0, PT, R22, 0x7f000001, PT ;  /* 0x7f0000011600780c */ /* 0x000fe20003f06070 */
[----:B------:R-:W-:Y:S01]  /*1a150*/  IMAD R18, R6, 0x7effffff, RZ ;  /* 0x7effffff06127824 */ /* 0x000fe200078e02ff */
[----:B------:R-:W-:Y:S01]  /*1a160*/  ISETP.GE.U32.AND P3, PT, R15, 0x7f000001, PT ;  /* 0x7f0000010f00780c */ /* 0x000fe20003f66070 */
[----:B------:R-:W-:Y:S01]  /*1a170*/  ISETP.GE.U32.AND P6, PT, R16, 0x7f000001, PT ;  /* 0x7f0000011000780c */ /* 0x000fe20003fc6070 */
[----:B------:R-:W-:Y:S01]  /*1a180*/  @P5 IADD3 R14, PT, PT, R14, -0x7f000001, RZ ;  /* 0x80ffffff0e0e5810 */ /* 0x000fe20007ffe0ff */
[----:B------:R-:W-:Y:S01]  /*1a190*/  IMAD.HI.U32 R18, R18, 0x7f000001, R6 ;  /* 0x7f00000112127827 */ /* 0x000fe200078e0006 */
[----:B------:R-:W3:Y:S03]  /*1a1a0*/  LDL.LU R57, [R1+0xb04] ;  /* 0x000b040001397983 */ /* 0x000ee60000300800 */
[----:B------:R-:W-:Y:S01]  /*1a1b0*/  IMAD.WIDE.U32 R6, R26, R20, RZ ;  /* 0x000000141a067225 */ /* 0x000fe200078e00ff */
[----:B------:R-:W-:-:S03]  /*1a1c0*/  IADD3 R20, PT, PT, R56, R241, RZ ;  /* 0x000000f138147210 */ /* 0x000fc60007ffe0ff */
[----:B------:R-:W-:Y:S01]  /*1a1d0*/  @P0 IADD3 R22, PT, PT, R22, -0x7f000001, RZ ;  /* 0x80ffffff16160810 */ /* 0x000fe20007ffe0ff */
[----:B------:R-:W-:Y:S01]  /*1a1e0*/  IMAD R26, R6, 0x7effffff, RZ ;  /* 0x7effffff061a7824 */ /* 0x000fe200078e02ff */
[----:B------:R-:W-:Y:S01]  /*1a1f0*/  ISETP.GE.U32.AND P0, PT, R20, 0x7f000001, PT ;  /* 0x7f0000011400780c */ /* 0x000fe20003f06070 */
[----:B------:R-:W-:Y:S02]  /*1a200*/  @P3 IADD3 R15, PT, PT, R15, -0x7f000001, RZ ;  /* 0x80ffffff0f0f3810 */ /* 0x000fe40007ffe0ff */
[----:B------:R-:W-:Y:S01]  /*1a210*/  @P6 IADD3 R16, PT, PT, R16, -0x7f000001, RZ ;  /* 0x80ffffff10106810 */ /* 0x000fe20007ffe0ff */
[----:B------:R-:W-:Y:S01]  /*1a220*/  IMAD.HI.U32 R26, R26, 0x7f000001, R6 ;  /* 0x7f0000011a1a7827 */ /* 0x000fe200078e0006 */
[----:B------:R-:W-:Y:S01]  /*1a230*/  ISETP.GE.U32.AND P4, PT, R18, 0x7f000001, PT ;  /* 0x7f0000011200780c */ /* 0x000fe20003f86070 */
[----:B------:R-:W3:Y:S02]  /*1a240*/  LDL.LU R56, [R1+0xb00] ;  /* 0x000b000001387983 */ /* 0x000ee40000300800 */
[----:B------:R-:W-:-:S04]  /*1a250*/  IMAD.WIDE.U32 R6, R22, R22, RZ ;  /* 0x0000001616067225 */ /* 0x000fc800078e00ff */
[----:B------:R-:W-:-:S04]  /*1a260*/  IMAD R27, R6, 0x7effffff, RZ ;  /* 0x7effffff061b7824 */ /* 0x000fc800078e02ff */
[----:B------:R-:W-:Y:S01]  /*1a270*/  IMAD.HI.U32 R27, R27, 0x7f000001, R6 ;  /* 0x7f0000011b1b7827 */ /* 0x000fe200078e0006 */
[----:B------:R-:W-:-:S04]  /*1a280*/  @P0 IADD3 R20, PT, PT, R20, -0x7f000001, RZ ;  /* 0x80ffffff14140810 */ /* 0x000fc80007ffe0ff */
[----:B------:R-:W-:Y:S01]  /*1a290*/  ISETP.GE.U32.AND P0, PT, R27, 0x7f000001, PT ;  /* 0x7f0000011b00780c */ /* 0x000fe20003f06070 */
[----:B------:R-:W-:-:S04]  /*1a2a0*/  IMAD.WIDE.U32 R6, R20, R20, RZ ;  /* 0x0000001414067225 */ /* 0x000fc800078e00ff */
[----:B------:R-:W-:-:S08]  /*1a2b0*/  IMAD R29, R6, 0x7effffff, RZ ;  /* 0x7effffff061d7824 */ /* 0x000fd000078e02ff */
[----:B------:R-:W-:Y:S01]  /*1a2c0*/  @P0 IADD3 R27, PT, PT, R27, -0x7f000001, RZ ;  /* 0x80ffffff1b1b0810 */ /* 0x000fe20007ffe0ff */
[----:B------:R-:W-:Y:S01]  /*1a2d0*/  ISETP.GE.U32.AND P0, PT, R31, 0x7f000001, PT ;  /* 0x7f0000011f00780c */ /* 0x000fe20003f06070 */
[----:B------:R-:W-:-:S04]  /*1a2e0*/  IMAD.HI.U32 R29, R29, 0x7f000001, R6 ;  /* 0x7f0000011d1d7827 */ /* 0x000fc800078e0006 */
[----:B------:R-:W-:-:S04]  /*1a2f0*/  IMAD.WIDE.U32 R6, R27, R22, RZ ;  /* 0x000000161b067225 */ /* 0x000fc800078e00ff */
[----:B------:R-:W-:-:S04]  /*1a300*/  IMAD R27, R6, 0x7effffff, RZ ;  /* 0x7effffff061b7824 */ /* 0x000fc800078e02ff */
[----:B------:R-:W-:Y:S01]  /*1a310*/  @P0 IADD3 R31, PT, PT, R31, -0x7f000001, RZ ;  /* 0x80ffffff1f1f0810 */ /* 0x000fe20007ffe0ff */
[----:B------:R-:W-:Y:S01]  /*1a320*/  IMAD.HI.U32 R27, R27, 0x7f000001, R6 ;  /* 0x7f0000011b1b7827 */ /* 0x000fe200078e0006 */
[----:B------:R-:W-:-:S03]  /*1a330*/  ISETP.GE.U32.AND P0, PT, R29, 0x7f000001, PT ;  /* 0x7f0000011d00780c */ /* 0x000fc60003f06070 */
[----:B------:R-:W-:-:S04]  /*1a340*/  IMAD.WIDE.U32 R6, R31, R31, RZ ;  /* 0x0000001f1f067225 */ /* 0x000fc800078e00ff */
[----:B------:R-:W-:-:S04]  /*1a350*/  IMAD R33, R6, 0x7effffff, RZ ;  /* 0x7effffff06217824 */ /* 0x000fc800078e02ff */
[----:B------:R-:W-:Y:S02]  /*1a360*/  IMAD.HI.U32 R33, R33, 0x7f000001, R6 ;  /* 0x7f00000121217827 */ /* 0x000fe400078e0006 */
[----:B------:R-:W-:-:S03]  /*1a370*/  @P0 IADD3 R29, PT, PT, R29, -0x7f000001, RZ ;  /* 0x80ffffff1d1d0810 */ /* 0x000fc60007ffe0ff */
[----:B------:R-:W-:Y:S02]  /*1a380*/  ISETP.GE.U32.AND P0, PT, R33, 0x7f000001, PT ;  /* 0x7f0000012100780c */ /* 0x000fe40003f06070 */
[----:B------:R-:W-:Y:S01]  /*1a390*/  IMAD.WIDE.U32 R6, R29, R20, RZ ;  /* 0x000000141d067225 */ /* 0x000fe200078e00ff */
[----:B------:R-:W-:Y:S01]  /*1a3a0*/  IADD3 R29, PT, PT, R54, R229, RZ ;  /* 0x000000e5361d7210 */ /* 0x000fe20007ffe0ff */
[----:B------:R-:W-:Y:S01]  /*1a3b0*/  ISETP.GE.U32.AND P3, PT, R17, 0x7f000001, PT ;  /* 0x7f0000011100780c */ /* 0x000fe20003f66070 */
[----:B------:R-:W-:Y:S01]  /*1a3c0*/  ISETP.GE.U32.AND P5, PT, R26, 0x7f000001, PT ;  /* 0x7f0000011a00780c */ /* 0x000fe20003fa6070 */
[----:B------:R-:W-:Y:S01]  /*1a3d0*/  IMAD R22, R6, 0x7effffff, RZ ;  /* 0x7effffff06167824 */ /* 0x000fe200078e02ff */
[----:B------:R-:W-:Y:S01]  /*1a3e0*/  ISETP.GE.U32.AND P6, PT, R27, 0x7f000001, PT ;  /* 0x7f0000011b00780c */ /* 0x000fe20003fc6070 */
[----:B------:R-:W-:Y:S01]  /*1a3f0*/  @P4 IADD3 R18, PT, PT, R18, -0x7f000001, RZ ;  /* 0x80ffffff12124810 */ /* 0x000fe20007ffe0ff */
[----:B------:R-:W3:Y:S04]  /*1a400*/  LDL.LU R54, [R1+0xb14] ;  /* 0x000b140001367983 */ /* 0x000ee80000300800 */
[----:B------:R-:W-:Y:S01]  /*1a410*/  @P0 IADD3 R33, PT, PT, R33, -0x7f000001, RZ ;  /* 0x80ffffff21210810 */ /* 0x000fe20007ffe0ff */
[----:B------:R-:W-:Y:S01]  /*1a420*/  ISETP.GE.U32.AND P0, PT, R29, 0x7f000001, PT ;  /* 0x7f0000011d00780c */ /* 0x000fe20003f06070 */
[----:B------:R-:W-:-:S04]  /*1a430*/  IMAD.HI.U32 R22, R22, 0x7f000001, R6 ;  /* 0x7f00000116167827 */ /* 0x000fc800078e0006 */
[----:B------:R-:W-:Y:S01]  /*1a440*/  IMAD.WIDE.U32 R6, R33, R31, RZ ;  /* 0x0000001f21067225 */ /* 0x000fe200078e00ff */
[----:B------:R-:W-:Y:S02]  /*1a450*/  IADD3 R31, PT, PT, R45, R225, RZ ;  /* 0x000000e12d1f7210 */ /* 0x000fe40007ffe0ff */
[----:B------:R-:W-:Y:S02]  /*1a460*/  @P3 IADD3 R17, PT, PT, R17, -0x7f000001, RZ ;  /* 0x80ffffff11113810 */ /* 0x000fe40007ffe0ff */
[----:B------:R-:W-:-:S03]  /*1a470*/  @P5 IADD3 R26, PT, PT, R26, -0x7f000001, RZ ;  /* 0x80ffffff1a1a5810 */ /* 0x000fc60007ffe0ff */
[----:B------:R-:W-:Y:S01]  /*1a480*/  @P0 IADD3 R29, PT, PT, R29, -0x7f000001, RZ ;  /* 0x80ffffff1d1d0810 */ /* 0x000fe20007ffe0ff */
[----:B------:R-:W-:Y:S01]  /*1a490*/  ISETP.GE.U32.AND P0, PT, R2, 0x7f000001, PT ;  /* 0x7f0000010200780c */ /* 0x000fe20003f06070 */
[----:B------:R-:W-:Y:S01]  /*1a4a0*/  ISETP.GE.U32.AND P1, PT, R31, 0x7f000001, PT ;  /* 0x7f0000011f00780c */ /* 0x000fe20003f26070 */
[----:B------:R-:W-:Y:S01]  /*1a4b0*/  IMAD R20, R6, 0x7effffff, RZ ;  /* 0x7effffff06147824 */ /* 0x000fe200078e02ff */
[----:B------:R-:W-:Y:S01]  /*1a4c0*/  @P6 IADD3 R27, PT, PT, R27, -0x7f000001, RZ ;  /* 0x80ffffff1b1b6810 */ /* 0x000fe20007ffe0ff */
[----:B------:R-:W3:Y:S09]  /*1a4d0*/  LDL.LU R45, [R1+0xb24] ;  /* 0x000b2400012d7983 */ /* 0x000ef20000300800 */
[----:B------:R-:W-:-:S02]  /*1a4e0*/  @P0 IADD3 R2, PT, PT, R2, -0x7f000001, RZ ;  /* 0x80ffffff02020810 */ /* 0x000fc40007ffe0ff */
[----:B------:R-:W-:Y:S01]  /*1a4f0*/  @P1 IADD3 R31, PT, PT, R31, -0x7f000001, RZ ;  /* 0x80ffffff1f1f1810 */ /* 0x000fe20007ffe0ff */
[----:B------:R-:W-:Y:S01]  /*1a500*/  ISETP.GE.U32.AND P0, PT, R8, 0x7f000001, PT ;  /* 0x7f0000010800780c */ /* 0x000fe20003f06070 */
[----:B------:R-:W-:Y:S01]  /*1a510*/  ISETP.GE.U32.AND P1, PT, R9, 0x7f000001, PT ;  /* 0x7f0000010900780c */ /* 0x000fe20003f26070 */
[----:B------:R-:W-:-:S11]  /*1a520*/  IADD3 R2, PT, PT, R2, R25, RZ ;  /* 0x0000001902027210 */ /* 0x000fd60007ffe0ff */
[----:B------:R-:W-:Y:S02]  /*1a530*/  @P0 IADD3 R8, PT, PT, R8, -0x7f000001, RZ ;  /* 0x80ffffff08080810 */ /* 0x000fe40007ffe0ff */
[----:B------:R-:W-:Y:S02]  /*1a540*/  @P1 IADD3 R9, PT, PT, R9, -0x7f000001, RZ ;  /* 0x80ffffff09091810 */ /* 0x000fe40007ffe0ff */
[----:B------:R-:W-:Y:S02]  /*1a550*/  IADD3 R8, PT, PT, R8, R21, RZ ;  /* 0x0000001508087210 */ /* 0x000fe40007ffe0ff */
[----:B------:R-:W-:Y:S01]  /*1a560*/  IADD3 R9, PT, PT, R9, R23, RZ ;  /* 0x0000001709097210 */ /* 0x000fe20007ffe0ff */
[----:B------:R-:W-:Y:S02]  /*1a570*/  ISETP.GE.U32.AND P0, PT, R2, 0x7f000001, PT ;  /* 0x7f0000010200780c */ /* 0x000fe40003f06070 */
[----:B------:R-:W-:Y:S02]  /*1a580*/  ISETP.GE.U32.AND P1, PT, R8, 0x7f000001, PT ;  /* 0x7f0000010800780c */ /* 0x000fe40003f26070 */
[----:B------:R-:W-:Y:S01]  /*1a590*/  ISETP.GE.U32.AND P2, PT, R9, 0x7f000001, PT ;  /* 0x7f0000010900780c */ /* 0x000fe20003f46070 */
[----:B------:R0:W-:Y:S04]  /*1a5a0*/  STL [R1+0x110], R2 ;  /* 0x0001100201007387 */ /* 0x0001e80000100800 */
[----:B------:R1:W-:Y:S04]  /*1a5b0*/  STL [R1+0x114], R8 ;  /* 0x0001140801007387 */ /* 0x0003e80000100800 */
[----:B------:R4:W-:Y:S01]  /*1a5c0*/  STL [R1+0x118], R9 ;  /* 0x0001180901007387 */ /* 0x0009e20000100800 */
[----:B0-----:R-:W-:-:S02]  /*1a5d0*/  @P0 IADD3 R2, PT, PT, R2, -0x7f000001, RZ ;  /* 0x80ffffff02020810 */ /* 0x001fc40007ffe0ff */
[----:B-1----:R-:W-:Y:S02]  /*1a5e0*/  @P1 IADD3 R8, PT, PT, R8, -0x7f000001, RZ ;  /* 0x80ffffff08081810 */ /* 0x002fe40007ffe0ff */
[----:B----4-:R-:W-:Y:S01]  /*1a5f0*/  @P2 IADD3 R9, PT, PT, R9, -0x7f000001, RZ ;  /* 0x80ffffff09092810 */ /* 0x010fe20007ffe0ff */
[----:B------:R-:W-:Y:S01]  /*1a600*/  STL [R1+0x110], R2 ;  /* 0x0001100201007387 */ /* 0x000fe20000100800 */
[----:B------:R-:W-:Y:S01]  /*1a610*/  IMAD.HI.U32 R20, R20, 0x7f000001, R6 ;  /* 0x7f00000114147827 */ /* 0x000fe200078e0006 */
[----:B------:R-:W-:Y:S02]  /*1a620*/  ISETP.GE.U32.AND P0, PT, R28, 0x7f000001, PT ;  /* 0x7f0000011c00780c */ /* 0x000fe40003f06070 */
[----:B------:R-:W-:Y:S01]  /*1a630*/  STL [R1+0x114], R8 ;  /* 0x0001140801007387 */ /* 0x000fe20000100800 */
[----:B------:R-:W-:-:S03]  /*1a640*/  IMAD.WIDE.U32 R6, R29, R29, RZ ;  /* 0x0000001d1d067225 */ /* 0x000fc600078e00ff */
[----:B------:R0:W-:Y:S01]  /*1a650*/  STL [R1+0x118], R9 ;  /* 0x0001180901007387 */ /* 0x0001e20000100800 */
        /* <DEDUP_REMOVED lines=10> */
[----:B0-----:R-:W-:-:S04]  /*1a700*/  IMAD R9, R6, 0x7effffff, RZ ;  /* 0x7effffff06097824 */ /* 0x001fc800078e02ff */
[----:B------:R-:W-:-:S08]  /*1a710*/  IMAD.HI.U32 R9, R9, 0x7f000001, R6 ;  /* 0x7f00000109097827 */ /* 0x000fd000078e0006 */
[----:B------:R-:W-:Y:S01]  /*1a720*/  @P0 IADD3 R25, PT, PT, R25, -0x7f000001, RZ ;  /* 0x80ffffff19190810 */ /* 0x000fe20007ffe0ff */
[----:B------:R-:W-:Y:S01]  /*1a730*/  ISETP.GE.U32.AND P0, PT, R9, 0x7f000001, PT ;  /* 0x7f0000010900780c */ /* 0x000fe20003f06070 */
[----:B--2---:R-:W2:-:S12]  /*1a740*/  LD.E R2, desc[UR22][R4.64+0x100] ;  /* 0x0001001604027980 */ /* 0x004e98000c101900 */
[----:B------:R-:W-:Y:S01]  /*1a750*/  @P0 IADD3 R9, PT, PT, R9, -0x7f000001, RZ ;  /* 0x80ffffff09090810 */ /* 0x000fe20007ffe0ff */
[----:B------:R-:W-:Y:S01]  /*1a760*/  ISETP.GE.U32.AND P0, PT, R13, 0x7f000001, PT ;  /* 0x7f0000010d00780c */ /* 0x000fe20003f06070 */
[----:B------:R-:W-:Y:S01]  /*1a770*/  ISETP.GE.U32.AND P1, PT, R11, 0x7f000001, PT ;  /* 0x7f0000010b00780c */ /* 0x000fe20003f26070 */
[----:B------:R-:W-:Y:S01]  /*1a780*/  ISETP.GE.U32.AND P2, PT, R12, 0x7f000001, PT ;  /* 0x7f0000010c00780c */ /* 0x000fe20003f46070 */
[----:B------:R-:W-:Y:S01]  /*1a790*/  IMAD.WIDE.U32 R6, R33, R29, RZ ;  /* 0x0000001d21067225 */ /* 0x000fe200078e00ff */
[----:B------:R-:W-:Y:S01]  /*1a7a0*/  IADD3 R21, PT, PT, R14, R16, RZ ;  /* 0x000000100e157210 */ /* 0x000fe20007ffe0ff */
[----:B------:R-:W-:Y:S01]  /*1a7b0*/  ISETP.GE.U32.AND P4, PT, R20, 0x7f000001, PT ;  /* 0x7f0000011400780c */ /* 0x000fe20003f86070 */
[----:B------:R-:W4:Y:S04]  /*1a7c0*/  LD.E R40, desc[UR22][R4.64+0x108] ;  /* 0x0001081604287980 */ /* 0x000f28000c101900 */
[----:B------:R0:W3:Y:S03]  /*1a7d0*/  LD.E R42, desc[UR22][R4.64+0x10c] ;  /* 0x00010c16042a7980 */ /* 0x0000e6000c101900 */
[----:B------:R-:W-:-:S02]  /*1a7e0*/  @P0 IADD3 R13, PT, PT, R13, -0x7f000001, RZ ;  /* 0x80ffffff0d0d0810 */ /* 0x000fc40007ffe0ff */
[----:B------:R-:W-:Y:S02]  /*1a7f0*/  @P1 IADD3 R11, PT, PT, R11, -0x7f000001, RZ ;  /* 0x80ffffff0b0b1810 */ /* 0x000fe40007ffe0ff */
[----:B------:R-:W-:Y:S02]  /*1a800*/  @P2 IADD3 R12, PT, PT, R12, -0x7f000001, RZ ;  /* 0x80ffffff0c0c2810 */ /* 0x000fe40007ffe0ff */
[----:B------:R-:W-:Y:S02]  /*1a810*/  IADD3 R34, PT, PT, R13, R11, RZ ;  /* 0x0000000b0d227210 */ /* 0x000fe40007ffe0ff */
[----:B------:R-:W-:Y:S01]  /*1a820*/  IADD3 R29, PT, PT, R12, R15, RZ ;  /* 0x0000000f0c1d7210 */ /* 0x000fe20007ffe0ff */
[----:B------:R-:W-:Y:S02]  /*1a830*/  ISETP.GE.U32.AND P0, PT, R19, 0x7f000001, PT ;  /* 0x7f0000011300780c */ /* 0x000fe40003f06070 */
[----:B------:R-:W-:Y:S02]  /*1a840*/  ISETP.GE.U32.AND P1, PT, R34, 0x7f000001, PT ;  /* 0x7f0000012200780c */ /* 0x000fe40003f26070 */
[----:B------:R-:W-:Y:S01]  /*1a850*/  ISETP.GE.U32.AND P2, PT, R29, 0x7f000001, PT ;  /* 0x7f0000011d00780c */ /* 0x000fe20003f46070 */
[----:B------:R-:W-:-:S04]  /*1a860*/  IMAD R35, R6, 0x7effffff, RZ ;  /* 0x7effffff06237824 */ /* 0x000fc800078e02ff */
[----:B------:R-:W-:-:S04]  /*1a870*/  IMAD.HI.U32 R35, R35, 0x7f000001, R6 ;  /* 0x7f00000123237827 */ /* 0x000fc800078e0006 */
[----:B------:R-:W-:Y:S01]  /*1a880*/  IMAD.WIDE.U32 R6, R25, R31, RZ ;  /* 0x0000001f19067225 */ /* 0x000fe200078e00ff */
[----:B------:R-:W-:Y:S02]  /*1a890*/  @P0 IADD3 R19, PT, PT, R19, -0x7f000001, RZ ;  /* 0x80ffffff13130810 */ /* 0x000fe40007ffe0ff */
[----:B------:R-:W-:Y:S01]  /*1a8a0*/  @P1 IADD3 R34, PT, PT, R34, -0x7f000001, RZ ;  /* 0x80ffffff22221810 */ /* 0x000fe20007ffe0ff */
[----:B------:R-:W-:Y:S01]  /*1a8b0*/  IMAD R8, R6, 0x7effffff, RZ ;  /* 0x7effffff06087824 */ /* 0x000fe200078e02ff */
[----:B------:R-:W-:-:S03]  /*1a8c0*/  @P2 IADD3 R29, PT, PT, R29, -0x7f000001, RZ ;  /* 0x80ffffff1d1d2810 */ /* 0x000fc60007ffe0ff */
[----:B------:R-:W-:Y:S01]  /*1a8d0*/  IMAD.HI.U32 R8, R8, 0x7f000001, R6 ;  /* 0x7f00000108087827 */ /* 0x000fe200078e0006 */
[----:B------:R-:W-:-:S03]  /*1a8e0*/  IADD3 R23, PT, PT, R34, R29, RZ ;  /* 0x0000001d22177210 */ /* 0x000fc60007ffe0ff */
[----:B------:R-:W-:Y:S01]  /*1a8f0*/  IMAD.WIDE.U32 R6, R9, R28, RZ ;  /* 0x0000001c09067225 */ /* 0x000fe200078e00ff */
[----:B------:R-:W-:Y:S01]  /*1a900*/  IADD3 R28, PT, PT, R19, R17, RZ ;  /* 0x00000011131c7210 */ /* 0x000fe20007ffe0ff */
[----:B------:R-:W-:Y:S01]  /*1a910*/  ISETP.GE.U32.AND P0, PT, R22, 0x7f000001, PT ;  /* 0x7f0000011600780c */ /* 0x000fe20003f06070 */
[----:B------:R-:W-:Y:S01]  /*1a920*/  ISETP.GE.U32.AND P2, PT, R23, 0x7f000001, PT ;  /* 0x7f0000011700780c */ /* 0x000fe20003f46070 */
[----:B------:R-:W-:Y:S02]  /*1a930*/  ISETP.GE.U32.AND P1, PT, R21, 0x7f000001, PT ;  /* 0x7f0000011500780c */ /* 0x000fe40003f26070 */
[----:B------:R-:W-:Y:S01]  /*1a940*/  ISETP.GE.U32.AND P3, PT, R28, 0x7f000001, PT ;  /* 0x7f0000011c00780c */ /* 0x000fe20003f66070 */
[----:B------:R-:W-:-:S04]  /*1a950*/  IMAD R24, R6, 0x7effffff, RZ ;  /* 0x7effffff06187824 */ /* 0x000fc800078e02ff */
[----:B------:R-:W-:-:S04]  /*1a960*/  IMAD.HI.U32 R24, R24, 0x7f000001, R6 ;  /* 0x7f00000118187827 */ /* 0x000fc800078e0006 */
        /* <DEDUP_REMOVED lines=10> */
[----:B------:R-:W-:Y:S01]  /*1aa10*/  @P4 IADD3 R20, PT, PT, R20, -0x7f000001, RZ ;  /* 0x80ffffff14144810 */ /* 0x000fe20007ffe0ff */
[----:B------:R-:W-:Y:S01]  /*1aa20*/  ISETP.GE.U32.AND P5, PT, R35, 0x7f000001, PT ;  /* 0x7f0000012300780c */ /* 0x000fe20003fa6070 */
[----:B------:R-:W-:Y:S01]  /*1aa30*/  ISETP.GE.U32.AND P6, PT, R8, 0x7f000001, PT ;  /* 0x7f0000010800780c */ /* 0x000fe20003fc6070 */
[----:B------:R-:W-:Y:S01]  /*1aa40*/  ISETP.GE.U32.AND P0, PT, R24, 0x7f000001, PT ;  /* 0x7f0000011800780c */ /* 0x000fe20003f06070 */
[----:B------:R-:W-:Y:S01]  /*1aa50*/  ISETP.GE.U32.AND P3, PT, R11, 0x7f000001, PT ;  /* 0x7f0000010b00780c */ /* 0x000fe20003f66070 */
[----:B------:R-:W-:Y:S01]  /*1aa60*/  ISETP.GE.U32.AND P4, PT, R33, 0x7f000001, PT ;  /* 0x7f0000012100780c */ /* 0x000fe20003f86070 */
[----:B------:R-:W-:-:S05]  /*1aa70*/  IADD3 R9, PT, PT, R12, R12, RZ ;  /* 0x0000000c0c097210 */ /* 0x000fca0007ffe0ff */
[----:B------:R-:W-:Y:S02]  /*1aa80*/  @P2 IADD3 R7, PT, PT, R7, -0x7f000001, RZ ;  /* 0x80ffffff07072810 */ /* 0x000fe40007ffe0ff */
[----:B------:R-:W-:Y:S02]  /*1aa90*/  @P1 IADD3 R25, PT, PT, R25, -0x7f000001, RZ ;  /* 0x80ffffff19191810 */ /* 0x000fe40007ffe0ff */
[----:B------:R-:W-:Y:S02]  /*1aaa0*/  @P5 IADD3 R35, PT, PT, R35, -0x7f000001, RZ ;  /* 0x80ffffff23235810 */ /* 0x000fe40007ffe0ff */
[----:B------:R-:W-:Y:S02]  /*1aab0*/  @P6 IADD3 R8, PT, PT, R8, -0x7f000001, RZ ;  /* 0x80ffffff08086810 */ /* 0x000fe40007ffe0ff */
[----:B------:R-:W-:Y:S02]  /*1aac0*/  @P0 IADD3 R24, PT, PT, R24, -0x7f000001, RZ ;  /* 0x80ffffff18180810 */ /* 0x000fe40007ffe0ff */
[----:B------:R-:W-:-:S02]  /*1aad0*/  @P3 IADD3 R11, PT, PT, R11, -0x7f000001, RZ ;  /* 0x80ffffff0b0b3810 */ /* 0x000fc40007ffe0ff */
[----:B------:R-:W-:Y:S02]  /*1aae0*/  @P4 IADD3 R33, PT, PT, R33, -0x7f000001, RZ ;  /* 0x80ffffff21214810 */ /* 0x000fe40007ffe0ff */
[----:B------:R-:W-:Y:S02]  /*1aaf0*/  IADD3 R31, PT, PT, R7, R25, RZ ;  /* 0x00000019071f7210 */ /* 0x000fe40007ffe0ff */
[----:B------:R-:W-:Y:S02]  /*1ab00*/  IADD3 R10, PT, PT, R20, R35, RZ ;  /* 0x00000023140a7210 */ /* 0x000fe40007ffe0ff */
[----:B------:R-:W-:Y:S02]  /*1ab10*/  IADD3 R12, PT, PT, R8, R24, RZ ;  /* 0x00000018080c7210 */ /* 0x000fe40007ffe0ff */
[----:B------:R-:W-:Y:S02]  /*1ab20*/  IADD3 R6, PT, PT, R16, R11, RZ ;  /* 0x0000000b10067210 */ /* 0x000fe40007ffe0ff */
[----:B------:R-:W-:Y:S01]  /*1ab30*/  IADD3 R34, PT, PT, R34, R33, RZ ;  /* 0x0000002122227210 */ /* 0x000fe20007ffe0ff */
[----:B------:R-:W-:Y:S01]  /*1ab40*/  ISETP.GE.U32.AND P0, PT, R9, 0x7f000001, PT ;  /* 0x7f0000010900780c */ /* 0x000fe20003f06070 */
[----:B------:R-:W-:Y:S01]  /*1ab50*/  ISETP.GE.U32.AND P4, PT, R31, 0x7f000001, PT ;  /* 0x7f0000011f00780c */ /* 0x000fe20003f86070 */
[----:B------:R-:W-:Y:S01]  /*1ab60*/  ISETP.GE.U32.AND P1, PT, R10, 0x7f000001, PT ;  /* 0x7f0000010a00780c */ /* 0x000fe20003f26070 */
[----:B------:R-:W-:Y:S01]  /*1ab70*/  ISETP.GE.U32.AND P5, PT, R12, 0x7f000001, PT ;  /* 0x7f0000010c00780c */ /* 0x000fe20003fa6070 */
[----:B------:R-:W-:Y:S01]  /*1ab80*/  ISETP.GE.U32.AND P3, PT, R6, 0x7f000001, PT ;  /* 0x7f0000010600780c */ /* 0x000fe20003f66070 */
[----:B------:R-:W-:Y:S01]  /*1ab90*/  ISETP.GE.U32.AND P2, PT, R34, 0x7f000001, PT ;  /* 0x7f0000012200780c */ /* 0x000fe20003f46070 */
[----:B------:R-:W-:-:S07]  /*1aba0*/  IADD3 R23, PT, PT, R15, R23, RZ ;  /* 0x000000170f177210 */ /* 0x000fce0007ffe0ff */
[----:B------:R-:W-:Y:S02]  /*1abb0*/  @P0 IADD3 R9, PT, PT, R9, -0x7f000001, RZ ;  /* 0x80ffffff09090810 */ /* 0x000fe40007ffe0ff */
[----:B------:R-:W-:Y:S02]  /*1abc0*/  @P4 IADD3 R31, PT, PT, R31, -0x7f000001, RZ ;  /* 0x80ffffff1f1f4810 */ /* 0x000fe40007ffe0ff */
[----:B------:R-:W-:Y:S02]  /*1abd0*/  @P1 IADD3 R10, PT, PT, R10, -0x7f000001, RZ ;  /* 0x80ffffff0a0a1810 */ /* 0x000fe40007ffe0ff */
[----:B------:R-:W-:Y:S02]  /*1abe0*/  @P5 IADD3 R12, PT, PT, R12, -0x7f000001, RZ ;  /* 0x80ffffff0c0c5810 */ /* 0x000fe40007ffe0ff */
[----:B------:R-:W-:Y:S02]  /*1abf0*/  @P3 IADD3 R6, PT, PT, R6, -0x7f000001, RZ ;  /* 0x80ffffff06063810 */ /* 0x000fe40007ffe0ff */
[----:B------:R-:W-:-:S02]  /*1ac00*/  @P2 IADD3 R34, PT, PT, R34, -0x7f000001, RZ ;  /* 0x80ffffff22222810 */ /* 0x000fc40007ffe0ff */
[----:B------:R-:W-:Y:S02]  /*1ac10*/  IADD3 R33, PT, PT, R33, R9, RZ ;  /* 0x0000000921217210 */ /* 0x000fe40007ffe0ff */
[----:B------:R-:W-:Y:S02]  /*1ac20*/  IADD3 R15, PT, PT, R26, R31, RZ ;  /* 0x0000001f1a0f7210 */ /* 0x000fe40007ffe0ff */
[----:B------:R-:W-:Y:S02]  /*1ac30*/  IADD3 R26, PT, PT, R10, R12, RZ ;  /* 0x0000000c0a1a7210 */ /* 0x000fe40007ffe0ff */
[----:B------:R-:W-:Y:S02]  /*1ac40*/  IADD3 R21, PT, PT, R21, R6, RZ ;  /* 0x0000000615157210 */ /* 0x000fe40007ffe0ff */
[----:B------:R-:W-:Y:S01]  /*1ac50*/  IADD3 R9, PT, PT, R34, UR6, RZ ;  /* 0x0000000622097c10 */ /* 0x000fe2000fffe0ff */
[----:B------:R-:W-:Y:S01]  /*1ac60*/  ISETP.GE.U32.AND P1, PT, R15, 0x7f000001, PT ;  /* 0x7f0000010f00780c */ /* 0x000fe20003f26070 */
[----:B------:R-:W-:Y:S01]  /*1ac70*/  ISETP.GE.U32.AND P2, PT, R26, 0x7f000001, PT ;  /* 0x7f0000011a00780c */ /* 0x000fe20003f46070 */
[----:B------:R-:W-:-:S02]  /*1ac80*/  ISETP.GE.U32.AND P0, PT, R21, 0x7f000001, PT ;  /* 0x7f0000011500780c */ /* 0x000fc40003f06070 */
        /* <DEDUP_REMOVED lines=24> */
[----:B------:R-:W-:Y:S01]  /*1ae10*/  ISETP.GE.U32.AND P0, PT, R34, 0x7f000001, PT ;  /* 0x7f0000012200780c */ /* 0x000fe20003f06070 */
[----:B------:R-:W-:Y:S02]  /*1ae20*/  IADD3 R19, PT, PT, R19, R19, RZ ;  /* 0x0000001313137210 */ /* 0x000fe40007ffe0ff */
[----:B------:R-:W-:-:S05]  /*1ae30*/  IADD3 R7, PT, PT, R27, R27, RZ ;  /* 0x0000001b1b077210 */ /* 0x000fca0007ffe0ff */
[----:B------:R-:W-:-:S05]  /*1ae40*/  ISETP.GE.U32.AND P1, PT, R7, 0x7f000001, PT ;  /* 0x7f0000010700780c */ /* 0x000fca0003f26070 */
[----:B------:R-:W-:Y:S01]  /*1ae50*/  @P0 IADD3 R34, PT, PT, R34, -0x7f000001, RZ ;  /* 0x80ffffff22220810 */ /* 0x000fe20007ffe0ff */
[----:B------:R-:W-:-:S04]  /*1ae60*/  ISETP.GE.U32.AND P0, PT, R19, 0x7f000001, PT ;  /* 0x7f0000011300780c */ /* 0x000fc80003f06070 */
[----:B------:R-:W-:Y:S01]  /*1ae70*/  ISETP.GE.U32.AND P2, PT, R34, R59, PT ;  /* 0x0000003b2200720c */ /* 0x000fe20003f46070 */
[----:B------:R-:W-:Y:S02]  /*1ae80*/  IADD3 R27, PT, PT, -R59, R34, RZ ;  /* 0x000000223b1b7210 */ /* 0x000fe40007ffe1ff */
[----:B------:R-:W-:Y:S01]  /*1ae90*/  @P1 IADD3 R7, PT, PT, R7, -0x7f000001, RZ ;  /* 0x80ffffff07071810 */ /* 0x000fe20007ffe0ff */
[----:B------:R-:W3:Y:S05]  /*1aea0*/  LDL R34, [R1+0x110] ;  /* 0x0001100001227983 */ /* 0x000eea0000100800 */
[----:B------:R-:W-:-:S04]  /*1aeb0*/  @P0 IADD3 R19, PT, PT, R19, -0x7f000001, RZ ;  /* 0x80ffffff13130810 */ /* 0x000fc80007ffe0ff */
[----:B------:R-:W-:Y:S02]  /*1aec0*/  @!P2 IADD3 R27, PT, PT, R27, 0x7f000001, RZ ;  /* 0x7f0000011b1ba810 */ /* 0x000fe40007ffe0ff */
[----:B------:R-:W-:Y:S02]  /*1aed0*/  IADD3 R19, PT, PT, R6, R19, RZ ;  /* 0x0000001306137210 */ /* 0x000fe40007ffe0ff */
[----:B------:R-:W-:Y:S01]  /*1aee0*/  IADD3 R15, PT, PT, R15, R7, RZ ;  /* 0x000000070f0f7210 */ /* 0x000fe20007ffe0ff */
[----:B--2---:R-:W-:-:S04]  /*1aef0*/  IMAD.WIDE.U32 R6, R2, R27, RZ ;  /* 0x0000001b02067225 */ /* 0x004fc800078e00ff */
[----:B------:R-:W-:-:S04]  /*1af00*/  IMAD R2, R6, 0x7effffff, RZ ;  /* 0x7effffff06027824 */ /* 0x000fc800078e02ff */
[----:B------:R-:W-:Y:S02]  /*1af10*/  IMAD.HI.U32 R6, R2, 0x7f000001, R6 ;  /* 0x7f00000102067827 */ /* 0x000fe400078e0006 */
[----:B------:R-:W0:Y:S01]  /*1af20*/  LD.E R7, desc[UR22][R4.64+0x104] ;  /* 0x0001041604077980 */ /* 0x000e22000c101900 */
[----:B------:R-:W-:-:S05]  /*1af30*/  IADD3 R2, PT, PT, R8, R8, RZ ;  /* 0x0000000808027210 */ /* 0x000fca0007ffe0ff */
[----:B------:R-:W-:-:S13]  /*1af40*/  ISETP.GE.U32.AND P0, PT, R2, 0x7f000001, PT ;  /* 0x7f0000010200780c */ /* 0x000fda0003f06070 */
[----:B------:R-:W-:Y:S01]  /*1af50*/  @P0 IADD3 R2, PT, PT, R2, -0x7f000001, RZ ;  /* 0x80ffffff02020810 */ /* 0x000fe20007ffe0ff */
[----:B------:R-:W-:-:S03]  /*1af60*/  ISETP.GE.U32.AND P0, PT, R6, 0x7f000001, PT ;  /* 0x7f0000010600780c */ /* 0x000fc60003f06070 */
[----:B------:R-:W-:Y:S02]  /*1af70*/  IADD3 R2, PT, PT, R35, R2, RZ ;  /* 0x0000000223027210 */ /* 0x000fe40007ffe0ff */
[----:B------:R-:W2:Y:S08]  /*1af80*/  LDL R35, [R1+0x118] ;  /* 0x0001180001237983 */ /* 0x000eb00000100800 */
[----:B------:R-:W-:-:S04]  /*1af90*/  @P0 IADD3 R6, PT, PT, R6, -0x7f000001, RZ ;  /* 0x80ffffff06060810 */ /* 0x000fc80007ffe0ff */
[----:B---3--:R-:W-:Y:S02]  /*1afa0*/  IADD3 R6, PT, PT, R6, R34, RZ ;  /* 0x0000002206067210 */ /* 0x008fe40007ffe0ff */
[----:B------:R-:W3:Y:S01]  /*1afb0*/  LDL R34, [R1+0x11c] ;  /* 0x00011c0001227983 */ /* 0x000ee20000100800 */
[----:B0-----:R-:W-:-:S04]  /*1afc0*/  IMAD.WIDE.U32 R4, R7, R27, RZ ;  /* 0x0000001b07047225 */ /* 0x001fc800078e00ff */
[----:B------:R-:W-:-:S04]  /*1afd0*/  IMAD R7, R4, 0x7effffff, RZ ;  /* 0x7effffff04077824 */ /* 0x000fc800078e02ff */
[----:B------:R-:W-:-:S04]  /*1afe0*/  IMAD.HI.U32 R7, R7, 0x7f000001, R4 ;  /* 0x7f00000107077827 */ /* 0x000fc800078e0004 */
[----:B----4-:R-:W-:Y:S02]  /*1aff0*/  IMAD.WIDE.U32 R4, R40, R27, RZ ;  /* 0x0000001b28047225 */ /* 0x010fe400078e00ff */
[----:B------:R-:W4:Y:S02]  /*1b000*/  LDL R40, [R1+0x114] ;  /* 0x0001140001287983 */ /* 0x000f240000100800 */
[----:B------:R-:W-:-:S04]  /*1b010*/  IMAD R8, R4, 0x7effffff, RZ ;  /* 0x7effffff04087824 */ /* 0x000fc800078e02ff */
[----:B------:R-:W-:-:S04]  /*1b020*/  IMAD.HI.U32 R8, R8, 0x7f000001, R4 ;  /* 0x7f00000108087827 */ /* 0x000fc800078e0004 */
[----:B------:R-:W-:-:S04]  /*1b030*/  IMAD.WIDE.U32 R4, R42, R27, RZ ;  /* 0x0000001b2a047225 */ /* 0x000fc800078e00ff */
[----:B------:R-:W-:-:S04]  /*1b040*/  IMAD R27, R4, 0x7effffff, RZ ;  /* 0x7effffff041b7824 */ /* 0x000fc800078e02ff */
[----:B------:R-:W-:Y:S02]  /*1b050*/  IMAD.HI.U32 R27, R27, 0x7f000001, R4 ;  /* 0x7f0000011b1b7827 */ /* 0x000fe400078e0004 */
[----:B------:R-:W4:Y:S01]  /*1b060*/  LDL.64 R4, [R1+0x100] ;  /* 0x0001000001047983 */ /* 0x000f220000100a00 */
[----:B------:R-:W-:-:S13]  /*1b070*/  ISETP.GE.U32.AND P0, PT, R7, 0x7f000001, PT ;  /* 0x7f0000010700780c */ /* 0x000fda0003f06070 */
[----:B------:R-:W-:Y:S01]  /*1b080*/  @P0 IADD3 R7, PT, PT, R7, -0x7f000001, RZ ;  /* 0x80ffffff07070810 */ /* 0x000fe20007ffe0ff */
[----:B------:R-:W-:-:S13]  /*1b090*/  ISETP.GE.U32.AND P0, PT, R8, 0x7f000001, PT ;  /* 0x7f0000010800780c */ /* 0x000fda0003f06070 */
[----:B------:R-:W-:Y:S01]  /*1b0a0*/  @P0 IADD3 R8, PT, PT, R8, -0x7f000001, RZ ;  /* 0x80ffffff08080810 */ /* 0x000fe20007ffe0ff */
[----:B------:R-:W-:-:S03]  /*1b0b0*/  ISETP.GE.U32.AND P0, PT, R27, 0x7f000001, PT ;  /* 0x7f0000011b00780c */ /* 0x000fc60003f06070 */
[----:B--2---:R-:W-:-:S10]  /*1b0c0*/  IADD3 R8, PT, PT, R8, R35, RZ ;  /* 0x0000002308087210 */ /* 0x004fd40007ffe0ff */
[----:B------:R-:W-:Y:S01]  /*1b0d0*/  @P0 IADD3 R27, PT, PT, R27, -0x7f000001, RZ ;  /* 0x80ffffff1b1b0810 */ /* 0x000fe20007ffe0ff */
[----:B------:R-:W-:Y:S01]  /*1b0e0*/  ISETP.GE.U32.AND P1, PT, R6, 0x7f000001, PT ;  /* 0x7f0000010600780c */ /* 0x000fe20003f26070 */
[----:B------:R-:W-:Y:S01]  /*1b0f0*/  ISETP.GE.U32.AND P2, PT, R8, 0x7f000001, PT ;  /* 0x7f0000010800780c */ /* 0x000fe20003f46070 */
[----:B------:R0:W-:Y:S04]  /*1b100*/  STL [R1+0x110], R6 ;  /* 0x0001100601007387 */ /* 0x0001e80000100800 */
[----:B------:R1:W-:Y:S07]  /*1b110*/  STL [R1+0x118], R8 ;  /* 0x0001180801007387 */ /* 0x0003ee0000100800 */
[----:B0-----:R-:W-:-:S02]  /*1b120*/  @P1 IADD3 R6, PT, PT, R6, -0x7f000001, RZ ;  /* 0x80ffffff06061810 */ /* 0x001fc40007ffe0ff */
[----:B-1----:R-:W-:-:S03]  /*1b130*/  @P2 IADD3 R8, PT, PT, R8, -0x7f000001, RZ ;  /* 0x80ffffff08082810 */ /* 0x002fc60007ffe0ff */
[----:B------:R-:W-:Y:S04]  /*1b140*/  STL [R1+0x110], R6 ;  /* 0x0001100601007387 */ /* 0x000fe80000100800 */
[----:B------:R-:W-:Y:S01]  /*1b150*/  STL [R1+0x118], R8 ;  /* 0x0001180801007387 */ /* 0x000fe20000100800 */
[----:B---3--:R-:W-:-:S05]  /*1b160*/  IADD3 R27, PT, PT, R27, R34, RZ ;  /* 0x000000221b1b7210 */ /* 0x008fca0007ffe0ff */
[----:B------:R-:W-:Y:S01]  /*1b170*/  ISETP.GE.U32.AND P3, PT, R27, 0x7f000001, PT ;  /* 0x7f0000011b00780c */ /* 0x000fe20003f66070 */
[----:B------:R0:W-:-:S12]  /*1b180*/  STL [R1+0x11c], R27 ;  /* 0x00011c1b01007387 */ /* 0x0001d80000100800 */
[----:B0-----:R-:W-:-:S05]  /*1b190*/  @P3 IADD3 R27, PT, PT, R27, -0x7f000001, RZ ;  /* 0x80ffffff1b1b3810 */ /* 0x001fca0007ffe0ff */
[----:B------:R-:W-:Y:S01]  /*1b1a0*/  STL [R1+0x11c], R27 ;  /* 0x00011c1b01007387 */ /* 0x000fe20000100800 */
[----:B----4-:R-:W-:-:S05]  /*1b1b0*/  IADD3 R7, PT, PT, R7, R40, RZ ;  /* 0x0000002807077210 */ /* 0x010fca0007ffe0ff */
[----:B------:R-:W-:Y:S01]  /*1b1c0*/  ISETP.GE.U32.AND P0, PT, R7, 0x7f000001, PT ;  /* 0x7f0000010700780c */ /* 0x000fe20003f06070 */
[----:B------:R0:W-:-:S12]  /*1b1d0*/  STL [R1+0x114], R7 ;  /* 0x0001140701007387 */ /* 0x0001d80000100800 */
[----:B0-----:R-:W-:-:S05]  /*1b1e0*/  @P0 IADD3 R7, PT, PT, R7, -0x7f000001, RZ ;  /* 0x80ffffff07070810 */ /* 0x001fca0007ffe0ff */
[----:B------:R0:W-:Y:S04]  /*1b1f0*/  STL [R1+0x114], R7 ;  /* 0x0001140701007387 */ /* 0x0001e80000100800 */
[----:B------:R-:W2:Y:S01]  /*1b200*/  LD.E R6, desc[UR22][R4.64+0x110] ;  /* 0x0001101604067980 */ /* 0x000ea2000c101900 */
[----:B------:R-:W-:-:S03]  /*1b210*/  ISETP.GE.U32.AND P0, PT, R33, 0x7f000001, PT ;  /* 0x7f0000012100780c */ /* 0x000fc60003f06070 */
[----:B------:R-:W3:Y:S04]  /*1b220*/  LD.E R40, desc[UR22][R4.64+0x114] ;  /* 0x0001141604287980 */ /* 0x000ee8000c101900 */
[----:B------:R-:W4:Y:S04]  /*1b230*/  LD.E R34, desc[UR22][R4.64+0x118] ;  /* 0x0001181604227980 */ /* 0x000f28000c101900 */
[----:B------:R3:W3:Y:S02]  /*1b240*/  LD.E R35, desc[UR22][R4.64+0x11c] ;  /* 0x00011c1604237980 */ /* 0x0006e4000c101900 */
[----:B------:R-:W-:-:S04]  /*1b250*/  @P0 IADD3 R33, PT, PT, R33, -0x7f000001, RZ ;  /* 0x80ffffff21210810 */ /* 0x000fc80007ffe0ff */
[----:B0-----:R-:W-:Y:S01]  /*1b260*/  IADD3 R7, PT, PT, R33, UR6, RZ ;  /* 0x0000000621077c10 */ /* 0x001fe2000fffe0ff */
[----:B------:R-:W-:-:S04]  /*1b270*/  ISETP.GE.U32.AND P0, PT, R19, 0x7f000001, PT ;  /* 0x7f0000011300780c */ /* 0x000fc80003f06070 */
[----:B------:R-:W-:-:S09]  /*1b280*/  ISETP.GE.U32.AND P1, PT, R7, 0x7f000001, PT ;  /* 0x7f0000010700780c */ /* 0x000fd20003f26070 */
[----:B------:R-:W-:-:S04]  /*1b290*/  @P0 IADD3 R19, PT, PT, R19, -0x7f000001, RZ ;  /* 0x80ffffff13130810 */ /* 0x000fc80007ffe0ff */
[----:B------:R-:W-:-:S04]  /*1b2a0*/  @P1 IADD3 R7, PT, PT, R7, -0x7f000001, RZ ;  /* 0x80ffffff07071810 */ /* 0x000fc80007ffe0ff */
[----:B------:R-:W-:Y:S01]  /*1b2b0*/  IADD3 R7, PT, PT, R19, R7, RZ ;  /* 0x0000000713077210 */ /* 0x000fe20007ffe0ff */
        /* <DEDUP_REMOVED lines=21> */
[----:B------:R-:W2:Y:S02]  /*1b410*/  LDL R33, [R1+0x110] ;  /* 0x0001100001217983 */ /* 0x000ea40000100800 */
[----:B---3--:R-:W-:Y:S01]  /*1b420*/  IMAD.WIDE.U32 R4, R40, R27, RZ ;  /* 0x0000001b28047225 */ /* 0x008fe200078e00ff */
[----:B------:R-:W-:Y:S01]  /*1b430*/  ISETP.GE.U32.AND P0, PT, R6, 0x7f000001, PT ;  /* 0x7f0000010600780c */ /* 0x000fe20003f06070 */
[----:B------:R-:W3:Y:S02]  /*1b440*/  LDL R40, [R1+0x118] ;  /* 0x0001180001287983 */ /* 0x000ee40000100800 */
[----:B------:R-:W-:-:S04]  /*1b450*/  IMAD R7, R4, 0x7effffff, RZ ;  /* 0x7effffff04077824 */ /* 0x000fc800078e02ff */
[----:B------:R-:W-:-:S04]  /*1b460*/  IMAD.HI.U32 R7, R7, 0x7f000001, R4 ;  /* 0x7f00000107077827 */ /* 0x000fc800078e0004 */
[----:B----4-:R-:W-:Y:S02]  /*1b470*/  IMAD.WIDE.U32 R4, R34, R27, RZ ;  /* 0x0000001b22047225 */ /* 0x010fe400078e00ff */
[----:B------:R-:W-:Y:S02]  /*1b480*/  @P0 IADD3 R6, PT, PT, R6, -0x7f000001, RZ ;  /* 0x80ffffff06060810 */ /* 0x000fe40007ffe0ff */
[----:B------:R-:W-:-:S04]  /*1b490*/  IMAD R34, R4, 0x7effffff, RZ ;  /* 0x7effffff04227824 */ /* 0x000fc800078e02ff */
[----:B------:R-:W-:-:S04]  /*1b4a0*/  IMAD.HI.U32 R34, R34, 0x7f000001, R4 ;  /* 0x7f00000122227827 */ /* 0x000fc800078e0004 */
[----:B------:R-:W-:Y:S02]  /*1b4b0*/  IMAD.WIDE.U32 R4, R35, R27, RZ ;  /* 0x0000001b23047225 */ /* 0x000fe400078e00ff */
[----:B------:R-:W4:Y:S02]  /*1b4c0*/  LDL R35, [R1+0x114] ;  /* 0x0001140001237983 */ /* 0x000f240000100800 */
[----:B------:R-:W-:-:S04]  /*1b4d0*/  IMAD R27, R4, 0x7effffff, RZ ;  /* 0x7effffff041b7824 */ /* 0x000fc800078e02ff */
[----:B------:R-:W-:Y:S02]  /*1b4e0*/  IMAD.HI.U32 R27, R27, 0x7f000001, R4 ;  /* 0x7f0000011b1b7827 */ /* 0x000fe400078e0004 */
[----:B------:R-:W4:Y:S01]  /*1b4f0*/  LDL.64 R4, [R1+0x100] ;  /* 0x0001000001047983 */ /* 0x000f220000100a00 */
[C---:B------:R-:W-:Y:S01]  /*1b500*/  ISETP.GE.U32.AND P0, PT, R7.reuse, 0x7f000001, PT ;  /* 0x7f0000010700780c */ /* 0x040fe20003f06070 */
[----:B--2---:R-:W-:Y:S02]  /*1b510*/  IADD3 R6, PT, PT, R6, R33, RZ ;  /* 0x0000002106067210 */ /* 0x004fe40007ffe0ff */
[----:B------:R-:W2:Y:S10]  /*1b520*/  LDL R33, [R1+0x11c] ;  /* 0x00011c0001217983 */ /* 0x000eb40000100800 */
[----:B------:R-:W-:Y:S01]  /*1b530*/  @P0 IADD3 R7, PT, PT, R7, -0x7f000001, RZ ;  /* 0x80ffffff07070810 */ /* 0x000fe20007ffe0ff */
[----:B------:R-:W-:-:S13]  /*1b540*/  ISETP.GE.U32.AND P0, PT, R34, 0x7f000001, PT ;  /* 0x7f0000012200780c */ /* 0x000fda0003f06070 */
[----:B------:R-:W-:Y:S01]  /*1b550*/  @P0 IADD3 R34, PT, PT, R34, -0x7f000001, RZ ;  /* 0x80ffffff22220810 */ /* 0x000fe20007ffe0ff */
[----:B------:R-:W-:-:S03]  /*1b560*/  ISETP.GE.U32.AND P0, PT, R27, 0x7f000001, PT ;  /* 0x7f0000011b00780c */ /* 0x000fc60003f06070 */
[----:B---3--:R-:W-:-:S10]  /*1b570*/  IADD3 R34, PT, PT, R34, R40, RZ ;  /* 0x0000002822227210 */ /* 0x008fd40007ffe0ff */
[----:B------:R-:W-:Y:S02]  /*1b580*/  @P0 IADD3 R27, PT, PT, R27, -0x7f000001, RZ ;  /* 0x80ffffff1b1b0810 */ /* 0x000fe40007ffe0ff */
[----:B----4-:R-:W-:Y:S01]  /*1b590*/  IADD3 R7, PT, PT, R7, R35, RZ ;  /* 0x0000002307077210 */ /* 0x010fe20007ffe0ff */
[----:B------:R-:W-:Y:S01]  /*1b5a0*/  ISETP.GE.U32.AND P1, PT, R6, 0x7f000001, PT ;  /* 0x7f0000010600780c */ /* 0x000fe20003f26070 */
[----:B------:R-:W-:-:S03]  /*1b5b0*/  ISETP.GE.U32.AND P2, PT, R34, 0x7f000001, PT ;  /* 0x7f0000012200780c */ /* 0x000fc60003f46070 */
[----:B------:R-:W-:Y:S01]  /*1b5c0*/  ISETP.GE.U32.AND P0, PT, R7, 0x7f000001, PT ;  /* 0x7f0000010700780c */ /* 0x000fe20003f06070 */
[----:B------:R0:W-:Y:S04]  /*1b5d0*/  STL [R1+0x110], R6 ;  /* 0x0001100601007387 */ /* 0x0001e80000100800 */
[----:B------:R1:W-:Y:S04]  /*1b5e0*/  STL [R1+0x114], R7 ;  /* 0x0001140701007387 */ /* 0x0003e80000100800 */
[----:B------:R3:W-:Y:S01]  /*1b5f0*/  STL [R1+0x118], R34 ;  /* 0x0001182201007387 */ /* 0x0007e20000100800 */
[----:B0-----:R-:W-:-:S03]  /*1b600*/  @P1 IADD3 R6, PT, PT, R6, -0x7f000001, RZ ;  /* 0x80ffffff06061810 */ /* 0x001fc60007ffe0ff */
[----:B-1----:R-:W-:Y:S02]  /*1b610*/  @P0 IADD3 R7, PT, PT, R7, -0x7f000001, RZ ;  /* 0x80ffffff07070810 */ /* 0x002fe40007ffe0ff */
[----:B---3--:R-:W-:Y:S01]  /*1b620*/  @P2 IADD3 R34, PT, PT, R34, -0x7f000001, RZ ;  /* 0x80ffffff22222810 */ /* 0x008fe20007ffe0ff */
[----:B------:R0:W-:Y:S04]  /*1b630*/  STL [R1+0x110], R6 ;  /* 0x0001100601007387 */ /* 0x0001e80000100800 */
[----:B------:R-:W-:Y:S04]  /*1b640*/  STL [R1+0x114], R7 ;  /* 0x0001140701007387 */ /* 0x000fe80000100800 */
[----:B------:R-:W-:Y:S01]  /*1b650*/  STL [R1+0x118], R34 ;  /* 0x0001182201007387 */ /* 0x000fe20000100800 */
[----:B------:R-:W-:Y:S01]  /*1b660*/  ISETP.GE.U32.AND P0, PT, R23, 0x7f000001, PT ;  /* 0x7f0000011700780c */ /* 0x000fe20003f06070 */
[----:B0-----:R-:W-:-:S12]  /*1b670*/  IADD3 R6, PT, PT, R17, R11, RZ ;  /* 0x0000000b11067210 */ /* 0x001fd80007ffe0ff */
[----:B------:R-:W-:-:S04]  /*1b680*/  @P0 IADD3 R23, PT, PT, R23, -0x7f000001, RZ ;  /* 0x80ffffff17170810 */ /* 0x000fc80007ffe0ff */
[----:B------:R-:W-:Y:S01]  /*1b690*/  IADD3 R29, PT, PT, R29, R23, RZ ;  /* 0x000000171d1d7210 */ /* 0x000fe20007ffe0ff */
[----:B------:R-:W-:-:S04]  /*1b6a0*/  ISETP.GE.U32.AND P1, PT, R6, 0x7f000001, PT ;  /* 0x7f0000010600780c */ /* 0x000fc80003f26070 */
[----:B------:R-:W-:Y:S01]  /*1b6b0*/  ISETP.GE.U32.AND P0, PT, R29, 0x7f000001, PT ;  /* 0x7f0000011d00780c */ /* 0x000fe20003f06070 */
[----:B------:R-:W-:-:S08]  /*1b6c0*/  IADD3 R31, PT, PT, R22, R31, RZ ;  /* 0x0000001f161f7210 */ /* 0x000fd00007ffe0ff */
[----:B------:R-:W-:-:S04]  /*1b6d0*/  @P1 IADD3 R6, PT, PT, R6, -0x7f000001, RZ ;  /* 0x80ffffff06061810 */ /* 0x000fc80007ffe0ff */
[----:B------:R-:W-:Y:S02]  /*1b6e0*/  @P0 IADD3 R29, PT, PT, R29, -0x7f000001, RZ ;  /* 0x80ffffff1d1d0810 */ /* 0x000fe40007ffe0ff */
[----:B------:R-:W-:Y:S01]  /*1b6f0*/  IADD3 R22, PT, PT, R28, R6, RZ ;  /* 0x000000061c167210 */ /* 0x000fe20007ffe0ff */
[----:B------:R-:W-:Y:S01]  /*1b700*/  ISETP.GE.U32.AND P1, PT, R31, 0x7f000001, PT ;  /* 0x7f0000011f00780c */ /* 0x000fe20003f26070 */
[----:B--2---:R-:W-:-:S05]  /*1b710*/  IADD3 R27, PT, PT, R27, R33, RZ ;  /* 0x000000211b1b7210 */ /* 0x004fca0007ffe0ff */
[----:B------:R-:W-:Y:S01]  /*1b720*/  ISETP.GE.U32.AND P3, PT, R27, 0x7f000001, PT ;  /* 0x7f0000011b00780c */ /* 0x000fe20003f66070 */
[----:B------:R0:W-:-:S12]  /*1b730*/  STL [R1+0x11c], R27 ;  /* 0x00011c1b01007387 */ /* 0x0001d80000100800 */
[----:B0-----:R-:W-:-:S05]  /*1b740*/  @P3 IADD3 R27, PT, PT, R27, -0x7f000001, RZ ;  /* 0x80ffffff1b1b3810 */ /* 0x001fca0007ffe0ff */
[----:B------:R0:W-:Y:S04]  /*1b750*/  STL [R1+0x11c], R27 ;  /* 0x00011c1b01007387 */ /* 0x0001e80000100800 */
[----:B------:R-:W2:Y:S04]  /*1b760*/  LD.E R34, desc[UR22][R4.64+0x120] ;  /* 0x0001201604227980 */ /* 0x000ea8000c101900 */
[----:B------:R-:W3:Y:S04]  /*1b770*/  LD.E R33, desc[UR22][R4.64+0x124] ;  /* 0x0001241604217980 */ /* 0x000ee8000c101900 */
[----:B------:R-:W4:Y:S04]  /*1b780*/  LD.E R7, desc[UR22][R4.64+0x128] ;  /* 0x0001281604077980 */ /* 0x000f28000c101900 */
[----:B0-----:R0:W3:Y:S01]  /*1b790*/  LD.E R27, desc[UR22][R4.64+0x12c] ;  /* 0x00012c16041b7980 */ /* 0x0010e2000c101900 */
[----:B------:R-:W-:Y:S01]  /*1b7a0*/  ISETP.GE.U32.AND P0, PT, R22, 0x7f000001, PT ;  /* 0x7f0000011600780c */ /* 0x000fe20003f06070 */
[----:B------:R-:W-:-:S02]  /*1b7b0*/  @P1 IADD3 R31, PT, PT, R31, -0x7f000001, RZ ;  /* 0x80ffffff1f1f1810 */ /* 0x000fc40007ffe0ff */
[----:B------:R-:W-:Y:S01]  /*1b7c0*/  IADD3 R26, PT, PT, R24, R26, RZ ;  /* 0x0000001a181a7210 */ /* 0x000fe20007ffe0ff */
[----:B------:R-:W4:Y:S01]  /*1b7d0*/  LDL R35, [R1+0x11c] ;  /* 0x00011c0001237983 */ /* 0x000f220000100800 */
[----:B0-----:R-:W-:-:S05]  /*1b7e0*/  IADD3 R4, PT, PT, R29, UR6, RZ ;  /* 0x000000061d047c10 */ /* 0x001fca000fffe0ff */
[----:B------:R-:W-:-:S03]  /*1b7f0*/  ISETP.GE.U32.AND P2, PT, R4, 0x7f000001, PT ;  /* 0x7f0000010400780c */ /* 0x000fc60003f46070 */
[----:B------:R-:W-:Y:S02]  /*1b800*/  @P0 IADD3 R22, PT, PT, R22, -0x7f000001, RZ ;  /* 0x80ffffff16160810 */ /* 0x000fe40007ffe0ff */
[----:B------:R-:W-:Y:S01]  /*1b810*/  IADD3 R17, PT, PT, R25, R31, RZ ;  /* 0x0000001f19117210 */ /* 0x000fe20007ffe0ff */
[----:B------:R-:W-:-:S07]  /*1b820*/  ISETP.GE.U32.AND P1, PT, R26, 0x7f000001, PT ;  /* 0x7f0000011a00780c */ /* 0x000fce0003f26070 */
[----:B------:R-:W-:-:S04]  /*1b830*/  @P2 IADD3 R4, PT, PT, R4, -0x7f000001, RZ ;  /* 0x80ffffff04042810 */ /* 0x000fc80007ffe0ff */
[----:B------:R-:W-:Y:S01]  /*1b840*/  IADD3 R4, PT, PT, R22, R4, RZ ;  /* 0x0000000416047210 */ /* 0x000fe20007ffe0ff */
[----:B------:R-:W-:-:S04]  /*1b850*/  ISETP.GE.U32.AND P0, PT, R17, 0x7f000001, PT ;  /* 0x7f0000011100780c */ /* 0x000fc80003f06070 */
[----:B------:R-:W-:Y:S01]  /*1b860*/  ISETP.GE.U32.AND P2, PT, R4, 0x7f000001, PT ;  /* 0x7f0000010400780c */ /* 0x000fe20003f46070 */
[----:B------:R-:W-:-:S08]  /*1b870*/  @P1 IADD3 R26, PT, PT, R26, -0x7f000001, RZ ;  /* 0x80ffffff1a1a1810 */ /* 0x000fd00007ffe0ff */
[----:B------:R-:W-:-:S04]  /*1b880*/  @P0 IADD3 R17, PT, PT, R17, -0x7f000001, RZ ;  /* 0x80ffffff11110810 */ /* 0x000fc80007ffe0ff */
        /* <DEDUP_REMOVED lines=10> */
[----:B------:R-:W-:Y:S02]  /*1b930*/  IADD3 R28, PT, PT, R29, R11, RZ ;  /* 0x0000000b1d1c7210 */ /* 0x000fe40007ffe0ff */
[----:B------:R-:W4:Y:S03]  /*1b940*/  LDL R29, [R1+0x110] ;  /* 0x00011000011d7983 */ /* 0x000f260000100800 */
[----:B------:R-:W-:-:S13]  /*1b950*/  ISETP.GE.U32.AND P0, PT, R28, 0x7f000001, PT ;  /* 0x7f0000011c00780c */ /* 0x000fda0003f06070 */
[----:B------:R-:W-:-:S05]  /*1b960*/  @P0 IADD3 R28, PT, PT, R28, -0x7f000001, RZ ;  /* 0x80ffffff1c1c0810 */ /* 0x000fca0007ffe0ff */
[----:B------:R-:W-:Y:S01]  /*1b970*/  ISETP.GE.U32.AND P0, PT, R28, R56, PT ;  /* 0x000000381c00720c */ /* 0x000fe20003f06070 */
[----:B------:R-:W-:-:S12]  /*1b980*/  IADD3 R28, PT, PT, -R56, R28, RZ ;  /* 0x0000001c381c7210 */ /* 0x000fd80007ffe1ff */
[----:B------:R-:W-:-:S05]  /*1b990*/  @!P0 IADD3 R28, PT, PT, R28, 0x7f000001, RZ ;  /* 0x7f0000011c1c8810 */ /* 0x000fca0007ffe0ff */
[----:B--2---:R-:W-:Y:S02]  /*1b9a0*/  IMAD.WIDE.U32 R4, R34, R28, RZ ;  /* 0x0000001c22047225 */ /* 0x004fe400078e00ff */
[----:B------:R-:W2:Y:S02]  /*1b9b0*/  LDL R34, [R1+0x118] ;  /* 0x0001180001227983 */ /* 0x000ea40000100800 */
[----:B------:R-:W-:-:S04]  /*1b9c0*/  IMAD R24, R4, 0x7effffff, RZ ;  /* 0x7effffff04187824 */ /* 0x000fc800078e02ff */
[----:B------:R-:W-:-:S04]  /*1b9d0*/  IMAD.HI.U32 R24, R24, 0x7f000001, R4 ;  /* 0x7f00000118187827 */ /* 0x000fc800078e0004 */
[----:B---3--:R-:W-:Y:S02]  /*1b9e0*/  IMAD.WIDE.U32 R4, R33, R28, RZ ;  /* 0x0000001c21047225 */ /* 0x008fe400078e00ff */
[----:B------:R-:W3:Y:S02]  /*1b9f0*/  LDL R33, [R1+0x114] ;  /* 0x0001140001217983 */ /* 0x000ee40000100800 */
        /* <DEDUP_REMOVED lines=8> */
[----:B------:R-:W4:Y:S01]  /*1ba80*/  LDL.64 R4, [R1+0x100] ;  /* 0x0001000001047983 */ /* 0x000f220000100a00 */
[----:B------:R-:W-:Y:S01]  /*1ba90*/  ISETP.GE.U32.AND P0, PT, R24, 0x7f000001, PT ;  /* 0x7f0000011800780c */ /* 0x000fe20003f06070 */
[----:B------:R-:W-:Y:S01]  /*1baa0*/  ISETP.GE.U32.AND P1, PT, R25, 0x7f000001, PT ;  /* 0x7f0000011900780c */ /* 0x000fe20003f26070 */
[----:B------:R-:W-:Y:S01]  /*1bab0*/  ISETP.GE.U32.AND P2, PT, R7, 0x7f000001, PT ;  /* 0x7f0000010700780c */ /* 0x000fe20003f46070 */
[----:B------:R-:W-:-:S10]  /*1bac0*/  ISETP.GE.U32.AND P3, PT, R27, 0x7f000001, PT ;  /* 0x7f0000011b00780c */ /* 0x000fd40003f66070 */
[----:B------:R-:W-:Y:S02]  /*1bad0*/  @P0 IADD3 R24, PT, PT, R24, -0x7f000001, RZ ;  /* 0x80ffffff18180810 */ /* 0x000fe40007ffe0ff */
[----:B------:R-:W-:Y:S02]  /*1bae0*/  @P1 IADD3 R25, PT, PT, R25, -0x7f000001, RZ ;  /* 0x80ffffff19191810 */ /* 0x000fe40007ffe0ff */
[----:B------:R-:W-:Y:S02]  /*1baf0*/  @P2 IADD3 R7, PT, PT, R7, -0x7f000001, RZ ;  /* 0x80ffffff07072810 */ /* 0x000fe40007ffe0ff */
[----:B------:R-:W-:-:S04]  /*1bb00*/  @P3 IADD3 R27, PT, PT, R27, -0x7f000001, RZ ;  /* 0x80ffffff1b1b3810 */ /* 0x000fc80007ffe0ff */
[----:B------:R-:W-:-:S05]  /*1bb10*/  IADD3 R27, PT, PT, R27, R35, RZ ;  /* 0x000000231b1b7210 */ /* 0x000fca0007ffe0ff */
[----:B------:R-:W-:Y:S01]  /*1bb20*/  ISETP.GE.U32.AND P3, PT, R27, 0x7f000001, PT ;  /* 0x7f0000011b00780c */ /* 0x000fe20003f66070 */
[----:B------:R0:W-:-:S12]  /*1bb30*/  STL [R1+0x11c], R27 ;  /* 0x00011c1b01007387 */ /* 0x0001d80000100800 */
[----:B0-----:R-:W-:-:S05]  /*1bb40*/  @P3 IADD3 R27, PT, PT, R27, -0x7f000001, RZ ;  /* 0x80ffffff1b1b3810 */ /* 0x001fca0007ffe0ff */
[----:B------:R-:W-:Y:S04]  /*1bb50*/  STL [R1+0x11c], R27 ;  /* 0x00011c1b01007387 */ /* 0x000fe80000100800 */
[----:B------:R-:W4:Y:S01]  /*1bb60*/  LDL R28, [R1+0x11c] ;  /* 0x00011c00011c7983 */ /* 0x000f220000100800 */
[----:B------:R-:W-:-:S05]  /*1bb70*/  IADD3 R24, PT, PT, R24, R29, RZ ;  /* 0x0000001d18187210 */ /* 0x000fca0007ffe0ff */
[----:B------:R-:W-:Y:S01]  /*1bb80*/  ISETP.GE.U32.AND P0, PT, R24, 0x7f000001, PT ;  /* 0x7f0000011800780c */ /* 0x000fe20003f06070 */
[----:B------:R0:W-:-:S12]  /*1bb90*/  STL [R1+0x110], R24 ;  /* 0x0001101801007387 */ /* 0x0001d80000100800 */
[----:B0-----:R-:W-:-:S05]  /*1bba0*/  @P0 IADD3 R24, PT, PT, R24, -0x7f000001, RZ ;  /* 0x80ffffff18180810 */ /* 0x001fca0007ffe0ff */
[----:B------:R0:W-:Y:S04]  /*1bbb0*/  STL [R1+0x110], R24 ;  /* 0x0001101801007387 */ /* 0x0001e80000100800 */
[----:B0-----:R-:W4:Y:S01]  /*1bbc0*/  LDL R24, [R1+0x110] ;  /* 0x0001100001187983 */ /* 0x001f220000100800 */
[----:B------:R-:W-:Y:S02]  /*1bbd0*/  IADD3 R13, PT, PT, R13, R13, RZ ;  /* 0x0000000d0d0d7210 */ /* 0x000fe40007ffe0ff */
[----:B--2---:R-:W-:-:S05]  /*1bbe0*/  IADD3 R7, PT, PT, R7, R34, RZ ;  /* 0x0000002207077210 */ /* 0x004fca0007ffe0ff */
[----:B------:R-:W-:Y:S01]  /*1bbf0*/  ISETP.GE.U32.AND P2, PT, R7, 0x7f000001, PT ;  /* 0x7f0000010700780c */ /* 0x000fe20003f46070 */
[----:B---3--:R-:W-:-:S05]  /*1bc00*/  IADD3 R25, PT, PT, R25, R33, RZ ;  /* 0x0000002119197210 */ /* 0x008fca0007ffe0ff */
[C---:B------:R-:W-:Y:S01]  /*1bc10*/  ISETP.GE.U32.AND P1, PT, R25.reuse, 0x7f000001, PT ;  /* 0x7f0000011900780c */ /* 0x040fe20003f26070 */
[----:B------:R0:W-:Y:S04]  /*1bc20*/  STL [R1+0x114], R25 ;  /* 0x0001141901007387 */ /* 0x0001e80000100800 */
[----:B------:R1:W-:Y:S08]  /*1bc30*/  STL [R1+0x118], R7 ;  /* 0x0001180701007387 */ /* 0x0003f00000100800 */
[----:B0-----:R-:W-:-:S02]  /*1bc40*/  @P1 IADD3 R25, PT, PT, R25, -0x7f000001, RZ ;  /* 0x80ffffff19191810 */ /* 0x001fc40007ffe0ff */
[----:B-1----:R-:W-:-:S03]  /*1bc50*/  @P2 IADD3 R7, PT, PT, R7, -0x7f000001, RZ ;  /* 0x80ffffff07072810 */ /* 0x002fc60007ffe0ff */
[----:B------:R-:W-:Y:S04]  /*1bc60*/  STL [R1+0x114], R25 ;  /* 0x0001141901007387 */ /* 0x000fe80000100800 */
[----:B------:R0:W-:Y:S04]  /*1bc70*/  STL [R1+0x118], R7 ;  /* 0x0001180701007387 */ /* 0x0001e80000100800 */
[----:B------:R-:W2:Y:S04]  /*1bc80*/  LDL R27, [R1+0x118] ;  /* 0x00011800011b7983 */ /* 0x000ea80000100800 */
[----:B----4-:R-:W3:Y:S04]  /*1bc90*/  LD.E R34, desc[UR22][R4.64+0x134] ;  /* 0x0001341604227980 */ /* 0x010ee8000c101900 */
[----:B0-----:R-:W4:Y:S04]  /*1bca0*/  LD.E R7, desc[UR22][R4.64+0x130] ;  /* 0x0001301604077980 */ /* 0x001f28000c101900 */
[----:B------:R-:W2:Y:S04]  /*1bcb0*/  LD.E R29, desc[UR22][R4.64+0x138] ;  /* 0x00013816041d7980 */ /* 0x000ea8000c101900 */
[----:B------:R-:W2:Y:S04]  /*1bcc0*/  LD.E R33, desc[UR22][R4.64+0x13c] ;  /* 0x00013c1604217980 */ /* 0x000ea8000c101900 */
[----:B------:R-:W2:Y:S04]  /*1bcd0*/  LDL R25, [R1+0x114] ;  /* 0x0001140001197983 */ /* 0x000ea80000100800 */
[----:B------:R-:W2:Y:S01]  /*1bce0*/  LDL.64 R4, [R1+0x100] ;  /* 0x0001000001047983 */ /* 0x000ea20000100a00 */
[----:B------:R-:W-:Y:S01]  /*1bcf0*/  ISETP.GE.U32.AND P0, PT, R13, 0x7f000001, PT ;  /* 0x7f0000010d00780c */ /* 0x000fe20003f06070 */
[----:B------:R-:W-:-:S12]  /*1bd00*/  IADD3 R14, PT, PT, R14, R14, RZ ;  /* 0x0000000e0e0e7210 */ /* 0x000fd80007ffe0ff */
[----:B------:R-:W-:Y:S01]  /*1bd10*/  @P0 IADD3 R13, PT, PT, R13, -0x7f000001, RZ ;  /* 0x80ffffff0d0d0810 */ /* 0x000fe20007ffe0ff */
[----:B------:R-:W-:-:S03]  /*1bd20*/  ISETP.GE.U32.AND P1, PT, R14, 0x7f000001, PT ;  /* 0x7f0000010e00780c */ /* 0x000fc60003f26070 */
[----:B------:R-:W-:-:S05]  /*1bd30*/  IADD3 R35, PT, PT, R23, R13, RZ ;  /* 0x0000000d17237210 */ /* 0x000fca0007ffe0ff */
[----:B------:R-:W-:-:S05]  /*1bd40*/  ISETP.GE.U32.AND P0, PT, R35, 0x7f000001, PT ;  /* 0x7f0000012300780c */ /* 0x000fca0003f06070 */
[----:B------:R-:W-:Y:S02]  /*1bd50*/  @P1 IADD3 R14, PT, PT, R14, -0x7f000001, RZ ;  /* 0x80ffffff0e0e1810 */ /* 0x000fe40007ffe0ff */
[----:B------:R-:W-:Y:S02]  /*1bd60*/  IADD3 R18, PT, PT, R18, R18, RZ ;  /* 0x0000001212127210 */ /* 0x000fe40007ffe0ff */
[----:B------:R-:W-:-:S04]  /*1bd70*/  IADD3 R23, PT, PT, R6, R14, RZ ;  /* 0x0000000e06177210 */ /* 0x000fc80007ffe0ff */
[----:B------:R-:W-:-:S04]  /*1bd80*/  @P0 IADD3 R35, PT, PT, R35, -0x7f000001, RZ ;  /* 0x80ffffff23230810 */ /* 0x000fc80007ffe0ff */
[----:B------:R-:W-:Y:S01]  /*1bd90*/  IADD3 R6, PT, PT, R35, UR6, RZ ;  /* 0x0000000623067c10 */ /* 0x000fe2000fffe0ff */
[----:B------:R-:W-:Y:S01]  /*1bda0*/  ISETP.GE.U32.AND P1, PT, R18, 0x7f000001, PT ;  /* 0x7f0000011200780c */ /* 0x000fe20003f26070 */
[----:B------:R-:W-:-:S03]  /*1bdb0*/  ISETP.GE.U32.AND P0, PT, R23, 0x7f000001, PT ;  /* 0x7f0000011700780c */ /* 0x000fc60003f06070 */
[----:B------:R-:W-:Y:S01]  /*1bdc0*/  ISETP.GE.U32.AND P2, PT, R6, 0x7f000001, PT ;  /* 0x7f0000010600780c */ /* 0x000fe20003f46070 */
[----:B------:R-:W-:-:S08]  /*1bdd0*/  IADD3 R13, PT, PT, R20, R20, RZ ;  /* 0x00000014140d7210 */ /* 0x000fd00007ffe0ff */
[----:B------:R-:W-:Y:S02]  /*1bde0*/  @P1 IADD3 R18, PT, PT, R18, -0x7f000001, RZ ;  /* 0x80ffffff12121810 */ /* 0x000fe40007ffe0ff */
[----:B------:R-:W-:Y:S02]  /*1bdf0*/  @P0 IADD3 R23, PT, PT, R23, -0x7f000001, RZ ;  /* 0x80ffffff17170810 */ /* 0x000fe40007ffe0ff */
[----:B------:R-:W-:Y:S02]  /*1be00*/  @P2 IADD3 R6, PT, PT, R6, -0x7f000001, RZ ;  /* 0x80ffffff06062810 */ /* 0x000fe40007ffe0ff */
[----:B------:R-:W-:Y:S02]  /*1be10*/  IADD3 R18, PT, PT, R31, R18, RZ ;  /* 0x000000121f127210 */ /* 0x000fe40007ffe0ff */
[----:B------:R-:W-:Y:S01]  /*1be20*/  IADD3 R6, PT, PT, R23, R6, RZ ;  /* 0x0000000617067210 */ /* 0x000fe20007ffe0ff */
[----:B------:R-:W-:Y:S02]  /*1be30*/  ISETP.GE.U32.AND P1, PT, R13, 0x7f000001, PT ;  /* 0x7f0000010d00780c */ /* 0x000fe40003f26070 */
[----:B------:R-:W-:-:S02]  /*1be40*/  ISETP.GE.U32.AND P0, PT, R18, 0x7f000001, PT ;  /* 0x7f0000011200780c */ /* 0x000fc40003f06070 */
        /* <DEDUP_REMOVED lines=22> */
[----:B---3--:R-:W-:-:S04]  /*1bfb0*/  IMAD.WIDE.U32 R6, R34, R20, RZ ;  /* 0x0000001422067225 */ /* 0x008fc800078e00ff */
[----:B------:R-:W-:-:S04]  /*1bfc0*/  IMAD R31, R6, 0x7effffff, RZ ;  /* 0x7effffff061f7824 */ /* 0x000fc800078e02ff */
[----:B------:R-:W-:-:S04]  /*1bfd0*/  IMAD.HI.U32 R31, R31, 0x7f000001, R6 ;  /* 0x7f0000011f1f7827 */ /* 0x000fc800078e0006 */
[----:B--2---:R-:W-:-:S04]  /*1bfe0*/  IMAD.WIDE.U32 R6, R29, R20, RZ ;  /* 0x000000141d067225 */ /* 0x004fc800078e00ff */
        /* <DEDUP_REMOVED lines=584> */
[----:B------:R-:W3:Y:S04]  /*1e470*/  LD.E R17, desc[UR22][R4.64+0x1e4] ;  /* 0x0001e41604117980 */ /* 0x000ee8000c101900 */
[----:B0-----:R-:W4:Y:S04]  /*1e480*/  LD.E R15, desc[UR22][R4.64+0x1e8] ;  /* 0x0001e816040f7980 */ /* 0x001f28000c101900 */
[----:B------:R-:W3:Y:S04]  /*1e490*/  LD.E R16, desc[UR22][R4.64+0x1ec] ;  /* 0x0001ec1604107980 */ /* 0x000ee8000c101900 */
[----:B-1----:R-:W4:Y:S04]  /*1e4a0*/  LDL R2, [R1+0x110] ;  /* 0x0001100001027983 */ /* 0x002f280000100800 */
[----:B------:R-:W4:Y:S04]  /*1e4b0*/  LDL R8, [R1+0x114] ;  /* 0x0001140001087983 */ /* 0x000f280000100800 */
[----:B------:R-:W4:Y:S04]  /*1e4c0*/  LDL R9, [R1+0x118] ;  /* 0x0001180001097983 */ /* 0x000f280000100800 */
[----:B------:R-:W4:Y:S04]  /*1e4d0*/  LDL R10, [R1+0x11c] ;  /* 0x00011c00010a7983 */ /* 0x000f280000100800 */
[----:B------:R-:W4:Y:S01]  /*1e4e0*/  LDL.64 R4, [R1+0x100] ;  /* 0x0001000001047983 */ /* 0x000f220000100a00 */
        /* <DEDUP_REMOVED lines=42> */
[----:B------:R0:W-:Y:S04]  /*1e790*/  STL [R1+0x110], R2 ;  /* 0x0001100201007387 */ /* 0x0001e80000100800 */
[----:B------:R1:W-:Y:S04]  /*1e7a0*/  STL [R1+0x114], R8 ;  /* 0x0001140801007387 */ /* 0x0003e80000100800 */
[----:B------:R-:W-:Y:S04]  /*1e7b0*/  STL [R1+0x118], R9 ;  /* 0x0001180901007387 */ /* 0x000fe80000100800 */
[----:B------:R2:W-:Y:S04]  /*1e7c0*/  STL [R1+0x11c], R6 ;  /* 0x00011c0601007387 */ /* 0x0005e80000100800 */
[----:B0-----:R-:W3:Y:S04]  /*1e7d0*/  LD.E R2, desc[UR22][R4.64+0x1f0] ;  /* 0x0001f01604027980 */ /* 0x001ee8000c101900 */
[----:B-1----:R-:W4:Y:S04]  /*1e7e0*/  LD.E R8, desc[UR22][R4.64+0x1f4] ;  /* 0x0001f41604087980 */ /* 0x002f28000c101900 */
[----:B------:R-:W4:Y:S04]  /*1e7f0*/  LD.E R7, desc[UR22][R4.64+0x1f8] ;  /* 0x0001f81604077980 */ /* 0x000f28000c101900 */
[----:B--2---:R3:W2:Y:S01]  /*1e800*/  LD.E R6, desc[UR22][R4.64+0x1fc] ;  /* 0x0001fc1604067980 */ /* 0x0046a2000c101900 */
[----:B------:R-:W-:-:S02]  /*1e810*/  IADD3 R10, PT, PT, R13, R14, RZ ;  /* 0x0000000e0d0a7210 */ /* 0x000fc40007ffe0ff */
[----:B------:R-:W-:Y:S02]  /*1e820*/  IADD3 R11, PT, PT, R59, R163, RZ ;  /* 0x000000a33b0b7210 */ /* 0x000fe40007ffe0ff */
[----:B------:R-:W-:Y:S02]  /*1e830*/  IADD3 R16, PT, PT, R53, R195, RZ ;  /* 0x000000c335107210 */ /* 0x000fe40007ffe0ff */
[----:B------:R-:W-:Y:S01]  /*1e840*/  IADD3 R20, PT, PT, R49, R239, RZ ;  /* 0x000000ef31147210 */ /* 0x000fe20007ffe0ff */
[----:B------:R-:W2:Y:S01]  /*1e850*/  LDL R25, [R1+0x110] ;  /* 0x0001100001197983 */ /* 0x000ea20000100800 */
[----:B------:R-:W-:-:S03]  /*1e860*/  ISETP.GE.U32.AND P0, PT, R10, 0x7f000001, PT ;  /* 0x7f0000010a00780c */ /* 0x000fc60003f06070 */
[----:B------:R-:W2:Y:S04]  /*1e870*/  LDL R21, [R1+0x114] ;  /* 0x0001140001157983 */ /* 0x000ea80000100800 */
[----:B------:R-:W2:Y:S04]  /*1e880*/  LDL R23, [R1+0x118] ;  /* 0x0001180001177983 */ /* 0x000ea80000100800 */
[----:B------:R-:W2:Y:S02]  /*1e890*/  LDL R24, [R1+0x11c] ;  /* 0x00011c0001187983 */ /* 0x000ea40000100800 */
[----:B------:R-:W-:-:S02]  /*1e8a0*/  @P0 IADD3 R10, PT, PT, R10, -0x7f000001, RZ ;  /* 0x80ffffff0a0a0810 */ /* 0x000fc40007ffe0ff */
[----:B------:R-:W-:Y:S01]  /*1e8b0*/  IADD3 R29, PT, PT, R46, R227, RZ ;  /* 0x000000e32e1d7210 */ /* 0x000fe20007ffe0ff */
[----:B------:R-:W2:Y:S02]  /*1e8c0*/  LDL.LU R53, [R1+0xb50] ;  /* 0x000b500001357983 */ /* 0x000ea40000300800 */
[----:B------:R-:W-:Y:S01]  /*1e8d0*/  ISETP.GE.U32.AND P0, PT, R10, R43, PT ;  /* 0x0000002b0a00720c */ /* 0x000fe20003f06070 */
[----:B------:R-:W-:Y:S01]  /*1e8e0*/  IADD3 R10, PT, PT, -R43, R10, RZ ;  /* 0x0000000a2b0a7210 */ /* 0x000fe20007ffe1ff */
[----:B------:R-:W2:Y:S04]  /*1e8f0*/  LDL.LU R49, [R1+0xb48] ;  /* 0x000b480001317983 */ /* 0x000ea80000300800 */
[----:B------:R-:W2:Y:S04]  /*1e900*/  LDL.LU R46, [R1+0xb44] ;  /* 0x000b4400012e7983 */ /* 0x000ea80000300800 */
[----:B------:R-:W2:Y:S03]  /*1e910*/  LDL.LU R59, [R1+0x9e0] ;  /* 0x0009e000013b7983 */ /* 0x000ea60000300800 */
[----:B------:R-:W-:Y:S01]  /*1e920*/  @!P0 IADD3 R10, PT, PT, R10, 0x7f000001, RZ ;  /* 0x7f0000010a0a8810 */ /* 0x000fe20007ffe0ff */
[----:B------:R-:W-:-:S13]  /*1e930*/  ISETP.GE.U32.AND P0, PT, R11, 0x7f000001, PT ;  /* 0x7f0000010b00780c */ /* 0x000fda0003f06070 */
[----:B------:R-:W-:Y:S01]  /*1e940*/  @P0 IADD3 R11, PT, PT, R11, -0x7f000001, RZ ;  /* 0x80ffffff0b0b0810 */ /* 0x000fe20007ffe0ff */
        /* <DEDUP_REMOVED lines=8> */
[----:B------:R-:W-:-:S04]  /*1e9d0*/  IMAD.HI.U32 R12, R12, 0x7f000001, R4 ;  /* 0x7f0000010c0c7827 */ /* 0x000fc800078e0004 */
[----:B------:R-:W-:Y:S01]  /*1e9e0*/  IMAD.WIDE.U32 R4, R7, R10, RZ ;  /* 0x0000000a07047225 */ /* 0x000fe200078e00ff */
[----:B------:R-:W-:-:S03]  /*1e9f0*/  ISETP.GE.U32.AND P0, PT, R12, 0x7f000001, PT ;  /* 0x7f0000010c00780c */ /* 0x000fc60003f06070 */
[----:B------:R-:W-:-:S04]  /*1ea00*/  IMAD R9, R4, 0x7effffff, RZ ;  /* 0x7effffff04097824 */ /* 0x000fc800078e02ff */
[----:B------:R-:W-:-:S04]  /*1ea10*/  IMAD.HI.U32 R9, R9, 0x7f000001, R4 ;  /* 0x7f00000109097827 */ /* 0x000fc800078e0004 */
[----:B--2---:R-:W-:Y:S01]  /*1ea20*/  IMAD.WIDE.U32 R4, R6, R10, RZ ;  /* 0x0000000a06047225 */ /* 0x004fe200078e00ff */
[----:B------:R-:W-:Y:S02]  /*1ea30*/  IADD3 R6, PT, PT, R57, R161, RZ ;  /* 0x000000a139067210 */ /* 0x000fe40007ffe0ff */
[----:B------:R-:W-:Y:S02]  /*1ea40*/  @P0 IADD3 R12, PT, PT, R12, -0x7f000001, RZ ;  /* 0x80ffffff0c0c0810 */ /* 0x000fe40007ffe0ff */
[----:B------:R-:W-:Y:S01]  /*1ea50*/  IADD3 R7, PT, PT, R55, R165, RZ ;  /* 0x000000a537077210 */ /* 0x000fe20007ffe0ff */
[----:B------:R-:W-:Y:S01]  /*1ea60*/  IMAD R10, R4, 0x7effffff, RZ ;  /* 0x7effffff040a7824 */ /* 0x000fe200078e02ff */
[----:B------:R-:W2:Y:S01]  /*1ea70*/  LDL.LU R55, [R1+0xb38] ;  /* 0x000b380001377983 */ /* 0x000ea20000300800 */
[----:B------:R-:W-:Y:S02]  /*1ea80*/  ISETP.GE.U32.AND P0, PT, R6, 0x7f000001, PT ;  /* 0x7f0000010600780c */ /* 0x000fe40003f06070 */
[----:B------:R-:W-:Y:S01]  /*1ea90*/  IMAD.HI.U32 R10, R10, 0x7f000001, R4 ;  /* 0x7f0000010a0a7827 */ /* 0x000fe200078e0004 */
[----:B------:R-:W3:Y:S03]  /*1eaa0*/  LDL.LU R57, [R1+0x9e4] ;  /* 0x0009e40001397983 */ /* 0x000ee60000300800 */
[----:B------:R-:W-:Y:S01]  /*1eab0*/  IMAD.WIDE.U32 R4, R12, R11, RZ ;  /* 0x0000000b0c047225 */ /* 0x000fe200078e00ff */
[----:B------:R-:W-:-:S06]  /*1eac0*/  IADD3 R12, PT, PT, R56, R162, RZ ;  /* 0x000000a2380c7210 */ /* 0x000fcc0007ffe0ff */
        /* <DEDUP_REMOVED lines=24> */
[----:B------:R-:W4:Y:S01]  /*1ec50*/  LDL.LU R54, [R1+0xb2c] ;  /* 0x000b2c0001367983 */ /* 0x000f220000300800 */
[----:B------:R-:W-:-:S08]  /*1ec60*/  IMAD R11, R4, 0x7effffff, RZ ;  /* 0x7effffff040b7824 */ /* 0x000fd000078e02ff */
        /* <DEDUP_REMOVED lines=10> */
[----:B------:R-:W-:Y:S01]  /*1ed10*/  @P2 IADD3 R10, PT, PT, R10, -0x7f000001, RZ ;  /* 0x80ffffff0a0a2810 */ /* 0x000fe20007ffe0ff */
[----:B------:R-:W2:Y:S01]  /*1ed20*/  LDL.LU R52, [R1+0xb34] ;  /* 0x000b340001347983 */ /* 0x000ea20000300800 */
        /* <DEDUP_REMOVED lines=21> */
[----:B------:R-:W-:Y:S01]  /*1ee80*/  IADD3 R10, PT, PT, R10, R24, RZ ;  /* 0x000000180a0a7210 */ /* 0x000fe20007ffe0ff */
[----:B------:R-:W2:Y:S01]  /*1ee90*/  LDL.LU R51, [R1+0xb30] ;  /* 0x000b300001337983 */ /* 0x000ea20000300800 */
[----:B------:R-:W-:-:S07]  /*1eea0*/  IMAD R14, R4, 0x7effffff, RZ ;  /* 0x7effffff040e7824 */ /* 0x000fce00078e02ff */
        /* <DEDUP_REMOVED lines=8> */
[----:B------:R-:W-:Y:S01]  /*1ef30*/  ISETP.GE.U32.AND P3, PT, R10, 0x7f000001, PT ;  /* 0x7f0000010a00780c */ /* 0x000fe20003f66070 */
[----:B------:R0:W-:Y:S01]  /*1ef40*/  STL [R1+0x11c], R10 ;  /* 0x00011c0a01007387 */ /* 0x0001e20000100800 */
[----:B------:R-:W-:Y:S01]  /*1ef50*/  IMAD.HI.U32 R16, R16, 0x7f000001, R4 ;  /* 0x7f00000110107827 */ /* 0x000fe200078e0004 */
[----:B------:R-:W-:Y:S02]  /*1ef60*/  ISETP.GE.U32.AND P5, PT, R14, 0x7f000001, PT ;  /* 0x7f0000010e00780c */ /* 0x000fe40003fa6070 */
[----:B------:R-:W2:Y:S01]  /*1ef70*/  LDL.LU R50, [R1+0xb4c] ;  /* 0x000b4c0001327983 */ /* 0x000ea20000300800 */
        /* <DEDUP_REMOVED lines=25> */
[----:B------:R-:W-:Y:S02]  /*1f110*/  IADD3 R22, PT, PT, R48, R198, RZ ;  /* 0x000000c630167210 */ /* 0x000fe40007ffe0ff */
[----:B0-----:R-:W-:Y:S01]  /*1f120*/  @P3 IADD3 R10, PT, PT, R10, -0x7f000001, RZ ;  /* 0x80ffffff0a0a3810 */ /* 0x001fe20007ffe0ff */
[----:B------:R-:W-:-:S04]  /*1f130*/  ISETP.GE.U32.AND P6, PT, R16, 0x7f000001, PT ;  /* 0x7f0000011000780c */ /* 0x000fc80003fc6070 */
[----:B------:R-:W-:Y:S01]  /*1f140*/  @P0 IADD3 R26, PT, PT, R26, -0x7f000001, RZ ;  /* 0x80ffffff1a1a0810 */ /* 0x000fe20007ffe0ff */
[----:B------:R-:W-:Y:S01]  /*1f150*/  ISETP.GE.U32.AND P0, PT, R22, 0x7f000001, PT ;  /* 0x7f0000011600780c */ /* 0x000fe20003f06070 */
[----:B------:R-:W-:Y:S01]  /*1f160*/  IMAD R18, R6, 0x7effffff, RZ ;  /* 0x7effffff06127824 */ /* 0x000fe200078e02ff */
[----:B------:R-:W-:Y:S01]  /*1f170*/  @P5 IADD3 R14, PT, PT, R14, -0x7f000001, RZ ;  /* 0x80ffffff0e0e5810 */ /* 0x000fe20007ffe0ff */
[----:B------:R-:W3:Y:S02]  /*1f180*/  LDL.LU R48, [R1+0xb3c] ;  /* 0x000b3c0001307983 */ /* 0x000ee40000300800 */
[----:B------:R-:W-:-:S04]  /*1f190*/  IMAD.HI.U32 R18, R18, 0x7f000001, R6 ;  /* 0x7f00000112127827 */ /* 0x000fc800078e0006 */
[----:B------:R-:W-:Y:S01]  /*1f1a0*/  IMAD.WIDE.U32 R6, R26, R20, RZ ;  /* 0x000000141a067225 */ /* 0x000fe200078e00ff */
[----:B------:R-:W-:-:S03]  /*1f1b0*/  IADD3 R20, PT, PT, R47, R231, RZ ;  /* 0x000000e72f147210 */ /* 0x000fc60007ffe0ff */
[----:B------:R-:W-:Y:S01]  /*1f1c0*/  @P0 IADD3 R22, PT, PT, R22, -0x7f000001, RZ ;  /* 0x80ffffff16160810 */ /* 0x000fe20007ffe0ff */
[----:B------:R-:W-:Y:S01]  /*1f1d0*/  IMAD R26, R6, 0x7effffff, RZ ;  /* 0x7effffff061a7824 */ /* 0x000fe200078e02ff */
[----:B------:R-:W-:Y:S01]  /*1f1e0*/  ISETP.GE.U32.AND P0, PT, R20, 0x7f000001, PT ;  /* 0x7f0000011400780c */ /* 0x000fe20003f06070 */
[----:B------:R-:W-:Y:S02]  /*1f1f0*/  STL [R1+0x11c], R10 ;  /* 0x00011c0a01007387 */ /* 0x000fe40000100800 */
[----:B------:R-:W-:Y:S01]  /*1f200*/  IMAD.HI.U32 R26, R26, 0x7f000001, R6 ;  /* 0x7f0000011a1a7827 */ /* 0x000fe200078e0006 */
[----:B------:R-:W-:Y:S01]  /*1f210*/  ISETP.GE.U32.AND P3, PT, R15, 0x7f000001, PT ;  /* 0x7f0000010f00780c */ /* 0x000fe20003f66070 */
[----:B------:R-:W-:Y:S01]  /*1f220*/  @P6 IADD3 R16, PT, PT, R16, -0x7f000001, RZ ;  /* 0x80ffffff10106810 */ /* 0x000fe20007ffe0ff */
[----:B------:R-:W-:Y:S01]  /*1f230*/  ISETP.GE.U32.AND P4, PT, R18, 0x7f000001, PT ;  /* 0x7f0000011200780c */ /* 0x000fe20003f86070 */
[----:B------:R-:W-:Y:S01]  /*1f240*/  IMAD.WIDE.U32 R6, R22, R22, RZ ;  /* 0x0000001616067225 */ /* 0x000fe200078e00ff */
[----:B------:R-:W3:Y:S03]  /*1f250*/  LDL.LU R47, [R1+0xb5c] ;  /* 0x000b5c00012f7983 */ /* 0x000ee60000300800 */
        /* <DEDUP_REMOVED lines=20> */
[----:B------:R-:W-:Y:S02]  /*1f3a0*/  IADD3 R28, PT, PT, R45, R215, RZ ;  /* 0x000000d72d1c7210 */ /* 0x000fe40007ffe0ff */
[----:B------:R-:W-:Y:S01]  /*1f3b0*/  @P3 IADD3 R15, PT, PT, R15, -0x7f000001, RZ ;  /* 0x80ffffff0f0f3810 */ /* 0x000fe20007ffe0ff */
[----:B------:R-:W-:Y:S01]  /*1f3c0*/  IMAD R22, R6, 0x7effffff, RZ ;  /* 0x7effffff06167824 */ /* 0x000fe200078e02ff */
[----:B------:R-:W-:Y:S01]  /*1f3d0*/  ISETP.GE.U32.AND P5, PT, R26, 0x7f000001, PT ;  /* 0x7f0000011a00780c */ /* 0x000fe20003fa6070 */
[----:B------:R-:W-:Y:S01]  /*1f3e0*/  ISETP.GE.U32.AND P6, PT, R27, 0x7f000001, PT ;  /* 0x7f0000011b00780c */ /* 0x000fe20003fc6070 */
[----:B------:R-:W-:-:S04]  /*1f3f0*/  @P4 IADD3 R18, PT, PT, R18, -0x7f000001, RZ ;  /* 0x80ffffff12124810 */ /* 0x000fc80007ffe0ff */
[----:B------:R-:W-:Y:S01]  /*1f400*/  @P0 IADD3 R31, PT, PT, R31, -0x7f000001, RZ ;  /* 0x80ffffff1f1f0810 */ /* 0x000fe20007ffe0ff */
[----:B------:R-:W-:Y:S01]  /*1f410*/  ISETP.GE.U32.AND P0, PT, R28, 0x7f000001, PT ;  /* 0x7f0000011c00780c */ /* 0x000fe20003f06070 */
[----:B------:R-:W-:Y:S01]  /*1f420*/  IMAD.HI.U32 R22, R22, 0x7f000001, R6 ;  /* 0x7f00000116167827 */ /* 0x000fe200078e0006 */
[----:B------:R-:W3:Y:S03]  /*1f430*/  LDL.LU R45, [R1+0xb40] ;  /* 0x000b4000012d7983 */ /* 0x000ee60000300800 */
[----:B------:R-:W-:Y:S01]  /*1f440*/  IMAD.WIDE.U32 R6, R31, R29, RZ ;  /* 0x0000001d1f067225 */ /* 0x000fe200078e00ff */
[----:B------:R-:W-:Y:S01]  /*1f450*/  IADD3 R29, PT, PT, R44, R207, RZ ;  /* 0x000000cf2c1d7210 */ /* 0x000fe20007ffe0ff */
[----:B------:R-:W-:Y:S01]  /*1f460*/  ISETP.GE.U32.AND P3, PT, R17, 0x7f000001, PT ;  /* 0x7f0000011100780c */ /* 0x000fe20003f66070 */
[----:B------:R-:W-:-:S05]  /*1f470*/  @P5 IADD3 R26, PT, PT, R26, -0x7f000001, RZ ;  /* 0x80ffffff1a1a5810 */ /* 0x000fca0007ffe0ff */
        /* <DEDUP_REMOVED lines=18> */
[----:B------:R0:W-:Y:S01]  /*1f5a0*/  STL [R1+0x110], R2 ;  /* 0x0001100201007387 */ /* 0x0001e20000100800 */
[----:B------:R-:W-:-:S03]  /*1f5b0*/  IADD3 R9, PT, PT, R43, R199, RZ ;  /* 0x000000c72b097210 */ /* 0x000fc60007ffe0ff */
[----:B------:R1:W-:Y:S04]  /*1f5c0*/  STL [R1+0x114], R8 ;  /* 0x0001140801007387 */ /* 0x0003e80000100800 */
[----:B------:R4:W-:Y:S01]  /*1f5d0*/  STL [R1+0x118], R23 ;  /* 0x0001181701007387 */ /* 0x0009e20000100800 */
[----:B0-----:R-:W-:Y:S01]  /*1f5e0*/  @P0 IADD3 R2, PT, PT, R2, -0x7f000001, RZ ;  /* 0x80ffffff02020810 */ /* 0x001fe20007ffe0ff */
[----:B------:R-:W-:Y:S01]  /*1f5f0*/  IMAD.HI.U32 R20, R20, 0x7f000001, R6 ;  /* 0x7f00000114147827 */ /* 0x000fe200078e0006 */
[----:B------:R-:W-:Y:S02]  /*1f600*/  @P3 IADD3 R17, PT, PT, R17, -0x7f000001, RZ ;  /* 0x80ffffff11113810 */ /* 0x000fe40007ffe0ff */
[----:B------:R-:W-:Y:S02]  /*1f610*/  IADD3 R21, PT, PT, R14, R16, RZ ;  /* 0x000000100e157210 */ /* 0x000fe40007ffe0ff */
[----:B-1----:R-:W-:Y:S01]  /*1f620*/  @P1 IADD3 R8, PT, PT, R8, -0x7f000001, RZ ;  /* 0x80ffffff08081810 */ /* 0x002fe20007ffe0ff */
[----:B------:R-:W3:Y:S01]  /*1f630*/  LDL.LU R43, [R1+0xb54] ;  /* 0x000b5400012b7983 */ /* 0x000ee20000300800 */
[----:B----4-:R-:W-:-:S03]  /*1f640*/  @P2 IADD3 R23, PT, PT, R23, -0x7f000001, RZ ;  /* 0x80ffffff17172810 */ /* 0x010fc60007ffe0ff */
[----:B------:R2:W-:Y:S01]  /*1f650*/  STL [R1+0x110], R2 ;  /* 0x0001100201007387 */ /* 0x0005e20000100800 */
[----:B------:R-:W-:Y:S01]  /*1f660*/  ISETP.GE.U32.AND P0, PT, R9, 0x7f000001, PT ;  /* 0x7f0000010900780c */ /* 0x000fe20003f06070 */
[----:B------:R-:W-:Y:S02]  /*1f670*/  IMAD.WIDE.U32 R6, R28, R28, RZ ;  /* 0x0000001c1c067225 */ /* 0x000fe400078e00ff */
[----:B------:R-:W-:Y:S04]  /*1f680*/  STL [R1+0x114], R8 ;  /* 0x0001140801007387 */ /* 0x000fe80000100800 */
[----:B------:R0:W-:Y:S01]  /*1f690*/  STL [R1+0x118], R23 ;  /* 0x0001181701007387 */ /* 0x0001e20000100800 */
[----:B------:R-:W-:-:S04]  /*1f6a0*/  IMAD R31, R6, 0x7effffff, RZ ;  /* 0x7effffff061f7824 */ /* 0x000fc800078e02ff */
[----:B------:R-:W-:Y:S01]  /*1f6b0*/  IMAD.HI.U32 R31, R31, 0x7f000001, R6 ;  /* 0x7f0000011f1f7827 */ /* 0x000fe200078e0006 */
[----:B------:R-:W-:-:S03]  /*1f6c0*/  @P0 IADD3 R9, PT, PT, R9, -0x7f000001, RZ ;  /* 0x80ffffff09090810 */ /* 0x000fc60007ffe0ff */
        /* <DEDUP_REMOVED lines=17> */
[----:B------:R-:W-:Y:S01]  /*1f7e0*/  ISETP.GE.U32.AND P4, PT, R20, 0x7f000001, PT ;  /* 0x7f0000011400780c */ /* 0x000fe20003f86070 */
[----:B------:R-:W4:Y:S02]  /*1f7f0*/  LD.E R40, desc[UR22][R4.64+0x208] ;  /* 0x0002081604287980 */ /* 0x000f24000c101900 */
[----:B------:R-:W-:Y:S02]  /*1f800*/  IMAD R35, R6, 0x7effffff, RZ ;  /* 0x7effffff06237824 */ /* 0x000fe400078e02ff */
[----:B------:R1:W3:Y:S04]  /*1f810*/  LD.E R42, desc[UR22][R4.64+0x20c] ;  /* 0x00020c16042a7980 */ /* 0x0002e8000c101900 */
[----:B------:R-:W-:-:S02]  /*1f820*/  @P0 IADD3 R13, PT, PT, R13, -0x7f000001, RZ ;  /* 0x80ffffff0d0d0810 */ /* 0x000fc40007ffe0ff */
[----:B------:R-:W-:Y:S02]  /*1f830*/  @P1 IADD3 R11, PT, PT, R11, -0x7f000001, RZ ;  /* 0x80ffffff0b0b1810 */ /* 0x000fe40007ffe0ff */
[----:B------:R-:W-:Y:S01]  /*1f840*/  @P2 IADD3 R12, PT, PT, R12, -0x7f000001, RZ ;  /* 0x80ffffff0c0c2810 */ /* 0x000fe20007ffe0ff */
[----:B------:R-:W-:Y:S01]  /*1f850*/  IMAD.HI.U32 R35, R35, 0x7f000001, R6 ;  /* 0x7f00000123237827 */ /* 0x000fe200078e0006 */
[----:B------:R-:W-:-:S03]  /*1f860*/  IADD3 R34, PT, PT, R13, R11, RZ ;  /* 0x0000000b0d227210 */ /* 0x000fc60007ffe0ff */
[----:B------:R-:W-:Y:S01]  /*1f870*/  IMAD.WIDE.U32 R6, R25, R29, RZ ;  /* 0x0000001d19067225 */ /* 0x000fe200078e00ff */
        /* <DEDUP_REMOVED lines=8> */
[----:B0-----:R-:W-:Y:S01]  /*1f900*/  IADD3 R23, PT, PT, R34, R29, RZ ;  /* 0x0000001d22177210 */ /* 0x001fe20007ffe0ff */
[----:B------:R-:W-:Y:S01]  /*1f910*/  ISETP.GE.U32.AND P0, PT, R22, 0x7f000001, PT ;  /* 0x7f0000011600780c */ /* 0x000fe20003f06070 */
[----:B------:R-:W-:Y:S01]  /*1f920*/  ISETP.GE.U32.AND P1, PT, R21, 0x7f000001, PT ;  /* 0x7f0000011500780c */ /* 0x000fe20003f26070 */
[----:B------:R-:W-:-:S02]  /*1f930*/  ISETP.GE.U32.AND P3, PT, R28, 0x7f000001, PT ;  /* 0x7f0000011c00780c */ /* 0x000fc40003f66070 */
[----:B------:R-:W-:Y:S01]  /*1f940*/  ISETP.GE.U32.AND P2, PT, R23, 0x7f000001, PT ;  /* 0x7f0000011700780c */ /* 0x000fe20003f46070 */
[----:B------:R-:W-:-:S04]  /*1f950*/  IMAD R8, R6, 0x7effffff, RZ ;  /* 0x7effffff06087824 */ /* 0x000fc800078e02ff */
[----:B------:R-:W-:-:S04]  /*1f960*/  IMAD.HI.U32 R8, R8, 0x7f000001, R6 ;  /* 0x7f00000108087827 */ /* 0x000fc800078e0006 */
[----:B------:R-:W-:Y:S01]  /*1f970*/  IMAD.WIDE.U32 R6, R10, R9, RZ ;  /* 0x000000090a067225 */ /* 0x000fe200078e00ff */
[----:B------:R-:W-:Y:S02]  /*1f980*/  @P0 IADD3 R22, PT, PT, R22, -0x7f000001, RZ ;  /* 0x80ffffff16160810 */ /* 0x000fe40007ffe0ff */
[----:B------:R-:W-:Y:S02]  /*1f990*/  @P1 IADD3 R21, PT, PT, R21, -0x7f000001, RZ ;  /* 0x80ffffff15151810 */ /* 0x000fe40007ffe0ff */
[----:B------:R-:W-:Y:S01]  /*1f9a0*/  @P3 IADD3 R28, PT, PT, R28, -0x7f000001, RZ ;  /* 0x80ffffff1c1c3810 */ /* 0x000fe20007ffe0ff */
[----:B------:R-:W-:Y:S01]  /*1f9b0*/  IMAD R24, R6, 0x7effffff, RZ ;  /* 0x7effffff06187824 */ /* 0x000fe200078e02ff */
[----:B------:R-:W-:Y:S02]  /*1f9c0*/  @P2 IADD3 R23, PT, PT, R23, -0x7f000001, RZ ;  /* 0x80ffffff17172810 */ /* 0x000fe40007ffe0ff */
[----:B------:R-:W-:Y:S01]  /*1f9d0*/  IADD3 R25, PT, PT, R27, R22, RZ ;  /* 0x000000161b197210 */ /* 0x000fe20007ffe0ff */
[----:B------:R-:W-:Y:S01]  /*1f9e0*/  IMAD.HI.U32 R24, R24, 0x7f000001, R6 ;  /* 0x7f00000118187827 */ /* 0x000fe200078e0006 */
[----:B------:R-:W-:-:S02]  /*1f9f0*/  IADD3 R7, PT, PT, R18, R26, RZ ;  /* 0x0000001a12077210 */ /* 0x000fc40007ffe0ff */
[----:B------:R-:W-:Y:S02]  /*1fa00*/  IADD3 R33, PT, PT, R11, R23, RZ ;  /* 0x000000170b217210 */ /* 0x000fe40007ffe0ff */
[----:B------:R-:W-:Y:S01]  /*1fa10*/  IADD3 R11, PT, PT, R21, R28, RZ ;  /* 0x0000001c150b7210 */ /* 0x000fe20007ffe0ff */
[----:B------:R-:W-:Y:S01]  /*1fa20*/  ISETP.GE.U32.AND P1, PT, R25, 0x7f000001, PT ;  /* 0x7f0000011900780c */ /* 0x000fe20003f26070 */
[----:B------:R-:W-:Y:S01]  /*1fa30*/  @P4 IADD3 R20, PT, PT, R20, -0x7f000001, RZ ;  /* 0x80ffffff14144810 */ /* 0x000fe20007ffe0ff */
[----:B------:R-:W-:Y:S01]  /*1fa40*/  ISETP.GE.U32.AND P2, PT, R7, 0x7f000001, PT ;  /* 0x7f0000010700780c */ /* 0x000fe20003f46070 */
        /* <DEDUP_REMOVED lines=80> */
[----:B------:R-:W1:Y:S01]  /*1ff50*/  LD.E R7, desc[UR22][R4.64+0x204] ;  /* 0x0002041604077980 */ /* 0x000e62000c101900 */
        /* <DEDUP_REMOVED lines=9> */
[----:B-1----:R-:W-:-:S04]  /*1fff0*/  IMAD.WIDE.U32 R4, R7, R27, RZ ;  /* 0x0000001b07047225 */ /* 0x002fc800078e00ff */
[----:B------:R-:W-:-:S04]  /*20000*/  IMAD R7, R4, 0x7effffff, RZ ;  /* 0x7effffff04077824 */ /* 0x000fc800078e02ff */
[----:B------:R-:W-:-:S04]  /*20010*/  IMAD.HI.U32 R7, R7, 0x7f000001, R4 ;  /* 0x7f00000107077827 */ /* 0x000fc800078e0004 */
[----:B----4-:R-:W-:Y:S02]  /*20020*/  IMAD.WIDE.U32 R4, R40, R27, RZ ;  /* 0x0000001b28047225 */ /* 0x010fe400078e00ff */
[----:B------:R-:W4:Y:S02]  /*20030*/  LDL R40, [R1+0x114] ;  /* 0x0001140001287983 */ /* 0x000f240000100800 */
[----:B------:R-:W-:-:S04]  /*20040*/  IMAD R8, R4, 0x7effffff, RZ ;  /* 0x7effffff04087824 */ /* 0x000fc800078e02ff */
[----:B------:R-:W-:-:S04]  /*20050*/  IMAD.HI.U32 R8, R8, 0x7f000001, R4 ;  /* 0x7f00000108087827 */ /* 0x000fc800078e0004 */
[----:B------:R-:W-:Y:S01]  /*20060*/  IMAD.WIDE.U32 R4, R42, R27, RZ ;  /* 0x0000001b2a047225 */ /* 0x000fe200078e00ff */
[----:B------:R-:W-:Y:S01]  /*20070*/  ISETP.GE.U32.AND P0, PT, R7, 0x7f000001, PT ;  /* 0x7f0000010700780c */ /* 0x000fe20003f06070 */
[----:B------:R-:W-:Y:S01]  /*20080*/  ISETP.GE.U32.AND P1, PT, R6, 0x7f000001, PT ;  /* 0x7f0000010600780c */ /* 0x000fe20003f26070 */
[----:B------:R0:W-:Y:S01]  /*20090*/  STL [R1+0x110], R6 ;  /* 0x0001100601007387 */ /* 0x0001e20000100800 */
[----:B------:R-:W-:Y:S01]  /*200a0*/  IMAD R27, R4, 0x7effffff, RZ ;  /* 0x7effffff041b7824 */ /* 0x000fe200078e02ff */
[----:B------:R-:W-:Y:S02]  /*200b0*/  IADD3 R31, PT, PT, R22, R31, RZ ;  /* 0x0000001f161f7210 */ /* 0x000fe40007ffe0ff */
[----:B------:R-:W-:Y:S02]  /*200c0*/  IADD3 R26, PT, PT, R24, R26, RZ ;  /* 0x0000001a181a7210 */ /* 0x000fe40007ffe0ff */
[----:B------:R-:W-:Y:S01]  /*200d0*/  IADD3 R13, PT, PT, R13, R13, RZ ;  /* 0x0000000d0d0d7210 */ /* 0x000fe20007ffe0ff */
[----:B------:R-:W-:Y:S01]  /*200e0*/  IMAD.HI.U32 R27, R27, 0x7f000001, R4 ;  /* 0x7f0000011b1b7827 */ /* 0x000fe200078e0004 */
[----:B------:R-:W-:Y:S01]  /*200f0*/  IADD3 R14, PT, PT, R14, R14, RZ ;  /* 0x0000000e0e0e7210 */ /* 0x000fe20007ffe0ff */
[----:B------:R-:W4:Y:S02]  /*20100*/  LDL.64 R4, [R1+0x100] ;  /* 0x0001000001047983 */ /* 0x000f240000100a00 */
[----:B------:R-:W-:Y:S01]  /*20110*/  @P0 IADD3 R7, PT, PT, R7, -0x7f000001, RZ ;  /* 0x80ffffff07070810 */ /* 0x000fe20007ffe0ff */
[----:B------:R-:W-:Y:S01]  /*20120*/  ISETP.GE.U32.AND P0, PT, R8, 0x7f000001, PT ;  /* 0x7f0000010800780c */ /* 0x000fe20003f06070 */
[----:B------:R-:W-:-:S02]  /*20130*/  IADD3 R18, PT, PT, R18, R18, RZ ;  /* 0x0000001212127210 */ /* 0x000fc40007ffe0ff */
[-C--:B------:R-:W-:Y:S02]  /*20140*/  IADD3 R21, PT, PT, R21, R9.reuse, RZ ;  /* 0x0000000915157210 */ /* 0x080fe40007ffe0ff */
[----:B------:R-:W-:Y:S01]  /*20150*/  IADD3 R16, PT, PT, R16, R9, RZ ;  /* 0x0000000910107210 */ /* 0x000fe20007ffe0ff */
[----:B------:R-:W4:Y:S07]  /*20160*/  LDL.LU R42, [R1+0xa0c] ;  /* 0x000a0c00012a7983 */ /* 0x000f2e0000300800 */
[----:B------:R-:W-:Y:S01]  /*20170*/  @P0 IADD3 R8, PT, PT, R8, -0x7f000001, RZ ;  /* 0x80ffffff08080810 */ /* 0x000fe20007ffe0ff */
[----:B------:R-:W-:-:S03]  /*20180*/  ISETP.GE.U32.AND P0, PT, R27, 0x7f000001, PT ;  /* 0x7f0000011b00780c */ /* 0x000fc60003f06070 */
[----:B--2---:R-:W-:-:S10]  /*20190*/  IADD3 R8, PT, PT, R8, R35, RZ ;  /* 0x0000002308087210 */ /* 0x004fd40007ffe0ff */
[----:B------:R-:W-:Y:S01]  /*201a0*/  @P0 IADD3 R27, PT, PT, R27, -0x7f000001, RZ ;  /* 0x80ffffff1b1b0810 */ /* 0x000fe20007ffe0ff */
[----:B------:R-:W-:Y:S01]  /*201b0*/  ISETP.GE.U32.AND P2, PT, R8, 0x7f000001, PT ;  /* 0x7f0000010800780c */ /* 0x000fe20003f46070 */
[----:B------:R1:W-:Y:S01]  /*201c0*/  STL [R1+0x118], R8 ;  /* 0x0001180801007387 */ /* 0x0003e20000100800 */
[----:B0-----:R-:W-:-:S05]  /*201d0*/  @P1 IADD3 R6, PT, PT, R6, -0x7f000001, RZ ;  /* 0x80ffffff06061810 */ /* 0x001fca0007ffe0ff */
[----:B------:R-:W-:Y:S06]  /*201e0*/  STL [R1+0x110], R6 ;  /* 0x0001100601007387 */ /* 0x000fec0000100800 */
[----:B-1----:R-:W-:-:S05]  /*201f0*/  @P2 IADD3 R8, PT, PT, R8, -0x7f000001, RZ ;  /* 0x80ffffff08082810 */ /* 0x002fca0007ffe0ff */
        /* <DEDUP_REMOVED lines=66> */
[----:B---3--:R-:W-:Y:S01]  /*20620*/  IADD3 R34, PT, PT, R34, R40, RZ ;  /* 0x0000002822227210 */ /* 0x008fe20007ffe0ff */
[----:B------:R-:W-:Y:S01]  /*20630*/  ISETP.GE.U32.AND P1, PT, R6, 0x7f000001, PT ;  /* 0x7f0000010600780c */ /* 0x000fe20003f26070 */
[----:B------:R0:W-:Y:S08]  /*20640*/  STL [R1+0x110], R6 ;  /* 0x0001100601007387 */ /* 0x0001f00000100800 */
[----:B------:R-:W-:-:S02]  /*20650*/  @P0 IADD3 R27, PT, PT, R27, -0x7f000001, RZ ;  /* 0x80ffffff1b1b0810 */ /* 0x000fc40007ffe0ff */
[----:B----4-:R-:W-:Y:S01]  /*20660*/  IADD3 R7, PT, PT, R7, R35, RZ ;  /* 0x0000002307077210 */ /* 0x010fe20007ffe0ff */
[----:B------:R-:W-:Y:S01]  /*20670*/  ISETP.GE.U32.AND P2, PT, R34, 0x7f000001, PT ;  /* 0x7f0000012200780c */ /* 0x000fe20003f46070 */
[-C--:B------:R-:W-:Y:S02]  /*20680*/  IADD3 R19, PT, PT, R19, R8.reuse, RZ ;  /* 0x0000000813137210 */ /* 0x080fe40007ffe0ff */
[----:B------:R-:W-:Y:S02]  /*20690*/  IADD3 R15, PT, PT, R15, R8, RZ ;  /* 0x000000080f0f7210 */ /* 0x000fe40007ffe0ff */
[----:B------:R-:W-:Y:S01]  /*206a0*/  IADD3 R9, PT, PT, R10, R9, RZ ;  /* 0x000000090a097210 */ /* 0x000fe20007ffe0ff */
[----:B------:R-:W-:Y:S01]  /*206b0*/  ISETP.GE.U32.AND P0, PT, R7, 0x7f000001, PT ;  /* 0x7f0000010700780c */ /* 0x000fe20003f06070 */
[----:B------:R1:W-:Y:S01]  /*206c0*/  STL [R1+0x114], R7 ;  /* 0x0001140701007387 */ /* 0x0003e20000100800 */
[----:B0-----:R-:W-:-:S03]  /*206d0*/  @P1 IADD3 R6, PT, PT, R6, -0x7f000001, RZ ;  /* 0x80ffffff06061810 */ /* 0x001fc60007ffe0ff */
[----:B------:R0:W-:Y:S01]  /*206e0*/  STL [R1+0x118], R34 ;  /* 0x0001182201007387 */ /* 0x0001e20000100800 */
[----:B------:R-:W-:-:S03]  /*206f0*/  IADD3 R2, PT, PT, R2, R8, RZ ;  /* 0x0000000802027210 */ /* 0x000fc60007ffe0ff */
[----:B------:R-:W3:Y:S04]  /*20700*/  LDL.LU R40, [R1+0xa08] ;  /* 0x000a080001287983 */ /* 0x000ee80000300800 */
[----:B-1----:R-:W-:Y:S02]  /*20710*/  @P0 IADD3 R7, PT, PT, R7, -0x7f000001, RZ ;  /* 0x80ffffff07070810 */ /* 0x002fe40007ffe0ff */
[----:B0-----:R-:W-:Y:S01]  /*20720*/  @P2 IADD3 R34, PT, PT, R34, -0x7f000001, RZ ;  /* 0x80ffffff22222810 */ /* 0x001fe20007ffe0ff */
        /* <DEDUP_REMOVED lines=8> */
[----:B------:R-:W-:-:S09]  /*207b0*/  ISETP.GE.U32.AND P0, PT, R29, 0x7f000001, PT ;  /* 0x7f0000011d00780c */ /* 0x000fd20003f06070 */
[----:B------:R-:W-:-:S04]  /*207c0*/  @P1 IADD3 R6, PT, PT, R6, -0x7f000001, RZ ;  /* 0x80ffffff06061810 */ /* 0x000fc80007ffe0ff */
[----:B------:R-:W-:Y:S02]  /*207d0*/  @P0 IADD3 R29, PT, PT, R29, -0x7f000001, RZ ;  /* 0x80ffffff1d1d0810 */ /* 0x000fe40007ffe0ff */
[----:B------:R-:W-:Y:S01]  /*207e0*/  IADD3 R22, PT, PT, R28, R6, RZ ;  /* 0x000000061c167210 */ /* 0x000fe20007ffe0ff */
[----:B------:R-:W-:-:S04]  /*207f0*/  ISETP.GE.U32.AND P1, PT, R31, 0x7f000001, PT ;  /* 0x7f0000011f00780c */ /* 0x000fc80003f26070 */
[----:B------:R-:W-:Y:S01]  /*20800*/  ISETP.GE.U32.AND P0, PT, R22, 0x7f000001, PT ;  /* 0x7f0000011600780c */ /* 0x000fe20003f06070 */
[----:B--2---:R-:W-:-:S05]  /*20810*/  IADD3 R27, PT, PT, R27, R33, RZ ;  /* 0x000000211b1b7210 */ /* 0x004fca0007ffe0ff */
[----:B------:R-:W-:Y:S01]  /*20820*/  ISETP.GE.U32.AND P3, PT, R27, 0x7f000001, PT ;  /* 0x7f0000011b00780c */ /* 0x000fe20003f66070 */
[----:B------:R0:W-:-:S12]  /*20830*/  STL [R1+0x11c], R27 ;  /* 0x00011c1b01007387 */ /* 0x0001d80000100800 */
[----:B0-----:R-:W-:-:S05]  /*20840*/  @P3 IADD3 R27, PT, PT, R27, -0x7f000001, RZ ;  /* 0x80ffffff1b1b3810 */ /* 0x001fca0007ffe0ff */
[----:B------:R0:W-:Y:S04]  /*20850*/  STL [R1+0x11c], R27 ;  /* 0x00011c1b01007387 */ /* 0x0001e80000100800 */
[----:B------:R-:W2:Y:S04]  /*20860*/  LD.E R34, desc[UR22][R4.64+0x220] ;  /* 0x0002201604227980 */ /* 0x000ea8000c101900 */
[----:B------:R-:W4:Y:S04]  /*20870*/  LD.E R33, desc[UR22][R4.64+0x224] ;  /* 0x0002241604217980 */ /* 0x000f28000c101900 */
[----:B------:R-:W3:Y:S04]  /*20880*/  LD.E R7, desc[UR22][R4.64+0x228] ;  /* 0x0002281604077980 */ /* 0x000ee8000c101900 */
[----:B0-----:R0:W3:Y:S01]  /*20890*/  LD.E R27, desc[UR22][R4.64+0x22c] ;  /* 0x00022c16041b7980 */ /* 0x0010e2000c101900 */
[----:B------:R-:W-:-:S02]  /*208a0*/  @P1 IADD3 R31, PT, PT, R31, -0x7f000001, RZ ;  /* 0x80ffffff1f1f1810 */ /* 0x000fc40007ffe0ff */
[----:B------:R-:W-:Y:S01]  /*208b0*/  @P0 IADD3 R22, PT, PT, R22, -0x7f000001, RZ ;  /* 0x80ffffff16160810 */ /* 0x000fe20007ffe0ff */
[----:B------:R-:W3:Y:S01]  /*208c0*/  LDL R35, [R1+0x11c] ;  /* 0x00011c0001237983 */ /* 0x000ee20000100800 */
[----:B0-----:R-:W-:-:S05]  /*208d0*/  IADD3 R4, PT, PT, R29, UR6, RZ ;  /* 0x000000061d047c10 */ /* 0x001fca000fffe0ff */
[----:B------:R-:W-:Y:S01]  /*208e0*/  ISETP.GE.U32.AND P2, PT, R4, 0x7f000001, PT ;  /* 0x7f0000010400780c */ /* 0x000fe20003f46070 */
[----:B------:R-:W-:Y:S01]  /*208f0*/  IADD3 R17, PT, PT, R25, R31, RZ ;  /* 0x0000001f19117210 */ /* 0x000fe20007ffe0ff */
[----:B------:R-:W-:-:S11]  /*20900*/  ISETP.GE.U32.AND P1, PT, R26, 0x7f000001, PT ;  /* 0x7f0000011a00780c */ /* 0x000fd60003f26070 */
        /* <DEDUP_REMOVED lines=17> */
[----:B------:R-:W3:Y:S03]  /*20a20*/  LDL R29, [R1+0x110] ;  /* 0x00011000011d7983 */ /* 0x000ee60000100800 */
        /* <DEDUP_REMOVED lines=9> */
[----:B----4-:R-:W-:Y:S02]  /*20ac0*/  IMAD.WIDE.U32 R4, R33, R28, RZ ;  /* 0x0000001c21047225 */ /* 0x010fe400078e00ff */
[----:B------:R-:W4:Y:S02]  /*20ad0*/  LDL R33, [R1+0x114] ;  /* 0x0001140001217983 */ /* 0x000f240000100800 */
[----:B------:R-:W-:-:S04]  /*20ae0*/  IMAD R25, R4, 0x7effffff, RZ ;  /* 0x7effffff04197824 */ /* 0x000fc800078e02ff */
[----:B------:R-:W-:-:S04]  /*20af0*/  IMAD.HI.U32 R25, R25, 0x7f000001, R4 ;  /* 0x7f00000119197827 */ /* 0x000fc800078e0004 */
[----:B---3--:R-:W-:-:S04]  /*20b00*/  IMAD.WIDE.U32 R4, R7, R28, RZ ;  /* 0x0000001c07047225 */ /* 0x008fc800078e00ff */
[----:B------:R-:W-:-:S04]  /*20b10*/  IMAD R7, R4, 0x7effffff, RZ ;  /* 0x7effffff04077824 */ /* 0x000fc800078e02ff */
[----:B------:R-:W-:-:S04]  /*20b20*/  IMAD.HI.U32 R7, R7, 0x7f000001, R4 ;  /* 0x7f00000107077827 */ /* 0x000fc800078e0004 */
[----:B------:R-:W-:-:S04]  /*20b30*/  IMAD.WIDE.U32 R4, R27, R28, RZ ;  /* 0x0000001c1b047225 */ /* 0x000fc800078e00ff */
[----:B------:R-:W-:-:S04]  /*20b40*/  IMAD R27, R4, 0x7effffff, RZ ;  /* 0x7effffff041b7824 */ /* 0x000fc800078e02ff */
[----:B------:R-:W-:Y:S02]  /*20b50*/  IMAD.HI.U32 R27, R27, 0x7f000001, R4 ;  /* 0x7f0000011b1b7827 */ /* 0x000fe400078e0004 */
[----:B------:R-:W3:Y:S01]  /*20b60*/  LDL.64 R4, [R1+0x100] ;  /* 0x0001000001047983 */ /* 0x000ee20000100a00 */
        /* <DEDUP_REMOVED lines=13> */
[----:B------:R-:W3:Y:S01]  /*20c40*/  LDL R28, [R1+0x11c] ;  /* 0x00011c00011c7983 */ /* 0x000ee20000100800 */
[----:B------:R-:W-:-:S05]  /*20c50*/  IADD3 R24, PT, PT, R24, R29, RZ ;  /* 0x0000001d18187210 */ /* 0x000fca0007ffe0ff */
[----:B------:R-:W-:Y:S01]  /*20c60*/  ISETP.GE.U32.AND P0, PT, R24, 0x7f000001, PT ;  /* 0x7f0000011800780c */ /* 0x000fe20003f06070 */
[----:B------:R0:W-:-:S12]  /*20c70*/  STL [R1+0x110], R24 ;  /* 0x0001101801007387 */ /* 0x0001d80000100800 */
[----:B0-----:R-:W-:-:S05]  /*20c80*/  @P0 IADD3 R24, PT, PT, R24, -0x7f000001, RZ ;  /* 0x80ffffff18180810 */ /* 0x001fca0007ffe0ff */
[----:B------:R0:W-:Y:S04]  /*20c90*/  STL [R1+0x110], R24 ;  /* 0x0001101801007387 */ /* 0x0001e80000100800 */
[----:B0-----:R-:W3:Y:S01]  /*20ca0*/  LDL R24, [R1+0x110] ;  /* 0x0001100001187983 */ /* 0x001ee20000100800 */
[----:B------:R-:W-:Y:S01]  /*20cb0*/  ISETP.GE.U32.AND P0, PT, R13, 0x7f000001, PT ;  /* 0x7f0000010d00780c */ /* 0x000fe20003f06070 */
[----:B--2---:R-:W-:-:S05]  /*20cc0*/  IADD3 R7, PT, PT, R7, R34, RZ ;  /* 0x0000002207077210 */ /* 0x004fca0007ffe0ff */
[----:B------:R-:W-:Y:S01]  /*20cd0*/  ISETP.GE.U32.AND P2, PT, R7, 0x7f000001, PT ;  /* 0x7f0000010700780c */ /* 0x000fe20003f46070 */
[----:B----4-:R-:W-:-:S05]  /*20ce0*/  IADD3 R25, PT, PT, R25, R33, RZ ;  /* 0x0000002119197210 */ /* 0x010fca0007ffe0ff */
        /* <DEDUP_REMOVED lines=8> */
[----:B---3--:R-:W3:Y:S04]  /*20d70*/  LD.E R34, desc[UR22][R4.64+0x234] ;  /* 0x0002341604227980 */ /* 0x008ee8000c101900 */
[----:B0-----:R-:W4:Y:S04]  /*20d80*/  LD.E R7, desc[UR22][R4.64+0x230] ;  /* 0x0002301604077980 */ /* 0x001f28000c101900 */
[----:B------:R-:W2:Y:S04]  /*20d90*/  LD.E R29, desc[UR22][R4.64+0x238] ;  /* 0x00023816041d7980 */ /* 0x000ea8000c101900 */
[----:B------:R-:W2:Y:S04]  /*20da0*/  LD.E R33, desc[UR22][R4.64+0x23c] ;  /* 0x00023c1604217980 */ /* 0x000ea8000c101900 */
[----:B------:R-:W2:Y:S04]  /*20db0*/  LDL R25, [R1+0x114] ;  /* 0x0001140001197983 */ /* 0x000ea80000100800 */
[----:B------:R-:W2:Y:S01]  /*20dc0*/  LDL.64 R4, [R1+0x100] ;  /* 0x0001000001047983 */ /* 0x000ea20000100a00 */
[----:B------:R-:W-:Y:S01]  /*20dd0*/  @P0 IADD3 R13, PT, PT, R13, -0x7f000001, RZ ;  /* 0x80ffffff0d0d0810 */ /* 0x000fe20007ffe0ff */
[----:B------:R-:W-:-:S03]  /*20de0*/  ISETP.GE.U32.AND P1, PT, R14, 0x7f000001, PT ;  /* 0x7f0000010e00780c */ /* 0x000fc60003f26070 */
[----:B------:R-:W-:-:S05]  /*20df0*/  IADD3 R35, PT, PT, R23, R13, RZ ;  /* 0x0000000d17237210 */ /* 0x000fca0007ffe0ff */
[----:B------:R-:W-:-:S05]  /*20e00*/  ISETP.GE.U32.AND P0, PT, R35, 0x7f000001, PT ;  /* 0x7f0000012300780c */ /* 0x000fca0003f06070 */
[----:B------:R-:W-:-:S04]  /*20e10*/  @P1 IADD3 R14, PT, PT, R14, -0x7f000001, RZ ;  /* 0x80ffffff0e0e1810 */ /* 0x000fc80007ffe0ff */
        /* <DEDUP_REMOVED lines=27> */
[-C--:B------:R-:W-:Y:S02]  /*20fd0*/  IADD3 R20, PT, PT, R35, R14.reuse, RZ ;  /* 0x0000000e23147210 */ /* 0x080fe40007ffe0ff */
[-C--:B------:R-:W-:Y:S02]  /*20fe0*/  IADD3 R22, PT, PT, R22, R11.reuse, RZ ;  /* 0x0000000b16167210 */ /* 0x080fe40007ffe0ff */
[-C--:B------:R-:W-:Y:S02]  /*20ff0*/  IADD3 R23, PT, PT, R23, R14.reuse, RZ ;  /* 0x0000000e17177210 */ /* 0x080fe40007ffe0ff */
[----:B------:R-:W-:Y:S02]  /*21000*/  IADD3 R17, PT, PT, R17, R11, RZ ;  /* 0x0000000b11117210 */ /* 0x000fe40007ffe0ff */
[----:B------:R-:W-:Y:S01]  /*21010*/  IADD3 R18, PT, PT, R18, R14, RZ ;  /* 0x0000000e12127210 */ /* 0x000fe20007ffe0ff */
[----:B------:R-:W-:Y:S01]  /*21020*/  ISETP.GE.U32.AND P0, PT, R20, 0x7f000001, PT ;  /* 0x7f0000011400780c */ /* 0x000fe20003f06070 */
[----:B------:R-:W2:-:S12]  /*21030*/  LDL.LU R35, [R1+0xa04] ;  /* 0x000a040001237983 */ /* 0x000e980000300800 */
[----:B------:R-:W-:-:S05]  /*21040*/  @P0 IADD3 R20, PT, PT, R20, -0x7f000001, RZ ;  /* 0x80ffffff14140810 */ /* 0x000fca0007ffe0ff */
[----:B------:R-:W-:Y:S01]  /*21050*/  ISETP.GE.U32.AND P0, PT, R20, R52, PT ;  /* 0x000000341400720c */ /* 0x000fe20003f06070 */
[----:B------:R-:W-:-:S12]  /*21060*/  IADD3 R20, PT, PT, -R52, R20, RZ ;  /* 0x0000001434147210 */ /* 0x000fd80007ffe1ff */
[----:B------:R-:W-:-:S05]  /*21070*/  @!P0 IADD3 R20, PT, PT, R20, 0x7f000001, RZ ;  /* 0x7f00000114148810 */ /* 0x000fca0007ffe0ff */
[----:B----4-:R-:W-:-:S04]  /*21080*/  IMAD.WIDE.U32 R6, R7, R20, RZ ;  /* 0x0000001407067225 */ /* 0x010fc800078e00ff */
[----:B------:R-:W-:-:S04]  /*21090*/  IMAD R26, R6, 0x7effffff, RZ ;  /* 0x7effffff061a7824 */ /* 0x000fc800078e02ff */
[----:B------:R-:W-:-:S04]  /*210a0*/  IMAD.HI.U32 R26, R26, 0x7f000001, R6 ;  /* 0x7f0000011a1a7827 */ /* 0x000fc800078e0006 */
[----:B---3--:R-:W-:Y:S01]  /*210b0*/  IMAD.WIDE.U32 R6, R34, R20, RZ ;  /* 0x0000001422067225 */ /* 0x008fe200078e00ff */
[----:B------:R-:W-:Y:S01]  /*210c0*/  ISETP.GE.U32.AND P0, PT, R26, 0x7f000001, PT ;  /* 0x7f0000011a00780c */ /* 0x000fe20003f06070 */
[----:B------:R-:W-:Y:S01]  /*210d0*/  IADD3 R11, PT, PT, R12, R11, RZ ;  /* 0x0000000b0c0b7210 */ /* 0x000fe20007ffe0ff */
[----:B------:R-:W3:Y:S01]  /*210e0*/  LDL.LU R34, [R1+0xa00] ;  /* 0x000a000001227983 */ /* 0x000ee20000300800 */
[----:B------:R-:W-:-:S04]  /*210f0*/  IMAD R31, R6, 0x7effffff, RZ ;  /* 0x7effffff061f7824 */ /* 0x000fc800078e02ff */
[----:B------:R-:W-:-:S04]  /*21100*/  IMAD.HI.U32 R31, R31, 0x7f000001, R6 ;  /* 0x7f0000011f1f7827 */ /* 0x000fc800078e0006 */
[----:B--2---:R-:W-:-:S04]  /*21110*/  IMAD.WIDE.U32 R6, R29, R20, RZ ;  /* 0x000000141d067225 */ /* 0x004fc800078e00ff */
[----:B------:R-:W-:-:S04]  /*21120*/  IMAD R29, R6, 0x7effffff, RZ ;  /* 0x7effffff061d7824 */ /* 0x000fc800078e02ff */
[----:B------:R-:W-:-:S04]  /*21130*/  IMAD.HI.U32 R29, R29, 0x7f000001, R6 ;  /* 0x7f0000011d1d7827 */ /* 0x000fc800078e0006 */
[----:B------:R-:W-:Y:S01]  /*21140*/  IMAD.WIDE.U32 R6, R33, R20, RZ ;  /* 0x0000001421067225 */ /* 0x000fe200078e00ff */
[----:B------:R-:W-:Y:S01]  /*21150*/  ISETP.GE.U32.AND P1, PT, R31, 0x7f000001, PT ;  /* 0x7f0000011f00780c */ /* 0x000fe20003f26070 */
[----:B------:R-:W-:Y:S01]  /*21160*/  ISETP.GE.U32.AND P2, PT, R29, 0x7f000001, PT ;  /* 0x7f0000011d00780c */ /* 0x000fe20003f46070 */
[----:B------:R-:W-:Y:S01]  /*21170*/  @P0 IADD3 R26, PT, PT, R26, -0x7f000001, RZ ;  /* 0x80ffffff1a1a0810 */ /* 0x000fe20007ffe0ff */
[----:B------:R-:W-:Y:S01]  /*21180*/  IMAD R20, R6, 0x7effffff, RZ ;  /* 0x7effffff06147824 */ /* 0x000fe200078e02ff */
[----:B------:R-:W2:Y:S03]  /*21190*/  LDL.LU R33, [R1+0xa2c] ;  /* 0x000a2c0001217983 */ /* 0x000ea60000300800 */
[----:B------:R-:W-:-:S05]  /*211a0*/  IMAD.HI.U32 R6, R20, 0x7f000001, R6 ;  /* 0x7f00000114067827 */ /* 0x000fca00078e0006 */
[----:B------:R-:W-:Y:S01]  /*211b0*/  ISETP.GE.U32.AND P3, PT, R6, 0x7f000001, PT ;  /* 0x7f0000010600780c */ /* 0x000fe20003f66070 */
[----:B------:R-:W-:Y:S02]  /*211c0*/  @P1 IADD3 R31, PT, PT, R31, -0x7f000001, RZ ;  /* 0x80ffffff1f1f1810 */ /* 0x000fe40007ffe0ff */
[----:B------:R-:W-:Y:S02]  /*211d0*/  @P2 IADD3 R29, PT, PT, R29, -0x7f000001, RZ ;  /* 0x80ffffff1d1d2810 */ /* 0x000fe40007ffe0ff */
[----:B------:R-:W-:Y:S02]  /*211e0*/  IADD3 R24, PT, PT, R26, R24, RZ ;  /* 0x000000181a187210 */ /* 0x000fe40007ffe0ff */
[----:B------:R-:W-:Y:S02]  /*211f0*/  IADD3 R25, PT, PT, R31, R25, RZ ;  /* 0x000000191f197210 */ /* 0x000fe40007ffe0ff */
[----:B------:R-:W-:-:S04]  /*21200*/  IADD3 R27, PT, PT, R29, R27, RZ ;  /* 0x0000001b1d1b7210 */ /* 0x000fc80007ffe0ff */
[----:B------:R-:W-:-:S04]  /*21210*/  @P3 IADD3 R6, PT, PT, R6, -0x7f000001, RZ ;  /* 0x80ffffff06063810 */ /* 0x000fc80007ffe0ff */
        /* <DEDUP_REMOVED lines=11> */
[----:B----4-:R-:W-:Y:S02]  /*212d0*/  @P2 IADD3 R27, PT, PT, R27, -0x7f000001, RZ ;  /* 0x80ffffff1b1b2810 */ /* 0x010fe40007ffe0ff */
[----:B0-----:R-:W-:Y:S01]  /*212e0*/  @P3 IADD3 R6, PT, PT, R6, -0x7f000001, RZ ;  /* 0x80ffffff06063810 */ /* 0x001fe20007ffe0ff */
[----:B------:R-:W-:Y:S04]  /*212f0*/  STL [R1+0x110], R24 ;  /* 0x0001101801007387 */ /* 0x000fe80000100800 */
[----:B------:R-:W-:Y:S04]  /*21300*/  STL [R1+0x114], R25 ;  /* 0x0001141901007387 */ /* 0x000fe80000100800 */
[----:B------:R0:W-:Y:S04]  /*21310*/  STL [R1+0x118], R27 ;  /* 0x0001181b01007387 */ /* 0x0001e80000100800 */
[----:B------:R1:W-:Y:S04]  /*21320*/  STL [R1+0x11c], R6 ;  /* 0x00011c0601007387 */ /* 0x0003e80000100800 */
[----:B------:R-:W4:Y:S04]  /*21330*/  LD.E R31, desc[UR22][R4.64+0x244] ;  /* 0x00024416041f7980 */ /* 0x000f28000c101900 */
[----:B0-----:R-:W2:Y:S04]  /*21340*/  LD.E R27, desc[UR22][R4.64+0x248] ;  /* 0x00024816041b7980 */ /* 0x001ea8000c101900 */
[----:B-1----:R-:W2:Y:S04]  /*21350*/  LD.E R6, desc[UR22][R4.64+0x240] ;  /* 0x0002401604067980 */ /* 0x002ea8000c101900 */
[----:B------:R-:W3:Y:S04]  /*21360*/  LD.E R28, desc[UR22][R4.64+0x24c] ;  /* 0x00024c16041c7980 */ /* 0x000ee8000c101900 */
[----:B------:R-:W3:Y:S04]  /*21370*/  LDL R20, [R1+0x110] ;  /* 0x0001100001147983 */ /* 0x000ee80000100800 */
[----:B------:R-:W3:Y:S04]  /*21380*/  LDL R24, [R1+0x114] ;  /* 0x0001140001187983 */ /* 0x000ee80000100800 */
        /* <DEDUP_REMOVED lines=17> */
[----:B---3--:R-:W-:-:S04]  /*214a0*/  IMAD.WIDE.U32 R6, R28, R21, RZ ;  /* 0x000000151c067225 */ /* 0x008fc800078e00ff */
        /* <DEDUP_REMOVED lines=121> */
[----:B------:R-:W2:Y:S01]  /*21c40*/  LDL.64 R28, [R1+0xa8] ;  /* 0x0000a800011c7983 */ /* 0x000ea20000100a00 */
        /* <DEDUP_REMOVED lines=13> */
[----:B------:R-:W-:Y:S04]  /*21d20*/  STL [R1+0x110], R19 ;  /* 0x0001101301007387 */ /* 0x000fe80000100800 */
[----:B------:R-:W-:Y:S04]  /*21d30*/  STL [R1+0x114], R20 ;  /* 0x0001141401007387 */ /* 0x000fe80000100800 */
[----:B------:R-:W-:Y:S04]  /*21d40*/  STL [R1+0x118], R21 ;  /* 0x0001181501007387 */ /* 0x000fe80000100800 */
[----:B------:R0:W-:Y:S04]  /*21d50*/  STL [R1+0x11c], R6 ;  /* 0x00011c0601007387 */ /* 0x0001e80000100800 */
[----:B------:R-:W3:Y:S04]  /*21d60*/  LD.E R27, desc[UR22][R4.64+0x274] ;  /* 0x00027416041b7980 */ /* 0x000ee8000c101900 */
[----:B------:R-:W4:Y:S04]  /*21d70*/  LD.E R24, desc[UR22][R4.64+0x278] ;  /* 0x0002781604187980 */ /* 0x000f28000c101900 */
[----:B0-----:R-:W2:Y:S04]  /*21d80*/  LD.E R6, desc[UR22][R4.64+0x270] ;  /* 0x0002701604067980 */ /* 0x001ea8000c101900 */
[----:B------:R-:W3:Y:S04]  /*21d90*/  LD.E R25, desc[UR22][R4.64+0x27c] ;  /* 0x00027c1604197980 */ /* 0x000ee8000c101900 */
[----:B------:R-:W3:Y:S04]  /*21da0*/  LDL R19, [R1+0x110] ;  /* 0x0001100001137983 */ /* 0x000ee80000100800 */
[----:B------:R-:W3:Y:S04]  /*21db0*/  LDL R20, [R1+0x114] ;  /* 0x0001140001147983 */ /* 0x000ee80000100800 */
[----:B------:R-:W4:Y:S04]  /*21dc0*/  LDL R21, [R1+0x118] ;  /* 0x0001180001157983 */ /* 0x000f280000100800 */
[----:B------:R-:W4:Y:S04]  /*21dd0*/  LDL R22, [R1+0x11c] ;  /* 0x00011c0001167983 */ /* 0x000f280000100800 */
[----:B------:R-:W4:Y:S01]  /*21de0*/  LDL.64 R4, [R1+0x100] ;  /* 0x0001000001047983 */ /* 0x000f220000100a00 */
        /* <DEDUP_REMOVED lines=28> */
[----:B------:R-:W2:Y:S01]  /*21fb0*/  LDL.LU R27, [R1+0xaa8] ;  /* 0x000aa800011b7983 */ /* 0x000ea20000300800 */
        /* <DEDUP_REMOVED lines=233> */
[----:B------:R-:W-:Y:S04]  /*22e50*/  STL [R1+0x118], R17 ;  /* 0x0001181101007387 */ /* 0x000fe80000100800 */
[----:B------:R1:W-:Y:S04]  /*22e60*/  STL [R1+0x11c], R6 ;  /* 0x00011c0601007387 */ /* 0x0003e80000100800 */
[----:B0-----:R-:W3:Y:S01]  /*22e70*/  LDL R15, [R1+0x110] ;  /* 0x00011000010f7983 */ /* 0x001ee20000100800 */
[----:B------:R-:W-:-:S03]  /*22e80*/  ISETP.GE.U32.AND P0, PT, R9, 0x7f000001, PT ;  /* 0x7f0000010900780c */ /* 0x000fc60003f06070 */
[----:B------:R-:W4:Y:S04]  /*22e90*/  LD.E R19, desc[UR22][R4.64+0x2c4] ;  /* 0x0002c41604137980 */ /* 0x000f28000c101900 */
[----:B-1----:R-:W2:Y:S04]  /*22ea0*/  LD.E R6, desc[UR22][R4.64+0x2c0] ;  /* 0x0002c01604067980 */ /* 0x002ea8000c101900 */
[----:B------:R-:W3:Y:S02]  /*22eb0*/  LD.E R10, desc[UR22][R4.64+0x2c8] ;  /* 0x0002c816040a7980 */ /* 0x000ee4000c101900 */
[----:B------:R-:W-:-:S02]  /*22ec0*/  @P0 IADD3 R9, PT, PT, R9, -0x7f000001, RZ ;  /* 0x80ffffff09090810 */ /* 0x000fc40007ffe0ff */
[----:B------:R-:W3:Y:S03]  /*22ed0*/  LD.E R20, desc[UR22][R4.64+0x2cc] ;  /* 0x0002cc1604147980 */ /* 0x000ee6000c101900 */
[----:B------:R-:W-:Y:S01]  /*22ee0*/  ISETP.GE.U32.AND P0, PT, R9, R43, PT ;  /* 0x0000002b0900720c */ /* 0x000fe20003f06070 */
[----:B------:R-:W-:-:S12]  /*22ef0*/  IADD3 R9, PT, PT, -R43, R9, RZ ;  /* 0x000000092b097210 */ /* 0x000fd80007ffe1ff */
[----:B------:R-:W-:-:S05]  /*22f00*/  @!P0 IADD3 R9, PT, PT, R9, 0x7f000001, RZ ;  /* 0x7f00000109098810 */ /* 0x000fca0007ffe0ff */
[----:B--2---:R-:W-:-:S04]  /*22f10*/  IMAD.WIDE.U32 R6, R6, R9, RZ ;  /* 0x0000000906067225 */ /* 0x004fc800078e00ff */
[----:B------:R-:W-:-:S04]  /*22f20*/  IMAD R16, R6, 0x7effffff, RZ ;  /* 0x7effffff06107824 */ /* 0x000fc800078e02ff */
[----:B------:R-:W-:-:S05]  /*22f30*/  IMAD.HI.U32 R6, R16, 0x7f000001, R6 ;  /* 0x7f00000110067827 */ /* 0x000fca00078e0006 */
[----:B------:R-:W-:-:S13]  /*22f40*/  ISETP.GE.U32.AND P0, PT, R6, 0x7f000001, PT ;  /* 0x7f0000010600780c */ /* 0x000fda0003f06070 */
[----:B------:R-:W-:-:S04]  /*22f50*/  @P0 IADD3 R6, PT, PT, R6, -0x7f000001, RZ ;  /* 0x80ffffff06060810 */ /* 0x000fc80007ffe0ff */
[----:B---3--:R-:W-:-:S05]  /*22f60*/  IADD3 R15, PT, PT, R6, R15, RZ ;  /* 0x0000000f060f7210 */ /* 0x008fca0007ffe0ff */
[----:B------:R0:W-:Y:S04]  /*22f70*/  STL [R1+0x110], R15 ;  /* 0x0001100f01007387 */ /* 0x0001e80000100800 */
[----:B------:R-:W2:Y:S04]  /*22f80*/  LDL R16, [R1+0x114] ;  /* 0x0001140001107983 */ /* 0x000ea80000100800 */
[----:B------:R-:W3:Y:S04]  /*22f90*/  LDL R17, [R1+0x118] ;  /* 0x0001180001117983 */ /* 0x000ee80000100800 */
[----:B------:R-:W3:Y:S04]  /*22fa0*/  LDL R18, [R1+0x11c] ;  /* 0x00011c0001127983 */ /* 0x000ee80000100800 */
[----:B------:R-:W3:Y:S01]  /*22fb0*/  LDL.64 R4, [R1+0x100] ;  /* 0x0001000001047983 */ /* 0x000ee20000100a00 */
[----:B----4-:R-:W-:-:S03]  /*22fc0*/  IMAD.WIDE.U32 R6, R19, R9, RZ ;  /* 0x0000000913067225 */ /* 0x010fc600078e00ff */
[----:B------:R-:W4:Y:S01]  /*22fd0*/  LDG.E R154, desc[UR22][R126.64+0xc4] ;  /* 0x0000c4167e9a7981 */ /* 0x000f22000c1e1900 */
[----:B------:R-:W-:-:S03]  /*22fe0*/  IMAD R19, R6, 0x7effffff, RZ ;  /* 0x7effffff06137824 */ /* 0x000fc600078e02ff */
[----:B------:R-:W4:Y:S01]  /*22ff0*/  LDG.E R153, desc[UR22][R126.64+0xc8] ;  /* 0x0000c8167e997981 */ /* 0x000f22000c1e1900 */
[----:B------:R-:W-:-:S03]  /*23000*/  IMAD.HI.U32 R19, R19, 0x7f000001, R6 ;  /* 0x7f00000113137827 */ /* 0x000fc600078e0006 */
[----:B------:R-:W4:Y:S01]  /*23010*/  LDG.E R147, desc[UR22][R126.64+0xcc] ;  /* 0x0000cc167e937981 */ /* 0x000f22000c1e1900 */
[----:B------:R-:W-:-:S03]  /*23020*/  IMAD.WIDE.U32 R6, R10, R9, RZ ;  /* 0x000000090a067225 */ /* 0x000fc600078e00ff */
        /* <DEDUP_REMOVED lines=9> */
[----:B------:R-:W-:Y:S01]  /*230c0*/  IMAD.HI.U32 R6, R9, 0x7f000001, R6 ;  /* 0x7f00000109067827 */ /* 0x000fe200078e0006 */
[C---:B------:R-:W-:Y:S01]  /*230d0*/  ISETP.GE.U32.AND P0, PT, R19.reuse, 0x7f000001, PT ;  /* 0x7f0000011300780c */ /* 0x040fe20003f06070 */
[----:B------:R-:W-:Y:S01]  /*230e0*/  ISETP.GE.U32.AND P1, PT, R10, 0x7f000001, PT ;  /* 0x7f0000010a00780c */ /* 0x000fe20003f26070 */
[----:B------:R-:W4:Y:S02]  /*230f0*/  LDG.E R201, desc[UR22][R126.64+0xe4] ;  /* 0x0000e4167ec97981 */ /* 0x000f24000c1e1900 */
[----:B------:R-:W-:Y:S02]  /*23100*/  ISETP.GE.U32.AND P2, PT, R6, 0x7f000001, PT ;  /* 0x7f0000010600780c */ /* 0x000fe40003f46070 */
[----:B------:R-:W4:Y:S04]  /*23110*/  LDG.E R197, desc[UR22][R126.64+0xe8] ;  /* 0x0000e8167ec57981 */ /* 0x000f28000c1e1900 */
[----:B------:R-:W4:Y:S03]  /*23120*/  LDG.E R160, desc[UR22][R126.64+0xec] ;  /* 0x0000ec167ea07981 */ /* 0x000f26000c1e1900 */
[----:B------:R-:W-:-:S02]  /*23130*/  @P0 IADD3 R19, PT, PT, R19, -0x7f000001, RZ ;  /* 0x80ffffff13130810 */ /* 0x000fc40007ffe0ff */
[----:B------:R-:W-:Y:S01]  /*23140*/  @P1 IADD3 R10, PT, PT, R10, -0x7f000001, RZ ;  /* 0x80ffffff0a0a1810 */ /* 0x000fe20007ffe0ff */
[----:B------:R-:W4:Y:S01]  /*23150*/  LDG.E R233, desc[UR22][R126.64+0xf0] ;  /* 0x0000f0167ee97981 */ /* 0x000f22000c1e1900 */
[----:B------:R-:W-:Y:S01]  /*23160*/  @P2 IADD3 R6, PT, PT, R6, -0x7f000001, RZ ;  /* 0x80ffffff06062810 */ /* 0x000fe20007ffe0ff */
[C---:B------:R-:W-:Y:S02]  /*23170*/  ISETP.GE.U32.AND P0, PT, R15.reuse, 0x7f000001, PT ;  /* 0x7f0000010f00780c */ /* 0x040fe40003f06070 */
[----:B------:R-:W4:Y:S04]  /*23180*/  LDG.E R230, desc[UR22][R126.64+0xf4] ;  /* 0x0000f4167ee67981 */ /* 0x000f28000c1e1900 */
[----:B------:R-:W4:Y:S04]  /*23190*/  LDG.E R214, desc[UR22][R126.64+0xf8] ;  /* 0x0000f8167ed67981 */ /* 0x000f28000c1e1900 */
[----:B------:R-:W4:Y:S03]  /*231a0*/  LDG.E R156, desc[UR22][R126.64+0xfc] ;  /* 0x0000fc167e9c7981 */ /* 0x000f26000c1e1900 */
[----:B0-----:R-:W-:Y:S01]  /*231b0*/  @P0 IADD3 R15, PT, PT, R15, -0x7f000001, RZ ;  /* 0x80ffffff0f0f0810 */ /* 0x001fe20007ffe0ff */
[----:B------:R-:W-:Y:S04]  /*231c0*/  STL.64 [R1+0x7a8], R22 ;  /* 0x0007a81601007387 */ /* 0x000fe80000100a00 */
[----:B------:R-:W-:Y:S04]  /*231d0*/  STL [R1+0x110], R15 ;  /* 0x0001100f01007387 */ /* 0x000fe80000100800 */
[----:B------:R-:W4:Y:S04]  /*231e0*/  LDL R9, [R1+0x110] ;  /* 0x0001100001097983 */ /* 0x000f280000100800 */
[----:B------:R-:W-:Y:S04]  /*231f0*/  STL.64 [R1+0x7b0], R28 ;  /* 0x0007b01c01007387 */ /* 0x000fe80000100a00 */
[----:B------:R-:W4:Y:S01]  /*23200*/  LDG.E R118, desc[UR22][R126.64+0x100] ;  /* 0x000100167e767981 */ /* 0x000f22000c1e1900 */
[----:B--2---:R-:W-:-:S02]  /*23210*/  IADD3 R16, PT, PT, R19, R16, RZ ;  /* 0x0000001013107210 */ /* 0x004fc40007ffe0ff */
[----:B---3--:R-:W-:Y:S02]  /*23220*/  IADD3 R10, PT, PT, R10, R17, RZ ;  /* 0x000000110a0a7210 */ /* 0x008fe40007ffe0ff */
        /* <DEDUP_REMOVED lines=9> */
[----:B--2---:R-:W-:Y:S01]  /*232c0*/  @P3 IADD3 R6, PT, PT, R6, -0x7f000001, RZ ;  /* 0x80ffffff06063810 */ /* 0x004fe20007ffe0ff */
[----:B------:R-:W-:Y:S04]  /*232d0*/  STL [R1+0x114], R16 ;  /* 0x0001141001007387 */ /* 0x000fe80000100800 */
[----:B------:R-:W-:Y:S04]  /*232e0*/  STL [R1+0x118], R10 ;  /* 0x0001180a01007387 */ /* 0x000fe80000100800 */
[----:B------:R0:W-:Y:S04]  /*232f0*/  STL [R1+0x11c], R6 ;  /* 0x00011c0601007387 */ /* 0x0001e80000100800 */
[----:B------:R-:W2:Y:S04]  /*23300*/  LD.E R19, desc[UR22][R4.64+0x2d4] ;  /* 0x0002d41604137980 */ /* 0x000ea8000c101900 */
[----:B------:R-:W3:Y:S04]  /*23310*/  LD.E R17, desc[UR22][R4.64+0x2d8] ;  /* 0x0002d81604117980 */ /* 0x000ee8000c101900 */
[----:B0-----:R-:W2:Y:S04]  /*23320*/  LD.E R6, desc[UR22][R4.64+0x2d0] ;  /* 0x0002d01604067980 */ /* 0x001ea8000c101900 */
[----:B------:R-:W3:Y:S04]  /*23330*/  LD.E R18, desc[UR22][R4.64+0x2dc] ;  /* 0x0002dc1604127980 */ /* 0x000ee8000c101900 */
        /* <DEDUP_REMOVED lines=12> */
[----:B------:R-:W-:-:S04]  /*23400*/  IMAD.WIDE.U32 R6, R19, R2, RZ ;  /* 0x0000000213067225 */ /* 0x000fc800078e00ff */
        /* <DEDUP_REMOVED lines=16> */
[----:B----4-:R-:W-:Y:S02]  /*23510*/  IADD3 R8, PT, PT, R8, R9, RZ ;  /* 0x0000000908087210 */ /* 0x010fe40007ffe0ff */
        /* <DEDUP_REMOVED lines=70> */
[----:B------:R-:W-:Y:S04]  /*23980*/  STL [R1+0x114], R8 ;  /* 0x0001140801007387 */ /* 0x000fe80000100800 */
[----:B------:R-:W-:Y:S04]  /*23990*/  STL [R1+0x118], R9 ;  /* 0x0001180901007387 */ /* 0x000fe80000100800 */
[----:B------:R1:W-:Y:S04]  /*239a0*/  STL [R1+0x11c], R6 ;  /* 0x00011c0601007387 */ /* 0x0003e80000100800 */
[----:B0-----:R-:W2:Y:S04]  /*239b0*/  LD.E R2, desc[UR22][R4.64+0x2f0] ;  /* 0x0002f01604027980 */ /* 0x001ea8000c101900 */
[----:B------:R-:W3:Y:S04]  /*239c0*/  LD.E R7, desc[UR22][R4.64+0x2f8] ;  /* 0x0002f81604077980 */ /* 0x000ee8000c101900 */
[----:B-1----:R-:W4:Y:S04]  /*239d0*/  LD.E R6, desc[UR22][R4.64+0x2f4] ;  /* 0x0002f41604067980 */ /* 0x002f28000c101900 */
[----:B------:R2:W3:Y:S01]  /*239e0*/  LD.E R8, desc[UR22][R4.64+0x2fc] ;  /* 0x0002fc1604087980 */ /* 0x0004e2000c101900 */
[----:B------:R-:W-:-:S02]  /*239f0*/  IADD3 R9, PT, PT, R13, R14, RZ ;  /* 0x0000000e0d097210 */ /* 0x000fc40007ffe0ff */
[----:B------:R-:W-:Y:S02]  /*23a00*/  IADD3 R10, PT, PT, R55, R154, RZ ;  /* 0x0000009a370a7210 */ /* 0x000fe40007ffe0ff */
[----:B------:R-:W-:Y:S02]  /*23a10*/  IADD3 R11, PT, PT, R54, R153, RZ ;  /* 0x00000099360b7210 */ /* 0x000fe40007ffe0ff */
[----:B------:R-:W-:Y:S02]  /*23a20*/  IADD3 R14, PT, PT, R52, R145, RZ ;  /* 0x00000091340e7210 */ /* 0x000fe40007ffe0ff */
[----:B------:R-:W-:Y:S01]  /*23a30*/  IADD3 R18, PT, PT, R48, R218, RZ ;  /* 0x000000da30127210 */ /* 0x000fe20007ffe0ff */
[----:B------:R-:W-:Y:S01]  /*23a40*/  ISETP.GE.U32.AND P0, PT, R9, 0x7f000001, PT ;  /* 0x7f0000010900780c */ /* 0x000fe20003f06070 */
[----:B------:R-:W-:Y:S02]  /*23a50*/  IADD3 R20, PT, PT, R45, R160, RZ ;  /* 0x000000a02d147210 */ /* 0x000fe40007ffe0ff */
[----:B------:R-:W-:Y:S01]  /*23a60*/  IADD3 R24, PT, PT, R24, R214, RZ ;  /* 0x000000d618187210 */ /* 0x000fe20007ffe0ff */
[----:B------:R-:W3:Y:S04]  /*23a70*/  LDL R17, [R1+0x110] ;  /* 0x0001100001117983 */ /* 0x000ee80000100800 */
[----:B------:R-:W3:Y:S04]  /*23a80*/  LDL R28, [R1+0x114] ;  /* 0x00011400011c7983 */ /* 0x000ee80000100800 */
[----:B------:R-:W3:Y:S01]  /*23a90*/  LDL.LU R52, [R1+0xa28] ;  /* 0x000a280001347983 */ /* 0x000ee20000300800 */
[----:B------:R-:W-:-:S03]  /*23aa0*/  @P0 IADD3 R9, PT, PT, R9, -0x7f000001, RZ ;  /* 0x80ffffff09090810 */ /* 0x000fc60007ffe0ff */
[----:B------:R-:W3:Y:S02]  /*23ab0*/  LDL.LU R48, [R1+0xa24] ;  /* 0x000a240001307983 */ /* 0x000ee40000300800 */
[----:B------:R-:W-:Y:S01]  /*23ac0*/  ISETP.GE.U32.AND P0, PT, R9, R30, PT ;  /* 0x0000001e0900720c */ /* 0x000fe20003f06070 */
[----:B------:R-:W-:Y:S01]  /*23ad0*/  IADD3 R9, PT, PT, -R30, R9, RZ ;  /* 0x000000091e097210 */ /* 0x000fe20007ffe1ff */
[----:B------:R-:W3:Y:S04]  /*23ae0*/  LDL.LU R45, [R1+0xa18] ;  /* 0x000a1800012d7983 */ /* 0x000ee80000300800 */
[----:B------:R-:W3:Y:S07]  /*23af0*/  LDL.LU R54, [R1+0x9f0] ;  /* 0x0009f00001367983 */ /* 0x000eee0000300800 */
[----:B------:R-:W-:Y:S01]  /*23b00*/  @!P0 IADD3 R9, PT, PT, R9, 0x7f000001, RZ ;  /* 0x7f00000109098810 */ /* 0x000fe20007ffe0ff */
[----:B------:R-:W-:-:S13]  /*23b10*/  ISETP.GE.U32.AND P0, PT, R10, 0x7f000001, PT ;  /* 0x7f0000010a00780c */ /* 0x000fda0003f06070 */
[----:B------:R-:W-:Y:S01]  /*23b20*/  @P0 IADD3 R10, PT, PT, R10, -0x7f000001, RZ ;  /* 0x80ffffff0a0a0810 */ /* 0x000fe20007ffe0ff */
[----:B------:R-:W-:-:S13]  /*23b30*/  ISETP.GE.U32.AND P0, PT, R11, 0x7f000001, PT ;  /* 0x7f0000010b00780c */ /* 0x000fda0003f06070 */
[----:B------:R-:W-:Y:S01]  /*23b40*/  @P0 IADD3 R11, PT, PT, R11, -0x7f000001, RZ ;  /* 0x80ffffff0b0b0810 */ /* 0x000fe20007ffe0ff */
[----:B--2---:R-:W-:-:S04]  /*23b50*/  IMAD.WIDE.U32 R4, R2, R9, RZ ;  /* 0x0000000902047225 */ /* 0x004fc800078e00ff */
[----:B------:R-:W-:-:S04]  /*23b60*/  IMAD R2, R4, 0x7effffff, RZ ;  /* 0x7effffff04027824 */ /* 0x000fc800078e02ff */
[----:B------:R-:W-:-:S04]  /*23b70*/  IMAD.HI.U32 R2, R2, 0x7f000001, R4 ;  /* 0x7f00000102027827 */ /* 0x000fc800078e0004 */
[----:B----4-:R-:W-:-:S04]  /*23b80*/  IMAD.WIDE.U32 R4, R6, R9, RZ ;  /* 0x0000000906047225 */ /* 0x010fc800078e00ff */
        /* <DEDUP_REMOVED lines=12> */
[----:B------:R-:W-:Y:S02]  /*23c50*/  IMAD.WIDE.U32 R4, R8, R9, RZ ;  /* 0x0000000908047225 */ /* 0x000fe400078e00ff */
[----:B------:R-:W-:Y:S02]  /*23c60*/  @P0 IADD3 R12, PT, PT, R12, -0x7f000001, RZ ;  /* 0x80ffffff0c0c0810 */ /* 0x000fe40007ffe0ff */
[----:B------:R-:W-:-:S04]  /*23c70*/  IMAD R9, R4, 0x7effffff, RZ ;  /* 0x7effffff04097824 */ /* 0x000fc800078e02ff */
[----:B------:R-:W-:-:S04]  /*23c80*/  IMAD.HI.U32 R9, R9, 0x7f000001, R4 ;  /* 0x7f00000109097827 */ /* 0x000fc800078e0004 */
[----:B------:R-:W-:Y:S01]  /*23c90*/  IMAD.WIDE.U32 R4, R12, R10, RZ ;  /* 0x0000000a0c047225 */ /* 0x000fe200078e00ff */
[----:B------:R-:W-:Y:S01]  /*23ca0*/  IADD3 R12, PT, PT, R53, R147, RZ ;  /* 0x00000093350c7210 */ /* 0x000fe20007ffe0ff */
[----:B------:R-:W-:Y:S01]  /*23cb0*/  ISETP.GE.U32.AND P1, PT, R13, 0x7f000001, PT ;  /* 0x7f0000010d00780c */ /* 0x000fe20003f26070 */
[----:B------:R-:W-:Y:S01]  /*23cc0*/  ISETP.GE.U32.AND P2, PT, R9, 0x7f000001, PT ;  /* 0x7f0000010900780c */ /* 0x000fe20003f46070 */
[----:B------:R-:W-:Y:S01]  /*23cd0*/  IMAD R8, R4, 0x7effffff, RZ ;  /* 0x7effffff04087824 */ /* 0x000fe200078e02ff */
[----:B------:R-:W-:Y:S01]  /*23ce0*/  IADD3 R30, PT, PT, R30, R118, RZ ;  /* 0x000000761e1e7210 */ /* 0x000fe20007ffe0ff */
[----:B------:R-:W-:Y:S01]  /*23cf0*/  ISETP.GE.U32.AND P0, PT, R12, 0x7f000001, PT ;  /* 0x7f0000010c00780c */ /* 0x000fe20003f06070 */
[----:B------:R-:W2:Y:S01]  /*23d00*/  LDL.LU R53, [R1+0xa30] ;  /* 0x000a300001357983 */ /* 0x000ea20000300800 */
[----:B------:R-:W-:-:S07]  /*23d10*/  IMAD.HI.U32 R8, R8, 0x7f000001, R4 ;  /* 0x7f00000108087827 */ /* 0x000fce00078e0004 */
[----:B------:R-:W-:-:S04]  /*23d20*/  @P1 IADD3 R13, PT, PT, R13, -0x7f000001, RZ ;  /* 0x80ffffff0d0d1810 */ /* 0x000fc80007ffe0ff */
[----:B------:R-:W-:Y:S01]  /*23d30*/  @P0 IADD3 R12, PT, PT, R12, -0x7f000001, RZ ;  /* 0x80ffffff0c0c0810 */ /* 0x000fe20007ffe0ff */
[----:B------:R-:W-:Y:S01]  /*23d40*/  ISETP.GE.U32.AND P0, PT, R14, 0x7f000001, PT ;  /* 0x7f0000010e00780c */ /* 0x000fe20003f06070 */
[----:B------:R-:W-:Y:S01]  /*23d50*/  IMAD.WIDE.U32 R4, R13, R11, RZ ;  /* 0x0000000b0d047225 */ /* 0x000fe200078e00ff */
[----:B------:R-:W-:Y:S02]  /*23d60*/  IADD3 R13, PT, PT, R51, R144, RZ ;  /* 0x00000090330d7210 */ /* 0x000fe40007ffe0ff */
[----:B------:R-:W-:Y:S01]  /*23d70*/  @P2 IADD3 R9, PT, PT, R9, -0x7f000001, RZ ;  /* 0x80ffffff09092810 */ /* 0x000fe20007ffe0ff */
[----:B------:R-:W3:Y:S01]  /*23d80*/  LDL.LU R51, [R1+0xaa4] ;  /* 0x000aa40001337983 */ /* 0x000ee20000300800 */
[----:B------:R-:W-:-:S04]  /*23d90*/  IMAD R10, R4, 0x7effffff, RZ ;  /* 0x7effffff040a7824 */ /* 0x000fc800078e02ff */
[----:B------:R-:W-:-:S03]  /*23da0*/  IMAD.HI.U32 R10, R10, 0x7f000001, R4 ;  /* 0x7f0000010a0a7827 */ /* 0x000fc600078e0004 */
[----:B------:R-:W-:Y:S01]  /*23db0*/  @P0 IADD3 R14, PT, PT, R14, -0x7f000001, RZ ;  /* 0x80ffffff0e0e0810 */ /* 0x000fe20007ffe0ff */
        /* <DEDUP_REMOVED lines=10> */
[----:B------:R-:W-:Y:S01]  /*23e60*/  IMAD.WIDE.U32 R4, R13, R13, RZ ;  /* 0x0000000d0d047225 */ /* 0x000fe200078e00ff */
[----:B------:R-:W-:-:S03]  /*23e70*/  ISETP.GE.U32.AND P0, PT, R15, 0x7f000001, PT ;  /* 0x7f0000010f00780c */ /* 0x000fc60003f06070 */
[----:B------:R-:W-:-:S04]  /*23e80*/  IMAD R16, R4, 0x7effffff, RZ ;  /* 0x7effffff04107824 */ /* 0x000fc800078e02ff */
[----:B------:R-:W-:-:S04]  /*23e90*/  IMAD.HI.U32 R16, R16, 0x7f000001, R4 ;  /* 0x7f00000110107827 */ /* 0x000fc800078e0004 */
[----:B------:R-:W-:Y:S02]  /*23ea0*/  IMAD.WIDE.U32 R4, R11, R12, RZ ;  /* 0x0000000c0b047225 */ /* 0x000fe400078e00ff */
[----:B------:R-:W-:Y:S02]  /*23eb0*/  @P0 IADD3 R15, PT, PT, R15, -0x7f000001, RZ ;  /* 0x80ffffff0f0f0810 */ /* 0x000fe40007ffe0ff */
[----:B------:R-:W-:Y:S01]  /*23ec0*/  IMAD R11, R4, 0x7effffff, RZ ;  /* 0x7effffff040b7824 */ /* 0x000fe200078e02ff */
[----:B------:R-:W-:-:S03]  /*23ed0*/  ISETP.GE.U32.AND P1, PT, R16, 0x7f000001, PT ;  /* 0x7f0000011000780c */ /* 0x000fc60003f26070 */
[----:B------:R-:W-:-:S04]  /*23ee0*/  IMAD.HI.U32 R11, R11, 0x7f000001, R4 ;  /* 0x7f0000010b0b7827 */ /* 0x000fc800078e0004 */
[----:B------:R-:W-:Y:S01]  /*23ef0*/  IMAD.WIDE.U32 R4, R15, R14, RZ ;  /* 0x0000000e0f047225 */ /* 0x000fe200078e00ff */
[----:B------:R-:W-:-:S05]  /*23f00*/  IADD3 R15, PT, PT, R50, R155, RZ ;  /* 0x0000009b320f7210 */ /* 0x000fca0007ffe0ff */
[----:B------:R-:W-:Y:S01]  /*23f10*/  @P1 IADD3 R16, PT, PT, R16, -0x7f000001, RZ ;  /* 0x80ffffff10101810 */ /* 0x000fe20007ffe0ff */
[----:B------:R-:W-:Y:S01]  /*23f20*/  ISETP.GE.U32.AND P0, PT, R15, 0x7f000001, PT ;  /* 0x7f0000010f00780c */ /* 0x000fe20003f06070 */
[----:B------:R-:W-:Y:S01]  /*23f30*/  IMAD R12, R4, 0x7effffff, RZ ;  /* 0x7effffff040c7824 */ /* 0x000fe200078e02ff */
[----:B------:R-:W-:Y:S01]  /*23f40*/  IADD3 R14, PT, PT, R49, R157, RZ ;  /* 0x0000009d310e7210 */ /* 0x000fe20007ffe0ff */
[----:B------:R-:W-:Y:S01]  /*23f50*/  ISETP.GE.U32.AND P1, PT, R7, 0x7f000001, PT ;  /* 0x7f0000010700780c */ /* 0x000fe20003f26070 */
[----:B------:R-:W4:Y:S01]  /*23f60*/  LDL.LU R49, [R1+0xa38] ;  /* 0x000a380001317983 */ /* 0x000f220000300800 */
[----:B------:R-:W-:-:S03]  /*23f70*/  IMAD.HI.U32 R12, R12, 0x7f000001, R4 ;  /* 0x7f0000010c0c7827 */ /* 0x000fc600078e0004 */
[----:B------:R-:W2:Y:S01]  /*23f80*/  LDL.LU R50, [R1+0xa34] ;  /* 0x000a340001327983 */ /* 0x000ea20000300800 */
        /* <DEDUP_REMOVED lines=28> */
[----:B------:R-:W2:Y:S01]  /*24150*/  LDL.LU R47, [R1+0xa20] ;  /* 0x000a2000012f7983 */ /* 0x000ea20000300800 */
[----:B------:R-:W-:-:S06]  /*24160*/  IMAD R16, R4, 0x7effffff, RZ ;  /* 0x7effffff04107824 */ /* 0x000fcc00078e02ff */
[----:B------:R-:W-:Y:S01]  /*24170*/  @P0 IADD3 R19, PT, PT, R19, -0x7f000001, RZ ;  /* 0x80ffffff13130810 */ /* 0x000fe20007ffe0ff */
[----:B------:R-:W-:Y:S01]  /*24180*/  ISETP.GE.U32.AND P0, PT, R14, 0x7f000001, PT ;  /* 0x7f0000010e00780c */ /* 0x000fe20003f06070 */
[----:B------:R-:W-:-:S04]  /*24190*/  IMAD.HI.U32 R16, R16, 0x7f000001, R4 ;  /* 0x7f00000110107827 */ /* 0x000fc800078e0004 */
[----:B------:R-:W-:Y:S01]  /*241a0*/  IMAD.WIDE.U32 R4, R19, R18, RZ ;  /* 0x0000001213047225 */ /* 0x000fe200078e00ff */
[----:B------:R-:W-:Y:S02]  /*241b0*/  IADD3 R19, PT, PT, R46, R197, RZ ;  /* 0x000000c52e137210 */ /* 0x000fe40007ffe0ff */
[----:B------:R-:W2:Y:S05]  /*241c0*/  LDL.LU R46, [R1+0xa1c] ;  /* 0x000a1c00012e7983 */ /* 0x000eaa0000300800 */
        /* <DEDUP_REMOVED lines=23> */
[----:B------:R-:W2:Y:S01]  /*24340*/  LDL.LU R44, [R1+0xa14] ;  /* 0x000a1400012c7983 */ /* 0x000ea20000300800 */
[----:B------:R-:W-:-:S04]  /*24350*/  IMAD R14, R4, 0x7effffff, RZ ;  /* 0x7effffff040e7824 */ /* 0x000fc800078e02ff */
[----:B------:R-:W-:-:S04]  /*24360*/  IMAD.HI.U32 R14, R14, 0x7f000001, R4 ;  /* 0x7f0000010e0e7827 */ /* 0x000fc800078e0004 */
[----:B------:R-:W-:Y:S01]  /*24370*/  @P0 IADD3 R21, PT, PT, R21, -0x7f000001, RZ ;  /* 0x80ffffff15150810 */ /* 0x000fe20007ffe0ff */
[----:B------:R-:W-:Y:S01]  /*24380*/  IMAD.WIDE.U32 R4, R23, R19, RZ ;  /* 0x0000001317047225 */ /* 0x000fe200078e00ff */
[----:B------:R-:W-:-:S03]  /*24390*/  ISETP.GE.U32.AND P0, PT, R22, 0x7f000001, PT ;  /* 0x7f0000011600780c */ /* 0x000fc60003f06070 */
[----:B------:R-:W-:-:S04]  /*243a0*/  IMAD R23, R4, 0x7effffff, RZ ;  /* 0x7effffff04177824 */ /* 0x000fc800078e02ff */
[----:B------:R-:W-:Y:S01]  /*243b0*/  IMAD.HI.U32 R23, R23, 0x7f000001, R4 ;  /* 0x7f00000117177827 */ /* 0x000fe200078e0004 */
[----:B------:R-:W-:Y:S02]  /*243c0*/  IADD3 R19, PT, PT, R43, R230, RZ ;  /* 0x000000e62b137210 */ /* 0x000fe40007ffe0ff */
[----:B------:R-:W2:Y:S01]  /*243d0*/  LDL.LU R43, [R1+0xa10] ;  /* 0x000a1000012b7983 */ /* 0x000ea20000300800 */
[----:B------:R-:W-:Y:S02]  /*243e0*/  IMAD.WIDE.U32 R4, R21, R20, RZ ;  /* 0x0000001415047225 */ /* 0x000fe400078e00ff */
[----:B------:R-:W-:Y:S02]  /*243f0*/  @P0 IADD3 R22, PT, PT, R22, -0x7f000001, RZ ;  /* 0x80ffffff16160810 */ /* 0x000fe40007ffe0ff */
[----:B------:R-:W-:Y:S01]  /*24400*/  IMAD R21, R4, 0x7effffff, RZ ;  /* 0x7effffff04157824 */ /* 0x000fe200078e02ff */
[----:B------:R-:W-:-:S03]  /*24410*/  ISETP.GE.U32.AND P0, PT, R19, 0x7f000001, PT ;  /* 0x7f0000011300780c */ /* 0x000fc60003f06070 */
        /* <DEDUP_REMOVED lines=23> */
[----:B------:R-:W2:Y:S01]  /*24590*/  LDL R27, [R1+0x118] ;  /* 0x00011800011b7983 */ /* 0x000ea20000100800 */
[----:B------:R-:W-:-:S07]  /*245a0*/  IMAD R20, R4, 0x7effffff, RZ ;  /* 0x7effffff04147824 */ /* 0x000fce00078e02ff */
[----:B------:R-:W-:Y:S01]  /*245b0*/  @P0 IADD3 R22, PT, PT, R22, -0x7f000001, RZ ;  /* 0x80ffffff16160810 */ /* 0x000fe20007ffe0ff */
[----:B------:R-:W-:Y:S01]  /*245c0*/  ISETP.GE.U32.AND P0, PT, R19, 0x7f000001, PT ;  /* 0x7f0000011300780c */ /* 0x000fe20003f06070 */
[----:B------:R-:W-:-:S04]  /*245d0*/  IMAD.HI.U32 R20, R20, 0x7f000001, R4 ;  /* 0x7f00000114147827 */ /* 0x000fc800078e0004 */
[----:B------:R-:W-:Y:S02]  /*245e0*/  IMAD.WIDE.U32 R4, R22, R24, RZ ;  /* 0x0000001816047225 */ /* 0x000fe400078e00ff */
[----:B------:R-:W3:Y:S02]  /*245f0*/  LDL R24, [R1+0x11c] ;  /* 0x00011c0001187983 */ /* 0x000ee40000100800 */
[----:B------:R-:W-:-:S04]  /*24600*/  IMAD R25, R4, 0x7effffff, RZ ;  /* 0x7effffff04197824 */ /* 0x000fc800078e02ff */
[----:B------:R-:W-:Y:S01]  /*24610*/  @P0 IADD3 R19, PT, PT, R19, -0x7f000001, RZ ;  /* 0x80ffffff13130810 */ /* 0x000fe20007ffe0ff */
[----:B------:R-:W-:-:S04]  /*24620*/  IMAD.HI.U32 R25, R25, 0x7f000001, R4 ;  /* 0x7f00000119197827 */ /* 0x000fc800078e0004 */
[----:B------:R-:W-:-:S04]  /*24630*/  IMAD.WIDE.U32 R4, R19, R19, RZ ;  /* 0x0000001313047225 */ /* 0x000fc800078e00ff */
[----:B------:R-:W-:-:S04]  /*24640*/  IMAD R22, R4, 0x7effffff, RZ ;  /* 0x7effffff04167824 */ /* 0x000fc800078e02ff */
[----:B------:R-:W-:Y:S02]  /*24650*/  IMAD.HI.U32 R22, R22, 0x7f000001, R4 ;  /* 0x7f00000116167827 */ /* 0x000fe400078e0004 */
[----:B------:R-:W4:Y:S01]  /*24660*/  LDL.64 R4, [R1+0x100] ;  /* 0x0001000001047983 */ /* 0x000f220000100a00 */
[----:B------:R-:W-:-:S13]  /*24670*/  ISETP.GE.U32.AND P0, PT, R2, 0x7f000001, PT ;  /* 0x7f0000010200780c */ /* 0x000fda0003f06070 */
[----:B------:R-:W-:Y:S01]  /*24680*/  @P0 IADD3 R2, PT, PT, R2, -0x7f000001, RZ ;  /* 0x80ffffff02020810 */ /* 0x000fe20007ffe0ff */
[----:B------:R-:W-:-:S03]  /*24690*/  ISETP.GE.U32.AND P0, PT, R6, 0x7f000001, PT ;  /* 0x7f0000010600780c */ /* 0x000fc60003f06070 */
[----:B------:R-:W-:-:S10]  /*246a0*/  IADD3 R2, PT, PT, R2, R17, RZ ;  /* 0x0000001102027210 */ /* 0x000fd40007ffe0ff */
[----:B------:R-:W-:-:S04]  /*246b0*/  @P0 IADD3 R6, PT, PT, R6, -0x7f000001, RZ ;  /* 0x80ffffff06060810 */ /* 0x000fc80007ffe0ff */
[----:B------:R-:W-:Y:S01]  /*246c0*/  IADD3 R6, PT, PT, R6, R28, RZ ;  /* 0x0000001c06067210 */ /* 0x000fe20007ffe0ff */
[----:B------:R-:W-:-:S04]  /*246d0*/  ISETP.GE.U32.AND P0, PT, R2, 0x7f000001, PT ;  /* 0x7f0000010200780c */ /* 0x000fc80003f06070 */
[----:B------:R-:W-:Y:S01]  /*246e0*/  ISETP.GE.U32.AND P1, PT, R6, 0x7f000001, PT ;  /* 0x7f0000010600780c */ /* 0x000fe20003f26070 */
[----:B------:R0:W-:Y:S04]  /*246f0*/  STL [R1+0x110], R2 ;  /* 0x0001100201007387 */ /* 0x0001e80000100800 */
[----:B------:R1:W-:Y:S04]  /*24700*/  STL [R1+0x114], R6 ;  /* 0x0001140601007387 */ /* 0x0003e80000100800 */
[----:B0-----:R-:W-:-:S04]  /*24710*/  @P0 IADD3 R2, PT, PT, R2, -0x7f000001, RZ ;  /* 0x80ffffff02020810 */ /* 0x001fc80007ffe0ff */
[----:B-1----:R-:W-:Y:S01]  /*24720*/  @P1 IADD3 R6, PT, PT, R6, -0x7f000001, RZ ;  /* 0x80ffffff06061810 */ /* 0x002fe20007ffe0ff */
[----:B------:R-:W-:Y:S04]  /*24730*/  STL [R1+0x110], R2 ;  /* 0x0001100201007387 */ /* 0x000fe80000100800 */
[----:B------:R-:W-:Y:S01]  /*24740*/  STL [R1+0x114], R6 ;  /* 0x0001140601007387 */ /* 0x000fe20000100800 */
[----:B------:R-:W-:Y:S01]  /*24750*/  ISETP.GE.U32.AND P0, PT, R30, 0x7f000001, PT ;  /* 0x7f0000011e00780c */ /* 0x000fe20003f06070 */
[----:B------:R-:W-:-:S12]  /*24760*/  ISETP.GE.U32.AND P1, PT, R10, 0x7f000001, PT ;  /* 0x7f0000010a00780c */ /* 0x000fd80003f26070 */
[----:B------:R-:W-:Y:S01]  /*24770*/  @P0 IADD3 R30, PT, PT, R30, -0x7f000001, RZ ;  /* 0x80ffffff1e1e0810 */ /* 0x000fe20007ffe0ff */
[----:B------:R-:W-:Y:S01]  /*24780*/  ISETP.GE.U32.AND P0, PT, R8, 0x7f000001, PT ;  /* 0x7f0000010800780c */ /* 0x000fe20003f06070 */
[----:B------:R-:W-:Y:S01]  /*24790*/  @P1 IADD3 R10, PT, PT, R10, -0x7f000001, RZ ;  /* 0x80ffffff0a0a1810 */ /* 0x000fe20007ffe0ff */
[----:B------:R-:W-:-:S11]  /*247a0*/  ISETP.GE.U32.AND P4, PT, R22, 0x7f000001, PT ;  /* 0x7f0000011600780c */ /* 0x000fd60003f86070 */
[----:B------:R-:W-:Y:S02]  /*247b0*/  @P0 IADD3 R8, PT, PT, R8, -0x7f000001, RZ ;  /* 0x80ffffff08080810 */ /* 0x000fe40007ffe0ff */
[----:B------:R-:W-:Y:S02]  /*247c0*/  @P4 IADD3 R22, PT, PT, R22, -0x7f000001, RZ ;  /* 0x80ffffff16164810 */ /* 0x000fe40007ffe0ff */
[----:B--2---:R-:W-:-:S05]  /*247d0*/  IADD3 R7, PT, PT, R7, R27, RZ ;  /* 0x0000001b07077210 */ /* 0x004fca0007ffe0ff */
[----:B------:R-:W-:Y:S01]  /*247e0*/  ISETP.GE.U32.AND P2, PT, R7, 0x7f000001, PT ;  /* 0x7f0000010700780c */ /* 0x000fe20003f46070 */
[----:B---3--:R-:W-:-:S05]  /*247f0*/  IADD3 R9, PT, PT, R9, R24, RZ ;  /* 0x0000001809097210 */ /* 0x008fca0007ffe0ff */
[----:B------:R-:W-:Y:S01]  /*24800*/  ISETP.GE.U32.AND P3, PT, R9, 0x7f000001, PT ;  /* 0x7f0000010900780c */ /* 0x000fe20003f66070 */
[----:B------:R0:W-:Y:S04]  /*24810*/  STL [R1+0x118], R7 ;  /* 0x0001180701007387 */ /* 0x0001e80000100800 */
[----:B------:R1:W-:Y:S02]  /*24820*/  STL [R1+0x11c], R9 ;  /* 0x00011c0901007387 */ /* 0x0003e40000100800 */
[----:B0-----:R-:W-:-:S06]  /*24830*/  @P2 IADD3 R7, PT, PT, R7, -0x7f000001, RZ ;  /* 0x80ffffff07072810 */ /* 0x001fcc0007ffe0ff */
[----:B-1----:R-:W-:Y:S01]  /*24840*/  @P3 IADD3 R9, PT, PT, R9, -0x7f000001, RZ ;  /* 0x80ffffff09093810 */ /* 0x002fe20007ffe0ff */
[----:B------:R0:W-:Y:S04]  /*24850*/  STL [R1+0x118], R7 ;  /* 0x0001180701007387 */ /* 0x0001e80000100800 */
[----:B------:R1:W-:Y:S04]  /*24860*/  STL [R1+0x11c], R9 ;  /* 0x00011c0901007387 */ /* 0x0003e80000100800 */
[----:B----4-:R-:W2:Y:S01]  /*24870*/  LD.E R2, desc[UR22][R4.64+0x300] ;  /* 0x0003001604027980 */ /* 0x010ea2000c101900 */
[----:B------:R-:W-:Y:S01]  /*24880*/  ISETP.GE.U32.AND P2, PT, R11, 0x7f000001, PT ;  /* 0x7f0000010b00780c */ /* 0x000fe20003f46070 */
[----:B------:R-:W-:Y:S01]  /*24890*/  ISETP.GE.U32.AND P3, PT, R12, 0x7f000001, PT ;  /* 0x7f0000010c00780c */ /* 0x000fe20003f66070 */
[----:B0-----:R-:W-:Y:S01]  /*248a0*/  IMAD.WIDE.U32 R6, R30, R30, RZ ;  /* 0x0000001e1e067225 */ /* 0x001fe200078e00ff */
[----:B------:R-:W3:Y:S01]  /*248b0*/  LD.E R31, desc[UR22][R4.64+0x30c] ;  /* 0x00030c16041f7980 */ /* 0x000ee2000c101900 */
[----:B-1----:R-:W-:-:S09]  /*248c0*/  IADD3 R9, PT, PT, R8, R10, RZ ;  /* 0x0000000a08097210 */ /* 0x002fd20007ffe0ff */
[----:B------:R-:W-:Y:S02]  /*248d0*/  @P2 IADD3 R11, PT, PT, R11, -0x7f000001, RZ ;  /* 0x80ffffff0b0b2810 */ /* 0x000fe40007ffe0ff */
[----:B------:R-:W-:-:S04]  /*248e0*/  @P3 IADD3 R12, PT, PT, R12, -0x7f000001, RZ ;  /* 0x80ffffff0c0c3810 */ /* 0x000fc80007ffe0ff */
[----:B------:R-:W-:Y:S01]  /*248f0*/  IADD3 R27, PT, PT, R11, R12, RZ ;  /* 0x0000000c0b1b7210 */ /* 0x000fe20007ffe0ff */
[----:B------:R-:W-:Y:S01]  /*24900*/  ISETP.GE.U32.AND P1, PT, R9, 0x7f000001, PT ;  /* 0x7f0000010900780c */ /* 0x000fe20003f26070 */
[----:B------:R-:W-:-:S03]  /*24910*/  IMAD R17, R6, 0x7effffff, RZ ;  /* 0x7effffff06117824 */ /* 0x000fc600078e02ff */
[----:B------:R-:W-:Y:S01]  /*24920*/  ISETP.GE.U32.AND P2, PT, R27, 0x7f000001, PT ;  /* 0x7f0000011b00780c */ /* 0x000fe20003f46070 */
[----:B------:R-:W-:-:S05]  /*24930*/  IMAD.HI.U32 R17, R17, 0x7f000001, R6 ;  /* 0x7f00000111117827 */ /* 0x000fca00078e0006 */
[----:B------:R-:W-:-:S03]  /*24940*/  ISETP.GE.U32.AND P0, PT, R17, 0x7f000001, PT ;  /* 0x7f0000011100780c */ /* 0x000fc60003f06070 */
[----:B------:R-:W-:-:S04]  /*24950*/  @P1 IADD3 R9, PT, PT, R9, -0x7f000001, RZ ;  /* 0x80ffffff09091810 */ /* 0x000fc80007ffe0ff */
[----:B------:R-:W-:Y:S01]  /*24960*/  @P2 IADD3 R27, PT, PT, R27, -0x7f000001, RZ ;  /* 0x80ffffff1b1b2810 */ /* 0x000fe20007ffe0ff */
[----:B------:R-:W-:-:S03]  /*24970*/  IMAD.WIDE.U32 R6, R22, R19, RZ ;  /* 0x0000001316067225 */ /* 0x000fc600078e00ff */
[----:B------:R-:W-:Y:S02]  /*24980*/  IADD3 R19, PT, PT, R9, R27, RZ ;  /* 0x0000001b09137210 */ /* 0x000fe40007ffe0ff */
[----:B------:R-:W-:Y:S01]  /*24990*/  @P0 IADD3 R17, PT, PT, R17, -0x7f000001, RZ ;  /* 0x80ffffff11110810 */ /* 0x000fe20007ffe0ff */
[----:B------:R-:W-:Y:S01]  /*249a0*/  ISETP.GE.U32.AND P0, PT, R13, 0x7f000001, PT ;  /* 0x7f0000010d00780c */ /* 0x000fe20003f06070 */
[----:B------:R-:W-:Y:S01]  /*249b0*/  ISETP.GE.U32.AND P1, PT, R15, 0x7f000001, PT ;  /* 0x7f0000010f00780c */ /* 0x000fe20003f26070 */
[----:B------:R-:W-:Y:S01]  /*249c0*/  ISETP.GE.U32.AND P4, PT, R19, 0x7f000001, PT ;  /* 0x7f0000011300780c */ /* 0x000fe20003f86070 */
[----:B------:R-:W-:Y:S01]  /*249d0*/  ISETP.GE.U32.AND P2, PT, R16, 0x7f000001, PT ;  /* 0x7f0000011000780c */ /* 0x000fe20003f46070 */
        /* <DEDUP_REMOVED lines=9> */
[----:B------:R-:W-:Y:S01]  /*24a70*/  @P3 IADD3 R18, PT, PT, R18, -0x7f000001, RZ ;  /* 0x80ffffff12123810 */ /* 0x000fe20007ffe0ff */
[----:B------:R-:W-:Y:S01]  /*24a80*/  IMAD.HI.U32 R6, R17, 0x7f000001, R6 ;  /* 0x7f00000111067827 */ /* 0x000fe200078e0006 */
[----:B------:R-:W-:-:S02]  /*24a90*/  IADD3 R7, PT, PT, R10, R19, RZ ;  /* 0x000000130a077210 */ /* 0x000fc40007ffe0ff */
[----:B------:R-:W-:Y:S02]  /*24aa0*/  IADD3 R19, PT, PT, R12, R19, RZ ;  /* 0x000000130c137210 */ /* 0x000fe40007ffe0ff */
[----:B------:R-:W-:Y:S02]  /*24ab0*/  IADD3 R22, PT, PT, R13, R15, RZ ;  /* 0x0000000f0d167210 */ /* 0x000fe40007ffe0ff */
[----:B------:R-:W-:Y:S01]  /*24ac0*/  IADD3 R12, PT, PT, R16, R18, RZ ;  /* 0x00000012100c7210 */ /* 0x000fe20007ffe0ff */
[----:B------:R-:W-:Y:S02]  /*24ad0*/  ISETP.GE.U32.AND P6, PT, R19, 0x7f000001, PT ;  /* 0x7f0000011300780c */ /* 0x000fe40003fc6070 */
[----:B------:R-:W-:Y:S02]  /*24ae0*/  ISETP.GE.U32.AND P0, PT, R22, 0x7f000001, PT ;  /* 0x7f0000011600780c */ /* 0x000fe40003f06070 */
[----:B------:R-:W-:Y:S01]  /*24af0*/  ISETP.GE.U32.AND P1, PT, R12, 0x7f000001, PT ;  /* 0x7f0000010c00780c */ /* 0x000fe20003f26070 */
[----:B------:R-:W-:Y:S01]  /*24b00*/  IADD3 R8, PT, PT, R8, R8, RZ ;  /* 0x0000000808087210 */ /* 0x000fe20007ffe0ff */
[----:B------:R-:W-:-:S04]  /*24b10*/  ISETP.GE.U32.AND P2, PT, R14, 0x7f000001, PT ;  /* 0x7f0000010e00780c */ /* 0x000fc80003f46070 */
[----:B------:R-:W-:Y:S01]  /*24b20*/  ISETP.GE.U32.AND P5, PT, R8, 0x7f000001, PT ;  /* 0x7f0000010800780c */ /* 0x000fe20003fa6070 */
[----:B------:R-:W-:Y:S02]  /*24b30*/  ISETP.GE.U32.AND P3, PT, R23, 0x7f000001, PT ;  /* 0x7f0000011700780c */ /* 0x000fe40003f66070 */
[----:B------:R-:W-:Y:S02]  /*24b40*/  @P6 IADD3 R19, PT, PT, R19, -0x7f000001, RZ ;  /* 0x80ffffff13136810 */ /* 0x000fe40007ffe0ff */
[----:B------:R-:W-:Y:S01]  /*24b50*/  @P0 IADD3 R22, PT, PT, R22, -0x7f000001, RZ ;  /* 0x80ffffff16160810 */ /* 0x000fe20007ffe0ff */
[----:B------:R-:W-:Y:S01]  /*24b60*/  ISETP.GE.U32.AND P6, PT, R21, 0x7f000001, PT ;  /* 0x7f0000011500780c */ /* 0x000fe20003fc6070 */
[----:B------:R-:W-:Y:S01]  /*24b70*/  ISETP.GE.U32.AND P0, PT, R26, 0x7f000001, PT ;  /* 0x7f0000011a00780c */ /* 0x000fe20003f06070 */
[----:B------:R-:W-:Y:S02]  /*24b80*/  @P1 IADD3 R12, PT, PT, R12, -0x7f000001, RZ ;  /* 0x80ffffff0c0c1810 */ /* 0x000fe40007ffe0ff */
[----:B------:R-:W-:-:S02]  /*24b90*/  IADD3 R11, PT, PT, R11, R11, RZ ;  /* 0x0000000b0b0b7210 */ /* 0x000fc40007ffe0ff */
[----:B------:R-:W-:Y:S02]  /*24ba0*/  IADD3 R10, PT, PT, R22, R12, RZ ;  /* 0x0000000c160a7210 */ /* 0x000fe40007ffe0ff */
[----:B------:R-:W-:Y:S01]  /*24bb0*/  @P5 IADD3 R8, PT, PT, R8, -0x7f000001, RZ ;  /* 0x80ffffff08085810 */ /* 0x000fe20007ffe0ff */
[----:B------:R-:W-:Y:S01]  /*24bc0*/  ISETP.GE.U32.AND P4, PT, R11, 0x7f000001, PT ;  /* 0x7f0000010b00780c */ /* 0x000fe20003f86070 */
[----:B------:R-:W-:Y:S01]  /*24bd0*/  ISETP.GE.U32.AND P5, PT, R7, 0x7f000001, PT ;  /* 0x7f0000010700780c */ /* 0x000fe20003fa6070 */
[----:B------:R-:W-:Y:S01]  /*24be0*/  @P2 IADD3 R14, PT, PT, R14, -0x7f000001, RZ ;  /* 0x80ffffff0e0e2810 */ /* 0x000fe20007ffe0ff */
[----:B------:R-:W-:Y:S01]  /*24bf0*/  ISETP.GE.U32.AND P2, PT, R10, 0x7f000001, PT ;  /* 0x7f0000010a00780c */ /* 0x000fe20003f46070 */
[----:B------:R-:W-:Y:S02]  /*24c00*/  @P3 IADD3 R23, PT, PT, R23, -0x7f000001, RZ ;  /* 0x80ffffff17173810 */ /* 0x000fe40007ffe0ff */
[----:B------:R-:W-:Y:S02]  /*24c10*/  @P6 IADD3 R21, PT, PT, R21, -0x7f000001, RZ ;  /* 0x80ffffff15156810 */ /* 0x000fe40007ffe0ff */
[----:B------:R-:W-:-:S02]  /*24c20*/  @P0 IADD3 R26, PT, PT, R26, -0x7f000001, RZ ;  /* 0x80ffffff1a1a0810 */ /* 0x000fc40007ffe0ff */
[----:B------:R-:W-:Y:S02]  /*24c30*/  IADD3 R24, PT, PT, R19, R8, RZ ;  /* 0x0000000813187210 */ /* 0x000fe40007ffe0ff */
[----:B------:R-:W-:Y:S02]  /*24c40*/  IADD3 R8, PT, PT, R14, R23, RZ ;  /* 0x000000170e087210 */ /* 0x000fe40007ffe0ff */
[----:B------:R-:W-:Y:S02]  /*24c50*/  IADD3 R17, PT, PT, R21, R26, RZ ;  /* 0x0000001a15117210 */ /* 0x000fe40007ffe0ff */
[----:B------:R-:W-:Y:S02]  /*24c60*/  @P4 IADD3 R11, PT, PT, R11, -0x7f000001, RZ ;  /* 0x80ffffff0b0b4810 */ /* 0x000fe40007ffe0ff */
[----:B------:R-:W-:Y:S01]  /*24c70*/  @P5 IADD3 R7, PT, PT, R7, -0x7f000001, RZ ;  /* 0x80ffffff07075810 */ /* 0x000fe20007ffe0ff */
[----:B------:R-:W-:Y:S01]  /*24c80*/  ISETP.GE.U32.AND P4, PT, R8, 0x7f000001, PT ;  /* 0x7f0000010800780c */ /* 0x000fe20003f86070 */
[----:B------:R-:W-:Y:S01]  /*24c90*/  ISETP.GE.U32.AND P5, PT, R17, 0x7f000001, PT ;  /* 0x7f0000011100780c */ /* 0x000fe20003fa6070 */
[----:B------:R-:W-:Y:S01]  /*24ca0*/  @P2 IADD3 R10, PT, PT, R10, -0x7f000001, RZ ;  /* 0x80ffffff0a0a2810 */ /* 0x000fe20007ffe0ff */
[----:B------:R-:W-:Y:S01]  /*24cb0*/  ISETP.GE.U32.AND P1, PT, R20, 0x7f000001, PT ;  /* 0x7f0000011400780c */ /* 0x000fe20003f26070 */
[----:B------:R-:W-:Y:S01]  /*24cc0*/  ISETP.GE.U32.AND P2, PT, R25, 0x7f000001, PT ;  /* 0x7f0000011900780c */ /* 0x000fe20003f46070 */
[----:B------:R-:W-:Y:S01]  /*24cd0*/  ISETP.GE.U32.AND P3, PT, R29, 0x7f000001, PT ;  /* 0x7f0000011d00780c */ /* 0x000fe20003f66070 */
[----:B------:R-:W-:Y:S01]  /*24ce0*/  ISETP.GE.U32.AND P0, PT, R6, 0x7f000001, PT ;  /* 0x7f0000010600780c */ /* 0x000fe20003f06070 */
[----:B------:R-:W-:-:S02]  /*24cf0*/  IADD3 R28, PT, PT, R7, R11, RZ ;  /* 0x0000000b071c7210 */ /* 0x000fc40007ffe0ff */
[----:B------:R-:W-:Y:S02]  /*24d00*/  IADD3 R7, PT, PT, R9, R7, RZ ;  /* 0x0000000709077210 */ /* 0x000fe40007ffe0ff */
[----:B------:R-:W-:Y:S02]  /*24d10*/  IADD3 R15, PT, PT, R15, R10, RZ ;  /* 0x0000000a0f0f7210 */ /* 0x000fe40007ffe0ff */
[----:B------:R-:W-:Y:S02]  /*24d20*/  @P4 IADD3 R8, PT, PT, R8, -0x7f000001, RZ ;  /* 0x80ffffff08084810 */ /* 0x000fe40007ffe0ff */
[----:B------:R-:W-:Y:S02]  /*24d30*/  @P5 IADD3 R17, PT, PT, R17, -0x7f000001, RZ ;  /* 0x80ffffff11115810 */ /* 0x000fe40007ffe0ff */
[----:B------:R-:W-:Y:S02]  /*24d40*/  @P1 IADD3 R20, PT, PT, R20, -0x7f000001, RZ ;  /* 0x80ffffff14141810 */ /* 0x000fe40007ffe0ff */
[----:B------:R-:W-:-:S02]  /*24d50*/  @P2 IADD3 R25, PT, PT, R25, -0x7f000001, RZ ;  /* 0x80ffffff19192810 */ /* 0x000fc40007ffe0ff */
[----:B------:R-:W-:Y:S02]  /*24d60*/  @P3 IADD3 R29, PT, PT, R29, -0x7f000001, RZ ;  /* 0x80ffffff1d1d3810 */ /* 0x000fe40007ffe0ff */
[----:B------:R-:W-:Y:S02]  /*24d70*/  @P0 IADD3 R6, PT, PT, R6, -0x7f000001, RZ ;  /* 0x80ffffff06060810 */ /* 0x000fe40007ffe0ff */
[----:B------:R-:W-:Y:S02]  /*24d80*/  IADD3 R16, PT, PT, R16, R16, RZ ;  /* 0x0000001010107210 */ /* 0x000fe40007ffe0ff */
[----:B------:R-:W-:Y:S02]  /*24d90*/  IADD3 R18, PT, PT, R18, R10, RZ ;  /* 0x0000000a12127210 */ /* 0x000fe40007ffe0ff */
[----:B------:R-:W-:Y:S02]  /*24da0*/  IADD3 R9, PT, PT, R8, R17, RZ ;  /* 0x0000001108097210 */ /* 0x000fe40007ffe0ff */
[----:B------:R-:W-:-:S02]  /*24db0*/  IADD3 R10, PT, PT, R20, R25, RZ ;  /* 0x00000019140a7210 */ /* 0x000fc40007ffe0ff */
        /* <DEDUP_REMOVED lines=16> */
[-C--:B------:R-:W-:Y:S02]  /*24ec0*/  IADD3 R15, PT, PT, R23, R9.reuse, RZ ;  /* 0x00000009170f7210 */ /* 0x080fe40007ffe0ff */
        /* <DEDUP_REMOVED lines=33> */
[----:B------:R-:W-:Y:S02]  /*250e0*/  IADD3 R8, PT, PT, -R51, R7, RZ ;  /* 0x0000000733087210 */ /* 0x000fe40007ffe1ff */
[----:B------:R-:W-:Y:S02]  /*250f0*/  IADD3 R21, PT, PT, R21, R21, RZ ;  /* 0x0000001515157210 */ /* 0x000fe40007ffe0ff */
[----:B------:R-:W-:Y:S02]  /*25100*/  IADD3 R25, PT, PT, R6, R30, RZ ;  /* 0x0000001e06197210 */ /* 0x000fe40007ffe0ff */
[----:B------:R0:W4:Y:S01]  /*25110*/  LD.E R30, desc[UR22][R4.64+0x308] ;  /* 0x00030816041e7980 */ /* 0x000122000c101900 */
[----:B------:R-:W-:-:S05]  /*25120*/  ISETP.GE.U32.AND P0, PT, R21, 0x7f000001, PT ;  /* 0x7f0000011500780c */ /* 0x000fca0003f06070 */
[----:B------:R-:W-:-:S05]  /*25130*/  @!P1 IADD3 R8, PT, PT, R8, 0x7f000001, RZ ;  /* 0x7f00000108089810 */ /* 0x000fca0007ffe0ff */
[----:B--2---:R-:W-:-:S04]  /*25140*/  IMAD.WIDE.U32 R6, R2, R8, RZ ;  /* 0x0000000802067225 */ /* 0x004fc800078e00ff */
[----:B------:R-:W-:-:S04]  /*25150*/  IMAD R2, R6, 0x7effffff, RZ ;  /* 0x7effffff06027824 */ /* 0x000fc800078e02ff */
[----:B------:R-:W-:Y:S02]  /*25160*/  IMAD.HI.U32 R6, R2, 0x7f000001, R6 ;  /* 0x7f00000102067827 */ /* 0x000fe400078e0006 */
[----:B------:R-:W0:Y:S01]  /*25170*/  LD.E R7, desc[UR22][R4.64+0x304] ;  /* 0x0003041604077980 */ /* 0x000e22000c101900 */
[----:B------:R-:W-:-:S04]  /*25180*/  @P0 IADD3 R21, PT, PT, R21, -0x7f000001, RZ ;  /* 0x80ffffff15150810 */ /* 0x000fc80007ffe0ff */
[----:B------:R-:W-:Y:S02]  /*25190*/  IADD3 R15, PT, PT, R15, R21, RZ ;  /* 0x000000150f0f7210 */ /* 0x000fe40007ffe0ff */
[----:B------:R-:W2:Y:S01]  /*251a0*/  LDL R21, [R1+0x110] ;  /* 0x0001100001157983 */ /* 0x000ea20000100800 */
[----:B------:R-:W-:-:S03]  /*251b0*/  IADD3 R2, PT, PT, R29, R29, RZ ;  /* 0x0000001d1d027210 */ /* 0x000fc60007ffe0ff */
[----:B------:R-:W3:Y:S02]  /*251c0*/  LDL R29, [R1+0x118] ;  /* 0x00011800011d7983 */ /* 0x000ee40000100800 */
[----:B------:R-:W-:-:S13]  /*251d0*/  ISETP.GE.U32.AND P0, PT, R2, 0x7f000001, PT ;  /* 0x7f0000010200780c */ /* 0x000fda0003f06070 */
[----:B------:R-:W-:Y:S01]  /*251e0*/  @P0 IADD3 R2, PT, PT, R2, -0x7f000001, RZ ;  /* 0x80ffffff02020810 */ /* 0x000fe20007ffe0ff */
[----:B------:R-:W-:-:S13]  /*251f0*/  ISETP.GE.U32.AND P0, PT, R6, 0x7f000001, PT ;  /* 0x7f0000010600780c */ /* 0x000fda0003f06070 */
[----:B------:R-:W-:Y:S02]  /*25200*/  @P0 IADD3 R6, PT, PT, R6, -0x7f000001, RZ ;  /* 0x80ffffff06060810 */ /* 0x000fe40007ffe0ff */
[----:B------:R-:W-:Y:S01]  /*25210*/  IADD3 R2, PT, PT, R23, R2, RZ ;  /* 0x0000000217027210 */ /* 0x000fe20007ffe0ff */
[----:B0-----:R-:W-:-:S04]  /*25220*/  IMAD.WIDE.U32 R4, R7, R8, RZ ;  /* 0x0000000807047225 */ /* 0x001fc800078e00ff */
[----:B------:R-:W-:-:S04]  /*25230*/  IMAD R7, R4, 0x7effffff, RZ ;  /* 0x7effffff04077824 */ /* 0x000fc800078e02ff */
[----:B------:R-:W-:Y:S01]  /*25240*/  IMAD.HI.U32 R7, R7, 0x7f000001, R4 ;  /* 0x7f00000107077827 */ /* 0x000fe200078e0004 */
[----:B--2---:R-:W-:Y:S02]  /*25250*/  IADD3 R6, PT, PT, R6, R21, RZ ;  /* 0x0000001506067210 */ /* 0x004fe40007ffe0ff */
[----:B------:R-:W2:Y:S01]  /*25260*/  LDL R21, [R1+0x11c] ;  /* 0x00011c0001157983 */ /* 0x000ea20000100800 */
[----:B----4-:R-:W-:-:S03]  /*25270*/  IMAD.WIDE.U32 R4, R30, R8, RZ ;  /* 0x000000081e047225 */ /* 0x010fc600078e00ff */
[----:B------:R-:W4:Y:S01]  /*25280*/  LDL R30, [R1+0x114] ;  /* 0x00011400011e7983 */ /* 0x000f220000100800 */
[----:B------:R-:W-:-:S04]  /*25290*/  IMAD R23, R4, 0x7effffff, RZ ;  /* 0x7effffff04177824 */ /* 0x000fc800078e02ff */
[----:B------:R-:W-:-:S04]  /*252a0*/  IMAD.HI.U32 R23, R23, 0x7f000001, R4 ;  /* 0x7f00000117177827 */ /* 0x000fc800078e0004 */
[----:B---3--:R-:W-:-:S04]  /*252b0*/  IMAD.WIDE.U32 R4, R31, R8, RZ ;  /* 0x000000081f047225 */ /* 0x008fc800078e00ff */
[----:B------:R-:W-:-:S04]  /*252c0*/  IMAD R8, R4, 0x7effffff, RZ ;  /* 0x7effffff04087824 */ /* 0x000fc800078e02ff */
[----:B------:R-:W-:Y:S02]  /*252d0*/  IMAD.HI.U32 R8, R8, 0x7f000001, R4 ;  /* 0x7f00000108087827 */ /* 0x000fe400078e0004 */
[----:B------:R-:W3:Y:S01]  /*252e0*/  LDL.64 R4, [R1+0x100] ;  /* 0x0001000001047983 */ /* 0x000ee20000100a00 */
[----:B------:R-:W-:-:S13]  /*252f0*/  ISETP.GE.U32.AND P0, PT, R7, 0x7f000001, PT ;  /* 0x7f0000010700780c */ /* 0x000fda0003f06070 */
[----:B------:R-:W-:Y:S01]  /*25300*/  @P0 IADD3 R7, PT, PT, R7, -0x7f000001, RZ ;  /* 0x80ffffff07070810 */ /* 0x000fe20007ffe0ff */
[----:B------:R-:W-:-:S13]  /*25310*/  ISETP.GE.U32.AND P0, PT, R23, 0x7f000001, PT ;  /* 0x7f0000011700780c */ /* 0x000fda0003f06070 */
[----:B------:R-:W-:Y:S01]  /*25320*/  @P0 IADD3 R23, PT, PT, R23, -0x7f000001, RZ ;  /* 0x80ffffff17170810 */ /* 0x000fe20007ffe0ff */
[----:B------:R-:W-:-:S03]  /*25330*/  ISETP.GE.U32.AND P0, PT, R8, 0x7f000001, PT ;  /* 0x7f0000010800780c */ /* 0x000fc60003f06070 */
[----:B------:R-:W-:-:S10]  /*25340*/  IADD3 R23, PT, PT, R23, R29, RZ ;  /* 0x0000001d17177210 */ /* 0x000fd40007ffe0ff */
[----:B------:R-:W-:Y:S01]  /*25350*/  @P0 IADD3 R8, PT, PT, R8, -0x7f000001, RZ ;  /* 0x80ffffff08080810 */ /* 0x000fe20007ffe0ff */
[C---:B------:R-:W-:Y:S01]  /*25360*/  ISETP.GE.U32.AND P1, PT, R6.reuse, 0x7f000001, PT ;  /* 0x7f0000010600780c */ /* 0x040fe20003f26070 */
[----:B------:R-:W-:Y:S01]  /*25370*/  ISETP.GE.U32.AND P2, PT, R23, 0x7f000001, PT ;  /* 0x7f0000011700780c */ /* 0x000fe20003f46070 */
[----:B------:R0:W-:Y:S04]  /*25380*/  STL [R1+0x110], R6 ;  /* 0x0001100601007387 */ /* 0x0001e80000100800 */
[----:B------:R1:W-:Y:S07]  /*25390*/  STL [R1+0x118], R23 ;  /* 0x0001181701007387 */ /* 0x0003ee0000100800 */
[----:B0-----:R-:W-:-:S02]  /*253a0*/  @P1 IADD3 R6, PT, PT, R6, -0x7f000001, RZ ;  /* 0x80ffffff06061810 */ /* 0x001fc40007ffe0ff */
[----:B-1----:R-:W-:-:S03]  /*253b0*/  @P2 IADD3 R23, PT, PT, R23, -0x7f000001, RZ ;  /* 0x80ffffff17172810 */ /* 0x002fc60007ffe0ff */
[----:B------:R-:W-:Y:S04]  /*253c0*/  STL [R1+0x110], R6 ;  /* 0x0001100601007387 */ /* 0x000fe80000100800 */
[----:B------:R-:W-:Y:S01]  /*253d0*/  STL [R1+0x118], R23 ;  /* 0x0001181701007387 */ /* 0x000fe20000100800 */
[----:B--2---:R-:W-:Y:S02]  /*253e0*/  IADD3 R8, PT, PT, R8, R21, RZ ;  /* 0x0000001508087210 */ /* 0x004fe40007ffe0ff */
[----:B----4-:R-:W-:-:S03]  /*253f0*/  IADD3 R7, PT, PT, R7, R30, RZ ;  /* 0x0000001e07077210 */ /* 0x010fc60007ffe0ff */
        /* <DEDUP_REMOVED lines=8> */
[----:B---3--:R-:W2:Y:S01]  /*25480*/  LD.E R6, desc[UR22][R4.64+0x310] ;  /* 0x0003101604067980 */ /* 0x008ea2000c101900 */
[----:B------:R-:W-:-:S03]  /*25490*/  ISETP.GE.U32.AND P0, PT, R28, 0x7f000001, PT ;  /* 0x7f0000011c00780c */ /* 0x000fc60003f06070 */
[----:B------:R-:W3:Y:S04]  /*254a0*/  LD.E R30, desc[UR22][R4.64+0x314] ;  /* 0x00031416041e7980 */ /* 0x000ee8000c101900 */
[----:B------:R-:W4:Y:S06]  /*254b0*/  LD.E R29, desc[UR22][R4.64+0x31c] ;  /* 0x00031c16041d7980 */ /* 0x000f2c000c101900 */
        /* <DEDUP_REMOVED lines=16> */
[----:B-1----:R-:W-:-:S05]  /*255c0*/  IADD3 R8, PT, PT, R2, R7, RZ ;  /* 0x0000000702087210 */ /* 0x002fca0007ffe0ff */
[----:B------:R-:W-:-:S13]  /*255d0*/  ISETP.GE.U32.AND P0, PT, R8, 0x7f000001, PT ;  /* 0x7f0000010800780c */ /* 0x000fda0003f06070 */
[----:B------:R-:W-:-:S04]  /*255e0*/  @P0 IADD3 R8, PT, PT, R8, -0x7f000001, RZ ;  /* 0x80ffffff08080810 */ /* 0x000fc80007ffe0ff */
[----:B------:R-:W-:Y:S02]  /*255f0*/  IADD3 R21, PT, PT, R28, R8, RZ ;  /* 0x000000081c157210 */ /* 0x000fe40007ffe0ff */
[----:B------:R3:W4:Y:S03]  /*25600*/  LD.E R28, desc[UR22][R4.64+0x318] ;  /* 0x00031816041c7980 */ /* 0x000726000c101900 */
        /* <DEDUP_REMOVED lines=13> */
[----:B------:R-:W-:-:S06]  /*256e0*/  IMAD.HI.U32 R7, R7, 0x7f000001, R4 ;  /* 0x7f00000107077827 */ /* 0x000fcc00078e0004 */
[----:B------:R-:W-:Y:S01]  /*256f0*/  @P0 IADD3 R6, PT, PT, R6, -0x7f000001, RZ ;  /* 0x80ffffff06060810 */ /* 0x000fe20007ffe0ff */
[----:B----4-:R-:W-:-:S04]  /*25700*/  IMAD.WIDE.U32 R4, R28, R21, RZ ;  /* 0x000000151c047225 */ /* 0x010fc800078e00ff */
[----:B------:R-:W-:-:S04]  /*25710*/  IMAD R28, R4, 0x7effffff, RZ ;  /* 0x7effffff041c7824 */ /* 0x000fc800078e02ff */
[----:B------:R-:W-:-:S04]  /*25720*/  IMAD.HI.U32 R28, R28, 0x7f000001, R4 ;  /* 0x7f0000011c1c7827 */ /* 0x000fc800078e0004 */
[----:B------:R-:W-:Y:S02]  /*25730*/  IMAD.WIDE.U32 R4, R29, R21, RZ ;  /* 0x000000151d047225 */ /* 0x000fe400078e00ff */
[----:B------:R-:W4:Y:S02]  /*25740*/  LDL R29, [R1+0x114] ;  /* 0x00011400011d7983 */ /* 0x000f240000100800 */
[----:B------:R-:W-:-:S04]  /*25750*/  IMAD R21, R4, 0x7effffff, RZ ;  /* 0x7effffff04157824 */ /* 0x000fc800078e02ff */
[----:B------:R-:W-:Y:S02]  /*25760*/  IMAD.HI.U32 R21, R21, 0x7f000001, R4 ;  /* 0x7f00000115157827 */ /* 0x000fe400078e0004 */
[----:B------:R-:W4:Y:S01]  /*25770*/  LDL.64 R4, [R1+0x100] ;  /* 0x0001000001047983 */ /* 0x000f220000100a00 */
[----:B--2---:R-:W-:-:S03]  /*25780*/  IADD3 R6, PT, PT, R6, R23, RZ ;  /* 0x0000001706067210 */ /* 0x004fc60007ffe0ff */
[----:B------:R-:W2:Y:S01]  /*25790*/  LDL R23, [R1+0x11c] ;  /* 0x00011c0001177983 */ /* 0x000ea20000100800 */
[----:B------:R-:W-:-:S13]  /*257a0*/  ISETP.GE.U32.AND P0, PT, R7, 0x7f000001, PT ;  /* 0x7f0000010700780c */ /* 0x000fda0003f06070 */
[----:B------:R-:W-:Y:S01]  /*257b0*/  @P0 IADD3 R7, PT, PT, R7, -0x7f000001, RZ ;  /* 0x80ffffff07070810 */ /* 0x000fe20007ffe0ff */
[----:B------:R-:W-:-:S13]  /*257c0*/  ISETP.GE.U32.AND P0, PT, R28, 0x7f000001, PT ;  /* 0x7f0000011c00780c */ /* 0x000fda0003f06070 */
[----:B------:R-:W-:Y:S01]  /*257d0*/  @P0 IADD3 R28, PT, PT, R28, -0x7f000001, RZ ;  /* 0x80ffffff1c1c0810 */ /* 0x000fe20007ffe0ff */
[----:B------:R-:W-:-:S03]  /*257e0*/  ISETP.GE.U32.AND P0, PT, R21, 0x7f000001, PT ;  /* 0x7f0000011500780c */ /* 0x000fc60003f06070 */
[----:B---3--:R-:W-:-:S10]  /*257f0*/  IADD3 R28, PT, PT, R28, R30, RZ ;  /* 0x0000001e1c1c7210 */ /* 0x008fd40007ffe0ff */
        /* <DEDUP_REMOVED lines=9> */
[----:B----4-:R-:W-:-:S05]  /*25890*/  IADD3 R7, PT, PT, R7, R29, RZ ;  /* 0x0000001d07077210 */ /* 0x010fca0007ffe0ff */
[----:B------:R-:W-:Y:S01]  /*258a0*/  ISETP.GE.U32.AND P0, PT, R7, 0x7f000001, PT ;  /* 0x7f0000010700780c */ /* 0x000fe20003f06070 */
[----:B------:R0:W-:-:S12]  /*258b0*/  STL [R1+0x114], R7 ;  /* 0x0001140701007387 */ /* 0x0001d80000100800 */
[----:B0-----:R-:W-:-:S05]  /*258c0*/  @P0 IADD3 R7, PT, PT, R7, -0x7f000001, RZ ;  /* 0x80ffffff07070810 */ /* 0x001fca0007ffe0ff */
[----:B------:R-:W-:Y:S01]  /*258d0*/  STL [R1+0x114], R7 ;  /* 0x0001140701007387 */ /* 0x000fe20000100800 */
[----:B--2---:R-:W-:-:S05]  /*258e0*/  IADD3 R21, PT, PT, R21, R23, RZ ;  /* 0x0000001715157210 */ /* 0x004fca0007ffe0ff */
[----:B------:R-:W-:Y:S01]  /*258f0*/  ISETP.GE.U32.AND P3, PT, R21, 0x7f000001, PT ;  /* 0x7f0000011500780c */ /* 0x000fe20003f66070 */
[----:B------:R0:W-:-:S12]  /*25900*/  STL [R1+0x11c], R21 ;  /* 0x00011c1501007387 */ /* 0x0001d80000100800 */
[----:B0-----:R-:W-:-:S05]  /*25910*/  @P3 IADD3 R21, PT, PT, R21, -0x7f000001, RZ ;  /* 0x80ffffff15153810 */ /* 0x001fca0007ffe0ff */
[----:B------:R0:W-:Y:S04]  /*25920*/  STL [R1+0x11c], R21 ;  /* 0x00011c1501007387 */ /* 0x0001e80000100800 */
[----:B------:R-:W2:Y:S01]  /*25930*/  LD.E R6, desc[UR22][R4.64+0x320] ;  /* 0x0003201604067980 */ /* 0x000ea2000c101900 */
[C---:B------:R-:W-:Y:S01]  /*25940*/  ISETP.GE.U32.AND P1, PT, R18.reuse, 0x7f000001, PT ;  /* 0x7f0000011200780c */ /* 0x040fe20003f26070 */
[----:B------:R-:W-:Y:S02]  /*25950*/  ISETP.GE.U32.AND P0, PT, R27, 0x7f000001, PT ;  /* 0x7f0000011b00780c */ /* 0x000fe40003f06070 */
[----:B------:R-:W3:Y:S04]  /*25960*/  LD.E R30, desc[UR22][R4.64+0x324] ;  /* 0x00032416041e7980 */ /* 0x000ee8000c101900 */
[----:B------:R-:W4:Y:S04]  /*25970*/  LD.E R28, desc[UR22][R4.64+0x328] ;  /* 0x00032816041c7980 */ /* 0x000f28000c101900 */
[----:B------:R3:W3:Y:S02]  /*25980*/  LD.E R29, desc[UR22][R4.64+0x32c] ;  /* 0x00032c16041d7980 */ /* 0x0006e4000c101900 */
[----:B------:R-:W-:-:S02]  /*25990*/  @P1 IADD3 R18, PT, PT, R18, -0x7f000001, RZ ;  /* 0x80ffffff12121810 */ /* 0x000fc40007ffe0ff */
[----:B------:R-:W-:Y:S02]  /*259a0*/  @P0 IADD3 R27, PT, PT, R27, -0x7f000001, RZ ;  /* 0x80ffffff1b1b0810 */ /* 0x000fe40007ffe0ff */
[----:B0-----:R-:W-:Y:S02]  /*259b0*/  IADD3 R21, PT, PT, R12, R18, RZ ;  /* 0x000000120c157210 */ /* 0x001fe40007ffe0ff */
[----:B------:R-:W-:Y:S01]  /*259c0*/  IADD3 R7, PT, PT, R27, UR6, RZ ;  /* 0x000000061b077c10 */ /* 0x000fe2000fffe0ff */
        /* <DEDUP_REMOVED lines=66> */
[----:B------:R-:W-:Y:S04]  /*25df0*/  STL [R1+0x110], R6 ;  /* 0x0001100601007387 */ /* 0x000fe80000100800 */
[----:B------:R-:W-:Y:S04]  /*25e00*/  STL [R1+0x114], R7 ;  /* 0x0001140701007387 */ /* 0x000fe80000100800 */
[----:B------:R-:W-:Y:S01]  /*25e10*/  STL [R1+0x118], R28 ;  /* 0x0001181c01007387 */ /* 0x000fe20000100800 */
[----:B------:R-:W-:Y:S01]  /*25e20*/  IADD3 R13, PT, PT, R13, R13, RZ ;  /* 0x0000000d0d0d7210 */ /* 0x000fe20007ffe0ff */
[----:B------:R-:W-:-:S04]  /*25e30*/  ISETP.GE.U32.AND P0, PT, R24, 0x7f000001, PT ;  /* 0x7f0000011800780c */ /* 0x000fc80003f06070 */
[----:B------:R-:W-:Y:S01]  /*25e40*/  ISETP.GE.U32.AND P1, PT, R13, 0x7f000001, PT ;  /* 0x7f0000010d00780c */ /* 0x000fe20003f26070 */
[----:B------:R-:W-:-:S08]  /*25e50*/  IADD3 R14, PT, PT, R14, R14, RZ ;  /* 0x0000000e0e0e7210 */ /* 0x000fd00007ffe0ff */
[----:B------:R-:W-:-:S04]  /*25e60*/  @P0 IADD3 R24, PT, PT, R24, -0x7f000001, RZ ;  /* 0x80ffffff18180810 */ /* 0x000fc80007ffe0ff */
[----:B------:R-:W-:Y:S01]  /*25e70*/  @P1 IADD3 R13, PT, PT, R13, -0x7f000001, RZ ;  /* 0x80ffffff0d0d1810 */ /* 0x000fe20007ffe0ff */
        /* <DEDUP_REMOVED lines=9> */
[----:B------:R1:W3:Y:S01]  /*25f10*/  LD.E R7, desc[UR22][R4.64+0x33c] ;  /* 0x00033c1604077980 */ /* 0x0002e2000c101900 */
[----:B0-----:R-:W-:-:S02]  /*25f20*/  IADD3 R23, PT, PT, R18, R13, RZ ;  /* 0x0000000d12177210 */ /* 0x001fc40007ffe0ff */
[----:B------:R-:W-:Y:S01]  /*25f30*/  @P1 IADD3 R14, PT, PT, R14, -0x7f000001, RZ ;  /* 0x80ffffff0e0e1810 */ /* 0x000fe20007ffe0ff */
[----:B------:R-:W4:Y:S01]  /*25f40*/  LDL R29, [R1+0x11c] ;  /* 0x00011c00011d7983 */ /* 0x000f220000100800 */
[----:B-1----:R-:W-:Y:S01]  /*25f50*/  IADD3 R4, PT, PT, R24, UR6, RZ ;  /* 0x0000000618047c10 */ /* 0x002fe2000fffe0ff */
[----:B------:R-:W-:-:S04]  /*25f60*/  ISETP.GE.U32.AND P0, PT, R23, 0x7f000001, PT ;  /* 0x7f0000011700780c */ /* 0x000fc80003f06070 */
[----:B------:R-:W-:Y:S01]  /*25f70*/  ISETP.GE.U32.AND P2, PT, R4, 0x7f000001, PT ;  /* 0x7f0000010400780c */ /* 0x000fe20003f46070 */
[----:B------:R-:W-:Y:S02]  /*25f80*/  IADD3 R18, PT, PT, R26, R14, RZ ;  /* 0x0000000e1a127210 */ /* 0x000fe40007ffe0ff */
[----:B------:R-:W-:Y:S01]  /*25f90*/  IADD3 R13, PT, PT, R20, R20, RZ ;  /* 0x00000014140d7210 */ /* 0x000fe20007ffe0ff */
[----:B------:R-:W4:Y:S05]  /*25fa0*/  LDL R26, [R1+0x110] ;  /* 0x00011000011a7983 */ /* 0x000f2a0000100800 */
        /* <DEDUP_REMOVED lines=48> */
[----:B------:R-:W-:-:S03]  /*262b0*/  IADD3 R7, PT, PT, R7, R29, RZ ;  /* 0x0000001d07077210 */ /* 0x000fc60007ffe0ff */
[C---:B------:R-:W-:Y:S02]  /*262c0*/  ISETP.GE.U32.AND P0, PT, R20.reuse, 0x7f000001, PT ;  /* 0x7f0000011400780c */ /* 0x040fe40003f06070 */
[----:B------:R-:W-:Y:S01]  /*262d0*/  ISETP.GE.U32.AND P3, PT, R7, 0x7f000001, PT ;  /* 0x7f0000010700780c */ /* 0x000fe20003f66070 */
[----:B------:R0:W-:Y:S04]  /*262e0*/  STL [R1+0x110], R20 ;  /* 0x0001101401007387 */ /* 0x0001e80000100800 */
[----:B------:R1:W-:Y:S06]  /*262f0*/  STL [R1+0x11c], R7 ;  /* 0x00011c0701007387 */ /* 0x0003ec0000100800 */
[----:B0-----:R-:W-:-:S02]  /*26300*/  @P0 IADD3 R20, PT, PT, R20, -0x7f000001, RZ ;  /* 0x80ffffff14140810 */ /* 0x001fc40007ffe0ff */
[----:B-1----:R-:W-:-:S03]  /*26310*/  @P3 IADD3 R7, PT, PT, R7, -0x7f000001, RZ ;  /* 0x80ffffff07073810 */ /* 0x002fc60007ffe0ff */
[----:B------:R-:W-:Y:S04]  /*26320*/  STL [R1+0x110], R20 ;  /* 0x0001101401007387 */ /* 0x000fe80000100800 */
[----:B------:R-:W-:Y:S01]  /*26330*/  STL [R1+0x11c], R7 ;  /* 0x00011c0701007387 */ /* 0x000fe20000100800 */
[----:B------:R-:W-:-:S03]  /*26340*/  IADD3 R22, PT, PT, R22, R9, RZ ;  /* 0x0000000916167210 */ /* 0x000fc60007ffe0ff */
[----:B------:R-:W4:Y:S01]  /*26350*/  LDL R26, [R1+0x110] ;  /* 0x00011000011a7983 */ /* 0x000f220000100800 */
[----:B--2---:R-:W-:Y:S02]  /*26360*/  IADD3 R6, PT, PT, R6, R28, RZ ;  /* 0x0000001c06067210 */ /* 0x004fe40007ffe0ff */
[----:B---3--:R-:W-:-:S03]  /*26370*/  IADD3 R24, PT, PT, R24, R27, RZ ;  /* 0x0000001b18187210 */ /* 0x008fc60007ffe0ff */
[----:B------:R-:W-:Y:S01]  /*26380*/  ISETP.GE.U32.AND P2, PT, R6, 0x7f000001, PT ;  /* 0x7f0000010600780c */ /* 0x000fe20003f46070 */
[----:B------:R-:W-:Y:S01]  /*26390*/  ISETP.GE.U32.AND P0, PT, R22, 0x7f000001, PT ;  /* 0x7f0000011600780c */ /* 0x000fe20003f06070 */
[----:B------:R-:W2:Y:S01]  /*263a0*/  LDL R28, [R1+0x11c] ;  /* 0x00011c00011c7983 */ /* 0x000ea20000100800 */
[----:B------:R-:W-:-:S03]  /*263b0*/  ISETP.GE.U32.AND P1, PT, R24, 0x7f000001, PT ;  /* 0x7f0000011800780c */ /* 0x000fc60003f26070 */
[----:B------:R0:W-:Y:S04]  /*263c0*/  STL [R1+0x114], R24 ;  /* 0x0001141801007387 */ /* 0x0001e80000100800 */
[----:B------:R1:W-:Y:S06]  /*263d0*/  STL [R1+0x118], R6 ;  /* 0x0001180601007387 */ /* 0x0003ec0000100800 */
[----:B0-----:R-:W-:-:S02]  /*263e0*/  @P1 IADD3 R24, PT, PT, R24, -0x7f000001, RZ ;  /* 0x80ffffff18181810 */ /* 0x001fc40007ffe0ff */
[----:B-1----:R-:W-:-:S03]  /*263f0*/  @P2 IADD3 R6, PT, PT, R6, -0x7f000001, RZ ;  /* 0x80ffffff06062810 */ /* 0x002fc60007ffe0ff */
[----:B------:R4:W-:Y:S04]  /*26400*/  STL [R1+0x114], R24 ;  /* 0x0001141801007387 */ /* 0x0009e80000100800 */
[----:B------:R0:W-:Y:S01]  /*26410*/  STL [R1+0x118], R6 ;  /* 0x0001180601007387 */ /* 0x0001e20000100800 */
[----:B------:R-:W-:-:S03]  /*26420*/  @P0 IADD3 R22, PT, PT, R22, -0x7f000001, RZ ;  /* 0x80ffffff16160810 */ /* 0x000fc60007ffe0ff */
[----:B------:R-:W3:Y:S04]  /*26430*/  LDL R25, [R1+0x114] ;  /* 0x0001140001197983 */ /* 0x000ee80000100800 */
[----:B----4-:R-:W4:Y:S04]  /*26440*/  LD.E R24, desc[UR22][R4.64+0x344] ;  /* 0x0003441604187980 */ /* 0x010f28000c101900 */
[----:B0-----:R-:W2:Y:S04]  /*26450*/  LD.E R6, desc[UR22][R4.64+0x340] ;  /* 0x0003401604067980 */ /* 0x001ea8000c101900 */
[----:B------:R-:W3:Y:S04]  /*26460*/  LD.E R20, desc[UR22][R4.64+0x348] ;  /* 0x0003481604147980 */ /* 0x000ee8000c101900 */
[----:B------:R2:W3:Y:S01]  /*26470*/  LD.E R7, desc[UR22][R4.64+0x34c] ;  /* 0x00034c1604077980 */ /* 0x0004e2000c101900 */
[----:B------:R-:W-:Y:S01]  /*26480*/  ISETP.GE.U32.AND P0, PT, R22, R33, PT ;  /* 0x000000211600720c */ /* 0x000fe20003f06070 */
[----:B------:R-:W-:-:S02]  /*26490*/  IADD3 R22, PT, PT, -R33, R22, RZ ;  /* 0x0000001621167210 */ /* 0x000fc40007ffe1ff */
[----:B------:R-:W3:Y:S10]  /*264a0*/  LDL R27, [R1+0x118] ;  /* 0x00011800011b7983 */ /* 0x000ef40000100800 */
[----:B------:R-:W-:-:S05]  /*264b0*/  @!P0 IADD3 R22, PT, PT, R22, 0x7f000001, RZ ;  /* 0x7f00000116168810 */ /* 0x000fca0007ffe0ff */
        /* <DEDUP_REMOVED lines=38> */
[----:B------:R0:W-:Y:S04]  /*26720*/  STL [R1+0x114], R24 ;  /* 0x0001141801007387 */ /* 0x0001e80000100800 */
[----:B------:R-:W-:Y:S04]  /*26730*/  STL [R1+0x118], R20 ;  /* 0x0001181401007387 */ /* 0x000fe80000100800 */
[----:B------:R1:W-:Y:S04]  /*26740*/  STL [R1+0x11c], R7 ;  /* 0x00011c0701007387 */ /* 0x0003e80000100800 */
[----:B------:R-:W3:Y:S04]  /*26750*/  LDL R22, [R1+0x110] ;  /* 0x0001100001167983 */ /* 0x000ee80000100800 */
[----:B0-----:R-:W4:Y:S01]  /*26760*/  LDL R24, [R1+0x118] ;  /* 0x0001180001187983 */ /* 0x001f220000100800 */
[----:B-1----:R-:W-:-:S03]  /*26770*/  IADD3 R7, PT, PT, R19, R8, RZ ;  /* 0x0000000813077210 */ /* 0x002fc60007ffe0ff */
[----:B------:R-:W3:Y:S04]  /*26780*/  LDL R25, [R1+0x11c] ;  /* 0x00011c0001197983 */ /* 0x000ee80000100800 */
[----:B--2---:R-:W2:Y:S04]  /*26790*/  LD.E R20, desc[UR22][R4.64+0x350] ;  /* 0x0003501604147980 */ /* 0x004ea8000c101900 */
[----:B------:R-:W3:Y:S04]  /*267a0*/  LD.E R27, desc[UR22][R4.64+0x354] ;  /* 0x00035416041b7980 */ /* 0x000ee8000c101900 */
[----:B------:R-:W3:Y:S01]  /*267b0*/  LD.E R26, desc[UR22][R4.64+0x358] ;  /* 0x00035816041a7980 */ /* 0x000ee2000c101900 */
[----:B------:R-:W-:-:S03]  /*267c0*/  ISETP.GE.U32.AND P0, PT, R7, 0x7f000001, PT ;  /* 0x7f0000010700780c */ /* 0x000fc60003f06070 */
[----:B------:R2:W3:Y:S10]  /*267d0*/  LD.E R6, desc[UR22][R4.64+0x35c] ;  /* 0x00035c1604067980 */ /* 0x0004f4000c101900 */
        /* <DEDUP_REMOVED lines=14> */
[----:B------:R-:W3:Y:S02]  /*268c0*/  LDL.64 R4, [R1+0x100] ;  /* 0x0001000001047983 */ /* 0x000ee40000100a00 */
        /* <DEDUP_REMOVED lines=13> */
[----:B------:R-:W-:Y:S01]  /*269a0*/  IADD3 R6, PT, PT, R6, R25, RZ ;  /* 0x0000001906067210 */ /* 0x000fe20007ffe0ff */
[C---:B------:R-:W-:Y:S02]  /*269b0*/  ISETP.GE.U32.AND P0, PT, R19.reuse, 0x7f000001, PT ;  /* 0x7f0000011300780c */ /* 0x040fe40003f06070 */
        /* <DEDUP_REMOVED lines=8> */
[----:B------:R0:W-:Y:S04]  /*26a40*/  STL [R1+0x110], R19 ;  /* 0x0001101301007387 */ /* 0x0001e80000100800 */
[----:B------:R1:W-:Y:S04]  /*26a50*/  STL [R1+0x118], R24 ;  /* 0x0001181801007387 */ /* 0x0003e80000100800 */
[----:B------:R-:W-:Y:S04]  /*26a60*/  STL [R1+0x11c], R6 ;  /* 0x00011c0601007387 */ /* 0x000fe80000100800 */
[----:B0-----:R-:W4:Y:S04]  /*26a70*/  LDL R19, [R1+0x110] ;  /* 0x0001100001137983 */ /* 0x001f280000100800 */
[----:B------:R-:W4:Y:S04]  /*26a80*/  LDL R22, [R1+0x118] ;  /* 0x0001180001167983 */ /* 0x000f280000100800 */
[----:B-1----:R-:W4:Y:S01]  /*26a90*/  LDL R24, [R1+0x11c] ;  /* 0x00011c0001187983 */ /* 0x002f220000100800 */
[----:B--2---:R-:W-:-:S05]  /*26aa0*/  IADD3 R20, PT, PT, R27, R20, RZ ;  /* 0x000000141b147210 */ /* 0x004fca0007ffe0ff */
[----:B------:R-:W-:Y:S01]  /*26ab0*/  ISETP.GE.U32.AND P1, PT, R20, 0x7f000001, PT ;  /* 0x7f0000011400780c */ /* 0x000fe20003f26070 */
[----:B------:R0:W-:-:S12]  /*26ac0*/  STL [R1+0x114], R20 ;  /* 0x0001141401007387 */ /* 0x0001d80000100800 */
[----:B0-----:R-:W-:-:S05]  /*26ad0*/  @P1 IADD3 R20, PT, PT, R20, -0x7f000001, RZ ;  /* 0x80ffffff14141810 */ /* 0x001fca0007ffe0ff */
[----:B------:R0:W-:Y:S04]  /*26ae0*/  STL [R1+0x114], R20 ;  /* 0x0001141401007387 */ /* 0x0001e80000100800 */
[----:B---3--:R-:W2:Y:S04]  /*26af0*/  LD.E R6, desc[UR22][R4.64+0x360] ;  /* 0x0003601604067980 */ /* 0x008ea8000c101900 */
[----:B------:R-:W3:Y:S04]  /*26b00*/  LD.E R28, desc[UR22][R4.64+0x364] ;  /* 0x00036416041c7980 */ /* 0x000ee8000c101900 */
[----:B------:R-:W3:Y:S04]  /*26b10*/  LD.E R25, desc[UR22][R4.64+0x368] ;  /* 0x0003681604197980 */ /* 0x000ee8000c101900 */
[----:B------:R-:W3:Y:S04]  /*26b20*/  LD.E R26, desc[UR22][R4.64+0x36c] ;  /* 0x00036c16041a7980 */ /* 0x000ee8000c101900 */
[----:B0-----:R-:W4:Y:S04]  /*26b30*/  LDL R20, [R1+0x114] ;  /* 0x0001140001147983 */ /* 0x001f280000100800 */
        /* <DEDUP_REMOVED lines=85> */
[----:B------:R-:W-:Y:S02]  /*27090*/  IADD3 R16, PT, PT, R16, R9, RZ ;  /* 0x0000000910107210 */ /* 0x000fe40007ffe0ff */
[----:B------:R-:W-:Y:S01]  /*270a0*/  IADD3 R6, PT, PT, R6, R22, RZ ;  /* 0x0000001606067210 */ /* 0x000fe20007ffe0ff */
[----:B------:R-:W-:Y:S01]  /*270b0*/  ISETP.GE.U32.AND P0, PT, R19, 0x7f000001, PT ;  /* 0x7f0000011300780c */ /* 0x000fe20003f06070 */
[----:B------:R-:W-:Y:S01]  /*270c0*/  ISETP.GE.U32.AND P1, PT, R20, 0x7f000001, PT ;  /* 0x7f0000011400780c */ /* 0x000fe20003f26070 */
[----:B------:R-:W-:Y:S01]  /*270d0*/  ISETP.GE.U32.AND P2, PT, R21, 0x7f000001, PT ;  /* 0x7f0000011500780c */ /* 0x000fe20003f46070 */
[----:B------:R0:W-:Y:S01]  /*270e0*/  STL [R1+0x110], R19 ;  /* 0x0001101301007387 */ /* 0x0001e20000100800 */
[----:B------:R-:W-:-:S03]  /*270f0*/  ISETP.GE.U32.AND P3, PT, R6, 0x7f000001, PT ;  /* 0x7f0000010600780c */ /* 0x000fc60003f66070 */
[----:B------:R1:W-:Y:S04]  /*27100*/  STL [R1+0x114], R20 ;  /* 0x0001141401007387 */ /* 0x0003e80000100800 */
[----:B------:R2:W-:Y:S02]  /*27110*/  STL [R1+0x118], R21 ;  /* 0x0001181501007387 */ /* 0x0005e40000100800 */
[----:B0-----:R-:W-:Y:S02]  /*27120*/  @P0 IADD3 R19, PT, PT, R19, -0x7f000001, RZ ;  /* 0x80ffffff13130810 */ /* 0x001fe40007ffe0ff */
[----:B------:R0:W-:Y:S01]  /*27130*/  STL [R1+0x11c], R6 ;  /* 0x00011c0601007387 */ /* 0x0001e20000100800 */
[----:B-1----:R-:W-:Y:S02]  /*27140*/  @P1 IADD3 R20, PT, PT, R20, -0x7f000001, RZ ;  /* 0x80ffffff14141810 */ /* 0x002fe40007ffe0ff */
[----:B------:R-:W-:-:S02]  /*27150*/  IADD3 R15, PT, PT, R15, R8, RZ ;  /* 0x000000080f0f7210 */ /* 0x000fc40007ffe0ff */
[----:B------:R-:W-:Y:S02]  /*27160*/  IADD3 R17, PT, PT, R17, R12, RZ ;  /* 0x0000000c11117210 */ /* 0x000fe40007ffe0ff */
[----:B------:R-:W-:Y:S02]  /*27170*/  IADD3 R18, PT, PT, R18, R14, RZ ;  /* 0x0000000e12127210 */ /* 0x000fe40007ffe0ff */
[----:B--2---:R-:W-:Y:S02]  /*27180*/  @P2 IADD3 R21, PT, PT, R21, -0x7f000001, RZ ;  /* 0x80ffffff15152810 */ /* 0x004fe40007ffe0ff */
[----:B------:R-:W-:Y:S02]  /*27190*/  IADD3 R2, PT, PT, R2, R8, RZ ;  /* 0x0000000802027210 */ /* 0x000fe40007ffe0ff */
[----:B------:R-:W-:Y:S02]  /*271a0*/  IADD3 R11, PT, PT, R11, R12, RZ ;  /* 0x0000000c0b0b7210 */ /* 0x000fe40007ffe0ff */
[----:B------:R-:W-:-:S02]  /*271b0*/  IADD3 R13, PT, PT, R13, R14, RZ ;  /* 0x0000000e0d0d7210 */ /* 0x000fc40007ffe0ff */
        /* <DEDUP_REMOVED lines=14> */
[----:B------:R-:W-:-:S03]  /*272a0*/  ISETP.GE.U32.AND P0, PT, R16, 0x7f000001, PT ;  /* 0x7f0000011000780c */ /* 0x000fc60003f06070 */
[----:B------:R-:W3:Y:S10]  /*272b0*/  LDG.E R27, desc[UR22][R126.64+0x110] ;  /* 0x000110167e1b7981 */ /* 0x000ef4000c1e1900 */
        /* <DEDUP_REMOVED lines=38> */
[----:B-1----:R-:W-:-:S03]  /*27520*/  @P1 IADD3 R20, PT, PT, R20, -0x7f000001, RZ ;  /* 0x80ffffff14141810 */ /* 0x002fc60007ffe0ff */
[----:B------:R-:W3:Y:S01]  /*27530*/  LDG.E R26, desc[UR22][R126.64+0x114] ;  /* 0x000114167e1a7981 */ /* 0x000ee2000c1e1900 */
[----:B--2---:R-:W-:Y:S02]  /*27540*/  @P2 IADD3 R21, PT, PT, R21, -0x7f000001, RZ ;  /* 0x80ffffff15152810 */ /* 0x004fe40007ffe0ff */
[----:B0-----:R-:W-:Y:S01]  /*27550*/  @P3 IADD3 R6, PT, PT, R6, -0x7f000001, RZ ;  /* 0x80ffffff06063810 */ /* 0x001fe20007ffe0ff */
[----:B------:R-:W-:Y:S04]  /*27560*/  STL [R1+0x110], R19 ;  /* 0x0001101301007387 */ /* 0x000fe80000100800 */
[----:B------:R-:W-:Y:S04]  /*27570*/  STL [R1+0x114], R20 ;  /* 0x0001141401007387 */ /* 0x000fe80000100800 */
[----:B------:R-:W-:Y:S04]  /*27580*/  STL [R1+0x118], R21 ;  /* 0x0001181501007387 */ /* 0x000fe80000100800 */
[----:B------:R0:W-:Y:S04]  /*27590*/  STL [R1+0x11c], R6 ;  /* 0x00011c0601007387 */ /* 0x0001e80000100800 */
[----:B------:R-:W2:Y:S04]  /*275a0*/  LD.E R25, desc[UR22][R4.64+0x394] ;  /* 0x0003941604197980 */ /* 0x000ea8000c101900 */
[----:B------:R-:W4:Y:S04]  /*275b0*/  LD.E R22, desc[UR22][R4.64+0x398] ;  /* 0x0003981604167980 */ /* 0x000f28000c101900 */
[----:B0-----:R-:W2:Y:S04]  /*275c0*/  LD.E R6, desc[UR22][R4.64+0x390] ;  /* 0x0003901604067980 */ /* 0x001ea8000c101900 */
        /* <DEDUP_REMOVED lines=17> */
[----:B----4-:R-:W-:-:S04]  /*276e0*/  IMAD.WIDE.U32 R6, R22, R15, RZ ;  /* 0x0000000f16067225 */ /* 0x010fc800078e00ff */
        /* <DEDUP_REMOVED lines=70> */
[----:B------:R-:W2:Y:S01]  /*27b50*/  LDG.E R24, desc[UR22][R126.64+0x138] ;  /* 0x000138167e187981 */ /* 0x000ea2000c1e1900 */
        /* <DEDUP_REMOVED lines=66> */
[----:B------:R-:W4:Y:S01]  /*27f80*/  LDG.E R23, desc[UR22][R126.64+0x134] ;  /* 0x000134167e177981 */ /* 0x000f22000c1e1900 */
[----:B---3--:R-:W-:Y:S02]  /*27f90*/  @P2 IADD3 R17, PT, PT, R17, -0x7f000001, RZ ;  /* 0x80ffffff11112810 */ /* 0x008fe40007ffe0ff */
[----:B0-----:R-:W-:Y:S01]  /*27fa0*/  @P3 IADD3 R6, PT, PT, R6, -0x7f000001, RZ ;  /* 0x80ffffff06063810 */ /* 0x001fe20007ffe0ff */
[----:B------:R-:W-:Y:S04]  /*27fb0*/  STL [R1+0x110], R15 ;  /* 0x0001100f01007387 */ /* 0x000fe80000100800 */
[----:B------:R-:W-:Y:S04]  /*27fc0*/  STL [R1+0x114], R16 ;  /* 0x0001141001007387 */ /* 0x000fe80000100800 */
[----:B------:R-:W-:Y:S04]  /*27fd0*/  STL [R1+0x118], R17 ;  /* 0x0001181101007387 */ /* 0x000fe80000100800 */
[----:B------:R0:W-:Y:S04]  /*27fe0*/  STL [R1+0x11c], R6 ;  /* 0x00011c0601007387 */ /* 0x0001e80000100800 */
[----:B------:R-:W3:Y:S04]  /*27ff0*/  LD.E R21, desc[UR22][R4.64+0x3c4] ;  /* 0x0003c41604157980 */ /* 0x000ee8000c101900 */
[----:B------:R-:W2:Y:S04]  /*28000*/  LD.E R19, desc[UR22][R4.64+0x3c8] ;  /* 0x0003c81604137980 */ /* 0x000ea8000c101900 */
        /* <DEDUP_REMOVED lines=22> */
[----:B------:R-:W-:Y:S01]  /*28170*/  ISETP.GE.U32.AND P0, PT, R10, 0x7f000001, PT ;  /* 0x7f0000010a00780c */ /* 0x000fe20003f06070 */
[----:B------:R-:W-:Y:S01]  /*28180*/  ISETP.GE.U32.AND P1, PT, R21, 0x7f000001, PT ;  /* 0x7f0000011500780c */ /* 0x000fe20003f26070 */
[----:B------:R-:W-:Y:S01]  /*28190*/  ISETP.GE.U32.AND P2, PT, R19, 0x7f000001, PT ;  /* 0x7f0000011300780c */ /* 0x000fe20003f46070 */
[----:B------:R-:W-:Y:S01]  /*281a0*/  IMAD R9, R6, 0x7effffff, RZ ;  /* 0x7effffff06097824 */ /* 0x000fe200078e02ff */
[----:B------:R-:W2:Y:S03]  /*281b0*/  LDG.E R20, desc[UR22][R126.64+0x128] ;  /* 0x000128167e147981 */ /* 0x000ea6000c1e1900 */
[----:B------:R-:W-:-:S05]  /*281c0*/  IMAD.HI.U32 R6, R9, 0x7f000001, R6 ;  /* 0x7f00000109067827 */ /* 0x000fca00078e0006 */
[----:B------:R-:W-:Y:S01]  /*281d0*/  ISETP.GE.U32.AND P3, PT, R6, 0x7f000001, PT ;  /* 0x7f0000010600780c */ /* 0x000fe20003f66070 */
[----:B------:R-:W-:Y:S02]  /*281e0*/  @P0 IADD3 R10, PT, PT, R10, -0x7f000001, RZ ;  /* 0x80ffffff0a0a0810 */ /* 0x000fe40007ffe0ff */
[----:B------:R-:W-:Y:S02]  /*281f0*/  @P1 IADD3 R21, PT, PT, R21, -0x7f000001, RZ ;  /* 0x80ffffff15151810 */ /* 0x000fe40007ffe0ff */
[----:B------:R-:W-:Y:S02]  /*28200*/  @P2 IADD3 R19, PT, PT, R19, -0x7f000001, RZ ;  /* 0x80ffffff13132810 */ /* 0x000fe40007ffe0ff */
[----:B------:R-:W-:Y:S02]  /*28210*/  IADD3 R10, PT, PT, R10, R15, RZ ;  /* 0x0000000f0a0a7210 */ /* 0x000fe40007ffe0ff */
[----:B------:R-:W-:Y:S02]  /*28220*/  IADD3 R16, PT, PT, R21, R16, RZ ;  /* 0x0000001015107210 */ /* 0x000fe40007ffe0ff */
[----:B----4-:R-:W-:Y:S01]  /*28230*/  IADD3 R17, PT, PT, R19, R17, RZ ;  /* 0x0000001113117210 */ /* 0x010fe20007ffe0ff */
[----:B------:R-:W3:Y:S01]  /*28240*/  LDG.E R21, desc[UR22][R126.64+0x108] ;  /* 0x000108167e157981 */ /* 0x000ee2000c1e1900 */
        /* <DEDUP_REMOVED lines=55> */
[----:B------:R-:W-:Y:S02]  /*285c0*/  IADD3 R18, PT, PT, R49, UR6, RZ ;  /* 0x0000000631127c10 */ /* 0x000fe4000fffe0ff */
        /* <DEDUP_REMOVED lines=16> */
[----:B------:R0:W-:Y:S04]  /*286d0*/  STL [R1+0x118], R15 ;  /* 0x0001180f01007387 */ /* 0x0001e80000100800 */
[----:B------:R1:W-:Y:S04]  /*286e0*/  STL [R1+0x11c], R2 ;  /* 0x00011c0201007387 */ /* 0x0003e80000100800 */
[----:B------:R-:W2:Y:S04]  /*286f0*/  LD.E R6, desc[UR22][R4.64+0x3e0] ;  /* 0x0003e01604067980 */ /* 0x000ea8000c101900 */
[----:B------:R-:W4:Y:S04]  /*28700*/  LD.E R17, desc[UR22][R4.64+0x3e4] ;  /* 0x0003e41604117980 */ /* 0x000f28000c101900 */
[----:B0-----:R-:W3:Y:S04]  /*28710*/  LD.E R15, desc[UR22][R4.64+0x3e8] ;  /* 0x0003e816040f7980 */ /* 0x001ee8000c101900 */
[----:B------:R-:W3:Y:S04]  /*28720*/  LD.E R16, desc[UR22][R4.64+0x3ec] ;  /* 0x0003ec1604107980 */ /* 0x000ee8000c101900 */
[----:B-1----:R-:W3:Y:S04]  /*28730*/  LDL R2, [R1+0x110] ;  /* 0x0001100001027983 */ /* 0x002ee80000100800 */
        /* <DEDUP_REMOVED lines=47> */
[----:B------:R0:W-:Y:S04]  /*28a30*/  STL [R1+0x114], R8 ;  /* 0x0001140801007387 */ /* 0x0001e80000100800 */
[----:B------:R1:W-:Y:S04]  /*28a40*/  STL [R1+0x118], R9 ;  /* 0x0001180901007387 */ /* 0x0003e80000100800 */
[----:B------:R2:W-:Y:S04]  /*28a50*/  STL [R1+0x11c], R6 ;  /* 0x00011c0601007387 */ /* 0x0005e80000100800 */
[----:B------:R-:W4:Y:S04]  /*28a60*/  LD.E R15, desc[UR22][R4.64+0x3f0] ;  /* 0x0003f016040f7980 */ /* 0x000f28000c101900 */
[----:B------:R-:W3:Y:S04]  /*28a70*/  LD.E R16, desc[UR22][R4.64+0x3f4] ;  /* 0x0003f41604107980 */ /* 0x000ee8000c101900 */
[----:B------:R-:W3:Y:S04]  /*28a80*/  LD.E R12, desc[UR22][R4.64+0x3f8] ;  /* 0x0003f816040c7980 */ /* 0x000ee8000c101900 */
[----:B0-----:R4:W3:Y:S01]  /*28a90*/  LD.E R8, desc[UR22][R4.64+0x3fc] ;  /* 0x0003fc1604087980 */ /* 0x0018e2000c101900 */
[----:B------:R-:W-:-:S03]  /*28aa0*/  ISETP.GE.U32.AND P0, PT, R18, 0x7f000001, PT ;  /* 0x7f0000011200780c */ /* 0x000fc60003f06070 */
[----:B------:R-:W3:Y:S04]  /*28ab0*/  LDG.E R2, desc[UR22][R126.64+0x10c] ;  /* 0x00010c167e027981 */ /* 0x000ee8000c1e1900 */
[----:B------:R-:W3:Y:S04]  /*28ac0*/  LDL R11, [R1+0x110] ;  /* 0x00011000010b7983 */ /* 0x000ee80000100800 */
[----:B-1----:R-:W3:Y:S02]  /*28ad0*/  LDL R9, [R1+0x114] ;  /* 0x0001140001097983 */ /* 0x002ee40000100800 */
[----:B------:R-:W-:-:S02]  /*28ae0*/  @P0 IADD3 R18, PT, PT, R18, -0x7f000001, RZ ;  /* 0x80ffffff12120810 */ /* 0x000fc40007ffe0ff */
[----:B------:R-:W3:Y:S02]  /*28af0*/  LDL R25, [R1+0x118] ;  /* 0x0001180001197983 */ /* 0x000ee40000100800 */
[----:B------:R-:W-:Y:S02]  /*28b00*/  IADD3 R18, PT, PT, R50, R18, RZ ;  /* 0x0000001232127210 */ /* 0x000fe40007ffe0ff */
[----:B------:R-:W3:Y:S03]  /*28b10*/  LDL R17, [R1+0x11c] ;  /* 0x00011c0001117983 */ /* 0x000ee60000100800 */
[----:B------:R-:W-:Y:S01]  /*28b20*/  ISETP.GE.U32.AND P0, PT, R18, 0x7f000001, PT ;  /* 0x7f0000011200780c */ /* 0x000fe20003f06070 */
[----:B--2---:R-:W2:-:S12]  /*28b30*/  LDL.64 R6, [R1+0x100] ;  /* 0x0001000001067983 */ /* 0x004e980000100a00 */
[----:B------:R-:W-:-:S04]  /*28b40*/  @P0 IADD3 R18, PT, PT, R18, -0x7f000001, RZ ;  /* 0x80ffffff12120810 */ /* 0x000fc80007ffe0ff */
[----:B------:R-:W-:-:S05]  /*28b50*/  IADD3 R18, PT, PT, R53, R18, RZ ;  /* 0x0000001235127210 */ /* 0x000fca0007ffe0ff */
[----:B------:R-:W-:-:S13]  /*28b60*/  ISETP.GE.U32.AND P0, PT, R18, 0x7f000001, PT ;  /* 0x7f0000011200780c */ /* 0x000fda0003f06070 */
[----:B------:R-:W-:-:S04]  /*28b70*/  @P0 IADD3 R18, PT, PT, R18, -0x7f000001, RZ ;  /* 0x80ffffff12120810 */ /* 0x000fc80007ffe0ff */
[----:B------:R-:W-:-:S05]  /*28b80*/  IADD3 R18, PT, PT, R33, R18, RZ ;  /* 0x0000001221127210 */ /* 0x000fca0007ffe0ff */
[----:B------:R-:W-:-:S13]  /*28b90*/  ISETP.GE.U32.AND P0, PT, R18, 0x7f000001, PT ;  /* 0x7f0000011200780c */ /* 0x000fda0003f06070 */
[----:B------:R-:W-:-:S04]  /*28ba0*/  @P0 IADD3 R18, PT, PT, R18, -0x7f000001, RZ ;  /* 0x80ffffff12120810 */ /* 0x000fc80007ffe0ff */
[----:B------:R-:W-:-:S05]  /*28bb0*/  IADD3 R18, PT, PT, R52, R18, RZ ;  /* 0x0000001234127210 */ /* 0x000fca0007ffe0ff */
[----:B------:R-:W-:-:S13]  /*28bc0*/  ISETP.GE.U32.AND P0, PT, R18, 0x7f000001, PT ;  /* 0x7f0000011200780c */ /* 0x000fda0003f06070 */
[----:B------:R-:W-:Y:S01]  /*28bd0*/  @P0 IADD3 R18, PT, PT, R18, -0x7f000001, RZ ;  /* 0x80ffffff12120810 */ /* 0x000fe20007ffe0ff */
[----:B------:R-:W-:-:S13]  /*28be0*/  ISETP.GE.U32.AND P0, PT, R13, 0x7f000001, PT ;  /* 0x7f0000010d00780c */ /* 0x000fda0003f06070 */
[----:B------:R-:W-:-:S05]  /*28bf0*/  @P0 IADD3 R13, PT, PT, R13, -0x7f000001, RZ ;  /* 0x80ffffff0d0d0810 */ /* 0x000fca0007ffe0ff */
[----:B------:R-:W-:Y:S01]  /*28c00*/  ISETP.GE.U32.AND P0, PT, R13, R34, PT ;  /* 0x000000220d00720c */ /* 0x000fe20003f06070 */
[----:B------:R-:W-:-:S12]  /*28c10*/  IADD3 R13, PT, PT, -R34, R13, RZ ;  /* 0x0000000d220d7210 */ /* 0x000fd80007ffe1ff */
[----:B------:R-:W-:Y:S02]  /*28c20*/  @!P0 IADD3 R13, PT, PT, R13, 0x7f000001, RZ ;  /* 0x7f0000010d0d8810 */ /* 0x000fe40007ffe0ff */
[----:B------:R-:W-:-:S05]  /*28c30*/  IADD3 R18, PT, PT, R48, R18, RZ ;  /* 0x0000001230127210 */ /* 0x000fca0007ffe0ff */
[----:B------:R-:W-:-:S13]  /*28c40*/  ISETP.GE.U32.AND P1, PT, R18, 0x7f000001, PT ;  /* 0x7f0000011200780c */ /* 0x000fda0003f26070 */
[----:B------:R-:W-:-:S04]  /*28c50*/  @P1 IADD3 R18, PT, PT, R18, -0x7f000001, RZ ;  /* 0x80ffffff12121810 */ /* 0x000fc80007ffe0ff */
[----:B------:R-:W-:Y:S01]  /*28c60*/  IADD3 R18, PT, PT, R47, R18, RZ ;  /* 0x000000122f127210 */ /* 0x000fe20007ffe0ff */
[----:B----4-:R-:W-:-:S04]  /*28c70*/  IMAD.WIDE.U32 R4, R15, R13, RZ ;  /* 0x0000000d0f047225 */ /* 0x010fc800078e00ff */
[----:B------:R-:W-:Y:S01]  /*28c80*/  ISETP.GE.U32.AND P0, PT, R18, 0x7f000001, PT ;  /* 0x7f0000011200780c */ /* 0x000fe20003f06070 */
[----:B------:R-:W4:Y:S01]  /*28c90*/  LDG.E R15, desc[UR22][R126.64+0x118] ;  /* 0x000118167e0f7981 */ /* 0x000f22000c1e1900 */
[----:B------:R-:W-:-:S04]  /*28ca0*/  IMAD R28, R4, 0x7effffff, RZ ;  /* 0x7effffff041c7824 */ /* 0x000fc800078e02ff */
[----:B------:R-:W-:-:S04]  /*28cb0*/  IMAD.HI.U32 R28, R28, 0x7f000001, R4 ;  /* 0x7f0000011c1c7827 */ /* 0x000fc800078e0004 */
[----:B---3--:R-:W-:-:S03]  /*28cc0*/  IMAD.WIDE.U32 R4, R16, R13, RZ ;  /* 0x0000000d10047225 */ /* 0x008fc600078e00ff */
[----:B------:R-:W-:Y:S01]  /*28cd0*/  @P0 IADD3 R18, PT, PT, R18, -0x7f000001, RZ ;  /* 0x80ffffff12120810 */ /* 0x000fe20007ffe0ff */
[----:B------:R-:W3:Y:S01]  /*28ce0*/  LDG.E R16, desc[UR22][R126.64+0x11c] ;  /* 0x00011c167e107981 */ /* 0x000ee2000c1e1900 */
[----:B------:R-:W-:-:S04]  /*28cf0*/  IMAD R14, R4, 0x7effffff, RZ ;  /* 0x7effffff040e7824 */ /* 0x000fc800078e02ff */
[----:B------:R-:W-:-:S04]  /*28d00*/  IMAD.HI.U32 R14, R14, 0x7f000001, R4 ;  /* 0x7f0000010e0e7827 */ /* 0x000fc800078e0004 */
[----:B------:R-:W-:-:S04]  /*28d10*/  IMAD.WIDE.U32 R4, R12, R13, RZ ;  /* 0x0000000d0c047225 */ /* 0x000fc800078e00ff */
[----:B------:R-:W-:-:S04]  /*28d20*/  IMAD R29, R4, 0x7effffff, RZ ;  /* 0x7effffff041d7824 */ /* 0x000fc800078e02ff */
[----:B------:R-:W-:-:S04]  /*28d30*/  IMAD.HI.U32 R29, R29, 0x7f000001, R4 ;  /* 0x7f0000011d1d7827 */ /* 0x000fc800078e0004 */
[----:B------:R-:W-:Y:S01]  /*28d40*/  IMAD.WIDE.U32 R4, R8, R13, RZ ;  /* 0x0000000d08047225 */ /* 0x000fe200078e00ff */
[----:B------:R-:W-:Y:S02]  /*28d50*/  IADD3 R8, PT, PT, R51, R10, RZ ;  /* 0x0000000a33087210 */ /* 0x000fe40007ffe0ff */
[----:B------:R-:W2:Y:S01]  /*28d60*/  LDL.LU R51, [R1+0x9fc] ;  /* 0x0009fc0001337983 */ /* 0x000ea20000300800 */
[----:B------:R-:W-:-:S05]  /*28d70*/  IADD3 R18, PT, PT, R46, R18, RZ ;  /* 0x000000122e127210 */ /* 0x000fca0007ffe0ff */
[----:B------:R-:W-:-:S13]  /*28d80*/  ISETP.GE.U32.AND P0, PT, R18, 0x7f000001, PT ;  /* 0x7f0000011200780c */ /* 0x000fda0003f06070 */
[----:B------:R-:W-:-:S04]  /*28d90*/  @P0 IADD3 R18, PT, PT, R18, -0x7f000001, RZ ;  /* 0x80ffffff12120810 */ /* 0x000fc80007ffe0ff */
[----:B------:R-:W-:-:S05]  /*28da0*/  IADD3 R18, PT, PT, R45, R18, RZ ;  /* 0x000000122d127210 */ /* 0x000fca0007ffe0ff */
[----:B------:R-:W-:-:S13]  /*28db0*/  ISETP.GE.U32.AND P0, PT, R18, 0x7f000001, PT ;  /* 0x7f0000011200780c */ /* 0x000fda0003f06070 */
[----:B------:R-:W-:-:S04]  /*28dc0*/  @P0 IADD3 R18, PT, PT, R18, -0x7f000001, RZ ;  /* 0x80ffffff12120810 */ /* 0x000fc80007ffe0ff */
[----:B------:R-:W-:Y:S02]  /*28dd0*/  IADD3 R12, PT, PT, R44, R18, RZ ;  /* 0x000000122c0c7210 */ /* 0x000fe40007ffe0ff */
[----:B------:R-:W3:Y:S03]  /*28de0*/  LDG.E R18, desc[UR22][R126.64+0x120] ;  /* 0x000120167e127981 */ /* 0x000ee6000c1e1900 */
[----:B------:R-:W-:-:S13]  /*28df0*/  ISETP.GE.U32.AND P0, PT, R12, 0x7f000001, PT ;  /* 0x7f0000010c00780c */ /* 0x000fda0003f06070 */
[----:B------:R-:W-:-:S04]  /*28e00*/  @P0 IADD3 R12, PT, PT, R12, -0x7f000001, RZ ;  /* 0x80ffffff0c0c0810 */ /* 0x000fc80007ffe0ff */
[----:B------:R-:W-:-:S05]  /*28e10*/  IADD3 R12, PT, PT, R43, R12, RZ ;  /* 0x0000000c2b0c7210 */ /* 0x000fca0007ffe0ff */
[----:B------:R-:W-:Y:S01]  /*28e20*/  ISETP.GE.U32.AND P1, PT, R12, 0x7f000001, PT ;  /* 0x7f0000010c00780c */ /* 0x000fe20003f26070 */
[----:B------:R-:W-:-:S12]  /*28e30*/  ISETP.GE.U32.AND P0, PT, R8, 0x7f000001, PT ;  /* 0x7f0000010800780c */ /* 0x000fd80003f06070 */
[----:B------:R-:W-:Y:S02]  /*28e40*/  @P1 IADD3 R12, PT, PT, R12, -0x7f000001, RZ ;  /* 0x80ffffff0c0c1810 */ /* 0x000fe40007ffe0ff */
[----:B------:R-:W-:Y:S02]  /*28e50*/  @P0 IADD3 R8, PT, PT, R8, -0x7f000001, RZ ;  /* 0x80ffffff08080810 */ /* 0x000fe40007ffe0ff */
[----:B------:R-:W-:-:S05]  /*28e60*/  IADD3 R13, PT, PT, R42, R12, RZ ;  /* 0x0000000c2a0d7210 */ /* 0x000fca0007ffe0ff */
[----:B------:R-:W-:Y:S01]  /*28e70*/  ISETP.GE.U32.AND P0, PT, R13, 0x7f000001, PT ;  /* 0x7f0000010d00780c */ /* 0x000fe20003f06070 */
[----:B------:R-:W-:Y:S02]  /*28e80*/  R2UR UR7, R21 ;  /* 0x00000000150772ca */ /* 0x000fe400000e0000 */
[----:B------:R-:W3:Y:S10]  /*28e90*/  LDG.E R21, desc[UR22][R126.64+0x12c] ;  /* 0x00012c167e157981 */ /* 0x000ef4000c1e1900 */
[----:B------:R-:W-:-:S04]  /*28ea0*/  @P0 IADD3 R13, PT, PT, R13, -0x7f000001, RZ ;  /* 0x80ffffff0d0d0810 */ /* 0x000fc80007ffe0ff */
[----:B------:R-:W-:-:S05]  /*28eb0*/  IADD3 R13, PT, PT, R40, R13, RZ ;  /* 0x0000000d280d7210 */ /* 0x000fca0007ffe0ff */
[----:B------:R-:W-:Y:S01]  /*28ec0*/  ISETP.GE.U32.AND P0, PT, R13, 0x7f000001, PT ;  /* 0x7f0000010d00780c */ /* 0x000fe20003f06070 */
[----:B------:R-:W-:-:S12]  /*28ed0*/  R2UR UR9, R2 ;  /* 0x00000000020972ca */ /* 0x000fd800000e0000 */
[----:B------:R-:W-:-:S04]  /*28ee0*/  @P0 IADD3 R13, PT, PT, R13, -0x7f000001, RZ ;  /* 0x80ffffff0d0d0810 */ /* 0x000fc80007ffe0ff */
[----:B------:R-:W-:-:S05]  /*28ef0*/  IADD3 R2, PT, PT, R35, R13, RZ ;  /* 0x0000000d23027210 */ /* 0x000fca0007ffe0ff */
[----:B------:R-:W-:Y:S01]  /*28f00*/  ISETP.GE.U32.AND P0, PT, R2, 0x7f000001, PT ;  /* 0x7f0000010200780c */ /* 0x000fe20003f06070 */
[----:B------:R-:W-:-:S12]  /*28f10*/  IMAD R30, R4, 0x7effffff, RZ ;  /* 0x7effffff041e7824 */ /* 0x000fd800078e02ff */
[----:B------:R-:W-:-:S04]  /*28f20*/  @P0 IADD3 R2, PT, PT, R2, -0x7f000001, RZ ;  /* 0x80ffffff02020810 */ /* 0x000fc80007ffe0ff */
[----:B------:R-:W-:Y:S01]  /*28f30*/  IADD3 R2, PT, PT, R34, R2, RZ ;  /* 0x0000000222027210 */ /* 0x000fe20007ffe0ff */
[----:B------:R-:W-:-:S04]  /*28f40*/  IMAD.HI.U32 R30, R30, 0x7f000001, R4 ;  /* 0x7f0000011e1e7827 */ /* 0x000fc800078e0004 */
[----:B------:R-:W-:Y:S01]  /*28f50*/  ISETP.GE.U32.AND P1, PT, R2, 0x7f000001, PT ;  /* 0x7f0000010200780c */ /* 0x000fe20003f26070 */
[----:B------:R-:W-:Y:S01]  /*28f60*/  IMAD.WIDE.U32 R4, R8, R8, RZ ;  /* 0x0000000808047225 */ /* 0x000fe200078e00ff */
[----:B------:R-:W-:-:S03]  /*28f70*/  ISETP.GE.U32.AND P0, PT, R28, 0x7f000001, PT ;  /* 0x7f0000011c00780c */ /* 0x000fc60003f06070 */
[----:B------:R-:W-:-:S04]  /*28f80*/  IMAD R12, R4, 0x7effffff, RZ ;  /* 0x7effffff040c7824 */ /* 0x000fc800078e02ff */
[----:B------:R-:W-:-:S04]  /*28f90*/  IMAD.HI.U32 R12, R12, 0x7f000001, R4 ;  /* 0x7f0000010c0c7827 */ /* 0x000fc800078e0004 */
[----:B------:R-:W-:Y:S01]  /*28fa0*/  IMAD.WIDE.U32 R4, R53, UR7, RZ ;  /* 0x0000000735047c25 */ /* 0x000fe2000f8e00ff */
[----:B------:R-:W-:Y:S02]  /*28fb0*/  @P1 IADD3 R2, PT, PT, R2, -0x7f000001, RZ ;  /* 0x80ffffff02021810 */ /* 0x000fe40007ffe0ff */
[----:B------:R-:W-:Y:S01]  /*28fc0*/  R2UR UR10, R27 ;  /* 0x000000001b0a72ca */ /* 0x000fe200000e0000 */
[----:B------:R-:W3:Y:S01]  /*28fd0*/  LDL.LU R53, [R1+0x9f4] ;  /* 0x0009f40001357983 */ /* 0x000ee20000300800 */
[----:B------:R-:W-:Y:S01]  /*28fe0*/  IMAD R31, R4, 0x7effffff, RZ ;  /* 0x7effffff041f7824 */ /* 0x000fe200078e02ff */
[----:B------:R-:W-:-:S03]  /*28ff0*/  @P0 IADD3 R28, PT, PT, R28, -0x7f000001, RZ ;  /* 0x80ffffff1c1c0810 */ /* 0x000fc60007ffe0ff */
[----:B------:R-:W-:-:S04]  /*29000*/  IMAD.HI.U32 R31, R31, 0x7f000001, R4 ;  /* 0x7f0000011f1f7827 */ /* 0x000fc800078e0004 */
[----:B------:R-:W-:-:S04]  /*29010*/  IMAD.WIDE.U32 R4, R33, UR9, RZ ;  /* 0x0000000921047c25 */ /* 0x000fc8000f8e00ff */
[----:B------:R-:W-:-:S04]  /*29020*/  IMAD R33, R4, 0x7effffff, RZ ;  /* 0x7effffff04217824 */ /* 0x000fc800078e02ff */
[----:B------:R-:W-:-:S04]  /*29030*/  IMAD.HI.U32 R33, R33, 0x7f000001, R4 ;  /* 0x7f00000121217827 */ /* 0x000fc800078e0004 */
[----:B------:R-:W-:-:S04]  /*29040*/  IMAD.WIDE.U32 R4, R52, UR10, RZ ;  /* 0x0000000a34047c25 */ /* 0x000fc8000f8e00ff */
[----:B------:R-:W-:Y:S01]  /*29050*/  IMAD R27, R4, 0x7effffff, RZ ;  /* 0x7effffff041b7824 */ /* 0x000fe200078e02ff */
[----:B------:R-:W-:-:S03]  /*29060*/  IADD3 R28, PT, PT, R28, R11, RZ ;  /* 0x0000000b1c1c7210 */ /* 0x000fc60007ffe0ff */
[----:B------:R-:W-:Y:S01]  /*29070*/  IMAD.HI.U32 R27, R27, 0x7f000001, R4 ;  /* 0x7f0000011b1b7827 */ /* 0x000fe200078e0004 */
[----:B------:R-:W-:Y:S01]  /*29080*/  IADD3 R4, PT, PT, R50, R50, RZ ;  /* 0x0000003232047210 */ /* 0x000fe20007ffe0ff */
[----:B------:R-:W-:Y:S01]  /*29090*/  ISETP.GE.U32.AND P1, PT, R29, 0x7f000001, PT ;  /* 0x7f0000011d00780c */ /* 0x000fe20003f26070 */
[----:B------:R-:W-:Y:S01]  /*290a0*/  ISETP.GE.U32.AND P3, PT, R28, 0x7f000001, PT ;  /* 0x7f0000011c00780c */ /* 0x000fe20003f66070 */
[----:B------:R-:W-:Y:S01]  /*290b0*/  ISETP.GE.U32.AND P2, PT, R30, 0x7f000001, PT ;  /* 0x7f0000011e00780c */ /* 0x000fe20003f46070 */
[----:B------:R0:W-:Y:S01]  /*290c0*/  STL [R1+0x110], R28 ;  /* 0x0001101c01007387 */ /* 0x0001e20000100800 */
[----:B------:R-:W-:Y:S01]  /*290d0*/  ISETP.GE.U32.AND P5, PT, R4, 0x7f000001, PT ;  /* 0x7f0000010400780c */ /* 0x000fe20003fa6070 */
[----:B------:R-:W-:Y:S02]  /*290e0*/  R2UR UR11, R26 ;  /* 0x000000001a0b72ca */ /* 0x000fe400000e0000 */
[----:B------:R-:W-:Y:S01]  /*290f0*/  R2UR UR15, R19 ;  /* 0x00000000130f72ca */ /* 0x000fe200000e0000 */
[----:B------:R-:W3:Y:S05]  /*29100*/  LDG.E R50, desc[UR22][R126.64+0x13c] ;  /* 0x00013c167e327981 */ /* 0x000eea000c1e1900 */
[----:B------:R-:W-:-:S04]  /*29110*/  @P1 IADD3 R29, PT, PT, R29, -0x7f000001, RZ ;  /* 0x80ffffff1d1d1810 */ /* 0x000fc80007ffe0ff */
[----:B------:R-:W-:Y:S02]  /*29120*/  @P5 IADD3 R4, PT, PT, R4, -0x7f000001, RZ ;  /* 0x80ffffff04045810 */ /* 0x000fe40007ffe0ff */
[----:B------:R-:W-:Y:S02]  /*29130*/  IADD3 R25, PT, PT, R29, R25, RZ ;  /* 0x000000191d197210 */ /* 0x000fe40007ffe0ff */
[----:B0-----:R-:W-:Y:S02]  /*29140*/  @P3 IADD3 R28, PT, PT, R28, -0x7f000001, RZ ;  /* 0x80ffffff1c1c3810 */ /* 0x001fe40007ffe0ff */
[----:B------:R-:W-:Y:S01]  /*29150*/  @P2 IADD3 R30, PT, PT, R30, -0x7f000001, RZ ;  /* 0x80ffffff1e1e2810 */ /* 0x000fe20007ffe0ff */
[----:B------:R-:W-:-:S03]  /*29160*/  ISETP.GE.U32.AND P1, PT, R25, 0x7f000001, PT ;  /* 0x7f0000011900780c */ /* 0x000fc60003f26070 */
[----:B------:R-:W-:Y:S02]  /*29170*/  IADD3 R17, PT, PT, R30, R17, RZ ;  /* 0x000000111e117210 */ /* 0x000fe40007ffe0ff */
[----:B--2---:R-:W-:-:S05]  /*29180*/  IADD3 R13, PT, PT, R51, R2, RZ ;  /* 0x00000002330d7210 */ /* 0x004fca0007ffe0ff */
[----:B------:R-:W-:-:S13]  /*29190*/  ISETP.GE.U32.AND P0, PT, R13, 0x7f000001, PT ;  /* 0x7f0000010d00780c */ /* 0x000fda0003f06070 */
[----:B------:R-:W-:Y:S01]  /*291a0*/  @P0 IADD3 R13, PT, PT, R13, -0x7f000001, RZ ;  /* 0x80ffffff0d0d0810 */ /* 0x000fe20007ffe0ff */
[----:B------:R-:W-:-:S03]  /*291b0*/  ISETP.GE.U32.AND P0, PT, R14, 0x7f000001, PT ;  /* 0x7f0000010e00780c */ /* 0x000fc60003f06070 */
[----:B------:R-:W-:Y:S01]  /*291c0*/  IADD3 R11, PT, PT, R49, R13, RZ ;  /* 0x0000000d310b7210 */ /* 0x000fe20007ffe0ff */
[----:B------:R-:W-:Y:S01]  /*291d0*/  ISETP.GE.U32.AND P2, PT, R17, 0x7f000001, PT ;  /* 0x7f0000011100780c */ /* 0x000fe20003f46070 */
[----:B------:R0:W-:Y:S03]  /*291e0*/  STL [R1+0x118], R25 ;  /* 0x0001181901007387 */ /* 0x0001e60000100800 */
[C---:B------:R-:W-:Y:S01]  /*291f0*/  ISETP.GE.U32.AND P4, PT, R11.reuse, 0x7f000001, PT ;  /* 0x7f0000010b00780c */ /* 0x040fe20003f86070 */
[----:B------:R-:W-:Y:S04]  /*29200*/  STL [R1+0x11c], R17 ;  /* 0x00011c1101007387 */ /* 0x000fe80000100800 */
[----:B------:R-:W-:Y:S01]  /*29210*/  @P0 IADD3 R14, PT, PT, R14, -0x7f000001, RZ ;  /* 0x80ffffff0e0e0810 */ /* 0x000fe20007ffe0ff */
[----:B------:R-:W-:Y:S03]  /*29220*/  STL [R1+0x110], R28 ;  /* 0x0001101c01007387 */ /* 0x000fe60000100800 */
[----:B------:R-:W-:Y:S01]  /*29230*/  IADD3 R9, PT, PT, R14, R9, RZ ;  /* 0x000000090e097210 */ /* 0x000fe20007ffe0ff */
[----:B------:R-:W2:Y:S03]  /*29240*/  LDL.LU R49, [R1+0x9f8] ;  /* 0x0009f80001317983 */ /* 0x000ea60000300800 */
[----:B------:R-:W-:-:S02]  /*29250*/  @P4 IADD3 R11, PT, PT, R11, -0x7f000001, RZ ;  /* 0x80ffffff0b0b4810 */ /* 0x000fc40007ffe0ff */
[----:B------:R-:W-:Y:S02]  /*29260*/  IADD3 R14, PT, PT, R13, R4, RZ ;  /* 0x000000040d0e7210 */ /* 0x000fe40007ffe0ff */
[----:B------:R-:W-:Y:S01]  /*29270*/  IADD3 R4, PT, PT, R11, UR6, RZ ;  /* 0x000000060b047c10 */ /* 0x000fe2000fffe0ff */
[----:B------:R-:W-:Y:S02]  /*29280*/  ISETP.GE.U32.AND P0, PT, R9, 0x7f000001, PT ;  /* 0x7f0000010900780c */ /* 0x000fe40003f06070 */
[----:B------:R-:W-:Y:S01]  /*29290*/  ISETP.GE.U32.AND P3, PT, R14, 0x7f000001, PT ;  /* 0x7f0000010e00780c */ /* 0x000fe20003f66070 */
[----:B------:R-:W-:Y:S01]  /*292a0*/  ISETP.GE.U32.AND P4, PT, R31, 0x7f000001, PT ;  /* 0x7f0000011f00780c */ /* 0x000fe20003f86070 */
[----:B------:R-:W-:Y:S01]  /*292b0*/  ISETP.GE.U32.AND P5, PT, R4, 0x7f000001, PT ;  /* 0x7f0000010400780c */ /* 0x000fe20003fa6070 */
[----:B------:R1:W-:Y:S01]  /*292c0*/  STL [R1+0x114], R9 ;  /* 0x0001140901007387 */ /* 0x0003e20000100800 */
[----:B0-----:R-:W-:-:S09]  /*292d0*/  @P1 IADD3 R25, PT, PT, R25, -0x7f000001, RZ ;  /* 0x80ffffff19191810 */ /* 0x001fd20007ffe0ff */
[----:B------:R-:W-:Y:S02]  /*292e0*/  @P3 IADD3 R14, PT, PT, R14, -0x7f000001, RZ ;  /* 0x80ffffff0e0e3810 */ /* 0x000fe40007ffe0ff */
[----:B-1----:R-:W-:Y:S02]  /*292f0*/  @P0 IADD3 R9, PT, PT, R9, -0x7f000001, RZ ;  /* 0x80ffffff09090810 */ /* 0x002fe40007ffe0ff */
[----:B------:R-:W-:Y:S02]  /*29300*/  @P4 IADD3 R31, PT, PT, R31, -0x7f000001, RZ ;  /* 0x80ffffff1f1f4810 */ /* 0x000fe40007ffe0ff */
[----:B------:R-:W-:Y:S01]  /*29310*/  @P5 IADD3 R4, PT, PT, R4, -0x7f000001, RZ ;  /* 0x80ffffff04045810 */ /* 0x000fe20007ffe0ff */
[----:B------:R0:W-:Y:S04]  /*29320*/  STL [R1+0x118], R25 ;  /* 0x0001181901007387 */ /* 0x0001e80000100800 */
[----:B------:R1:W-:Y:S01]  /*29330*/  STL [R1+0x114], R9 ;  /* 0x0001140901007387 */ /* 0x0003e20000100800 */
[----:B------:R-:W-:-:S02]  /*29340*/  @P2 IADD3 R17, PT, PT, R17, -0x7f000001, RZ ;  /* 0x80ffffff11112810 */ /* 0x000fc40007ffe0ff */
[----:B0-----:R-:W-:Y:S02]  /*29350*/  IADD3 R25, PT, PT, R14, R4, RZ ;  /* 0x000000040e197210 */ /* 0x001fe40007ffe0ff */
[----:B-1----:R-:W-:-:S03]  /*29360*/  IADD3 R9, PT, PT, R13, R31, RZ ;  /* 0x0000001f0d097210 */ /* 0x002fc60007ffe0ff */
[----:B------:R-:W-:Y:S01]  /*29370*/  ISETP.GE.U32.AND P2, PT, R25, 0x7f000001, PT ;  /* 0x7f0000011900780c */ /* 0x000fe20003f46070 */
[----:B------:R-:W-:Y:S01]  /*29380*/  ISETP.GE.U32.AND P1, PT, R33, 0x7f000001, PT ;  /* 0x7f0000012100780c */ /* 0x000fe20003f26070 */
[----:B------:R-:W-:Y:S01]  /*29390*/  ISETP.GE.U32.AND P0, PT, R9, 0x7f000001, PT ;  /* 0x7f0000010900780c */ /* 0x000fe20003f06070 */
[----:B------:R-:W-:Y:S01]  /*293a0*/  IMAD.WIDE.U32 R4, R48, UR11, RZ ;  /* 0x0000000b30047c25 */ /* 0x000fe2000f8e00ff */
[----:B------:R0:W-:Y:S03]  /*293b0*/  STL [R1+0x11c], R17 ;  /* 0x00011c1101007387 */ /* 0x0001e60000100800 */
[----:B------:R-:W-:Y:S01]  /*293c0*/  IMAD R26, R4, 0x7effffff, RZ ;  /* 0x7effffff041a7824 */ /* 0x000fe200078e02ff */
[----:B------:R-:W2:Y:S05]  /*293d0*/  LD.E R28, desc[UR22][R6.64+0x400] ;  /* 0x00040016061c7980 */ /* 0x000eaa000c101900 */
[----:B------:R-:W-:-:S02]  /*293e0*/  @P2 IADD3 R25, PT, PT, R25, -0x7f000001, RZ ;  /* 0x80ffffff19192810 */ /* 0x000fc40007ffe0ff */
[----:B------:R-:W-:Y:S02]  /*293f0*/  @P1 IADD3 R33, PT, PT, R33, -0x7f000001, RZ ;  /* 0x80ffffff21211810 */ /* 0x000fe40007ffe0ff */
[----:B------:R-:W-:Y:S01]  /*29400*/  @P0 IADD3 R9, PT, PT, R9, -0x7f000001, RZ ;  /* 0x80ffffff09090810 */ /* 0x000fe20007ffe0ff */
[----:B------:R-:W-:Y:S01]  /*29410*/  IMAD.HI.U32 R26, R26, 0x7f000001, R4 ;  /* 0x7f0000011a1a7827 */ /* 0x000fe200078e0004 */
[----:B0-----:R-:W-:Y:S02]  /*29420*/  IADD3 R17, PT, PT, R13, R33, RZ ;  /* 0x000000210d117210 */ /* 0x001fe40007ffe0ff */
[----:B------:R-:W-:Y:S01]  /*29430*/  IADD3 R4, PT, PT, R9, R25, RZ ;  /* 0x0000001909047210 */ /* 0x000fe20007ffe0ff */
[----:B------:R-:W-:Y:S02]  /*29440*/  ISETP.GE.U32.AND P1, PT, R27, 0x7f000001, PT ;  /* 0x7f0000011b00780c */ /* 0x000fe40003f26070 */
[----:B------:R-:W-:Y:S01]  /*29450*/  ISETP.GE.U32.AND P0, PT, R17, 0x7f000001, PT ;  /* 0x7f0000011100780c */ /* 0x000fe20003f06070 */
[----:B------:R-:W2:Y:S01]  /*29460*/  LD.E R25, desc[UR22][R6.64+0x404] ;  /* 0x0004041606197980 */ /* 0x000ea2000c101900 */
[----:B------:R-:W-:Y:S01]  /*29470*/  ISETP.GE.U32.AND P2, PT, R4, 0x7f000001, PT ;  /* 0x7f0000010400780c */ /* 0x000fe20003f46070 */
[----:B----4-:R-:W-:-:S08]  /*29480*/  R2UR UR12, R15 ;  /* 0x000000000f0c72ca */ /* 0x010fd000000e0000 */
[----:B------:R-:W-:Y:S02]  /*29490*/  @P1 IADD3 R27, PT, PT, R27, -0x7f000001, RZ ;  /* 0x80ffffff1b1b1810 */ /* 0x000fe40007ffe0ff */
[----:B------:R-:W-:Y:S02]  /*294a0*/  @P0 IADD3 R17, PT, PT, R17, -0x7f000001, RZ ;  /* 0x80ffffff11110810 */ /* 0x000fe40007ffe0ff */
[----:B------:R-:W-:Y:S02]  /*294b0*/  @P2 IADD3 R4, PT, PT, R4, -0x7f000001, RZ ;  /* 0x80ffffff04042810 */ /* 0x000fe40007ffe0ff */
[----:B------:R-:W-:Y:S02]  /*294c0*/  IADD3 R15, PT, PT, R13, R27, RZ ;  /* 0x0000001b0d0f7210 */ /* 0x000fe40007ffe0ff */
[----:B------:R-:W-:Y:S01]  /*294d0*/  IADD3 R27, PT, PT, R17, R4, RZ ;  /* 0x00000004111b7210 */ /* 0x000fe20007ffe0ff */
[----:B------:R-:W-:Y:S02]  /*294e0*/  ISETP.GE.U32.AND P1, PT, R26, 0x7f000001, PT ;  /* 0x7f0000011a00780c */ /* 0x000fe40003f26070 */
[----:B------:R-:W-:-:S02]  /*294f0*/  ISETP.GE.U32.AND P0, PT, R15, 0x7f000001, PT ;  /* 0x7f0000010f00780c */ /* 0x000fc40003f06070 */
[----:B------:R-:W-:Y:S01]  /*29500*/  ISETP.GE.U32.AND P2, PT, R27, 0x7f000001, PT ;  /* 0x7f0000011b00780c */ /* 0x000fe20003f46070 */
[----:B------:R-:W-:Y:S01]  /*29510*/  IMAD.WIDE.U32 R4, R47, UR12, RZ ;  /* 0x0000000c2f047c25 */ /* 0x000fe2000f8e00ff */
[----:B---3--:R-:W-:-:S03]  /*29520*/  R2UR UR13, R16 ;  /* 0x00000000100d72ca */ /* 0x008fc600000e0000 */
[----:B------:R-:W-:-:S04]  /*29530*/  IMAD R29, R4, 0x7effffff, RZ ;  /* 0x7effffff041d7824 */ /* 0x000fc800078e02ff */
[----:B------:R-:W-:Y:S02]  /*29540*/  @P1 IADD3 R26, PT, PT, R26, -0x7f000001, RZ ;  /* 0x80ffffff1a1a1810 */ /* 0x000fe40007ffe0ff */
[----:B------:R-:W-:Y:S02]  /*29550*/  @P0 IADD3 R15, PT, PT, R15, -0x7f000001, RZ ;  /* 0x80ffffff0f0f0810 */ /* 0x000fe40007ffe0ff */
[----:B------:R-:W-:Y:S01]  /*29560*/  @P2 IADD3 R27, PT, PT, R27, -0x7f000001, RZ ;  /* 0x80ffffff1b1b2810 */ /* 0x000fe20007ffe0ff */
[----:B------:R-:W-:Y:S01]  /*29570*/  IMAD.HI.U32 R29, R29, 0x7f000001, R4 ;  /* 0x7f0000011d1d7827 */ /* 0x000fe200078e0004 */
[----:B------:R-:W-:Y:S02]  /*29580*/  IADD3 R16, PT, PT, R13, R26, RZ ;  /* 0x0000001a0d107210 */ /* 0x000fe40007ffe0ff */
[----:B------:R-:W-:Y:S02]  /*29590*/  IADD3 R27, PT, PT, R15, R27, RZ ;  /* 0x0000001b0f1b7210 */ /* 0x000fe40007ffe0ff */
[----:B------:R-:W-:Y:S01]  /*295a0*/  ISETP.GE.U32.AND P1, PT, R29, 0x7f000001, PT ;  /* 0x7f0000011d00780c */ /* 0x000fe20003f26070 */
[----:B------:R-:W-:-:S02]  /*295b0*/  ISETP.GE.U32.AND P0, PT, R16, 0x7f000001, PT ;  /* 0x7f0000011000780c */ /* 0x000fc40003f06070 */
[----:B------:R-:W-:Y:S01]  /*295c0*/  ISETP.GE.U32.AND P2, PT, R27, 0x7f000001, PT ;  /* 0x7f0000011b00780c */ /* 0x000fe20003f46070 */
[----:B------:R-:W-:Y:S01]  /*295d0*/  IMAD.WIDE.U32 R4, R46, UR13, RZ ;  /* 0x0000000d2e047c25 */ /* 0x000fe2000f8e00ff */
[----:B------:R-:W-:-:S03]  /*295e0*/  R2UR UR14, R18 ;  /* 0x00000000120e72ca */ /* 0x000fc600000e0000 */
[----:B------:R-:W-:-:S05]  /*295f0*/  IMAD R26, R4, 0x7effffff, RZ ;  /* 0x7effffff041a7824 */ /* 0x000fca00078e02ff */
        /* <DEDUP_REMOVED lines=9> */
[----:B------:R-:W-:-:S04]  /*29690*/  IMAD.WIDE.U32 R4, R45, UR14, RZ ;  /* 0x0000000e2d047c25 */ /* 0x000fc8000f8e00ff */
        /* <DEDUP_REMOVED lines=23> */
[----:B------:R-:W-:Y:S01]  /*29810*/  R2UR UR17, R21 ;  /* 0x00000000151172ca */ /* 0x000fe200000e0000 */
[----:B------:R-:W3:Y:S02]  /*29820*/  LDL R43, [R1+0x110] ;  /* 0x00011000012b7983 */ /* 0x000ee40000100800 */
        /* <DEDUP_REMOVED lines=12> */
[----:B------:R-:W4:Y:S02]  /*298f0*/  LDL R42, [R1+0x11c] ;  /* 0x00011c00012a7983 */ /* 0x000f240000100800 */
        /* <DEDUP_REMOVED lines=36> */
[----:B------:R-:W-:Y:S01]  /*29b40*/  ISETP.GE.U32.AND P0, PT, R12, 0x7f000001, PT ;  /* 0x7f0000010c00780c */ /* 0x000fe20003f06070 */
[----:B------:R-:W-:-:S04]  /*29b50*/  IMAD.WIDE.U32 R4, R34, UR20, RZ ;  /* 0x0000001422047c25 */ /* 0x000fc8000f8e00ff */
[----:B------:R-:W-:-:S04]  /*29b60*/  IMAD R30, R4, 0x7effffff, RZ ;  /* 0x7effffff041e7824 */ /* 0x000fc800078e02ff */
[----:B------:R-:W-:Y:S02]  /*29b70*/  @P2 IADD3 R24, PT, PT, R24, -0x7f000001, RZ ;  /* 0x80ffffff18182810 */ /* 0x000fe40007ffe0ff */
[----:B------:R-:W-:Y:S02]  /*29b80*/  @P1 IADD3 R26, PT, PT, R26, -0x7f000001, RZ ;  /* 0x80ffffff1a1a1810 */ /* 0x000fe40007ffe0ff */
[----:B------:R-:W-:Y:S02]  /*29b90*/  @P3 IADD3 R29, PT, PT, R29, -0x7f000001, RZ ;  /* 0x80ffffff1d1d3810 */ /* 0x000fe40007ffe0ff */
[----:B------:R-:W-:Y:S01]  /*29ba0*/  IADD3 R27, PT, PT, R13, R24, RZ ;  /* 0x000000180d1b7210 */ /* 0x000fe20007ffe0ff */
[----:B------:R-:W-:Y:S01]  /*29bb0*/  IMAD.HI.U32 R30, R30, 0x7f000001, R4 ;  /* 0x7f0000011e1e7827 */ /* 0x000fe200078e0004 */
[----:B------:R-:W-:Y:S02]  /*29bc0*/  @P0 IADD3 R12, PT, PT, R12, -0x7f000001, RZ ;  /* 0x80ffffff0c0c0810 */ /* 0x000fe40007ffe0ff */
[----:B------:R-:W-:Y:S01]  /*29bd0*/  IADD3 R24, PT, PT, R26, R29, RZ ;  /* 0x0000001d1a187210 */ /* 0x000fe20007ffe0ff */
[----:B------:R-:W-:Y:S01]  /*29be0*/  ISETP.GE.U32.AND P0, PT, R27, 0x7f000001, PT ;  /* 0x7f0000011b00780c */ /* 0x000fe20003f06070 */
[----:B------:R-:W-:Y:S01]  /*29bf0*/  ISETP.GE.U32.AND P1, PT, R30, 0x7f000001, PT ;  /* 0x7f0000011e00780c */ /* 0x000fe20003f26070 */
[----:B------:R-:W-:-:S02]  /*29c00*/  IMAD.WIDE.U32 R4, R12, R8, RZ ;  /* 0x000000080c047225 */ /* 0x000fc400078e00ff */
[----:B------:R-:W-:Y:S02]  /*29c10*/  ISETP.GE.U32.AND P2, PT, R24, 0x7f000001, PT ;  /* 0x7f0000011800780c */ /* 0x000fe40003f46070 */
[----:B------:R-:W-:-:S04]  /*29c20*/  IMAD R8, R4, 0x7effffff, RZ ;  /* 0x7effffff04087824 */ /* 0x000fc800078e02ff */
[----:B------:R-:W-:-:S03]  /*29c30*/  IMAD.HI.U32 R4, R8, 0x7f000001, R4 ;  /* 0x7f00000108047827 */ /* 0x000fc600078e0004 */
[----:B------:R-:W-:Y:S02]  /*29c40*/  @P0 IADD3 R27, PT, PT, R27, -0x7f000001, RZ ;  /* 0x80ffffff1b1b0810 */ /* 0x000fe40007ffe0ff */
[----:B------:R-:W-:Y:S01]  /*29c50*/  @P1 IADD3 R30, PT, PT, R30, -0x7f000001, RZ ;  /* 0x80ffffff1e1e1810 */ /* 0x000fe20007ffe0ff */
[----:B------:R-:W-:Y:S01]  /*29c60*/  ISETP.GE.U32.AND P0, PT, R4, 0x7f000001, PT ;  /* 0x7f0000010400780c */ /* 0x000fe20003f06070 */
[----:B------:R-:W-:Y:S02]  /*29c70*/  @P2 IADD3 R24, PT, PT, R24, -0x7f000001, RZ ;  /* 0x80ffffff18182810 */ /* 0x000fe40007ffe0ff */
[----:B------:R-:W-:Y:S02]  /*29c80*/  IADD3 R29, PT, PT, R13, R30, RZ ;  /* 0x0000001e0d1d7210 */ /* 0x000fe40007ffe0ff */
[----:B------:R-:W-:-:S03]  /*29c90*/  IADD3 R8, PT, PT, R27, R24, RZ ;  /* 0x000000181b087210 */ /* 0x000fc60007ffe0ff */
[----:B------:R-:W-:Y:S02]  /*29ca0*/  ISETP.GE.U32.AND P1, PT, R29, 0x7f000001, PT ;  /* 0x7f0000011d00780c */ /* 0x000fe40003f26070 */
[----:B------:R-:W-:-:S03]  /*29cb0*/  ISETP.GE.U32.AND P2, PT, R8, 0x7f000001, PT ;  /* 0x7f0000010800780c */ /* 0x000fc60003f46070 */
[----:B------:R-:W-:-:S05]  /*29cc0*/  @P0 IADD3 R4, PT, PT, R4, -0x7f000001, RZ ;  /* 0x80ffffff04040810 */ /* 0x000fca0007ffe0ff */
[----:B------:R-:W-:-:S03]  /*29cd0*/  ISETP.GE.U32.AND P0, PT, R4, R51, PT ;  /* 0x000000330400720c */ /* 0x000fc60003f06070 */
[----:B------:R-:W-:Y:S02]  /*29ce0*/  @P1 IADD3 R29, PT, PT, R29, -0x7f000001, RZ ;  /* 0x80ffffff1d1d1810 */ /* 0x000fe40007ffe0ff */
[----:B------:R-:W-:Y:S02]  /*29cf0*/  @P2 IADD3 R8, PT, PT, R8, -0x7f000001, RZ ;  /* 0x80ffffff08082810 */ /* 0x000fe40007ffe0ff */
[----:B------:R-:W-:Y:S02]  /*29d00*/  IADD3 R24, PT, PT, -R51, R4, RZ ;  /* 0x0000000433187210 */ /* 0x000fe40007ffe1ff */
[----:B------:R-:W-:-:S04]  /*29d10*/  IADD3 R8, PT, PT, R29, R8, RZ ;  /* 0x000000081d087210 */ /* 0x000fc80007ffe0ff */
[----:B------:R-:W-:Y:S01]  /*29d20*/  @!P0 IADD3 R24, PT, PT, R24, 0x7f000001, RZ ;  /* 0x7f00000118188810 */ /* 0x000fe20007ffe0ff */
[----:B------:R-:W-:-:S04]  /*29d30*/  ISETP.GE.U32.AND P0, PT, R8, 0x7f000001, PT ;  /* 0x7f0000010800780c */ /* 0x000fc80003f06070 */
[----:B--2---:R-:W-:-:S09]  /*29d40*/  IMAD.WIDE.U32 R12, R28, R24, RZ ;  /* 0x000000181c0c7225 */ /* 0x004fd200078e00ff */
[----:B------:R-:W-:-:S04]  /*29d50*/  @P0 IADD3 R8, PT, PT, R8, -0x7f000001, RZ ;  /* 0x80ffffff08080810 */ /* 0x000fc80007ffe0ff */
[----:B------:R-:W-:-:S05]  /*29d60*/  IADD3 R28, PT, PT, R49, R8, RZ ;  /* 0x00000008311c7210 */ /* 0x000fca0007ffe0ff */
[----:B------:R-:W-:Y:S01]  /*29d70*/  ISETP.GE.U32.AND P0, PT, R28, 0x7f000001, PT ;  /* 0x7f0000011c00780c */ /* 0x000fe20003f06070 */
[----:B------:R-:W-:-:S04]  /*29d80*/  IMAD R4, R12, 0x7effffff, RZ ;  /* 0x7effffff0c047824 */ /* 0x000fc800078e02ff */
[----:B------:R-:W-:-:S04]  /*29d90*/  IMAD.HI.U32 R12, R4, 0x7f000001, R12 ;  /* 0x7f000001040c7827 */ /* 0x000fc800078e000c */
[----:B------:R-:W-:-:S04]  /*29da0*/  IMAD.WIDE.U32 R4, R25, R24, RZ ;  /* 0x0000001819047225 */ /* 0x000fc800078e00ff */
[----:B------:R-:W-:Y:S02]  /*29db0*/  @P0 IADD3 R28, PT, PT, R28, -0x7f000001, RZ ;  /* 0x80ffffff1c1c0810 */ /* 0x000fe40007ffe0ff */
[----:B------:R-:W-:Y:S01]  /*29dc0*/  IADD3 R25, PT, PT, R14, R14, RZ ;  /* 0x0000000e0e197210 */ /* 0x000fe20007ffe0ff */
[----:B------:R-:W-:Y:S01]  /*29dd0*/  IMAD R13, R4, 0x7effffff, RZ ;  /* 0x7effffff040d7824 */ /* 0x000fe200078e02ff */
[----:B------:R-:W2:Y:S01]  /*29de0*/  LD.E R14, desc[UR22][R6.64+0x408] ;  /* 0x00040816060e7980 */ /* 0x000ea2000c101900 */
[----:B------:R-:W-:Y:S02]  /*29df0*/  IADD3 R11, PT, PT, R11, R28, RZ ;  /* 0x0000001c0b0b7210 */ /* 0x000fe40007ffe0ff */
[----:B------:R-:W-:-:S03]  /*29e00*/  ISETP.GE.U32.AND P1, PT, R25, 0x7f000001, PT ;  /* 0x7f0000011900780c */ /* 0x000fc60003f26070 */
[----:B------:R-:W-:Y:S01]  /*29e10*/  ISETP.GE.U32.AND P0, PT, R11, 0x7f000001, PT ;  /* 0x7f0000010b00780c */ /* 0x000fe20003f06070 */
[----:B------:R-:W-:-:S04]  /*29e20*/  IMAD.HI.U32 R13, R13, 0x7f000001, R4 ;  /* 0x7f0000010d0d7827 */ /* 0x000fc800078e0004 */
[----:B------:R-:W-:Y:S02]  /*29e30*/  IMAD.WIDE.U32 R4, R9, UR7, RZ ;  /* 0x0000000709047c25 */ /* 0x000fe4000f8e00ff */
[----:B------:R0:W3:Y:S03]  /*29e40*/  LD.E R9, desc[UR22][R6.64+0x40c] ;  /* 0x00040c1606097980 */ /* 0x0000e6000c101900 */
[----:B------:R-:W-:Y:S01]  /*29e50*/  @P1 IADD3 R25, PT, PT, R25, -0x7f000001, RZ ;  /* 0x80ffffff19191810 */ /* 0x000fe20007ffe0ff */
[----:B------:R-:W-:Y:S02]  /*29e60*/  IMAD R30, R4, 0x7effffff, RZ ;  /* 0x7effffff041e7824 */ /* 0x000fe400078e02ff */
[----:B------:R-:W-:Y:S02]  /*29e70*/  @P0 IADD3 R11, PT, PT, R11, -0x7f000001, RZ ;  /* 0x80ffffff0b0b0810 */ /* 0x000fe40007ffe0ff */
[----:B------:R-:W-:Y:S01]  /*29e80*/  IMAD.HI.U32 R30, R30, 0x7f000001, R4 ;  /* 0x7f0000011e1e7827 */ /* 0x000fe200078e0004 */
[----:B0-----:R-:W-:-:S02]  /*29e90*/  IADD3 R6, PT, PT, R28, R25, RZ ;  /* 0x000000191c067210 */ /* 0x001fc40007ffe0ff */
[----:B------:R-:W-:Y:S02]  /*29ea0*/  IADD3 R25, PT, PT, R11, UR6, RZ ;  /* 0x000000060b197c10 */ /* 0x000fe4000fffe0ff */
[----:B------:R-:W-:Y:S01]  /*29eb0*/  ISETP.GE.U32.AND P1, PT, R30, 0x7f000001, PT ;  /* 0x7f0000011e00780c */ /* 0x000fe20003f26070 */
[----:B------:R-:W-:Y:S02]  /*29ec0*/  ISETP.GE.U32.AND P0, PT, R6, 0x7f000001, PT ;  /* 0x7f0000010600780c */ /* 0x000fe40003f06070 */
[----:B------:R-:W-:Y:S01]  /*29ed0*/  ISETP.GE.U32.AND P2, PT, R25, 0x7f000001, PT ;  /* 0x7f0000011900780c */ /* 0x000fe20003f46070 */
[----:B------:R-:W-:-:S04]  /*29ee0*/  IMAD.WIDE.U32 R4, R17, UR9, RZ ;  /* 0x0000000911047c25 */ /* 0x000fc8000f8e00ff */
[----:B------:R-:W-:-:S05]  /*29ef0*/  IMAD R17, R4, 0x7effffff, RZ ;  /* 0x7effffff04117824 */ /* 0x000fca00078e02ff */
[----:B------:R-:W-:Y:S02]  /*29f00*/  @P1 IADD3 R30, PT, PT, R30, -0x7f000001, RZ ;  /* 0x80ffffff1e1e1810 */ /* 0x000fe40007ffe0ff */
[----:B------:R-:W-:Y:S02]  /*29f10*/  @P0 IADD3 R6, PT, PT, R6, -0x7f000001, RZ ;  /* 0x80ffffff06060810 */ /* 0x000fe40007ffe0ff */
[----:B------:R-:W-:Y:S02]  /*29f20*/  @P2 IADD3 R25, PT, PT, R25, -0x7f000001, RZ ;  /* 0x80ffffff19192810 */ /* 0x000fe40007ffe0ff */
[----:B------:R-:W-:Y:S01]  /*29f30*/  IADD3 R7, PT, PT, R28, R30, RZ ;  /* 0x0000001e1c077210 */ /* 0x000fe20007ffe0ff */
[----:B------:R-:W-:Y:S01]  /*29f40*/  IMAD.HI.U32 R17, R17, 0x7f000001, R4 ;  /* 0x7f00000111117827 */ /* 0x000fe200078e0004 */
[----:B------:R-:W-:-:S03]  /*29f50*/  IADD3 R30, PT, PT, R6, R25, RZ ;  /* 0x00000019061e7210 */ /* 0x000fc60007ffe0ff */
[----:B------:R-:W-:Y:S01]  /*29f60*/  ISETP.GE.U32.AND P0, PT, R7, 0x7f000001, PT ;  /* 0x7f0000010700780c */ /* 0x000fe20003f06070 */
[----:B------:R-:W-:Y:S01]  /*29f70*/  ISETP.GE.U32.AND P1, PT, R17, 0x7f000001, PT ;  /* 0x7f0000011100780c */ /* 0x000fe20003f26070 */
[----:B------:R-:W-:Y:S01]  /*29f80*/  ISETP.GE.U32.AND P2, PT, R30, 0x7f000001, PT ;  /* 0x7f0000011e00780c */ /* 0x000fe20003f46070 */
[----:B------:R-:W-:-:S04]  /*29f90*/  IMAD.WIDE.U32 R4, R15, UR10, RZ ;  /* 0x0000000a0f047c25 */ /* 0x000fc8000f8e00ff */
[----:B------:R-:W-:-:S06]  /*29fa0*/  IMAD R15, R4, 0x7effffff, RZ ;  /* 0x7effffff040f7824 */ /* 0x000fcc00078e02ff */
        /* <DEDUP_REMOVED lines=119> */
[----:B--2---:R-:W-:-:S10]  /*2a720*/  IMAD.WIDE.U32 R4, R14, R24, RZ ;  /* 0x000000180e047225 */ /* 0x004fd400078e00ff */
[----:B------:R-:W-:Y:S02]  /*2a730*/  @P0 IADD3 R29, PT, PT, R29, -0x7f000001, RZ ;  /* 0x80ffffff1d1d0810 */ /* 0x000fe40007ffe0ff */
[----:B------:R-:W-:Y:S02]  /*2a740*/  @P1 IADD3 R30, PT, PT, R30, -0x7f000001, RZ ;  /* 0x80ffffff1e1e1810 */ /* 0x000fe40007ffe0ff */
[----:B------:R-:W-:Y:S02]  /*2a750*/  @P2 IADD3 R17, PT, PT, R17, -0x7f000001, RZ ;  /* 0x80ffffff11112810 */ /* 0x000fe40007ffe0ff */
[----:B------:R-:W-:Y:S02]  /*2a760*/  IADD3 R28, PT, PT, R28, R30, RZ ;  /* 0x0000001e1c1c7210 */ /* 0x000fe40007ffe0ff */
[----:B------:R-:W-:-:S03]  /*2a770*/  IADD3 R14, PT, PT, R29, R17, RZ ;  /* 0x000000111d0e7210 */ /* 0x000fc60007ffe0ff */
[----:B------:R-:W-:Y:S02]  /*2a780*/  ISETP.GE.U32.AND P0, PT, R28, 0x7f000001, PT ;  /* 0x7f0000011c00780c */ /* 0x000fe40003f06070 */
[----:B------:R-:W-:Y:S01]  /*2a790*/  ISETP.GE.U32.AND P1, PT, R14, 0x7f000001, PT ;  /* 0x7f0000010e00780c */ /* 0x000fe20003f26070 */
[----:B------:R-:W-:-:S04]  /*2a7a0*/  IMAD R15, R4, 0x7effffff, RZ ;  /* 0x7effffff040f7824 */ /* 0x000fc800078e02ff */
[----:B------:R-:W-:-:S06]  /*2a7b0*/  IMAD.HI.U32 R15, R15, 0x7f000001, R4 ;  /* 0x7f0000010f0f7827 */ /* 0x000fcc00078e0004 */
[----:B------:R-:W-:Y:S02]  /*2a7c0*/  @P0 IADD3 R28, PT, PT, R28, -0x7f000001, RZ ;  /* 0x80ffffff1c1c0810 */ /* 0x000fe40007ffe0ff */
[----:B------:R-:W-:Y:S01]  /*2a7d0*/  @P1 IADD3 R14, PT, PT, R14, -0x7f000001, RZ ;  /* 0x80ffffff0e0e1810 */ /* 0x000fe20007ffe0ff */
[----:B---3--:R-:W-:-:S03]  /*2a7e0*/  IMAD.WIDE.U32 R4, R9, R24, RZ ;  /* 0x0000001809047225 */ /* 0x008fc600078e00ff */
[----:B------:R-:W-:-:S05]  /*2a7f0*/  IADD3 R9, PT, PT, R28, R14, RZ ;  /* 0x0000000e1c097210 */ /* 0x000fca0007ffe0ff */
[----:B------:R-:W-:Y:S01]  /*2a800*/  ISETP.GE.U32.AND P0, PT, R9, 0x7f000001, PT ;  /* 0x7f0000010900780c */ /* 0x000fe20003f06070 */
[----:B------:R-:W-:-:S04]  /*2a810*/  IMAD R17, R4, 0x7effffff, RZ ;  /* 0x7effffff04117824 */ /* 0x000fc800078e02ff */
[----:B------:R-:W-:-:S04]  /*2a820*/  IMAD.HI.U32 R17, R17, 0x7f000001, R4 ;  /* 0x7f00000111117827 */ /* 0x000fc800078e0004 */
[----:B------:R-:W-:-:S04]  /*2a830*/  IMAD.WIDE.U32 R4, R7, UR7, RZ ;  /* 0x0000000707047c25 */ /* 0x000fc8000f8e00ff */
[----:B------:R-:W-:-:S04]  /*2a840*/  @P0 IADD3 R9, PT, PT, R9, -0x7f000001, RZ ;  /* 0x80ffffff09090810 */ /* 0x000fc80007ffe0ff */
[----:B------:R-:W-:-:S05]  /*2a850*/  IADD3 R7, PT, PT, R53, R9, RZ ;  /* 0x0000000935077210 */ /* 0x000fca0007ffe0ff */
[----:B------:R-:W-:Y:S01]  /*2a860*/  ISETP.GE.U32.AND P0, PT, R7, 0x7f000001, PT ;  /* 0x7f0000010700780c */ /* 0x000fe20003f06070 */
[----:B------:R-:W-:-:S12]  /*2a870*/  IADD3 R14, PT, PT, R6, R6, RZ ;  /* 0x00000006060e7210 */ /* 0x000fd80007ffe0ff */
[----:B------:R-:W-:-:S04]  /*2a880*/  @P0 IADD3 R7, PT, PT, R7, -0x7f000001, RZ ;  /* 0x80ffffff07070810 */ /* 0x000fc80007ffe0ff */
[----:B------:R-:W-:Y:S01]  /*2a890*/  IADD3 R6, PT, PT, R11, R7, RZ ;  /* 0x000000070b067210 */ /* 0x000fe20007ffe0ff */
[----:B------:R-:W-:Y:S01]  /*2a8a0*/  ISETP.GE.U32.AND P1, PT, R14, 0x7f000001, PT ;  /* 0x7f0000010e00780c */ /* 0x000fe20003f26070 */
[----:B------:R-:W-:-:S03]  /*2a8b0*/  IMAD R30, R4, 0x7effffff, RZ ;  /* 0x7effffff041e7824 */ /* 0x000fc600078e02ff */
[----:B------:R-:W-:Y:S01]  /*2a8c0*/  ISETP.GE.U32.AND P0, PT, R6, 0x7f000001, PT ;  /* 0x7f0000010600780c */ /* 0x000fe20003f06070 */
[----:B------:R-:W-:-:S04]  /*2a8d0*/  IMAD.HI.U32 R30, R30, 0x7f000001, R4 ;  /* 0x7f0000011e1e7827 */ /* 0x000fc800078e0004 */
[----:B------:R-:W-:-:S04]  /*2a8e0*/  IMAD.WIDE.U32 R4, R25, UR9, RZ ;  /* 0x0000000919047c25 */ /* 0x000fc8000f8e00ff */
[----:B------:R-:W-:Y:S01]  /*2a8f0*/  IMAD R24, R4, 0x7effffff, RZ ;  /* 0x7effffff04187824 */ /* 0x000fe200078e02ff */
[----:B------:R-:W-:-:S03]  /*2a900*/  @P1 IADD3 R14, PT, PT, R14, -0x7f000001, RZ ;  /* 0x80ffffff0e0e1810 */ /* 0x000fc60007ffe0ff */
[----:B------:R-:W-:Y:S01]  /*2a910*/  @P0 IADD3 R6, PT, PT, R6, -0x7f000001, RZ ;  /* 0x80ffffff06060810 */ /* 0x000fe20007ffe0ff */
[----:B------:R-:W-:Y:S01]  /*2a920*/  IMAD.HI.U32 R24, R24, 0x7f000001, R4 ;  /* 0x7f00000118187827 */ /* 0x000fe200078e0004 */
[----:B------:R-:W-:-:S03]  /*2a930*/  IADD3 R14, PT, PT, R7, R14, RZ ;  /* 0x0000000e070e7210 */ /* 0x000fc60007ffe0ff */
[----:B------:R-:W-:Y:S01]  /*2a940*/  IMAD.WIDE.U32 R4, R16, UR10, RZ ;  /* 0x0000000a10047c25 */ /* 0x000fe2000f8e00ff */
[----:B------:R-:W-:Y:S01]  /*2a950*/  IADD3 R16, PT, PT, R6, UR6, RZ ;  /* 0x0000000606107c10 */ /* 0x000fe2000fffe0ff */
[----:B------:R-:W-:Y:S01]  /*2a960*/  ISETP.GE.U32.AND P1, PT, R30, 0x7f000001, PT ;  /* 0x7f0000011e00780c */ /* 0x000fe20003f26070 */
[----:B------:R-:W-:-:S03]  /*2a970*/  ISETP.GE.U32.AND P0, PT, R14, 0x7f000001, PT ;  /* 0x7f0000010e00780c */ /* 0x000fc60003f06070 */
[----:B------:R-:W-:Y:S01]  /*2a980*/  ISETP.GE.U32.AND P2, PT, R16, 0x7f000001, PT ;  /* 0x7f0000011000780c */ /* 0x000fe20003f46070 */
[----:B------:R-:W-:-:S04]  /*2a990*/  IMAD R33, R4, 0x7effffff, RZ ;  /* 0x7effffff04217824 */ /* 0x000fc800078e02ff */
[----:B------:R-:W-:-:S04]  /*2a9a0*/  IMAD.HI.U32 R33, R33, 0x7f000001, R4 ;  /* 0x7f00000121217827 */ /* 0x000fc800078e0004 */
[----:B------:R-:W-:Y:S02]  /*2a9b0*/  @P1 IADD3 R30, PT, PT, R30, -0x7f000001, RZ ;  /* 0x80ffffff1e1e1810 */ /* 0x000fe40007ffe0ff */
[----:B------:R-:W-:Y:S02]  /*2a9c0*/  @P0 IADD3 R14, PT, PT, R14, -0x7f000001, RZ ;  /* 0x80ffffff0e0e0810 */ /* 0x000fe40007ffe0ff */
[----:B------:R-:W-:Y:S01]  /*2a9d0*/  @P2 IADD3 R16, PT, PT, R16, -0x7f000001, RZ ;  /* 0x80ffffff10102810 */ /* 0x000fe20007ffe0ff */
[----:B------:R-:W-:Y:S01]  /*2a9e0*/  IMAD.WIDE.U32 R4, R18, UR11, RZ ;  /* 0x0000000b12047c25 */ /* 0x000fe2000f8e00ff */
[----:B------:R-:W-:Y:S02]  /*2a9f0*/  IADD3 R11, PT, PT, R7, R30, RZ ;  /* 0x0000001e070b7210 */ /* 0x000fe40007ffe0ff */
[----:B------:R-:W-:Y:S01]  /*2aa00*/  IADD3 R18, PT, PT, R14, R16, RZ ;  /* 0x000000100e127210 */ /* 0x000fe20007ffe0ff */
[----:B------:R-:W-:Y:S02]  /*2aa10*/  ISETP.GE.U32.AND P1, PT, R24, 0x7f000001, PT ;  /* 0x7f0000011800780c */ /* 0x000fe40003f26070 */
[----:B------:R-:W-:-:S02]  /*2aa20*/  ISETP.GE.U32.AND P0, PT, R11, 0x7f000001, PT ;  /* 0x7f0000010b00780c */ /* 0x000fc40003f06070 */
        /* <DEDUP_REMOVED lines=53> */
[----:B------:R-:W-:-:S08]  /*2ad80*/  IMAD R20, R4, 0x7effffff, RZ ;  /* 0x7effffff04147824 */ /* 0x000fd000078e02ff */
        /* <DEDUP_REMOVED lines=59> */
[----:B------:R-:W-:-:S03]  /*2b140*/  IADD3 R27, PT, PT, R7, R27, RZ ;  /* 0x0000001b071b7210 */ /* 0x000fc60007ffe0ff */
[----:B------:R-:W-:Y:S01]  /*2b150*/  IMAD.WIDE.U32 R4, R11, UR7, RZ ;  /* 0x000000070b047c25 */ /* 0x000fe2000f8e00ff */
[----:B------:R-:W-:Y:S01]  /*2b160*/  IADD3 R11, PT, PT, R26, R30, RZ ;  /* 0x0000001e1a0b7210 */ /* 0x000fe20007ffe0ff */
[----:B------:R-:W-:Y:S01]  /*2b170*/  ISETP.GE.U32.AND P1, PT, R31, 0x7f000001, PT ;  /* 0x7f0000011f00780c */ /* 0x000fe20003f26070 */
[----:B------:R-:W-:-:S03]  /*2b180*/  ISETP.GE.U32.AND P0, PT, R27, 0x7f000001, PT ;  /* 0x7f0000011b00780c */ /* 0x000fc60003f06070 */
[----:B------:R-:W-:Y:S01]  /*2b190*/  ISETP.GE.U32.AND P2, PT, R11, 0x7f000001, PT ;  /* 0x7f0000010b00780c */ /* 0x000fe20003f46070 */
[----:B------:R-:W-:-:S04]  /*2b1a0*/  IMAD R28, R4, 0x7effffff, RZ ;  /* 0x7effffff041c7824 */ /* 0x000fc800078e02ff */
[----:B------:R-:W-:-:S04]  /*2b1b0*/  IMAD.HI.U32 R28, R28, 0x7f000001, R4 ;  /* 0x7f0000011c1c7827 */ /* 0x000fc800078e0004 */
[----:B------:R-:W-:Y:S01]  /*2b1c0*/  IMAD.WIDE.U32 R4, R16, UR9, RZ ;  /* 0x0000000910047c25 */ /* 0x000fe2000f8e00ff */
[----:B------:R-:W-:Y:S02]  /*2b1d0*/  @P1 IADD3 R31, PT, PT, R31, -0x7f000001, RZ ;  /* 0x80ffffff1f1f1810 */ /* 0x000fe40007ffe0ff */
[----:B------:R-:W-:Y:S01]  /*2b1e0*/  @P0 IADD3 R27, PT, PT, R27, -0x7f000001, RZ ;  /* 0x80ffffff1b1b0810 */ /* 0x000fe20007ffe0ff */
[----:B------:R-:W-:Y:S01]  /*2b1f0*/  IMAD R29, R4, 0x7effffff, RZ ;  /* 0x7effffff041d7824 */ /* 0x000fe200078e02ff */
[----:B------:R-:W-:-:S03]  /*2b200*/  @P2 IADD3 R11, PT, PT, R11, -0x7f000001, RZ ;  /* 0x80ffffff0b0b2810 */ /* 0x000fc60007ffe0ff */
[----:B------:R-:W-:Y:S01]  /*2b210*/  IMAD.HI.U32 R29, R29, 0x7f000001, R4 ;  /* 0x7f0000011d1d7827 */ /* 0x000fe200078e0004 */
[----:B------:R-:W-:-:S03]  /*2b220*/  IADD3 R11, PT, PT, R27, R11, RZ ;  /* 0x0000000b1b0b7210 */ /* 0x000fc60007ffe0ff */
[----:B------:R-:W-:Y:S01]  /*2b230*/  IMAD.WIDE.U32 R4, R18, UR10, RZ ;  /* 0x0000000a12047c25 */ /* 0x000fe2000f8e00ff */
[----:B------:R-:W-:Y:S01]  /*2b240*/  IADD3 R18, PT, PT, R7, R31, RZ ;  /* 0x0000001f07127210 */ /* 0x000fe20007ffe0ff */
[----:B------:R-:W-:-:S04]  /*2b250*/  ISETP.GE.U32.AND P1, PT, R11, 0x7f000001, PT ;  /* 0x7f0000010b00780c */ /* 0x000fc80003f26070 */
[----:B------:R-:W-:-:S09]  /*2b260*/  ISETP.GE.U32.AND P0, PT, R18, 0x7f000001, PT ;  /* 0x7f0000011200780c */ /* 0x000fd20003f06070 */
[----:B------:R-:W-:-:S04]  /*2b270*/  @P1 IADD3 R11, PT, PT, R11, -0x7f000001, RZ ;  /* 0x80ffffff0b0b1810 */ /* 0x000fc80007ffe0ff */
[----:B------:R-:W-:-:S04]  /*2b280*/  @P0 IADD3 R18, PT, PT, R18, -0x7f000001, RZ ;  /* 0x80ffffff12120810 */ /* 0x000fc80007ffe0ff */
[----:B------:R-:W-:-:S05]  /*2b290*/  IADD3 R11, PT, PT, R18, R11, RZ ;  /* 0x0000000b120b7210 */ /* 0x000fca0007ffe0ff */
[----:B------:R-:W-:Y:S01]  /*2b2a0*/  ISETP.GE.U32.AND P0, PT, R11, 0x7f000001, PT ;  /* 0x7f0000010b00780c */ /* 0x000fe20003f06070 */
[----:B------:R-:W-:-:S04]  /*2b2b0*/  IMAD R30, R4, 0x7effffff, RZ ;  /* 0x7effffff041e7824 */ /* 0x000fc800078e02ff */
[----:B------:R-:W-:-:S08]  /*2b2c0*/  IMAD.HI.U32 R30, R30, 0x7f000001, R4 ;  /* 0x7f0000011e1e7827 */ /* 0x000fd000078e0004 */
[----:B------:R-:W-:Y:S01]  /*2b2d0*/  @P0 IADD3 R11, PT, PT, R11, -0x7f000001, RZ ;  /* 0x80ffffff0b0b0810 */ /* 0x000fe20007ffe0ff */
[----:B------:R-:W-:-:S03]  /*2b2e0*/  IMAD.WIDE.U32 R4, R24, UR11, RZ ;  /* 0x0000000b18047c25 */ /* 0x000fc6000f8e00ff */
[----:B------:R-:W-:Y:S01]  /*2b2f0*/  IADD3 R16, PT, PT, R54, R11, RZ ;  /* 0x0000000b36107210 */ /* 0x000fe20007ffe0ff */
[----:B------:R-:W-:-:S04]  /*2b300*/  IMAD R24, R4, 0x7effffff, RZ ;  /* 0x7effffff04187824 */ /* 0x000fc800078e02ff */
[----:B------:R-:W-:Y:S01]  /*2b310*/  ISETP.GE.U32.AND P0, PT, R16, 0x7f000001, PT ;  /* 0x7f0000011000780c */ /* 0x000fe20003f06070 */
[----:B------:R-:W-:-:S04]  /*2b320*/  IMAD.HI.U32 R24, R24, 0x7f000001, R4 ;  /* 0x7f00000118187827 */ /* 0x000fc800078e0004 */
[----:B------:R-:W-:-:S04]  /*2b330*/  IMAD.WIDE.U32 R4, R22, UR12, RZ ;  /* 0x0000000c16047c25 */ /* 0x000fc8000f8e00ff */
[----:B------:R-:W-:-:S04]  /*2b340*/  IMAD R22, R4, 0x7effffff, RZ ;  /* 0x7effffff04167824 */ /* 0x000fc800078e02ff */
[----:B------:R-:W-:Y:S01]  /*2b350*/  @P0 IADD3 R16, PT, PT, R16, -0x7f000001, RZ ;  /* 0x80ffffff10100810 */ /* 0x000fe20007ffe0ff */
[----:B------:R-:W-:Y:S01]  /*2b360*/  IMAD.HI.U32 R22, R22, 0x7f000001, R4 ;  /* 0x7f00000116167827 */ /* 0x000fe200078e0004 */
[----:B------:R-:W-:-:S03]  /*2b370*/  IADD3 R7, PT, PT, R14, R14, RZ ;  /* 0x0000000e0e077210 */ /* 0x000fc60007ffe0ff */
[----:B------:R-:W-:Y:S01]  /*2b380*/  IMAD.WIDE.U32 R4, R21, UR13, RZ ;  /* 0x0000000d15047c25 */ /* 0x000fe2000f8e00ff */
[----:B------:R-:W-:Y:S01]  /*2b390*/  IADD3 R21, PT, PT, R6, R16, RZ ;  /* 0x0000001006157210 */ /* 0x000fe20007ffe0ff */
[----:B------:R-:W-:-:S04]  /*2b3a0*/  ISETP.GE.U32.AND P1, PT, R7, 0x7f000001, PT ;  /* 0x7f0000010700780c */ /* 0x000fc80003f26070 */
[----:B------:R-:W-:Y:S01]  /*2b3b0*/  ISETP.GE.U32.AND P0, PT, R21, 0x7f000001, PT ;  /* 0x7f0000011500780c */ /* 0x000fe20003f06070 */
[----:B------:R-:W-:-:S04]  /*2b3c0*/  IMAD R31, R4, 0x7effffff, RZ ;  /* 0x7effffff041f7824 */ /* 0x000fc800078e02ff */
[----:B------:R-:W-:-:S04]  /*2b3d0*/  IMAD.HI.U32 R31, R31, 0x7f000001, R4 ;  /* 0x7f0000011f1f7827 */ /* 0x000fc800078e0004 */
[----:B------:R-:W-:-:S04]  /*2b3e0*/  @P1 IADD3 R7, PT, PT, R7, -0x7f000001, RZ ;  /* 0x80ffffff07071810 */ /* 0x000fc80007ffe0ff */
[----:B------:R-:W-:Y:S01]  /*2b3f0*/  @P0 IADD3 R21, PT, PT, R21, -0x7f000001, RZ ;  /* 0x80ffffff15150810 */ /* 0x000fe20007ffe0ff */
[----:B------:R-:W-:Y:S01]  /*2b400*/  IMAD.WIDE.U32 R4, R19, UR14, RZ ;  /* 0x0000000e13047c25 */ /* 0x000fe2000f8e00ff */
[----:B------:R-:W-:Y:S02]  /*2b410*/  IADD3 R7, PT, PT, R16, R7, RZ ;  /* 0x0000000710077210 */ /* 0x000fe40007ffe0ff */
[----:B------:R-:W-:Y:S01]  /*2b420*/  IADD3 R19, PT, PT, R21, UR6, RZ ;  /* 0x0000000615137c10 */ /* 0x000fe2000fffe0ff */
[----:B------:R-:W-:Y:S02]  /*2b430*/  ISETP.GE.U32.AND P1, PT, R28, 0x7f000001, PT ;  /* 0x7f0000011c00780c */ /* 0x000fe40003f26070 */
[----:B------:R-:W-:Y:S02]  /*2b440*/  ISETP.GE.U32.AND P0, PT, R7, 0x7f000001, PT ;  /* 0x7f0000010700780c */ /* 0x000fe40003f06070 */
        /* <DEDUP_REMOVED lines=88> */
[----:B------:R-:W-:Y:S01]  /*2b9d0*/  IMAD R25, R4, 0x7effffff, RZ ;  /* 0x7effffff04197824 */ /* 0x000fe200078e02ff */
[----:B------:R-:W-:Y:S01]  /*2b9e0*/  ISETP.GE.U32.AND P1, PT, R20, 0x7f000001, PT ;  /* 0x7f0000011400780c */ /* 0x000fe20003f26070 */
[----:B------:R-:W-:-:S02]  /*2b9f0*/  ISETP.GE.U32.AND P0, PT, R19, 0x7f000001, PT ;  /* 0x7f0000011300780c */ /* 0x000fc40003f06070 */
[----:B------:R-:W-:Y:S01]  /*2ba00*/  ISETP.GE.U32.AND P2, PT, R27, 0x7f000001, PT ;  /* 0x7f0000011b00780c */ /* 0x000fe20003f46070 */
[----:B------:R-:W-:-:S04]  /*2ba10*/  IMAD.HI.U32 R25, R25, 0x7f000001, R4 ;  /* 0x7f00000119197827 */ /* 0x000fc800078e0004 */
[----:B------:R-:W-:-:S04]  /*2ba20*/  IMAD.WIDE.U32 R4, R28, UR7, RZ ;  /* 0x000000071c047c25 */ /* 0x000fc8000f8e00ff */
[----:B------:R-:W-:Y:S01]  /*2ba30*/  IMAD R30, R4, 0x7effffff, RZ ;  /* 0x7effffff041e7824 */ /* 0x000fe200078e02ff */
[----:B------:R-:W-:Y:S02]  /*2ba40*/  @P1 IADD3 R20, PT, PT, R20, -0x7f000001, RZ ;  /* 0x80ffffff14141810 */ /* 0x000fe40007ffe0ff */
[----:B------:R-:W-:Y:S01]  /*2ba50*/  @P0 IADD3 R19, PT, PT, R19, -0x7f000001, RZ ;  /* 0x80ffffff13130810 */ /* 0x000fe20007ffe0ff */
[----:B------:R-:W-:Y:S01]  /*2ba60*/  IMAD.HI.U32 R30, R30, 0x7f000001, R4 ;  /* 0x7f0000011e1e7827 */ /* 0x000fe200078e0004 */
[----:B------:R-:W-:-:S03]  /*2ba70*/  @P2 IADD3 R27, PT, PT, R27, -0x7f000001, RZ ;  /* 0x80ffffff1b1b2810 */ /* 0x000fc60007ffe0ff */
[----:B------:R-:W-:Y:S01]  /*2ba80*/  IMAD.WIDE.U32 R4, R29, UR9, RZ ;  /* 0x000000091d047c25 */ /* 0x000fe2000f8e00ff */
[----:B------:R-:W-:Y:S02]  /*2ba90*/  IADD3 R20, PT, PT, R16, R20, RZ ;  /* 0x0000001410147210 */ /* 0x000fe40007ffe0ff */
[----:B------:R-:W-:Y:S01]  /*2baa0*/  IADD3 R27, PT, PT, R19, R27, RZ ;  /* 0x0000001b131b7210 */ /* 0x000fe20007ffe0ff */
[----:B------:R-:W-:Y:S01]  /*2bab0*/  IMAD R18, R4, 0x7effffff, RZ ;  /* 0x7effffff04127824 */ /* 0x000fe200078e02ff */
[----:B------:R-:W-:Y:S01]  /*2bac0*/  ISETP.GE.U32.AND P1, PT, R23, 0x7f000001, PT ;  /* 0x7f0000011700780c */ /* 0x000fe20003f26070 */
[----:B------:R-:W-:Y:S02]  /*2bad0*/  ISETP.GE.U32.AND P0, PT, R20, 0x7f000001, PT ;  /* 0x7f0000011400780c */ /* 0x000fe40003f06070 */
[----:B------:R-:W-:Y:S01]  /*2bae0*/  IMAD.HI.U32 R18, R18, 0x7f000001, R4 ;  /* 0x7f00000112127827 */ /* 0x000fe200078e0004 */
[----:B------:R-:W-:-:S03]  /*2baf0*/  ISETP.GE.U32.AND P2, PT, R27, 0x7f000001, PT ;  /* 0x7f0000011b00780c */ /* 0x000fc60003f46070 */
[----:B------:R-:W-:-:S04]  /*2bb00*/  IMAD.WIDE.U32 R4, R33, UR10, RZ ;  /* 0x0000000a21047c25 */ /* 0x000fc8000f8e00ff */
[----:B------:R-:W-:-:S04]  /*2bb10*/  IMAD R29, R4, 0x7effffff, RZ ;  /* 0x7effffff041d7824 */ /* 0x000fc800078e02ff */
[----:B------:R-:W-:-:S04]  /*2bb20*/  IMAD.HI.U32 R29, R29, 0x7f000001, R4 ;  /* 0x7f0000011d1d7827 */ /* 0x000fc800078e0004 */
[----:B------:R-:W-:Y:S01]  /*2bb30*/  IMAD.WIDE.U32 R4, R26, UR11, RZ ;  /* 0x0000000b1a047c25 */ /* 0x000fe2000f8e00ff */
[----:B------:R-:W-:Y:S02]  /*2bb40*/  @P1 IADD3 R23, PT, PT, R23, -0x7f000001, RZ ;  /* 0x80ffffff17171810 */ /* 0x000fe40007ffe0ff */
[----:B------:R-:W-:Y:S02]  /*2bb50*/  @P0 IADD3 R20, PT, PT, R20, -0x7f000001, RZ ;  /* 0x80ffffff14140810 */ /* 0x000fe40007ffe0ff */
[----:B------:R-:W-:Y:S01]  /*2bb60*/  @P2 IADD3 R27, PT, PT, R27, -0x7f000001, RZ ;  /* 0x80ffffff1b1b2810 */ /* 0x000fe20007ffe0ff */
[----:B------:R-:W-:Y:S01]  /*2bb70*/  IMAD R28, R4, 0x7effffff, RZ ;  /* 0x7effffff041c7824 */ /* 0x000fe200078e02ff */
[----:B------:R-:W-:-:S03]  /*2bb80*/  IADD3 R33, PT, PT, R16, R23, RZ ;  /* 0x0000001710217210 */ /* 0x000fc60007ffe0ff */
[----:B------:R-:W-:-:S04]  /*2bb90*/  IMAD.HI.U32 R28, R28, 0x7f000001, R4 ;  /* 0x7f0000011c1c7827 */ /* 0x000fc800078e0004 */
[----:B------:R-:W-:Y:S01]  /*2bba0*/  IMAD.WIDE.U32 R4, R22, UR12, RZ ;  /* 0x0000000c16047c25 */ /* 0x000fe2000f8e00ff */
[----:B------:R-:W-:Y:S01]  /*2bbb0*/  IADD3 R22, PT, PT, R20, R27, RZ ;  /* 0x0000001b14167210 */ /* 0x000fe20007ffe0ff */
        /* <DEDUP_REMOVED lines=21> */
[----:B------:R-:W-:-:S03]  /*2bd10*/  IADD3 R14, PT, PT, R31, R23, RZ ;  /* 0x000000171f0e7210 */ /* 0x000fc60007ffe0ff */
[----:B------:R-:W-:Y:S02]  /*2bd20*/  ISETP.GE.U32.AND P0, PT, R34, 0x7f000001, PT ;  /* 0x7f0000012200780c */ /* 0x000fe40003f06070 */
[----:B------:R-:W-:-:S11]  /*2bd30*/  ISETP.GE.U32.AND P1, PT, R14, 0x7f000001, PT ;  /* 0x7f0000010e00780c */ /* 0x000fd60003f26070 */
[----:B------:R-:W-:Y:S02]  /*2bd40*/  @P0 IADD3 R34, PT, PT, R34, -0x7f000001, RZ ;  /* 0x80ffffff22220810 */ /* 0x000fe40007ffe0ff */
[----:B------:R-:W-:-:S04]  /*2bd50*/  @P1 IADD3 R14, PT, PT, R14, -0x7f000001, RZ ;  /* 0x80ffffff0e0e1810 */ /* 0x000fc80007ffe0ff */
        /* <DEDUP_REMOVED lines=9> */
[----:B------:R-:W-:Y:S01]  /*2bdf0*/  @P0 IADD3 R6, PT, PT, R6, -0x7f000001, RZ ;  /* 0x80ffffff06060810 */ /* 0x000fe20007ffe0ff */
[----:B------:R-:W-:-:S03]  /*2be00*/  ISETP.GE.U32.AND P1, PT, R7, 0x7f000001, PT ;  /* 0x7f0000010700780c */ /* 0x000fc60003f26070 */
[----:B------:R-:W-:Y:S01]  /*2be10*/  IADD3 R21, PT, PT, R21, R6, RZ ;  /* 0x0000000615157210 */ /* 0x000fe20007ffe0ff */
[----:B------:R-:W-:-:S04]  /*2be20*/  IMAD R23, R4, 0x7effffff, RZ ;  /* 0x7effffff04177824 */ /* 0x000fc800078e02ff */
[----:B------:R-:W-:Y:S01]  /*2be30*/  ISETP.GE.U32.AND P0, PT, R21, 0x7f000001, PT ;  /* 0x7f0000011500780c */ /* 0x000fe20003f06070 */
[----:B------:R-:W-:-:S04]  /*2be40*/  IMAD.HI.U32 R23, R23, 0x7f000001, R4 ;  /* 0x7f00000117177827 */ /* 0x000fc800078e0004 */
[----:B------:R-:W-:Y:S01]  /*2be50*/  IMAD.WIDE.U32 R4, R19, UR16, RZ ;  /* 0x0000001013047c25 */ /* 0x000fe2000f8e00ff */
[----:B------:R-:W-:-:S03]  /*2be60*/  @P1 IADD3 R7, PT, PT, R7, -0x7f000001, RZ ;  /* 0x80ffffff07071810 */ /* 0x000fc60007ffe0ff */
[----:B------:R-:W-:-:S04]  /*2be70*/  IMAD R25, R4, 0x7effffff, RZ ;  /* 0x7effffff04197824 */ /* 0x000fc800078e02ff */
[----:B------:R-:W-:Y:S01]  /*2be80*/  @P0 IADD3 R21, PT, PT, R21, -0x7f000001, RZ ;  /* 0x80ffffff15150810 */ /* 0x000fe20007ffe0ff */
[----:B------:R-:W-:-:S04]  /*2be90*/  IMAD.HI.U32 R25, R25, 0x7f000001, R4 ;  /* 0x7f00000119197827 */ /* 0x000fc800078e0004 */
        /* <DEDUP_REMOVED lines=8> */
[----:B------:R-:W-:Y:S01]  /*2bf20*/  IMAD.WIDE.U32 R4, R33, UR18, RZ ;  /* 0x0000001221047c25 */ /* 0x000fe2000f8e00ff */
[----:B------:R-:W-:Y:S02]  /*2bf30*/  @P1 IADD3 R30, PT, PT, R30, -0x7f000001, RZ ;  /* 0x80ffffff1e1e1810 */ /* 0x000fe40007ffe0ff */
[----:B------:R-:W-:Y:S01]  /*2bf40*/  @P0 IADD3 R20, PT, PT, R20, -0x7f000001, RZ ;  /* 0x80ffffff14140810 */ /* 0x000fe20007ffe0ff */
[----:B------:R-:W-:Y:S01]  /*2bf50*/  IMAD R19, R4, 0x7effffff, RZ ;  /* 0x7effffff04137824 */ /* 0x000fe200078e02ff */
[----:B------:R-:W-:Y:S02]  /*2bf60*/  @P2 IADD3 R7, PT, PT, R7, -0x7f000001, RZ ;  /* 0x80ffffff07072810 */ /* 0x000fe40007ffe0ff */
[----:B------:R-:W-:Y:S01]  /*2bf70*/  IADD3 R30, PT, PT, R6, R30, RZ ;  /* 0x0000001e061e7210 */ /* 0x000fe20007ffe0ff */
[----:B------:R-:W-:-:S04]  /*2bf80*/  IMAD.HI.U32 R19, R19, 0x7f000001, R4 ;  /* 0x7f00000113137827 */ /* 0x000fc800078e0004 */
[----:B------:R-:W-:Y:S01]  /*2bf90*/  IMAD.WIDE.U32 R4, R31, UR19, RZ ;  /* 0x000000131f047c25 */ /* 0x000fe2000f8e00ff */
        /* <DEDUP_REMOVED lines=95> */
[----:B------:R-:W-:Y:S01]  /*2c590*/  @P2 IADD3 R31, PT, PT, R31, -0x7f000001, RZ ;  /* 0x80ffffff1f1f2810 */ /* 0x000fe20007ffe0ff */
[----:B------:R-:W-:Y:S02]  /*2c5a0*/  ISETP.GE.U32.AND P1, PT, R19, 0x7f000001, PT ;  /* 0x7f0000011300780c */ /* 0x000fe40003f26070 */
[----:B------:R-:W-:Y:S01]  /*2c5b0*/  IMAD.HI.U32 R23, R23, 0x7f000001, R4 ;  /* 0x7f00000117177827 */ /* 0x000fe200078e0004 */
[----:B------:R-:W-:-:S03]  /*2c5c0*/  IADD3 R33, PT, PT, R25, R31, RZ ;  /* 0x0000001f19217210 */ /* 0x000fc60007ffe0ff */
[----:B------:R-:W-:Y:S01]  /*2c5d0*/  IMAD.WIDE.U32 R4, R27, UR15, RZ ;  /* 0x0000000f1b047c25 */ /* 0x000fe2000f8e00ff */
[----:B------:R-:W-:Y:S01]  /*2c5e0*/  IADD3 R27, PT, PT, R6, R24, RZ ;  /* 0x00000018061b7210 */ /* 0x000fe20007ffe0ff */
[----:B------:R-:W-:-:S04]  /*2c5f0*/  ISETP.GE.U32.AND P2, PT, R33, 0x7f000001, PT ;  /* 0x7f0000012100780c */ /* 0x000fc80003f46070 */
[----:B------:R-:W-:Y:S01]  /*2c600*/  ISETP.GE.U32.AND P0, PT, R27, 0x7f000001, PT ;  /* 0x7f0000011b00780c */ /* 0x000fe20003f06070 */
[----:B------:R-:W-:Y:S01]  /*2c610*/  @P1 IADD3 R19, PT, PT, R19, -0x7f000001, RZ ;  /* 0x80ffffff13131810 */ /* 0x000fe20007ffe0ff */
[----:B------:R-:W-:-:S03]  /*2c620*/  ISETP.GE.U32.AND P1, PT, R16, 0x7f000001, PT ;  /* 0x7f0000011000780c */ /* 0x000fc60003f26070 */
[----:B------:R-:W-:Y:S01]  /*2c630*/  IADD3 R24, PT, PT, R6, R19, RZ ;  /* 0x0000001306187210 */ /* 0x000fe20007ffe0ff */
[----:B------:R-:W-:-:S03]  /*2c640*/  IMAD R29, R4, 0x7effffff, RZ ;  /* 0x7effffff041d7824 */ /* 0x000fc600078e02ff */
[----:B------:R-:W-:-:S04]  /*2c650*/  @P2 IADD3 R33, PT, PT, R33, -0x7f000001, RZ ;  /* 0x80ffffff21212810 */ /* 0x000fc80007ffe0ff */
[----:B------:R-:W-:Y:S01]  /*2c660*/  @P0 IADD3 R27, PT, PT, R27, -0x7f000001, RZ ;  /* 0x80ffffff1b1b0810 */ /* 0x000fe20007ffe0ff */
[----:B------:R-:W-:Y:S01]  /*2c670*/  ISETP.GE.U32.AND P0, PT, R24, 0x7f000001, PT ;  /* 0x7f0000011800780c */ /* 0x000fe20003f06070 */
[----:B------:R-:W-:Y:S01]  /*2c680*/  IMAD.HI.U32 R29, R29, 0x7f000001, R4 ;  /* 0x7f0000011d1d7827 */ /* 0x000fe200078e0004 */
[----:B------:R-:W-:Y:S02]  /*2c690*/  @P1 IADD3 R16, PT, PT, R16, -0x7f000001, RZ ;  /* 0x80ffffff10101810 */ /* 0x000fe40007ffe0ff */
[----:B------:R-:W-:Y:S01]  /*2c6a0*/  IADD3 R19, PT, PT, R27, R33, RZ ;  /* 0x000000211b137210 */ /* 0x000fe20007ffe0ff */
[----:B------:R-:W-:Y:S01]  /*2c6b0*/  IMAD.WIDE.U32 R4, R25, UR16, RZ ;  /* 0x0000001019047c25 */ /* 0x000fe2000f8e00ff */
[----:B------:R-:W-:-:S03]  /*2c6c0*/  IADD3 R16, PT, PT, R6, R16, RZ ;  /* 0x0000001006107210 */ /* 0x000fc60007ffe0ff */
[----:B------:R-:W-:Y:S01]  /*2c6d0*/  ISETP.GE.U32.AND P2, PT, R19, 0x7f000001, PT ;  /* 0x7f0000011300780c */ /* 0x000fe20003f46070 */
[----:B------:R-:W-:-:S03]  /*2c6e0*/  IMAD R31, R4, 0x7effffff, RZ ;  /* 0x7effffff041f7824 */ /* 0x000fc600078e02ff */
[----:B------:R-:W-:Y:S01]  /*2c6f0*/  @P0 IADD3 R24, PT, PT, R24, -0x7f000001, RZ ;  /* 0x80ffffff18180810 */ /* 0x000fe20007ffe0ff */
[----:B------:R-:W-:Y:S01]  /*2c700*/  IMAD.HI.U32 R31, R31, 0x7f000001, R4 ;  /* 0x7f0000011f1f7827 */ /* 0x000fe200078e0004 */
[----:B------:R-:W-:-:S03]  /*2c710*/  ISETP.GE.U32.AND P0, PT, R16, 0x7f000001, PT ;  /* 0x7f0000011000780c */ /* 0x000fc60003f06070 */
[----:B------:R-:W-:-:S04]  /*2c720*/  IMAD.WIDE.U32 R4, R27, UR17, RZ ;  /* 0x000000111b047c25 */ /* 0x000fc8000f8e00ff */
[----:B------:R-:W-:Y:S01]  /*2c730*/  IMAD R33, R4, 0x7effffff, RZ ;  /* 0x7effffff04217824 */ /* 0x000fe200078e02ff */
[----:B------:R-:W-:-:S03]  /*2c740*/  @P2 IADD3 R19, PT, PT, R19, -0x7f000001, RZ ;  /* 0x80ffffff13132810 */ /* 0x000fc60007ffe0ff */
[----:B------:R-:W-:Y:S01]  /*2c750*/  IMAD.HI.U32 R33, R33, 0x7f000001, R4 ;  /* 0x7f00000121217827 */ /* 0x000fe200078e0004 */
[----:B------:R-:W-:-:S03]  /*2c760*/  IADD3 R19, PT, PT, R24, R19, RZ ;  /* 0x0000001318137210 */ /* 0x000fc60007ffe0ff */
[----:B------:R-:W-:Y:S01]  /*2c770*/  IMAD.WIDE.U32 R4, R24, UR18, RZ ;  /* 0x0000001218047c25 */ /* 0x000fe2000f8e00ff */
[----:B------:R-:W-:Y:S01]  /*2c780*/  @P0 IADD3 R16, PT, PT, R16, -0x7f000001, RZ ;  /* 0x80ffffff10100810 */ /* 0x000fe20007ffe0ff */
[----:B------:R-:W-:Y:S02]  /*2c790*/  ISETP.GE.U32.AND P1, PT, R7, 0x7f000001, PT ;  /* 0x7f0000010700780c */ /* 0x000fe40003f26070 */
[----:B------:R-:W-:Y:S01]  /*2c7a0*/  IMAD R24, R4, 0x7effffff, RZ ;  /* 0x7effffff04187824 */ /* 0x000fe200078e02ff */
[----:B------:R-:W-:-:S03]  /*2c7b0*/  ISETP.GE.U32.AND P2, PT, R19, 0x7f000001, PT ;  /* 0x7f0000011300780c */ /* 0x000fc60003f46070 */
[----:B------:R-:W-:-:S04]  /*2c7c0*/  IMAD.HI.U32 R24, R24, 0x7f000001, R4 ;  /* 0x7f00000118187827 */ /* 0x000fc800078e0004 */
[----:B------:R-:W-:-:S04]  /*2c7d0*/  IMAD.WIDE.U32 R4, R16, UR19, RZ ;  /* 0x0000001310047c25 */ /* 0x000fc8000f8e00ff */
[----:B------:R-:W-:Y:S01]  /*2c7e0*/  IMAD R27, R4, 0x7effffff, RZ ;  /* 0x7effffff041b7824 */ /* 0x000fe200078e02ff */
[----:B------:R-:W-:-:S03]  /*2c7f0*/  @P1 IADD3 R7, PT, PT, R7, -0x7f000001, RZ ;  /* 0x80ffffff07071810 */ /* 0x000fc60007ffe0ff */
[----:B------:R-:W-:Y:S02]  /*2c800*/  IMAD.HI.U32 R27, R27, 0x7f000001, R4 ;  /* 0x7f0000011b1b7827 */ /* 0x000fe400078e0004 */
[----:B------:R-:W2:Y:S01]  /*2c810*/  LDL.64 R4, [R1+0x100] ;  /* 0x0001000001047983 */ /* 0x000ea20000100a00 */
        /* <DEDUP_REMOVED lines=9> */
[----:B------:R-:W-:-:S12]  /*2c8b0*/  ISETP.GE.U32.AND P1, PT, R18, 0x7f000001, PT ;  /* 0x7f0000011200780c */ /* 0x000fd80003f26070 */
[----:B------:R-:W-:-:S04]  /*2c8c0*/  @P0 IADD3 R16, PT, PT, R16, -0x7f000001, RZ ;  /* 0x80ffffff10100810 */ /* 0x000fc80007ffe0ff */
[----:B------:R-:W-:-:S05]  /*2c8d0*/  IADD3 R19, PT, PT, R60, R16, RZ ;  /* 0x000000103c137210 */ /* 0x000fca0007ffe0ff */
[----:B------:R-:W-:Y:S01]  /*2c8e0*/  ISETP.GE.U32.AND P0, PT, R19, 0x7f000001, PT ;  /* 0x7f0000011300780c */ /* 0x000fe20003f06070 */
[----:B------:R-:W-:Y:S01]  /*2c8f0*/  @P1 IADD3 R18, PT, PT, R18, -0x7f000001, RZ ;  /* 0x80ffffff12121810 */ /* 0x000fe20007ffe0ff */
[----:B------:R-:W-:-:S11]  /*2c900*/  ISETP.GE.U32.AND P1, PT, R34, 0x7f000001, PT ;  /* 0x7f0000012200780c */ /* 0x000fd60003f26070 */
[----:B------:R-:W-:-:S04]  /*2c910*/  @P0 IADD3 R19, PT, PT, R19, -0x7f000001, RZ ;  /* 0x80ffffff13130810 */ /* 0x000fc80007ffe0ff */
[----:B------:R-:W-:Y:S02]  /*2c920*/  IADD3 R45, PT, PT, R19, R18, RZ ;  /* 0x00000012132d7210 */ /* 0x000fe40007ffe0ff */
[----:B------:R-:W-:-:S03]  /*2c930*/  @P1 IADD3 R34, PT, PT, R34, -0x7f000001, RZ ;  /* 0x80ffffff22221810 */ /* 0x000fc60007ffe0ff */
[----:B------:R-:W-:Y:S01]  /*2c940*/  ISETP.GE.U32.AND P0, PT, R45, 0x7f000001, PT ;  /* 0x7f0000012d00780c */ /* 0x000fe20003f06070 */
[----:B------:R-:W-:-:S12]  /*2c950*/  IADD3 R44, PT, PT, R19, R34, RZ ;  /* 0x00000022132c7210 */ /* 0x000fd80007ffe0ff */
[----:B------:R-:W-:Y:S01]  /*2c960*/  @P0 IADD3 R45, PT, PT, R45, -0x7f000001, RZ ;  /* 0x80ffffff2d2d0810 */ /* 0x000fe20007ffe0ff */
[----:B------:R-:W-:Y:S01]  /*2c970*/  ISETP.GE.U32.AND P0, PT, R44, 0x7f000001, PT ;  /* 0x7f0000012c00780c */ /* 0x000fe20003f06070 */
[----:B------:R-:W-:Y:S02]  /*2c980*/  IADD3 R20, PT, PT, R20, R20, RZ ;  /* 0x0000001414147210 */ /* 0x000fe40007ffe0ff */
[----:B------:R-:W-:-:S10]  /*2c990*/  IADD3 R21, PT, PT, R21, R19, RZ ;  /* 0x0000001315157210 */ /* 0x000fd40007ffe0ff */
[----:B------:R-:W-:Y:S01]  /*2c9a0*/  @P0 IADD3 R44, PT, PT, R44, -0x7f000001, RZ ;  /* 0x80ffffff2c2c0810 */ /* 0x000fe20007ffe0ff */
[----:B------:R-:W-:Y:S01]  /*2c9b0*/  ISETP.GE.U32.AND P0, PT, R28, 0x7f000001, PT ;  /* 0x7f0000011c00780c */ /* 0x000fe20003f06070 */
[----:B------:R-:W-:Y:S01]  /*2c9c0*/  ISETP.GE.U32.AND P1, PT, R20, 0x7f000001, PT ;  /* 0x7f0000011400780c */ /* 0x000fe20003f26070 */
[----:B------:R-:W-:-:S11]  /*2c9d0*/  IMAD.WIDE.U32 R6, R6, UR20, RZ ;  /* 0x0000001406067c25 */ /* 0x000fd6000f8e00ff */
[----:B------:R-:W-:Y:S01]  /*2c9e0*/  @P0 IADD3 R28, PT, PT, R28, -0x7f000001, RZ ;  /* 0x80ffffff1c1c0810 */ /* 0x000fe20007ffe0ff */
[----:B------:R-:W-:-:S03]  /*2c9f0*/  ISETP.GE.U32.AND P0, PT, R21, 0x7f000001, PT ;  /* 0x7f0000011500780c */ /* 0x000fc60003f06070 */
[----:B------:R-:W-:Y:S01]  /*2ca00*/  IADD3 R46, PT, PT, R19, R28, RZ ;  /* 0x0000001c132e7210 */ /* 0x000fe20007ffe0ff */
[----:B------:R-:W-:-:S04]  /*2ca10*/  IMAD R25, R6, 0x7effffff, RZ ;  /* 0x7effffff06197824 */ /* 0x000fc800078e02ff */
[----:B------:R-:W-:Y:S01]  /*2ca20*/  ISETP.GE.U32.AND P2, PT, R46, 0x7f000001, PT ;  /* 0x7f0000012e00780c */ /* 0x000fe20003f46070 */
[----:B------:R-:W-:Y:S01]  /*2ca30*/  IMAD.HI.U32 R25, R25, 0x7f000001, R6 ;  /* 0x7f00000119197827 */ /* 0x000fe200078e0006 */
[----:B------:R-:W-:-:S03]  /*2ca40*/  @P1 IADD3 R20, PT, PT, R20, -0x7f000001, RZ ;  /* 0x80ffffff14141810 */ /* 0x000fc60007ffe0ff */
[----:B------:R-:W-:Y:S01]  /*2ca50*/  @P0 IADD3 R21, PT, PT, R21, -0x7f000001, RZ ;  /* 0x80ffffff15150810 */ /* 0x000fe20007ffe0ff */
[----:B------:R-:W-:Y:S01]  /*2ca60*/  IMAD.WIDE.U32 R6, R45, UR7, RZ ;  /* 0x000000072d067c25 */ /* 0x000fe2000f8e00ff */
[----:B------:R-:W-:-:S03]  /*2ca70*/  IADD3 R20, PT, PT, R19, R20, RZ ;  /* 0x0000001413147210 */ /* 0x000fc60007ffe0ff */
[----:B------:R-:W-:Y:S01]  /*2ca80*/  IMAD R18, R6, 0x7effffff, RZ ;  /* 0x7effffff06127824 */ /* 0x000fe200078e02ff */
[----:B------:R-:W-:Y:S01]  /*2ca90*/  IADD3 R47, PT, PT, R21, UR6, RZ ;  /* 0x00000006152f7c10 */ /* 0x000fe2000fffe0ff */
[----:B------:R-:W-:Y:S02]  /*2caa0*/  ISETP.GE.U32.AND P0, PT, R20, 0x7f000001, PT ;  /* 0x7f0000011400780c */ /* 0x000fe40003f06070 */
[----:B------:R-:W-:Y:S01]  /*2cab0*/  IMAD.HI.U32 R18, R18, 0x7f000001, R6 ;  /* 0x7f00000112127827 */ /* 0x000fe200078e0006 */
[----:B------:R-:W-:Y:S01]  /*2cac0*/  @P2 IADD3 R46, PT, PT, R46, -0x7f000001, RZ ;  /* 0x80ffffff2e2e2810 */ /* 0x000fe20007ffe0ff */
[----:B------:R-:W-:Y:S02]  /*2cad0*/  ISETP.GE.U32.AND P2, PT, R47, 0x7f000001, PT ;  /* 0x7f0000012f00780c */ /* 0x000fe40003f46070 */
[----:B------:R-:W-:-:S04]  /*2cae0*/  IMAD.WIDE.U32 R6, R44, UR9, RZ ;  /* 0x000000092c067c25 */ /* 0x000fc8000f8e00ff */
[----:B------:R-:W-:Y:S01]  /*2caf0*/  IMAD R34, R6, 0x7effffff, RZ ;  /* 0x7effffff06227824 */ /* 0x000fe200078e02ff */
[----:B------:R-:W-:-:S03]  /*2cb00*/  ISETP.GE.U32.AND P1, PT, R26, 0x7f000001, PT ;  /* 0x7f0000011a00780c */ /* 0x000fc60003f26070 */
[----:B------:R-:W-:-:S04]  /*2cb10*/  IMAD.HI.U32 R34, R34, 0x7f000001, R6 ;  /* 0x7f00000122227827 */ /* 0x000fc800078e0006 */
[----:B------:R-:W-:Y:S01]  /*2cb20*/  IMAD.WIDE.U32 R6, R46, UR10, RZ ;  /* 0x0000000a2e067c25 */ /* 0x000fe2000f8e00ff */
[----:B------:R-:W-:Y:S02]  /*2cb30*/  @P0 IADD3 R20, PT, PT, R20, -0x7f000001, RZ ;  /* 0x80ffffff14140810 */ /* 0x000fe40007ffe0ff */
[----:B------:R-:W-:Y:S01]  /*2cb40*/  @P2 IADD3 R47, PT, PT, R47, -0x7f000001, RZ ;  /* 0x80ffffff2f2f2810 */ /* 0x000fe20007ffe0ff */
[----:B------:R-:W-:-:S04]  /*2cb50*/  IMAD R28, R6, 0x7effffff, RZ ;  /* 0x7effffff061c7824 */ /* 0x000fc800078e02ff */
[----:B------:R-:W-:Y:S01]  /*2cb60*/  IMAD.HI.U32 R28, R28, 0x7f000001, R6 ;  /* 0x7f0000011c1c7827 */ /* 0x000fe200078e0006 */
[----:B------:R-:W-:Y:S02]  /*2cb70*/  IADD3 R6, PT, PT, R20, R47, RZ ;  /* 0x0000002f14067210 */ /* 0x000fe40007ffe0ff */
[----:B------:R-:W-:Y:S01]  /*2cb80*/  @P1 IADD3 R26, PT, PT, R26, -0x7f000001, RZ ;  /* 0x80ffffff1a1a1810 */ /* 0x000fe20007ffe0ff */
[----:B------:R-:W-:Y:S02]  /*2cb90*/  ISETP.GE.U32.AND P1, PT, R30, 0x7f000001, PT ;  /* 0x7f0000011e00780c */ /* 0x000fe40003f26070 */
[----:B------:R-:W-:Y:S01]  /*2cba0*/  ISETP.GE.U32.AND P2, PT, R6, 0x7f000001, PT ;  /* 0x7f0000010600780c */ /* 0x000fe20003f46070 */
[----:B------:R-:W-:-:S05]  /*2cbb0*/  IADD3 R47, PT, PT, R19, R26, RZ ;  /* 0x0000001a132f7210 */ /* 0x000fca0007ffe0ff */
[----:B------:R-:W-:-:S05]  /*2cbc0*/  ISETP.GE.U32.AND P0, PT, R47, 0x7f000001, PT ;  /* 0x7f0000012f00780c */ /* 0x000fca0003f06070 */
[----:B------:R-:W-:Y:S02]  /*2cbd0*/  @P1 IADD3 R30, PT, PT, R30, -0x7f000001, RZ ;  /* 0x80ffffff1e1e1810 */ /* 0x000fe40007ffe0ff */
[----:B------:R-:W-:-:S04]  /*2cbe0*/  @P2 IADD3 R6, PT, PT, R6, -0x7f000001, RZ ;  /* 0x80ffffff06062810 */ /* 0x000fc80007ffe0ff */
[----:B------:R-:W-:Y:S02]  /*2cbf0*/  IADD3 R26, PT, PT, R45, R6, RZ ;  /* 0x000000062d1a7210 */ /* 0x000fe40007ffe0ff */
[----:B------:R-:W-:Y:S02]  /*2cc00*/  IADD3 R45, PT, PT, R19, R30, RZ ;  /* 0x0000001e132d7210 */ /* 0x000fe40007ffe0ff */
[----:B------:R-:W-:Y:S01]  /*2cc10*/  @P0 IADD3 R47, PT, PT, R47, -0x7f000001, RZ ;  /* 0x80ffffff2f2f0810 */ /* 0x000fe20007ffe0ff */
[----:B------:R-:W-:Y:S02]  /*2cc20*/  ISETP.GE.U32.AND P1, PT, R26, 0x7f000001, PT ;  /* 0x7f0000011a00780c */ /* 0x000fe40003f26070 */
[----:B------:R-:W-:-:S11]  /*2cc30*/  ISETP.GE.U32.AND P0, PT, R45, 0x7f000001, PT ;  /* 0x7f0000012d00780c */ /* 0x000fd60003f06070 */
[----:B------:R-:W-:Y:S02]  /*2cc40*/  @P1 IADD3 R26, PT, PT, R26, -0x7f000001, RZ ;  /* 0x80ffffff1a1a1810 */ /* 0x000fe40007ffe0ff */
[----:B------:R-:W-:Y:S01]  /*2cc50*/  @P0 IADD3 R45, PT, PT, R45, -0x7f000001, RZ ;  /* 0x80ffffff2d2d0810 */ /* 0x000fe20007ffe0ff */
[----:B------:R-:W-:Y:S01]  /*2cc60*/  ISETP.GE.U32.AND P0, PT, R22, 0x7f000001, PT ;  /* 0x7f0000011600780c */ /* 0x000fe20003f06070 */
[----:B------:R-:W-:-:S05]  /*2cc70*/  IADD3 R48, PT, PT, R44, R26, RZ ;  /* 0x0000001a2c307210 */ /* 0x000fca0007ffe0ff */
[----:B------:R-:W-:Y:S01]  /*2cc80*/  ISETP.GE.U32.AND P2, PT, R48, 0x7f000001, PT ;  /* 0x7f0000013000780c */ /* 0x000fe20003f46070 */
[----:B------:R-:W-:-:S06]  /*2cc90*/  ISETP.GE.U32.AND P1, PT, R23, 0x7f000001, PT ;  /* 0x7f0000011700780c */ /* 0x000fcc0003f26070 */
[----:B------:R-:W-:-:S04]  /*2cca0*/  @P0 IADD3 R22, PT, PT, R22, -0x7f000001, RZ ;  /* 0x80ffffff16160810 */ /* 0x000fc80007ffe0ff */
[----:B------:R-:W-:Y:S02]  /*2ccb0*/  IADD3 R44, PT, PT, R19, R22, RZ ;  /* 0x00000016132c7210 */ /* 0x000fe40007ffe0ff */
[----:B------:R-:W-:-:S03]  /*2ccc0*/  @P2 IADD3 R48, PT, PT, R48, -0x7f000001, RZ ;  /* 0x80ffffff30302810 */ /* 0x000fc60007ffe0ff */
[----:B------:R-:W-:Y:S01]  /*2ccd0*/  ISETP.GE.U32.AND P0, PT, R44, 0x7f000001, PT ;  /* 0x7f0000012c00780c */ /* 0x000fe20003f06070 */
[----:B------:R-:W-:Y:S02]  /*2cce0*/  @P1 IADD3 R23, PT, PT, R23, -0x7f000001, RZ ;  /* 0x80ffffff17171810 */ /* 0x000fe40007ffe0ff */
[----:B------:R-:W-:Y:S02]  /*2ccf0*/  IADD3 R48, PT, PT, R46, R48, RZ ;  /* 0x000000302e307210 */ /* 0x000fe40007ffe0ff */
[----:B------:R-:W-:-:S03]  /*2cd00*/  IADD3 R46, PT, PT, R19, R23, RZ ;  /* 0x00000017132e7210 */ /* 0x000fc60007ffe0ff */
[----:B------:R-:W-:-:S05]  /*2cd10*/  ISETP.GE.U32.AND P1, PT, R48, 0x7f000001, PT ;  /* 0x7f0000013000780c */ /* 0x000fca0003f26070 */
[----:B------:R-:W-:Y:S01]  /*2cd20*/  @P0 IADD3 R44, PT, PT, R44, -0x7f000001, RZ ;  /* 0x80ffffff2c2c0810 */ /* 0x000fe20007ffe0ff */
[----:B------:R-:W-:Y:S01]  /*2cd30*/  ISETP.GE.U32.AND P0, PT, R46, 0x7f000001, PT ;  /* 0x7f0000012e00780c */ /* 0x000fe20003f06070 */
[----:B------:R-:W-:Y:S01]  /*2cd40*/  IMAD.WIDE.U32 R6, R47, UR11, RZ ;  /* 0x0000000b2f067c25 */ /* 0x000fe2000f8e00ff */
[----:B------:R-:W-:-:S05]  /*2cd50*/  ISETP.GE.U32.AND P2, PT, R15, 0x7f000001, PT ;  /* 0x7f0000010f00780c */ /* 0x000fca0003f46070 */
[----:B------:R-:W-:Y:S01]  /*2cd60*/  @P1 IADD3 R48, PT, PT, R48, -0x7f000001, RZ ;  /* 0x80ffffff30301810 */ /* 0x000fe20007ffe0ff */
[----:B------:R-:W-:Y:S01]  /*2cd70*/  ISETP.GE.U32.AND P1, PT, R13, 0x7f000001, PT ;  /* 0x7f0000010d00780c */ /* 0x000fe20003f26070 */
[----:B------:R-:W-:Y:S02]  /*2cd80*/  ISETP.GE.U32.AND P3, PT, R17, 0x7f000001, PT ;  /* 0x7f0000011100780c */ /* 0x000fe40003f66070 */
[----:B------:R-:W-:Y:S02]  /*2cd90*/  IADD3 R47, PT, PT, R47, R48, RZ ;  /* 0x000000302f2f7210 */ /* 0x000fe40007ffe0ff */
[----:B------:R-:W-:Y:S01]  /*2cda0*/  @P0 IADD3 R46, PT, PT, R46, -0x7f000001, RZ ;  /* 0x80ffffff2e2e0810 */ /* 0x000fe20007ffe0ff */
[----:B------:R-:W-:Y:S02]  /*2cdb0*/  ISETP.GE.U32.AND P0, PT, R12, 0x7f000001, PT ;  /* 0x7f0000010c00780c */ /* 0x000fe40003f06070 */
[----:B------:R-:W-:Y:S01]  /*2cdc0*/  ISETP.GE.U32.AND P4, PT, R47, 0x7f000001, PT ;  /* 0x7f0000012f00780c */ /* 0x000fe20003f86070 */
[----:B------:R-:W-:-:S04]  /*2cdd0*/  @P2 IADD3 R15, PT, PT, R15, -0x7f000001, RZ ;  /* 0x80ffffff0f0f2810 */ /* 0x000fc80007ffe0ff */
[----:B------:R-:W-:Y:S02]  /*2cde0*/  @P1 IADD3 R13, PT, PT, R13, -0x7f000001, RZ ;  /* 0x80ffffff0d0d1810 */ /* 0x000fe40007ffe0ff */
[----:B------:R-:W-:Y:S01]  /*2cdf0*/  @P3 IADD3 R17, PT, PT, R17, -0x7f000001, RZ ;  /* 0x80ffffff11113810 */ /* 0x000fe20007ffe0ff */
[----:B------:R-:W-:-:S03]  /*2ce00*/  IMAD R30, R6, 0x7effffff, RZ ;  /* 0x7effffff061e7824 */ /* 0x000fc600078e02ff */
[----:B------:R-:W-:Y:S02]  /*2ce10*/  @P0 IADD3 R12, PT, PT, R12, -0x7f000001, RZ ;  /* 0x80ffffff0c0c0810 */ /* 0x000fe40007ffe0ff */
[----:B------:R-:W-:Y:S02]  /*2ce20*/  IADD3 R15, PT, PT, R15, R40, RZ ;  /* 0x000000280f0f7210 */ /* 0x000fe40007ffe0ff */
[----:B------:R-:W-:Y:S02]  /*2ce30*/  IADD3 R13, PT, PT, R13, R35, RZ ;  /* 0x000000230d0d7210 */ /* 0x000fe40007ffe0ff */
[----:B------:R-:W-:Y:S02]  /*2ce40*/  @P4 IADD3 R47, PT, PT, R47, -0x7f000001, RZ ;  /* 0x80ffffff2f2f4810 */ /* 0x000fe40007ffe0ff */
[----:B----4-:R-:W-:Y:S02]  /*2ce50*/  IADD3 R17, PT, PT, R17, R42, RZ ;  /* 0x0000002a11117210 */ /* 0x010fe40007ffe0ff */
[----:B------:R-:W-:Y:S01]  /*2ce60*/  IADD3 R12, PT, PT, R12, R43, RZ ;  /* 0x0000002b0c0c7210 */ /* 0x000fe20007ffe0ff */
[----:B------:R-:W-:Y:S01]  /*2ce70*/  IMAD.HI.U32 R30, R30, 0x7f000001, R6 ;  /* 0x7f0000011e1e7827 */ /* 0x000fe200078e0006 */
[----:B------:R-:W-:Y:S01]  /*2ce80*/  ISETP.GE.U32.AND P2, PT, R15, 0x7f000001, PT ;  /* 0x7f0000010f00780c */ /* 0x000fe20003f46070 */
[----:B------:R-:W-:-:S02]  /*2ce90*/  ISETP.GE.U32.AND P1, PT, R13, 0x7f000001, PT ;  /* 0x7f0000010d00780c */ /* 0x000fc40003f26070 */
[C---:B------:R-:W-:Y:S01]  /*2cea0*/  IMAD.WIDE.U32 R6, R45.reuse, UR12, RZ ;  /* 0x0000000c2d067c25 */ /* 0x040fe2000f8e00ff */
        /* <DEDUP_REMOVED lines=8> */
[----:B0-----:R-:W-:-:S02]  /*2cf30*/  @P2 IADD3 R15, PT, PT, R15, -0x7f000001, RZ ;  /* 0x80ffffff0f0f2810 */ /* 0x001fc40007ffe0ff */
[----:B------:R-:W-:Y:S01]  /*2cf40*/  @P4 IADD3 R29, PT, PT, R29, -0x7f000001, RZ ;  /* 0x80ffffff1d1d4810 */ /* 0x000fe20007ffe0ff */
[----:B------:R0:W-:Y:S01]  /*2cf50*/  STL [R1+0x11c], R17 ;  /* 0x00011c1101007387 */ /* 0x0001e20000100800 */
[----:B-1----:R-:W-:Y:S01]  /*2cf60*/  @P0 IADD3 R12, PT, PT, R12, -0x7f000001, RZ ;  /* 0x80ffffff0c0c0810 */ /* 0x002fe20007ffe0ff */
[----:B------:R-:W-:Y:S01]  /*2cf70*/  IMAD R26, R6, 0x7effffff, RZ ;  /* 0x7effffff061a7824 */ /* 0x000fe200078e02ff */
[----:B---3--:R-:W-:Y:S02]  /*2cf80*/  @P1 IADD3 R13, PT, PT, R13, -0x7f000001, RZ ;  /* 0x80ffffff0d0d1810 */ /* 0x008fe40007ffe0ff */
[----:B0-----:R-:W-:Y:S02]  /*2cf90*/  @P3 IADD3 R17, PT, PT, R17, -0x7f000001, RZ ;  /* 0x80ffffff11113810 */ /* 0x001fe40007ffe0ff */
[----:B------:R-:W-:Y:S01]  /*2cfa0*/  @P5 IADD3 R45, PT, PT, R45, -0x7f000001, RZ ;  /* 0x80ffffff2d2d5810 */ /* 0x000fe20007ffe0ff */
[----:B------:R0:W-:Y:S01]  /*2cfb0*/  STL [R1+0x118], R15 ;  /* 0x0001180f01007387 */ /* 0x0001e20000100800 */
[----:B------:R-:W-:-:S03]  /*2cfc0*/  IMAD.HI.U32 R26, R26, 0x7f000001, R6 ;  /* 0x7f0000011a1a7827 */ /* 0x000fc600078e0006 */
[----:B------:R1:W-:Y:S01]  /*2cfd0*/  STL [R1+0x110], R12 ;  /* 0x0001100c01007387 */ /* 0x0003e20000100800 */
[----:B------:R-:W-:-:S03]  /*2cfe0*/  IMAD.WIDE.U32 R6, R44, UR13, RZ ;  /* 0x0000000d2c067c25 */ /* 0x000fc6000f8e00ff */
[----:B------:R-:W-:Y:S01]  /*2cff0*/  STL [R1+0x114], R13 ;  /* 0x0001140d01007387 */ /* 0x000fe20000100800 */
[----:B0-----:R-:W-:-:S03]  /*2d000*/  IADD3 R15, PT, PT, R19, R29, RZ ;  /* 0x0000001d130f7210 */ /* 0x001fc60007ffe0ff */
[----:B------:R0:W-:Y:S01]  /*2d010*/  STL [R1+0x11c], R17 ;  /* 0x00011c1101007387 */ /* 0x0001e20000100800 */
[----:B------:R-:W-:-:S03]  /*2d020*/  IADD3 R44, PT, PT, R44, R45, RZ ;  /* 0x0000002d2c2c7210 */ /* 0x000fc60007ffe0ff */
[----:B--2---:R-:W2:Y:S01]  /*2d030*/  LD.E R43, desc[UR22][R4.64+0x410] ;  /* 0x00041016042b7980 */ /* 0x004ea2000c101900 */
[----:B------:R-:W-:Y:S01]  /*2d040*/  ISETP.GE.U32.AND P0, PT, R15, 0x7f000001, PT ;  /* 0x7f0000010f00780c */ /* 0x000fe20003f06070 */
[----:B------:R-:W-:Y:S02]  /*2d050*/  ISETP.GE.U32.AND P1, PT, R44, 0x7f000001, PT ;  /* 0x7f0000012c00780c */ /* 0x000fe40003f26070 */
[----:B------:R-:W3:Y:S01]  /*2d060*/  LD.E R40, desc[UR22][R4.64+0x414] ;  /* 0x0004141604287980 */ /* 0x000ee2000c101900 */
[----:B------:R-:W-:-:S03]  /*2d070*/  IMAD R23, R6, 0x7effffff, RZ ;  /* 0x7effffff06177824 */ /* 0x000fc600078e02ff */
[----:B------:R-:W4:Y:S01]  /*2d080*/  LD.E R35, desc[UR22][R4.64+0x418] ;  /* 0x0004181604237980 */ /* 0x000f22000c101900 */
[----:B------:R-:W-:-:S03]  /*2d090*/  IMAD.HI.U32 R23, R23, 0x7f000001, R6 ;  /* 0x7f00000117177827 */ /* 0x000fc600078e0006 */
[----:B------:R-:W3:Y:S01]  /*2d0a0*/  LDL R42, [R1+0x110] ;  /* 0x00011000012a7983 */ /* 0x000ee20000100800 */
[----:B------:R-:W-:Y:S01]  /*2d0b0*/  IMAD.WIDE.U32 R6, R46, UR14, RZ ;  /* 0x0000000e2e067c25 */ /* 0x000fe2000f8e00ff */
[----:B------:R-:W-:Y:S01]  /*2d0c0*/  @P0 IADD3 R15, PT, PT, R15, -0x7f000001, RZ ;  /* 0x80ffffff0f0f0810 */ /* 0x000fe20007ffe0ff */
[----:B------:R-:W-:Y:S01]  /*2d0d0*/  ISETP.GE.U32.AND P0, PT, R31, 0x7f000001, PT ;  /* 0x7f0000011f00780c */ /* 0x000fe20003f06070 */
[----:B------:R-:W-:Y:S01]  /*2d0e0*/  @P1 IADD3 R44, PT, PT, R44, -0x7f000001, RZ ;  /* 0x80ffffff2c2c1810 */ /* 0x000fe20007ffe0ff */
[----:B------:R-:W-:Y:S01]  /*2d0f0*/  IMAD R22, R6, 0x7effffff, RZ ;  /* 0x7effffff06167824 */ /* 0x000fe200078e02ff */
[----:B-1----:R-:W4:Y:S03]  /*2d100*/  LDL R12, [R1+0x114] ;  /* 0x00011400010c7983 */ /* 0x002f260000100800 */
[----:B------:R-:W-:Y:S01]  /*2d110*/  IMAD.HI.U32 R22, R22, 0x7f000001, R6 ;  /* 0x7f00000116167827 */ /* 0x000fe200078e0006 */
[----:B------:R-:W-:-:S02]  /*2d120*/  IADD3 R46, PT, PT, R46, R44, RZ ;  /* 0x0000002c2e2e7210 */ /* 0x000fc40007ffe0ff */
[----:B------:R1:W4:Y:S01]  /*2d130*/  LD.E R44, desc[UR22][R4.64+0x41c] ;  /* 0x00041c16042c7980 */ /* 0x000322000c101900 */
[----:B------:R-:W-:Y:S01]  /*2d140*/  IMAD.WIDE.U32 R6, R15, UR15, RZ ;  /* 0x0000000f0f067c25 */ /* 0x000fe2000f8e00ff */
[----:B------:R-:W-:Y:S02]  /*2d150*/  ISETP.GE.U32.AND P1, PT, R33, 0x7f000001, PT ;  /* 0x7f0000012100780c */ /* 0x000fe40003f26070 */
[----:B------:R-:W-:Y:S01]  /*2d160*/  @P0 IADD3 R31, PT, PT, R31, -0x7f000001, RZ ;  /* 0x80ffffff1f1f0810 */ /* 0x000fe20007ffe0ff */
[----:B0-----:R-:W-:-:S04]  /*2d170*/  IMAD R17, R6, 0x7effffff, RZ ;  /* 0x7effffff06117824 */ /* 0x001fc800078e02ff */
[----:B------:R-:W-:Y:S01]  /*2d180*/  IMAD.HI.U32 R17, R17, 0x7f000001, R6 ;  /* 0x7f00000111117827 */ /* 0x000fe200078e0006 */
[----:B------:R-:W-:Y:S02]  /*2d190*/  IADD3 R7, PT, PT, R19, R31, RZ ;  /* 0x0000001f13077210 */ /* 0x000fe40007ffe0ff */
[----:B------:R-:W4:Y:S03]  /*2d1a0*/  LDL R31, [R1+0x118] ;  /* 0x00011800011f7983 */ /* 0x000f260000100800 */
[----:B------:R-:W-:Y:S01]  /*2d1b0*/  ISETP.GE.U32.AND P0, PT, R7, 0x7f000001, PT ;  /* 0x7f0000010700780c */ /* 0x000fe20003f06070 */
[----:B------:R-:W-:-:S04]  /*2d1c0*/  @P1 IADD3 R33, PT, PT, R33, -0x7f000001, RZ ;  /* 0x80ffffff21211810 */ /* 0x000fc80007ffe0ff */
[----:B------:R-:W-:Y:S02]  /*2d1d0*/  IADD3 R6, PT, PT, R19, R33, RZ ;  /* 0x0000002113067210 */ /* 0x000fe40007ffe0ff */
[----:B------:R-:W4:Y:S06]  /*2d1e0*/  LDL R33, [R1+0x11c] ;  /* 0x00011c0001217983 */ /* 0x000f2c0000100800 */
[----:B------:R-:W-:Y:S01]  /*2d1f0*/  @P0 IADD3 R7, PT, PT, R7, -0x7f000001, RZ ;  /* 0x80ffffff07070810 */ /* 0x000fe20007ffe0ff */
[----:B------:R-:W-:Y:S01]  /*2d200*/  ISETP.GE.U32.AND P0, PT, R6, 0x7f000001, PT ;  /* 0x7f0000010600780c */ /* 0x000fe20003f06070 */
[----:B------:R-:W-:-:S03]  /*2d210*/  ISETP.GE.U32.AND P2, PT, R46, 0x7f000001, PT ;  /* 0x7f0000012e00780c */ /* 0x000fc60003f46070 */
[----:B-1----:R-:W-:-:S04]  /*2d220*/  IMAD.WIDE.U32 R4, R7, UR16, RZ ;  /* 0x0000001007047c25 */ /* 0x002fc8000f8e00ff */
[----:B------:R-:W-:-:S05]  /*2d230*/  IMAD R29, R4, 0x7effffff, RZ ;  /* 0x7effffff041d7824 */ /* 0x000fca00078e02ff */
[----:B------:R-:W-:Y:S01]  /*2d240*/  @P0 IADD3 R6, PT, PT, R6, -0x7f000001, RZ ;  /* 0x80ffffff06060810 */ /* 0x000fe20007ffe0ff */
[----:B------:R-:W-:-:S04]  /*2d250*/  IMAD.HI.U32 R29, R29, 0x7f000001, R4 ;  /* 0x7f0000011d1d7827 */ /* 0x000fc800078e0004 */
[----:B------:R-:W-:Y:S01]  /*2d260*/  IMAD.WIDE.U32 R4, R6, UR17, RZ ;  /* 0x0000001106047c25 */ /* 0x000fe2000f8e00ff */
[----:B------:R-:W-:-:S03]  /*2d270*/  @P2 IADD3 R46, PT, PT, R46, -0x7f000001, RZ ;  /* 0x80ffffff2e2e2810 */ /* 0x000fc60007ffe0ff */
[----:B------:R-:W-:Y:S01]  /*2d280*/  IMAD R13, R4, 0x7effffff, RZ ;  /* 0x7effffff040d7824 */ /* 0x000fe200078e02ff */
[----:B------:R-:W-:-:S03]  /*2d290*/  ISETP.GE.U32.AND P1, PT, R24, 0x7f000001, PT ;  /* 0x7f0000011800780c */ /* 0x000fc60003f26070 */
[----:B------:R-:W-:Y:S02]  /*2d2a0*/  IMAD.HI.U32 R13, R13, 0x7f000001, R4 ;  /* 0x7f0000010d0d7827 */ /* 0x000fe400078e0004 */
[----:B------:R-:W4:Y:S01]  /*2d2b0*/  LDL.64 R4, [R1+0x100] ;  /* 0x0001000001047983 */ /* 0x000f220000100a00 */
[----:B------:R-:W-:-:S05]  /*2d2c0*/  IADD3 R15, PT, PT, R15, R46, RZ ;  /* 0x0000002e0f0f7210 */ /* 0x000fca0007ffe0ff */
[----:B------:R-:W-:Y:S02]  /*2d2d0*/  ISETP.GE.U32.AND P0, PT, R15, 0x7f000001, PT ;  /* 0x7f0000010f00780c */ /* 0x000fe40003f06070 */
[----:B------:R-:W-:Y:S01]  /*2d2e0*/  @P1 IADD3 R24, PT, PT, R24, -0x7f000001, RZ ;  /* 0x80ffffff18181810 */ /* 0x000fe20007ffe0ff */
[----:B------:R-:W-:-:S03]  /*2d2f0*/  ISETP.GE.U32.AND P1, PT, R27, 0x7f000001, PT ;  /* 0x7f0000011b00780c */ /* 0x000fc60003f26070 */
[----:B------:R-:W-:-:S07]  /*2d300*/  IADD3 R24, PT, PT, R19, R24, RZ ;  /* 0x0000001813187210 */ /* 0x000fce0007ffe0ff */
[----:B------:R-:W-:Y:S01]  /*2d310*/  @P0 IADD3 R15, PT, PT, R15, -0x7f000001, RZ ;  /* 0x80ffffff0f0f0810 */ /* 0x000fe20007ffe0ff */
[----:B------:R-:W-:Y:S02]  /*2d320*/  ISETP.GE.U32.AND P0, PT, R24, 0x7f000001, PT ;  /* 0x7f0000011800780c */ /* 0x000fe40003f06070 */
[----:B------:R-:W-:Y:S02]  /*2d330*/  @P1 IADD3 R27, PT, PT, R27, -0x7f000001, RZ ;  /* 0x80ffffff1b1b1810 */ /* 0x000fe40007ffe0ff */
[----:B------:R-:W-:Y:S02]  /*2d340*/  IADD3 R7, PT, PT, R7, R15, RZ ;  /* 0x0000000f07077210 */ /* 0x000fe40007ffe0ff */
[----:B------:R-:W-:-:S03]  /*2d350*/  IADD3 R27, PT, PT, R19, R27, RZ ;  /* 0x0000001b131b7210 */ /* 0x000fc60007ffe0ff */
[----:B------:R-:W-:-:S04]  /*2d360*/  ISETP.GE.U32.AND P2, PT, R7, 0x7f000001, PT ;  /* 0x7f0000010700780c */ /* 0x000fc80003f46070 */
[----:B------:R-:W-:Y:S01]  /*2d370*/  @P0 IADD3 R24, PT, PT, R24, -0x7f000001, RZ ;  /* 0x80ffffff18180810 */ /* 0x000fe20007ffe0ff */
[----:B------:R-:W-:-:S08]  /*2d380*/  ISETP.GE.U32.AND P0, PT, R27, 0x7f000001, PT ;  /* 0x7f0000011b00780c */ /* 0x000fd00003f06070 */
[----:B------:R-:W-:-:S04]  /*2d390*/  @P2 IADD3 R7, PT, PT, R7, -0x7f000001, RZ ;  /* 0x80ffffff07072810 */ /* 0x000fc80007ffe0ff */
[----:B------:R-:W-:Y:S02]  /*2d3a0*/  IADD3 R45, PT, PT, R6, R7, RZ ;  /* 0x00000007062d7210 */ /* 0x000fe40007ffe0ff */
[----:B------:R-:W-:Y:S01]  /*2d3b0*/  @P0 IADD3 R27, PT, PT, R27, -0x7f000001, RZ ;  /* 0x80ffffff1b1b0810 */ /* 0x000fe20007ffe0ff */
[----:B------:R-:W-:Y:S01]  /*2d3c0*/  ISETP.GE.U32.AND P0, PT, R2, R51, PT ;  /* 0x000000330200720c */ /* 0x000fe20003f06070 */
[----:B------:R-:W-:Y:S02]  /*2d3d0*/  IADD3 R2, PT, PT, -R51, R2, RZ ;  /* 0x0000000233027210 */ /* 0x000fe40007ffe1ff */
[----:B------:R-:W4:Y:S01]  /*2d3e0*/  LDG.E R51, desc[UR22][R126.64+0x140] ;  /* 0x000140167e337981 */ /* 0x000f22000c1e1900 */
[----:B------:R-:W-:-:S13]  /*2d3f0*/  ISETP.GE.U32.AND P1, PT, R45, 0x7f000001, PT ;  /* 0x7f0000012d00780c */ /* 0x000fda0003f26070 */
[----:B------:R-:W-:Y:S02]  /*2d400*/  @P1 IADD3 R45, PT, PT, R45, -0x7f000001, RZ ;  /* 0x80ffffff2d2d1810 */ /* 0x000fe40007ffe0ff */
[----:B------:R-:W-:Y:S02]  /*2d410*/  @!P0 IADD3 R2, PT, PT, R2, 0x7f000001, RZ ;  /* 0x7f00000102028810 */ /* 0x000fe40007ffe0ff */
[----:B------:R-:W-:Y:S01]  /*2d420*/  IADD3 R46, PT, PT, R24, R45, RZ ;  /* 0x0000002d182e7210 */ /* 0x000fe20007ffe0ff */
[----:B------:R-:W-:-:S04]  /*2d430*/  ISETP.GE.U32.AND P1, PT, R25, 0x7f000001, PT ;  /* 0x7f0000011900780c */ /* 0x000fc80003f26070 */
[----:B------:R-:W-:Y:S01]  /*2d440*/  ISETP.GE.U32.AND P2, PT, R46, 0x7f000001, PT ;  /* 0x7f0000012e00780c */ /* 0x000fe20003f46070 */
[----:B------:R-:W-:-:S05]  /*2d450*/  IADD3 R45, PT, PT, R2, R50, RZ ;  /* 0x00000032022d7210 */ /* 0x000fca0007ffe0ff */
[----:B------:R-:W-:-:S03]  /*2d460*/  ISETP.GE.U32.AND P0, PT, R45, 0x7f000001, PT ;  /* 0x7f0000012d00780c */ /* 0x000fc60003f06070 */
[----:B------:R-:W-:-:S04]  /*2d470*/  @P1 IADD3 R25, PT, PT, R25, -0x7f000001, RZ ;  /* 0x80ffffff19191810 */ /* 0x000fc80007ffe0ff */
[----:B------:R-:W-:Y:S02]  /*2d480*/  @P2 IADD3 R46, PT, PT, R46, -0x7f000001, RZ ;  /* 0x80ffffff2e2e2810 */ /* 0x000fe40007ffe0ff */
[----:B------:R-:W-:Y:S02]  /*2d490*/  IADD3 R19, PT, PT, R19, R25, RZ ;  /* 0x0000001913137210 */ /* 0x000fe40007ffe0ff */
[----:B------:R-:W-:Y:S02]  /*2d4a0*/  IADD3 R2, PT, PT, R27, R46, RZ ;  /* 0x0000002e1b027210 */ /* 0x000fe40007ffe0ff */
[----:B------:R-:W-:Y:S01]  /*2d4b0*/  @P0 IADD3 R45, PT, PT, R45, -0x7f000001, RZ ;  /* 0x80ffffff2d2d0810 */ /* 0x000fe20007ffe0ff */
[----:B------:R-:W-:Y:S01]  /*2d4c0*/  ISETP.GE.U32.AND P0, PT, R19, 0x7f000001, PT ;  /* 0x7f0000011300780c */ /* 0x000fe20003f06070 */
[----:B------:R-:W-:Y:S01]  /*2d4d0*/  IMAD.WIDE.U32 R6, R24, UR18, RZ ;  /* 0x0000001218067c25 */ /* 0x000fe2000f8e00ff */
[----:B------:R-:W-:-:S03]  /*2d4e0*/  ISETP.GE.U32.AND P1, PT, R2, 0x7f000001, PT ;  /* 0x7f0000010200780c */ /* 0x000fc60003f26070 */
[----:B------:R-:W-:-:S04]  /*2d4f0*/  IMAD R15, R6, 0x7effffff, RZ ;  /* 0x7effffff060f7824 */ /* 0x000fc800078e02ff */
[----:B------:R-:W-:-:S04]  /*2d500*/  IMAD.HI.U32 R15, R15, 0x7f000001, R6 ;  /* 0x7f0000010f0f7827 */ /* 0x000fc800078e0006 */
[----:B------:R-:W-:Y:S01]  /*2d510*/  IMAD.WIDE.U32 R6, R27, UR19, RZ ;  /* 0x000000131b067c25 */ /* 0x000fe2000f8e00ff */
[----:B------:R-:W-:Y:S02]  /*2d520*/  @P0 IADD3 R19, PT, PT, R19, -0x7f000001, RZ ;  /* 0x80ffffff13130810 */ /* 0x000fe40007ffe0ff */
[----:B------:R-:W-:Y:S01]  /*2d530*/  @P1 IADD3 R2, PT, PT, R2, -0x7f000001, RZ ;  /* 0x80ffffff02021810 */ /* 0x000fe20007ffe0ff */
[----:B------:R-:W-:-:S04]  /*2d540*/  IMAD R24, R6, 0x7effffff, RZ ;  /* 0x7effffff06187824 */ /* 0x000fc800078e02ff */
[----:B------:R-:W-:Y:S01]  /*2d550*/  IMAD.HI.U32 R24, R24, 0x7f000001, R6 ;  /* 0x7f00000118187827 */ /* 0x000fe200078e0006 */
[----:B------:R-:W-:-:S03]  /*2d560*/  IADD3 R2, PT, PT, R19, R2, RZ ;  /* 0x0000000213027210 */ /* 0x000fc60007ffe0ff */
[----:B------:R-:W-:Y:S02]  /*2d570*/  IMAD.WIDE.U32 R6, R45, R45, RZ ;  /* 0x0000002d2d067225 */ /* 0x000fe400078e00ff */
[----:B------:R-:W-:Y:S02]  /*2d580*/  ISETP.GE.U32.AND P1, PT, R2, 0x7f000001, PT ;  /* 0x7f0000010200780c */ /* 0x000fe40003f26070 */
[----:B------:R-:W-:-:S04]  /*2d590*/  IMAD R46, R6, 0x7effffff, RZ ;  /* 0x7effffff062e7824 */ /* 0x000fc800078e02ff */
[----:B------:R-:W-:-:S05]  /*2d5a0*/  IMAD.HI.U32 R46, R46, 0x7f000001, R6 ;  /* 0x7f0000012e2e7827 */ /* 0x000fca00078e0006 */
[----:B------:R-:W-:Y:S02]  /*2d5b0*/  ISETP.GE.U32.AND P0, PT, R46, 0x7f000001, PT ;  /* 0x7f0000012e00780c */ /* 0x000fe40003f06070 */
[----:B------:R-:W-:-:S04]  /*2d5c0*/  @P1 IADD3 R2, PT, PT, R2, -0x7f000001, RZ ;  /* 0x80ffffff02021810 */ /* 0x000fc80007ffe0ff */
[----:B------:R-:W-:Y:S01]  /*2d5d0*/  IADD3 R27, PT, PT, R57, R2, RZ ;  /* 0x00000002391b7210 */ /* 0x000fe20007ffe0ff */
[----:B------:R-:W-:-:S06]  /*2d5e0*/  ISETP.GE.U32.AND P1, PT, R18, 0x7f000001, PT ;  /* 0x7f0000011200780c */ /* 0x000fcc0003f26070 */
[----:B------:R-:W-:Y:S01]  /*2d5f0*/  @P0 IADD3 R46, PT, PT, R46, -0x7f000001, RZ ;  /* 0x80ffffff2e2e0810 */ /* 0x000fe20007ffe0ff */
[----:B------:R-:W-:Y:S01]  /*2d600*/  ISETP.GE.U32.AND P0, PT, R27, 0x7f000001, PT ;  /* 0x7f0000011b00780c */ /* 0x000fe20003f06070 */
[----:B------:R-:W-:-:S04]  /*2d610*/  IMAD.WIDE.U32 R6, R19, UR20, RZ ;  /* 0x0000001413067c25 */ /* 0x000fc8000f8e00ff */
[----:B------:R-:W-:Y:S01]  /*2d620*/  IMAD R25, R6, 0x7effffff, RZ ;  /* 0x7effffff06197824 */ /* 0x000fe200078e02ff */
[----:B------:R-:W-:-:S03]  /*2d630*/  @P1 IADD3 R18, PT, PT, R18, -0x7f000001, RZ ;  /* 0x80ffffff12121810 */ /* 0x000fc60007ffe0ff */
[----:B------:R-:W-:-:S04]  /*2d640*/  IMAD.HI.U32 R25, R25, 0x7f000001, R6 ;  /* 0x7f00000119197827 */ /* 0x000fc800078e0006 */
[----:B------:R-:W-:Y:S01]  /*2d650*/  @P0 IADD3 R27, PT, PT, R27, -0x7f000001, RZ ;  /* 0x80ffffff1b1b0810 */ /* 0x000fe20007ffe0ff */
[----:B------:R-:W-:-:S03]  /*2d660*/  IMAD.WIDE.U32 R6, R46, R45, RZ ;  /* 0x0000002d2e067225 */ /* 0x000fc600078e00ff */
[----:B------:R-:W-:Y:S01]  /*2d670*/  IADD3 R45, PT, PT, R27, R18, RZ ;  /* 0x000000121b2d7210 */ /* 0x000fe20007ffe0ff */
[----:B------:R-:W-:-:S04]  /*2d680*/  ISETP.GE.U32.AND P1, PT, R34, 0x7f000001, PT ;  /* 0x7f0000012200780c */ /* 0x000fc80003f26070 */
[----:B------:R-:W-:Y:S01]  /*2d690*/  ISETP.GE.U32.AND P0, PT, R45, 0x7f000001, PT ;  /* 0x7f0000012d00780c */ /* 0x000fe20003f06070 */
[----:B------:R-:W-:-:S04]  /*2d6a0*/  IMAD R47, R6, 0x7effffff, RZ ;  /* 0x7effffff062f7824 */ /* 0x000fc800078e02ff */
[----:B------:R-:W-:-:S04]  /*2d6b0*/  IMAD.HI.U32 R47, R47, 0x7f000001, R6 ;  /* 0x7f0000012f2f7827 */ /* 0x000fc800078e0006 */
[----:B------:R-:W-:-:S04]  /*2d6c0*/  @P1 IADD3 R34, PT, PT, R34, -0x7f000001, RZ ;  /* 0x80ffffff22221810 */ /* 0x000fc80007ffe0ff */
[----:B------:R-:W-:Y:S01]  /*2d6d0*/  @P0 IADD3 R45, PT, PT, R45, -0x7f000001, RZ ;  /* 0x80ffffff2d2d0810 */ /* 0x000fe20007ffe0ff */
[----:B------:R-:W-:Y:S01]  /*2d6e0*/  ISETP.GE.U32.AND P0, PT, R47, 0x7f000001, PT ;  /* 0x7f0000012f00780c */ /* 0x000fe20003f06070 */
[----:B------:R-:W-:-:S05]  /*2d6f0*/  IADD3 R34, PT, PT, R27, R34, RZ ;  /* 0x000000221b227210 */ /* 0x000fca0007ffe0ff */
[----:B------:R-:W-:Y:S01]  /*2d700*/  ISETP.GE.U32.AND P1, PT, R34, 0x7f000001, PT ;  /* 0x7f0000012200780c */ /* 0x000fe20003f26070 */
[----:B------:R-:W-:-:S06]  /*2d710*/  IMAD.WIDE.U32 R6, R45, UR7, RZ ;  /* 0x000000072d067c25 */ /* 0x000fcc000f8e00ff */
[----:B------:R-:W-:Y:S01]  /*2d720*/  @P0 IADD3 R47, PT, PT, R47, -0x7f000001, RZ ;  /* 0x80ffffff2f2f0810 */ /* 0x000fe20007ffe0ff */
[----:B------:R-:W-:-:S04]  /*2d730*/  IMAD R19, R6, 0x7effffff, RZ ;  /* 0x7effffff06137824 */ /* 0x000fc800078e02ff */
[----:B------:R-:W-:Y:S01]  /*2d740*/  ISETP.GE.U32.AND P0, PT, R47, R49, PT ;  /* 0x000000312f00720c */ /* 0x000fe20003f06070 */
[----:B------:R-:W-:Y:S01]  /*2d750*/  @P1 IADD3 R34, PT, PT, R34, -0x7f000001, RZ ;  /* 0x80ffffff22221810 */ /* 0x000fe20007ffe0ff */
[----:B------:R-:W-:Y:S01]  /*2d760*/  IMAD.HI.U32 R19, R19, 0x7f000001, R6 ;  /* 0x7f00000113137827 */ /* 0x000fe200078e0006 */
[----:B------:R-:W-:-:S03]  /*2d770*/  IADD3 R47, PT, PT, -R49, R47, RZ ;  /* 0x0000002f312f7210 */ /* 0x000fc60007ffe1ff */
[----:B------:R-:W-:-:S04]  /*2d780*/  IMAD.WIDE.U32 R6, R34, UR9, RZ ;  /* 0x0000000922067c25 */ /* 0x000fc8000f8e00ff */
[----:B------:R-:W-:-:S03]  /*2d790*/  IMAD R18, R6, 0x7effffff, RZ ;  /* 0x7effffff06127824 */ /* 0x000fc600078e02ff */
[----:B------:R-:W-:Y:S01]  /*2d7a0*/  @!P0 IADD3 R47, PT, PT, R47, 0x7f000001, RZ ;  /* 0x7f0000012f2f8810 */ /* 0x000fe20007ffe0ff */
[----:B------:R-:W-:Y:S01]  /*2d7b0*/  IMAD.HI.U32 R18, R18, 0x7f000001, R6 ;  /* 0x7f00000112127827 */ /* 0x000fe200078e0006 */
[----:B------:R-:W-:-:S03]  /*2d7c0*/  ISETP.GE.U32.AND P0, PT, R28, 0x7f000001, PT ;  /* 0x7f0000011c00780c */ /* 0x000fc60003f06070 */
[----:B--2---:R-:W-:-:S04]  /*2d7d0*/  IMAD.WIDE.U32 R6, R43, R47, RZ ;  /* 0x0000002f2b067225 */ /* 0x004fc800078e00ff */
[----:B------:R-:W-:-:S04]  /*2d7e0*/  IMAD R43, R6, 0x7effffff, RZ ;  /* 0x7effffff062b7824 */ /* 0x000fc800078e02ff */
[----:B------:R-:W-:-:S04]  /*2d7f0*/  IMAD.HI.U32 R43, R43, 0x7f000001, R6 ;  /* 0x7f0000012b2b7827 */ /* 0x000fc800078e0006 */
[----:B---3--:R-:W-:Y:S01]  /*2d800*/  IMAD.WIDE.U32 R6, R40, R47, RZ ;  /* 0x0000002f28067225 */ /* 0x008fe200078e00ff */
[----:B------:R-:W-:-:S03]  /*2d810*/  @P0 IADD3 R28, PT, PT, R28, -0x7f000001, RZ ;  /* 0x80ffffff1c1c0810 */ /* 0x000fc60007ffe0ff */
[----:B------:R-:W-:Y:S01]  /*2d820*/  IMAD R40, R6, 0x7effffff, RZ ;  /* 0x7effffff06287824 */ /* 0x000fe200078e02ff */
[----:B------:R-:W-:-:S03]  /*2d830*/  ISETP.GE.U32.AND P0, PT, R43, 0x7f000001, PT ;  /* 0x7f0000012b00780c */ /* 0x000fc60003f06070 */
[----:B------:R-:W-:Y:S01]  /*2d840*/  IMAD.HI.U32 R40, R40, 0x7f000001, R6 ;  /* 0x7f00000128287827 */ /* 0x000fe200078e0006 */
[----:B------:R-:W-:-:S03]  /*2d850*/  IADD3 R46, PT, PT, R27, R28, RZ ;  /* 0x0000001c1b2e7210 */ /* 0x000fc60007ffe0ff */
[----:B----4-:R-:W-:-:S04]  /*2d860*/  IMAD.WIDE.U32 R6, R35, R47, RZ ;  /* 0x0000002f23067225 */ /* 0x010fc800078e00ff */
[----:B------:R-:W-:Y:S01]  /*2d870*/  IMAD R35, R6, 0x7effffff, RZ ;  /* 0x7effffff06237824 */ /* 0x000fe200078e02ff */
[----:B------:R-:W-:-:S03]  /*2d880*/  ISETP.GE.U32.AND P1, PT, R46, 0x7f000001, PT ;  /* 0x7f0000012e00780c */ /* 0x000fc60003f26070 */
[----:B------:R-:W-:-:S04]  /*2d890*/  IMAD.HI.U32 R35, R35, 0x7f000001, R6 ;  /* 0x7f00000123237827 */ /* 0x000fc800078e0006 */
[----:B------:R-:W-:Y:S01]  /*2d8a0*/  IMAD.WIDE.U32 R6, R44, R47, RZ ;  /* 0x0000002f2c067225 */ /* 0x000fe200078e00ff */
[----:B------:R-:W-:-:S03]  /*2d8b0*/  @P0 IADD3 R43, PT, PT, R43, -0x7f000001, RZ ;  /* 0x80ffffff2b2b0810 */ /* 0x000fc60007ffe0ff */
[----:B------:R-:W-:Y:S01]  /*2d8c0*/  IMAD R44, R6, 0x7effffff, RZ ;  /* 0x7effffff062c7824 */ /* 0x000fe200078e02ff */
[----:B------:R-:W-:-:S03]  /*2d8d0*/  ISETP.GE.U32.AND P0, PT, R40, 0x7f000001, PT ;  /* 0x7f0000012800780c */ /* 0x000fc60003f06070 */
[----:B------:R-:W-:Y:S01]  /*2d8e0*/  IMAD.HI.U32 R44, R44, 0x7f000001, R6 ;  /* 0x7f0000012c2c7827 */ /* 0x000fe200078e0006 */
[----:B------:R-:W-:Y:S01]  /*2d8f0*/  @P1 IADD3 R46, PT, PT, R46, -0x7f000001, RZ ;  /* 0x80ffffff2e2e1810 */ /* 0x000fe20007ffe0ff */
[----:B------:R-:W-:-:S03]  /*2d900*/  ISETP.GE.U32.AND P1, PT, R35, 0x7f000001, PT ;  /* 0x7f0000012300780c */ /* 0x000fc60003f26070 */
[----:B------:R-:W-:Y:S01]  /*2d910*/  ISETP.GE.U32.AND P2, PT, R44, 0x7f000001, PT ;  /* 0x7f0000012c00780c */ /* 0x000fe20003f46070 */
[----:B------:R-:W-:-:S04]  /*2d920*/  IADD3 R42, PT, PT, R43, R42, RZ ;  /* 0x0000002a2b2a7210 */ /* 0x000fc80007ffe0ff */
[----:B------:R-:W-:Y:S01]  /*2d930*/  @P0 IADD3 R40, PT, PT, R40, -0x7f000001, RZ ;  /* 0x80ffffff28280810 */ /* 0x000fe20007ffe0ff */
[----:B------:R-:W-:-:S04]  /*2d940*/  ISETP.GE.U32.AND P0, PT, R42, 0x7f000001, PT ;  /* 0x7f0000012a00780c */ /* 0x000fc80003f06070 */
[----:B------:R-:W-:-:S03]  /*2d950*/  @P1 IADD3 R35, PT, PT, R35, -0x7f000001, RZ ;  /* 0x80ffffff23231810 */ /* 0x000fc60007ffe0ff */
[----:B------:R-:W-:Y:S02]  /*2d960*/  @P2 IADD3 R44, PT, PT, R44, -0x7f000001, RZ ;  /* 0x80ffffff2c2c2810 */ /* 0x000fe40007ffe0ff */
[----:B------:R-:W-:Y:S02]  /*2d970*/  IADD3 R12, PT, PT, R40, R12, RZ ;  /* 0x0000000c280c7210 */ /* 0x000fe40007ffe0ff */
[----:B------:R-:W-:Y:S01]  /*2d980*/  IADD3 R31, PT, PT, R35, R31, RZ ;  /* 0x0000001f231f7210 */ /* 0x000fe20007ffe0ff */
[----:B------:R0:W-:Y:S01]  /*2d990*/  STL [R1+0x110], R42 ;  /* 0x0001102a01007387 */ /* 0x0001e20000100800 */
[----:B------:R-:W-:Y:S01]  /*2d9a0*/  IADD3 R33, PT, PT, R44, R33, RZ ;  /* 0x000000212c217210 */ /* 0x000fe20007ffe0ff */
[----:B------:R-:W-:Y:S02]  /*2d9b0*/  ISETP.GE.U32.AND P1, PT, R12, 0x7f000001, PT ;  /* 0x7f0000010c00780c */ /* 0x000fe40003f26070 */
[----:B------:R-:W-:Y:S02]  /*2d9c0*/  ISETP.GE.U32.AND P2, PT, R31, 0x7f000001, PT ;  /* 0x7f0000011f00780c */ /* 0x000fe40003f46070 */
[----:B------:R-:W-:Y:S01]  /*2d9d0*/  ISETP.GE.U32.AND P3, PT, R33, 0x7f000001, PT ;  /* 0x7f0000012100780c */ /* 0x000fe20003f66070 */
[----:B0-----:R-:W-:Y:S01]  /*2d9e0*/  @P0 IADD3 R42, PT, PT, R42, -0x7f000001, RZ ;  /* 0x80ffffff2a2a0810 */ /* 0x001fe20007ffe0ff */
[----:B------:R-:W-:Y:S01]  /*2d9f0*/  ISETP.GE.U32.AND P0, PT, R30, 0x7f000001, PT ;  /* 0x7f0000011e00780c */ /* 0x000fe20003f06070 */
[----:B------:R0:W-:Y:S04]  /*2da00*/  STL [R1+0x114], R12 ;  /* 0x0001140c01007387 */ /* 0x0001e80000100800 */
[----:B------:R1:W-:Y:S04]  /*2da10*/  STL [R1+0x118], R31 ;  /* 0x0001181f01007387 */ /* 0x0003e80000100800 */
[----:B------:R2:W-:Y:S01]  /*2da20*/  STL [R1+0x11c], R33 ;  /* 0x00011c2101007387 */ /* 0x0005e20000100800 */
[----:B0-----:R-:W-:-:S03]  /*2da30*/  @P1 IADD3 R12, PT, PT, R12, -0x7f000001, RZ ;  /* 0x80ffffff0c0c1810 */ /* 0x001fc60007ffe0ff */
[----:B------:R-:W-:Y:S02]  /*2da40*/  @P0 IADD3 R30, PT, PT, R30, -0x7f000001, RZ ;  /* 0x80ffffff1e1e0810 */ /* 0x000fe40007ffe0ff */
[----:B-1----:R-:W-:Y:S02]  /*2da50*/  @P2 IADD3 R31, PT, PT, R31, -0x7f000001, RZ ;  /* 0x80ffffff1f1f2810 */ /* 0x002fe40007ffe0ff */
[----:B--2---:R-:W-:Y:S02]  /*2da60*/  @P3 IADD3 R33, PT, PT, R33, -0x7f000001, RZ ;  /* 0x80ffffff21213810 */ /* 0x004fe40007ffe0ff */
[----:B------:R-:W-:Y:S01]  /*2da70*/  IADD3 R47, PT, PT, R27, R30, RZ ;  /* 0x0000001e1b2f7210 */ /* 0x000fe20007ffe0ff */
[----:B------:R-:W-:Y:S04]  /*2da80*/  STL [R1+0x110], R42 ;  /* 0x0001102a01007387 */ /* 0x000fe80000100800 */
[----:B------:R0:W-:Y:S04]  /*2da90*/  STL [R1+0x114], R12 ;  /* 0x0001140c01007387 */ /* 0x0001e80000100800 */
[----:B------:R1:W-:Y:S04]  /*2daa0*/  STL [R1+0x118], R31 ;  /* 0x0001181f01007387 */ /* 0x0003e80000100800 */
[----:B------:R2:W-:Y:S01]  /*2dab0*/  STL [R1+0x11c], R33 ;  /* 0x00011c2101007387 */ /* 0x0005e20000100800 */
[----:B------:R-:W-:Y:S01]  /*2dac0*/  ISETP.GE.U32.AND P0, PT, R47, 0x7f000001, PT ;  /* 0x7f0000012f00780c */ /* 0x000fe20003f06070 */
[----:B0-----:R-:W-:-:S02]  /*2dad0*/  IADD3 R12, PT, PT, R20, R20, RZ ;  /* 0x00000014140c7210 */ /* 0x001fc40007ffe0ff */
[----:B------:R-:W3:Y:S04]  /*2dae0*/  LD.E R40, desc[UR22][R4.64+0x428] ;  /* 0x0004281604287980 */ /* 0x000ee8000c101900 */
[----:B-1----:R-:W4:Y:S04]  /*2daf0*/  LD.E R31, desc[UR22][R4.64+0x424] ;  /* 0x00042416041f7980 */ /* 0x002f28000c101900 */
[----:B--2---:R-:W2:Y:S01]  /*2db00*/  LD.E R33, desc[UR22][R4.64+0x420] ;  /* 0x0004201604217980 */ /* 0x004ea2000c101900 */
[----:B------:R-:W-:Y:S02]  /*2db10*/  IADD3 R20, PT, PT, R21, R27, RZ ;  /* 0x0000001b15147210 */ /* 0x000fe40007ffe0ff */
[----:B------:R-:W-:Y:S01]  /*2db20*/  @P0 IADD3 R47, PT, PT, R47, -0x7f000001, RZ ;  /* 0x80ffffff2f2f0810 */ /* 0x000fe20007ffe0ff */
[----:B------:R-:W-:Y:S01]  /*2db30*/  ISETP.GE.U32.AND P1, PT, R12, 0x7f000001, PT ;  /* 0x7f0000010c00780c */ /* 0x000fe20003f26070 */
[----:B------:R-:W-:Y:S01]  /*2db40*/  ISETP.GE.U32.AND P2, PT, R26, 0x7f000001, PT ;  /* 0x7f0000011a00780c */ /* 0x000fe20003f46070 */
[----:B------:R0:W3:Y:S01]  /*2db50*/  LD.E R43, desc[UR22][R4.64+0x42c] ;  /* 0x00042c16042b7980 */ /* 0x0000e2000c101900 */
[----:B------:R-:W-:-:S03]  /*2db60*/  ISETP.GE.U32.AND P0, PT, R20, 0x7f000001, PT ;  /* 0x7f0000011400780c */ /* 0x000fc60003f06070 */
[----:B------:R-:W3:Y:S04]  /*2db70*/  LDL R44, [R1+0x110] ;  /* 0x00011000012c7983 */ /* 0x000ee80000100800 */
[----:B------:R-:W3:Y:S03]  /*2db80*/  LDL R42, [R1+0x11c] ;  /* 0x00011c00012a7983 */ /* 0x000ee60000100800 */
[----:B------:R-:W-:Y:S01]  /*2db90*/  @P1 IADD3 R12, PT, PT, R12, -0x7f000001, RZ ;  /* 0x80ffffff0c0c1810 */ /* 0x000fe20007ffe0ff */
[----:B------:R-:W3:Y:S02]  /*2dba0*/  LDL R35, [R1+0x118] ;  /* 0x0001180001237983 */ /* 0x000ee40000100800 */
[----:B------:R-:W-:Y:S01]  /*2dbb0*/  @P0 IADD3 R20, PT, PT, R20, -0x7f000001, RZ ;  /* 0x80ffffff14140810 */ /* 0x000fe20007ffe0ff */
[----:B------:R-:W-:Y:S01]  /*2dbc0*/  ISETP.GE.U32.AND P1, PT, R8, R49, PT ;  /* 0x000000310800720c */ /* 0x000fe20003f26070 */
[----:B------:R-:W-:-:S02]  /*2dbd0*/  IADD3 R21, PT, PT, R27, R12, RZ ;  /* 0x0000000c1b157210 */ /* 0x000fc40007ffe0ff */
[----:B0-----:R-:W-:Y:S02]  /*2dbe0*/  IADD3 R4, PT, PT, R20, UR6, RZ ;  /* 0x0000000614047c10 */ /* 0x001fe4000fffe0ff */
[----:B------:R-:W-:Y:S01]  /*2dbf0*/  @P2 IADD3 R26, PT, PT, R26, -0x7f000001, RZ ;  /* 0x80ffffff1a1a2810 */ /* 0x000fe20007ffe0ff */
[----:B------:R-:W-:Y:S01]  /*2dc00*/  ISETP.GE.U32.AND P0, PT, R21, 0x7f000001, PT ;  /* 0x7f0000011500780c */ /* 0x000fe20003f06070 */
[----:B------:R-:W-:Y:S01]  /*2dc10*/  IADD3 R8, PT, PT, -R49, R8, RZ ;  /* 0x0000000831087210 */ /* 0x000fe20007ffe1ff */
[----:B------:R-:W-:Y:S01]  /*2dc20*/  ISETP.GE.U32.AND P2, PT, R4, 0x7f000001, PT ;  /* 0x7f0000010400780c */ /* 0x000fe20003f46070 */
[----:B------:R-:W-:-:S04]  /*2dc30*/  IADD3 R49, PT, PT, R27, R26, RZ ;  /* 0x0000001a1b317210 */ /* 0x000fc80007ffe0ff */
[----:B------:R-:W-:Y:S01]  /*2dc40*/  @!P1 IADD3 R8, PT, PT, R8, 0x7f000001, RZ ;  /* 0x7f00000108089810 */ /* 0x000fe20007ffe0ff */
[----:B------:R-:W-:-:S03]  /*2dc50*/  ISETP.GE.U32.AND P1, PT, R49, 0x7f000001, PT ;  /* 0x7f0000013100780c */ /* 0x000fc60003f26070 */
[----:B------:R-:W-:Y:S02]  /*2dc60*/  IADD3 R48, PT, PT, R8, R51, RZ ;  /* 0x0000003308307210 */ /* 0x000fe40007ffe0ff */
[----:B------:R-:W-:Y:S01]  /*2dc70*/  @P0 IADD3 R21, PT, PT, R21, -0x7f000001, RZ ;  /* 0x80ffffff15150810 */ /* 0x000fe20007ffe0ff */
[----:B------:R-:W3:Y:S01]  /*2dc80*/  LDL R8, [R1+0x114] ;  /* 0x0001140001087983 */ /* 0x000ee20000100800 */
[----:B------:R-:W-:-:S04]  /*2dc90*/  @P2 IADD3 R4, PT, PT, R4, -0x7f000001, RZ ;  /* 0x80ffffff04042810 */ /* 0x000fc80007ffe0ff */
[----:B------:R-:W-:Y:S02]  /*2dca0*/  IADD3 R26, PT, PT, R21, R4, RZ ;  /* 0x00000004151a7210 */ /* 0x000fe40007ffe0ff */
[----:B------:R-:W-:-:S03]  /*2dcb0*/  @P1 IADD3 R49, PT, PT, R49, -0x7f000001, RZ ;  /* 0x80ffffff31311810 */ /* 0x000fc60007ffe0ff */
[----:B------:R-:W-:Y:S01]  /*2dcc0*/  ISETP.GE.U32.AND P1, PT, R26, 0x7f000001, PT ;  /* 0x7f0000011a00780c */ /* 0x000fe20003f26070 */
[----:B------:R-:W-:-:S12]  /*2dcd0*/  ISETP.GE.U32.AND P0, PT, R48, 0x7f000001, PT ;  /* 0x7f0000013000780c */ /* 0x000fd80003f06070 */
[----:B------:R-:W-:-:S04]  /*2dce0*/  @P1 IADD3 R26, PT, PT, R26, -0x7f000001, RZ ;  /* 0x80ffffff1a1a1810 */ /* 0x000fc80007ffe0ff */
[----:B------:R-:W-:-:S05]  /*2dcf0*/  IADD3 R26, PT, PT, R45, R26, RZ ;  /* 0x0000001a2d1a7210 */ /* 0x000fca0007ffe0ff */
[----:B------:R-:W-:Y:S01]  /*2dd00*/  ISETP.GE.U32.AND P2, PT, R26, 0x7f000001, PT ;  /* 0x7f0000011a00780c */ /* 0x000fe20003f46070 */
[----:B------:R-:W-:Y:S01]  /*2dd10*/  ISETP.GE.U32.AND P1, PT, R22, 0x7f000001, PT ;  /* 0x7f0000011600780c */ /* 0x000fe20003f26070 */
[----:B------:R-:W-:Y:S01]  /*2dd20*/  @P0 IADD3 R48, PT, PT, R48, -0x7f000001, RZ ;  /* 0x80ffffff30300810 */ /* 0x000fe20007ffe0ff */
[----:B------:R-:W-:Y:S01]  /*2dd30*/  IMAD.WIDE.U32 R6, R46, UR10, RZ ;  /* 0x0000000a2e067c25 */ /* 0x000fe2000f8e00ff */
[----:B------:R-:W-:-:S09]  /*2dd40*/  ISETP.GE.U32.AND P0, PT, R23, 0x7f000001, PT ;  /* 0x7f0000011700780c */ /* 0x000fd20003f06070 */
[----:B------:R-:W-:Y:S01]  /*2dd50*/  @P2 IADD3 R26, PT, PT, R26, -0x7f000001, RZ ;  /* 0x80ffffff1a1a2810 */ /* 0x000fe20007ffe0ff */
[----:B------:R-:W-:-:S03]  /*2dd60*/  IMAD R28, R6, 0x7effffff, RZ ;  /* 0x7effffff061c7824 */ /* 0x000fc600078e02ff */
[----:B------:R-:W-:Y:S02]  /*2dd70*/  IADD3 R26, PT, PT, R34, R26, RZ ;  /* 0x0000001a221a7210 */ /* 0x000fe40007ffe0ff */
[----:B------:R-:W-:Y:S01]  /*2dd80*/  @P1 IADD3 R22, PT, PT, R22, -0x7f000001, RZ ;  /* 0x80ffffff16161810 */ /* 0x000fe20007ffe0ff */
[----:B------:R-:W-:Y:S02]  /*2dd90*/  IMAD.HI.U32 R28, R28, 0x7f000001, R6 ;  /* 0x7f0000011c1c7827 */ /* 0x000fe400078e0006 */
[----:B------:R-:W-:Y:S02]  /*2dda0*/  ISETP.GE.U32.AND P1, PT, R26, 0x7f000001, PT ;  /* 0x7f0000011a00780c */ /* 0x000fe40003f26070 */
[----:B------:R-:W-:Y:S01]  /*2ddb0*/  IMAD.WIDE.U32 R6, R47, UR11, RZ ;  /* 0x0000000b2f067c25 */ /* 0x000fe2000f8e00ff */
[----:B------:R-:W-:-:S03]  /*2ddc0*/  @P0 IADD3 R23, PT, PT, R23, -0x7f000001, RZ ;  /* 0x80ffffff17170810 */ /* 0x000fc60007ffe0ff */
[----:B------:R-:W-:Y:S01]  /*2ddd0*/  IMAD R30, R6, 0x7effffff, RZ ;  /* 0x7effffff061e7824 */ /* 0x000fe200078e02ff */
[----:B------:R-:W-:-:S03]  /*2dde0*/  IADD3 R52, PT, PT, R27, R23, RZ ;  /* 0x000000171b347210 */ /* 0x000fc60007ffe0ff */
[----:B------:R-:W-:Y:S02]  /*2ddf0*/  IMAD.HI.U32 R30, R30, 0x7f000001, R6 ;  /* 0x7f0000011e1e7827 */ /* 0x000fe400078e0006 */
[----:B------:R-:W3:Y:S01]  /*2de00*/  LDL.64 R6, [R1+0x100] ;  /* 0x0001000001067983 */ /* 0x000ee20000100a00 */
[----:B------:R-:W-:Y:S01]  /*2de10*/  @P1 IADD3 R26, PT, PT, R26, -0x7f000001, RZ ;  /* 0x80ffffff1a1a1810 */ /* 0x000fe20007ffe0ff */
[----:B------:R-:W-:-:S03]  /*2de20*/  ISETP.GE.U32.AND P0, PT, R52, 0x7f000001, PT ;  /* 0x7f0000013400780c */ /* 0x000fc60003f06070 */
[----:B------:R-:W-:Y:S02]  /*2de30*/  IADD3 R26, PT, PT, R46, R26, RZ ;  /* 0x0000001a2e1a7210 */ /* 0x000fe40007ffe0ff */
[----:B------:R-:W-:-:S03]  /*2de40*/  IADD3 R34, PT, PT, R27, R22, RZ ;  /* 0x000000161b227210 */ /* 0x000fc60007ffe0ff */
[----:B------:R-:W-:Y:S01]  /*2de50*/  ISETP.GE.U32.AND P2, PT, R26, 0x7f000001, PT ;  /* 0x7f0000011a00780c */ /* 0x000fe20003f46070 */
[----:B------:R-:W-:-:S04]  /*2de60*/  ISETP.GE.U32.AND P1, PT, R29, 0x7f000001, PT ;  /* 0x7f0000011d00780c */ /* 0x000fc80003f26070 */
[----:B------:R-:W-:Y:S01]  /*2de70*/  @P0 IADD3 R52, PT, PT, R52, -0x7f000001, RZ ;  /* 0x80ffffff34340810 */ /* 0x000fe20007ffe0ff */
[----:B------:R-:W-:-:S07]  /*2de80*/  ISETP.GE.U32.AND P0, PT, R34, 0x7f000001, PT ;  /* 0x7f0000012200780c */ /* 0x000fce0003f06070 */
[----:B------:R-:W-:Y:S02]  /*2de90*/  @P2 IADD3 R26, PT, PT, R26, -0x7f000001, RZ ;  /* 0x80ffffff1a1a2810 */ /* 0x000fe40007ffe0ff */
[----:B------:R-:W-:Y:S02]  /*2dea0*/  @P1 IADD3 R29, PT, PT, R29, -0x7f000001, RZ ;  /* 0x80ffffff1d1d1810 */ /* 0x000fe40007ffe0ff */
[----:B------:R-:W-:Y:S02]  /*2deb0*/  IADD3 R47, PT, PT, R47, R26, RZ ;  /* 0x0000001a2f2f7210 */ /* 0x000fe40007ffe0ff */
[----:B------:R-:W-:Y:S01]  /*2dec0*/  @P0 IADD3 R34, PT, PT, R34, -0x7f000001, RZ ;  /* 0x80ffffff22220810 */ /* 0x000fe20007ffe0ff */
[----:B------:R-:W-:Y:S02]  /*2ded0*/  ISETP.GE.U32.AND P0, PT, R17, 0x7f000001, PT ;  /* 0x7f0000011100780c */ /* 0x000fe40003f06070 */
[----:B------:R-:W-:Y:S01]  /*2dee0*/  ISETP.GE.U32.AND P1, PT, R47, 0x7f000001, PT ;  /* 0x7f0000012f00780c */ /* 0x000fe20003f26070 */
[----:B------:R-:W-:-:S10]  /*2def0*/  IMAD.WIDE.U32 R4, R49, UR12, RZ ;  /* 0x0000000c31047c25 */ /* 0x000fd4000f8e00ff */
[----:B------:R-:W-:Y:S02]  /*2df00*/  @P0 IADD3 R17, PT, PT, R17, -0x7f000001, RZ ;  /* 0x80ffffff11110810 */ /* 0x000fe40007ffe0ff */
[----:B------:R-:W-:Y:S01]  /*2df10*/  @P1 IADD3 R47, PT, PT, R47, -0x7f000001, RZ ;  /* 0x80ffffff2f2f1810 */ /* 0x000fe20007ffe0ff */
[----:B------:R-:W-:Y:S01]  /*2df20*/  IMAD R12, R4, 0x7effffff, RZ ;  /* 0x7effffff040c7824 */ /* 0x000fe200078e02ff */
[----:B------:R-:W-:Y:S02]  /*2df30*/  IADD3 R46, PT, PT, R27, R17, RZ ;  /* 0x000000111b2e7210 */ /* 0x000fe40007ffe0ff */
[----:B------:R-:W-:Y:S01]  /*2df40*/  IADD3 R49, PT, PT, R49, R47, RZ ;  /* 0x0000002f31317210 */ /* 0x000fe20007ffe0ff */
[----:B------:R-:W-:Y:S02]  /*2df50*/  IMAD.HI.U32 R12, R12, 0x7f000001, R4 ;  /* 0x7f0000010c0c7827 */ /* 0x000fe400078e0004 */
[----:B------:R-:W-:Y:S02]  /*2df60*/  ISETP.GE.U32.AND P0, PT, R46, 0x7f000001, PT ;  /* 0x7f0000012e00780c */ /* 0x000fe40003f06070 */
[----:B------:R-:W-:Y:S01]  /*2df70*/  IMAD.WIDE.U32 R4, R48, R48, RZ ;  /* 0x0000003030047225 */ /* 0x000fe200078e00ff */
[----:B------:R-:W-:-:S03]  /*2df80*/  ISETP.GE.U32.AND P2, PT, R49, 0x7f000001, PT ;  /* 0x7f0000013100780c */ /* 0x000fc60003f46070 */
[----:B------:R-:W-:Y:S01]  /*2df90*/  IMAD R45, R4, 0x7effffff, RZ ;  /* 0x7effffff042d7824 */ /* 0x000fe200078e02ff */
[----:B------:R-:W-:-:S03]  /*2dfa0*/  IADD3 R29, PT, PT, R27, R29, RZ ;  /* 0x0000001d1b1d7210 */ /* 0x000fc60007ffe0ff */
[----:B------:R-:W-:-:S04]  /*2dfb0*/  IMAD.HI.U32 R45, R45, 0x7f000001, R4 ;  /* 0x7f0000012d2d7827 */ /* 0x000fc800078e0004 */
[----:B------:R-:W-:Y:S01]  /*2dfc0*/  IMAD.WIDE.U32 R4, R52, UR13, RZ ;  /* 0x0000000d34047c25 */ /* 0x000fe2000f8e00ff */
[----:B------:R-:W-:Y:S01]  /*2dfd0*/  @P0 IADD3 R46, PT, PT, R46, -0x7f000001, RZ ;  /* 0x80ffffff2e2e0810 */ /* 0x000fe20007ffe0ff */
[----:B------:R-:W-:Y:S01]  /*2dfe0*/  ISETP.GE.U32.AND P0, PT, R29, 0x7f000001, PT ;  /* 0x7f0000011d00780c */ /* 0x000fe20003f06070 */
[----:B------:R-:W-:Y:S01]  /*2dff0*/  @P2 IADD3 R49, PT, PT, R49, -0x7f000001, RZ ;  /* 0x80ffffff31312810 */ /* 0x000fe20007ffe0ff */
[----:B------:R-:W-:-:S04]  /*2e000*/  IMAD R22, R4, 0x7effffff, RZ ;  /* 0x7effffff04167824 */ /* 0x000fc800078e02ff */
[----:B------:R-:W-:Y:S01]  /*2e010*/  IMAD.HI.U32 R22, R22, 0x7f000001, R4 ;  /* 0x7f00000116167827 */ /* 0x000fe200078e0004 */
[----:B------:R-:W-:Y:S01]  /*2e020*/  IADD3 R49, PT, PT, R52, R49, RZ ;  /* 0x0000003134317210 */ /* 0x000fe20007ffe0ff */
[----:B------:R-:W-:Y:S01]  /*2e030*/  ISETP.GE.U32.AND P1, PT, R13, 0x7f000001, PT ;  /* 0x7f0000010d00780c */ /* 0x000fe20003f26070 */
[----:B------:R-:W3:Y:S01]  /*2e040*/  LDG.E R52, desc[UR22][R126.64+0x144] ;  /* 0x000144167e347981 */ /* 0x000ee2000c1e1900 */
[----:B------:R-:W-:-:S04]  /*2e050*/  IMAD.WIDE.U32 R4, R34, UR14, RZ ;  /* 0x0000000e22047c25 */ /* 0x000fc8000f8e00ff */
[----:B------:R-:W-:Y:S01]  /*2e060*/  IMAD R23, R4, 0x7effffff, RZ ;  /* 0x7effffff04177824 */ /* 0x000fe200078e02ff */
[----:B------:R-:W-:Y:S01]  /*2e070*/  @P0 IADD3 R29, PT, PT, R29, -0x7f000001, RZ ;  /* 0x80ffffff1d1d0810 */ /* 0x000fe20007ffe0ff */
[----:B------:R-:W-:Y:S02]  /*2e080*/  ISETP.GE.U32.AND P0, PT, R45, 0x7f000001, PT ;  /* 0x7f0000012d00780c */ /* 0x000fe40003f06070 */
[----:B------:R-:W-:-:S04]  /*2e090*/  IMAD.HI.U32 R23, R23, 0x7f000001, R4 ;  /* 0x7f00000117177827 */ /* 0x000fc800078e0004 */
[----:B------:R-:W-:Y:S01]  /*2e0a0*/  IMAD.WIDE.U32 R4, R46, UR15, RZ ;  /* 0x0000000f2e047c25 */ /* 0x000fe2000f8e00ff */
[----:B------:R-:W-:-:S03]  /*2e0b0*/  @P1 IADD3 R13, PT, PT, R13, -0x7f000001, RZ ;  /* 0x80ffffff0d0d1810 */ /* 0x000fc60007ffe0ff */
[----:B------:R-:W-:-:S04]  /*2e0c0*/  IMAD R26, R4, 0x7effffff, RZ ;  /* 0x7effffff041a7824 */ /* 0x000fc800078e02ff */
        /* <DEDUP_REMOVED lines=8> */
[----:B------:R-:W-:-:S04]  /*2e150*/  IMAD.WIDE.U32 R4, R45, R48, RZ ;  /* 0x000000302d047225 */ /* 0x000fc800078e00ff */
[----:B------:R-:W-:Y:S01]  /*2e160*/  IMAD R45, R4, 0x7effffff, RZ ;  /* 0x7effffff042d7824 */ /* 0x000fe200078e02ff */
[----:B------:R-:W-:-:S03]  /*2e170*/  @P1 IADD3 R49, PT, PT, R49, -0x7f000001, RZ ;  /* 0x80ffffff31311810 */ /* 0x000fc60007ffe0ff */
[----:B------:R-:W-:Y:S01]  /*2e180*/  IMAD.HI.U32 R45, R45, 0x7f000001, R4 ;  /* 0x7f0000012d2d7827 */ /* 0x000fe200078e0004 */
[----:B------:R-:W-:Y:S02]  /*2e190*/  @P0 IADD3 R47, PT, PT, R47, -0x7f000001, RZ ;  /* 0x80ffffff2f2f0810 */ /* 0x000fe40007ffe0ff */
[----:B------:R-:W-:Y:S02]  /*2e1a0*/  IADD3 R34, PT, PT, R34, R49, RZ ;  /* 0x0000003122227210 */ /* 0x000fe40007ffe0ff */
[----:B------:R-:W-:-:S03]  /*2e1b0*/  ISETP.GE.U32.AND P0, PT, R45, 0x7f000001, PT ;  /* 0x7f0000012d00780c */ /* 0x000fc60003f06070 */
[----:B------:R-:W-:-:S10]  /*2e1c0*/  ISETP.GE.U32.AND P1, PT, R34, 0x7f000001, PT ;  /* 0x7f0000012200780c */ /* 0x000fd40003f26070 */
[----:B------:R-:W-:-:S03]  /*2e1d0*/  @P0 IADD3 R45, PT, PT, R45, -0x7f000001, RZ ;  /* 0x80ffffff2d2d0810 */ /* 0x000fc60007ffe0ff */
[----:B------:R-:W-:Y:S02]  /*2e1e0*/  @P1 IADD3 R34, PT, PT, R34, -0x7f000001, RZ ;  /* 0x80ffffff22221810 */ /* 0x000fe40007ffe0ff */
[----:B------:R-:W-:Y:S02]  /*2e1f0*/  ISETP.GE.U32.AND P0, PT, R45, R53, PT ;  /* 0x000000352d00720c */ /* 0x000fe40003f06070 */
[----:B------:R-:W-:Y:S02]  /*2e200*/  IADD3 R46, PT, PT, R46, R34, RZ ;  /* 0x000000222e2e7210 */ /* 0x000fe40007ffe0ff */
[----:B------:R-:W-:-:S09]  /*2e210*/  IADD3 R34, PT, PT, -R53, R45, RZ ;  /* 0x0000002d35227210 */ /* 0x000fd20007ffe1ff */
[----:B------:R-:W-:Y:S01]  /*2e220*/  @!P0 IADD3 R34, PT, PT, R34, 0x7f000001, RZ ;  /* 0x7f00000122228810 */ /* 0x000fe20007ffe0ff */
[----:B------:R-:W-:Y:S01]  /*2e230*/  ISETP.GE.U32.AND P0, PT, R46, 0x7f000001, PT ;  /* 0x7f0000012e00780c */ /* 0x000fe20003f06070 */
[----:B------:R-:W-:-:S12]  /*2e240*/  IMAD.WIDE.U32 R4, R47, UR17, RZ ;  /* 0x000000112f047c25 */ /* 0x000fd8000f8e00ff */
[----:B------:R-:W-:-:S04]  /*2e250*/  @P0 IADD3 R46, PT, PT, R46, -0x7f000001, RZ ;  /* 0x80ffffff2e2e0810 */ /* 0x000fc80007ffe0ff */
[----:B------:R-:W-:Y:S01]  /*2e260*/  IADD3 R29, PT, PT, R29, R46, RZ ;  /* 0x0000002e1d1d7210 */ /* 0x000fe20007ffe0ff */
[----:B------:R-:W-:-:S04]  /*2e270*/  ISETP.GE.U32.AND P0, PT, R15, 0x7f000001, PT ;  /* 0x7f0000010f00780c */ /* 0x000fc80003f06070 */
[----:B------:R-:W-:Y:S01]  /*2e280*/  ISETP.GE.U32.AND P1, PT, R29, 0x7f000001, PT ;  /* 0x7f0000011d00780c */ /* 0x000fe20003f26070 */
[----:B------:R-:W-:-:S04]  /*2e290*/  IMAD R13, R4, 0x7effffff, RZ ;  /* 0x7effffff040d7824 */ /* 0x000fc800078e02ff */
[----:B------:R-:W-:-:S04]  /*2e2a0*/  IMAD.HI.U32 R13, R13, 0x7f000001, R4 ;  /* 0x7f0000010d0d7827 */ /* 0x000fc800078e0004 */
[----:B--2---:R-:W-:Y:S01]  /*2e2b0*/  IMAD.WIDE.U32 R4, R33, R34, RZ ;  /* 0x0000002221047225 */ /* 0x004fe200078e00ff */
[----:B------:R-:W-:-:S03]  /*2e2c0*/  @P0 IADD3 R15, PT, PT, R15, -0x7f000001, RZ ;  /* 0x80ffffff0f0f0810 */ /* 0x000fc60007ffe0ff */
[----:B------:R-:W-:Y:S01]  /*2e2d0*/  @P1 IADD3 R29, PT, PT, R29, -0x7f000001, RZ ;  /* 0x80ffffff1d1d1810 */ /* 0x000fe20007ffe0ff */
[----:B------:R-:W-:Y:S01]  /*2e2e0*/  IMAD R33, R4, 0x7effffff, RZ ;  /* 0x7effffff04217824 */ /* 0x000fe200078e02ff */
[----:B------:R-:W-:-:S03]  /*2e2f0*/  IADD3 R15, PT, PT, R27, R15, RZ ;  /* 0x0000000f1b0f7210 */ /* 0x000fc60007ffe0ff */
[----:B------:R-:W-:Y:S01]  /*2e300*/  IMAD.HI.U32 R33, R33, 0x7f000001, R4 ;  /* 0x7f00000121217827 */ /* 0x000fe200078e0004 */
[----:B------:R-:W-:-:S03]  /*2e310*/  IADD3 R29, PT, PT, R47, R29, RZ ;  /* 0x0000001d2f1d7210 */ /* 0x000fc60007ffe0ff */
[----:B----4-:R-:W-:Y:S01]  /*2e320*/  IMAD.WIDE.U32 R4, R31, R34, RZ ;  /* 0x000000221f047225 */ /* 0x010fe200078e00ff */
[----:B------:R-:W-:Y:S01]  /*2e330*/  ISETP.GE.U32.AND P5, PT, R24, 0x7f000001, PT ;  /* 0x7f0000011800780c */ /* 0x000fe20003fa6070 */
[----:B------:R-:W-:Y:S01]  /*2e340*/  ISETP.GE.U32.AND P4, PT, R15, 0x7f000001, PT ;  /* 0x7f0000010f00780c */ /* 0x000fe20003f86070 */
[----:B------:R-:W-:Y:S01]  /*2e350*/  ISETP.GE.U32.AND P6, PT, R29, 0x7f000001, PT ;  /* 0x7f0000011d00780c */ /* 0x000fe20003fc6070 */
[----:B------:R-:W-:-:S04]  /*2e360*/  IMAD R31, R4, 0x7effffff, RZ ;  /* 0x7effffff041f7824 */ /* 0x000fc800078e02ff */
[----:B------:R-:W-:Y:S01]  /*2e370*/  IMAD.HI.U32 R31, R31, 0x7f000001, R4 ;  /* 0x7f0000011f1f7827 */ /* 0x000fe200078e0004 */
[----:B------:R-:W-:-:S03]  /*2e380*/  ISETP.GE.U32.AND P2, PT, R33, 0x7f000001, PT ;  /* 0x7f0000012100780c */ /* 0x000fc60003f46070 */
[----:B---3--:R-:W-:Y:S01]  /*2e390*/  IMAD.WIDE.U32 R4, R40, R34, RZ ;  /* 0x0000002228047225 */ /* 0x008fe200078e00ff */
[----:B------:R-:W-:Y:S01]  /*2e3a0*/  ISETP.GE.U32.AND P3, PT, R31, 0x7f000001, PT ;  /* 0x7f0000011f00780c */ /* 0x000fe20003f66070 */
[----:B------:R-:W-:Y:S02]  /*2e3b0*/  @P5 IADD3 R24, PT, PT, R24, -0x7f000001, RZ ;  /* 0x80ffffff18185810 */ /* 0x000fe40007ffe0ff */
[----:B------:R-:W-:Y:S02]  /*2e3c0*/  @P4 IADD3 R15, PT, PT, R15, -0x7f000001, RZ ;  /* 0x80ffffff0f0f4810 */ /* 0x000fe40007ffe0ff */
[----:B------:R-:W-:Y:S01]  /*2e3d0*/  @P6 IADD3 R29, PT, PT, R29, -0x7f000001, RZ ;  /* 0x80ffffff1d1d6810 */ /* 0x000fe20007ffe0ff */
[----:B------:R-:W-:Y:S01]  /*2e3e0*/  IMAD R40, R4, 0x7effffff, RZ ;  /* 0x7effffff04287824 */ /* 0x000fe200078e02ff */
[----:B------:R-:W-:Y:S01]  /*2e3f0*/  ISETP.GE.U32.AND P1, PT, R25, 0x7f000001, PT ;  /* 0x7f0000011900780c */ /* 0x000fe20003f26070 */
[----:B------:R-:W-:Y:S02]  /*2e400*/  IADD3 R24, PT, PT, R27, R24, RZ ;  /* 0x000000181b187210 */ /* 0x000fe40007ffe0ff */
[----:B------:R-:W-:Y:S01]  /*2e410*/  IMAD.HI.U32 R40, R40, 0x7f000001, R4 ;  /* 0x7f00000128287827 */ /* 0x000fe200078e0004 */
[----:B------:R-:W-:-:S03]  /*2e420*/  IADD3 R29, PT, PT, R15, R29, RZ ;  /* 0x0000001d0f1d7210 */ /* 0x000fc60007ffe0ff */
[----:B------:R-:W-:Y:S01]  /*2e430*/  IMAD.WIDE.U32 R4, R43, R34, RZ ;  /* 0x000000222b047225 */ /* 0x000fe200078e00ff */
[----:B------:R-:W-:Y:S02]  /*2e440*/  @P2 IADD3 R33, PT, PT, R33, -0x7f000001, RZ ;  /* 0x80ffffff21212810 */ /* 0x000fe40007ffe0ff */
[----:B------:R-:W-:Y:S01]  /*2e450*/  @P3 IADD3 R31, PT, PT, R31, -0x7f000001, RZ ;  /* 0x80ffffff1f1f3810 */ /* 0x000fe20007ffe0ff */
[----:B------:R-:W-:Y:S01]  /*2e460*/  ISETP.GE.U32.AND P2, PT, R24, 0x7f000001, PT ;  /* 0x7f0000011800780c */ /* 0x000fe20003f46070 */
[----:B------:R-:W-:Y:S01]  /*2e470*/  IMAD R34, R4, 0x7effffff, RZ ;  /* 0x7effffff04227824 */ /* 0x000fe200078e02ff */
[----:B------:R-:W-:Y:S01]  /*2e480*/  ISETP.GE.U32.AND P3, PT, R29, 0x7f000001, PT ;  /* 0x7f0000011d00780c */ /* 0x000fe20003f66070 */
[----:B------:R-:W-:Y:S02]  /*2e490*/  IADD3 R33, PT, PT, R33, R44, RZ ;  /* 0x0000002c21217210 */ /* 0x000fe40007ffe0ff */
[----:B------:R-:W-:Y:S01]  /*2e4a0*/  IMAD.HI.U32 R4, R34, 0x7f000001, R4 ;  /* 0x7f00000122047827 */ /* 0x000fe200078e0004 */
[----:B------:R-:W-:Y:S01]  /*2e4b0*/  ISETP.GE.U32.AND P0, PT, R40, 0x7f000001, PT ;  /* 0x7f0000012800780c */ /* 0x000fe20003f06070 */
[----:B------:R-:W-:Y:S01]  /*2e4c0*/  @P1 IADD3 R25, PT, PT, R25, -0x7f000001, RZ ;  /* 0x80ffffff19191810 */ /* 0x000fe20007ffe0ff */
[----:B------:R-:W-:-:S02]  /*2e4d0*/  ISETP.GE.U32.AND P1, PT, R33, 0x7f000001, PT ;  /* 0x7f0000012100780c */ /* 0x000fc40003f26070 */
[----:B------:R-:W-:-:S03]  /*2e4e0*/  ISETP.GE.U32.AND P4, PT, R4, 0x7f000001, PT ;  /* 0x7f0000010400780c */ /* 0x000fc60003f86070 */
[----:B------:R-:W-:Y:S02]  /*2e4f0*/  @P2 IADD3 R24, PT, PT, R24, -0x7f000001, RZ ;  /* 0x80ffffff18182810 */ /* 0x000fe40007ffe0ff */
[----:B------:R-:W-:Y:S02]  /*2e500*/  @P3 IADD3 R29, PT, PT, R29, -0x7f000001, RZ ;  /* 0x80ffffff1d1d3810 */ /* 0x000fe40007ffe0ff */
[----:B------:R-:W-:Y:S02]  /*2e510*/  IADD3 R8, PT, PT, R31, R8, RZ ;  /* 0x000000081f087210 */ /* 0x000fe40007ffe0ff */
[----:B------:R-:W-:Y:S02]  /*2e520*/  IADD3 R27, PT, PT, R27, R25, RZ ;  /* 0x000000191b1b7210 */ /* 0x000fe40007ffe0ff */
[----:B------:R-:W-:Y:S02]  /*2e530*/  IADD3 R29, PT, PT, R24, R29, RZ ;  /* 0x0000001d181d7210 */ /* 0x000fe40007ffe0ff */
[----:B------:R-:W-:Y:S01]  /*2e540*/  @P0 IADD3 R40, PT, PT, R40, -0x7f000001, RZ ;  /* 0x80ffffff28280810 */ /* 0x000fe20007ffe0ff */
[----:B------:R0:W-:Y:S01]  /*2e550*/  STL [R1+0x110], R33 ;  /* 0x0001102101007387 */ /* 0x0001e20000100800 */
[----:B------:R-:W-:Y:S01]  /*2e560*/  @P4 IADD3 R4, PT, PT, R4, -0x7f000001, RZ ;  /* 0x80ffffff04044810 */ /* 0x000fe20007ffe0ff */
[----:B------:R-:W-:Y:S01]  /*2e570*/  ISETP.GE.U32.AND P0, PT, R8, 0x7f000001, PT ;  /* 0x7f0000010800780c */ /* 0x000fe20003f06070 */
[----:B------:R-:W-:Y:S01]  /*2e580*/  ISETP.GE.U32.AND P4, PT, R29, 0x7f000001, PT ;  /* 0x7f0000011d00780c */ /* 0x000fe20003f86070 */
[----:B0-----:R-:W-:Y:S01]  /*2e590*/  @P1 IADD3 R33, PT, PT, R33, -0x7f000001, RZ ;  /* 0x80ffffff21211810 */ /* 0x001fe20007ffe0ff */
[----:B------:R-:W-:Y:S01]  /*2e5a0*/  ISETP.GE.U32.AND P1, PT, R27, 0x7f000001, PT ;  /* 0x7f0000011b00780c */ /* 0x000fe20003f26070 */
[----:B------:R0:W-:Y:S01]  /*2e5b0*/  STL [R1+0x114], R8 ;  /* 0x0001140801007387 */ /* 0x0001e20000100800 */
[----:B------:R-:W-:-:S09]  /*2e5c0*/  IADD3 R4, PT, PT, R4, R42, RZ ;  /* 0x0000002a04047210 */ /* 0x000fd20007ffe0ff */
[----:B------:R-:W-:Y:S02]  /*2e5d0*/  @P4 IADD3 R29, PT, PT, R29, -0x7f000001, RZ ;  /* 0x80ffffff1d1d4810 */ /* 0x000fe40007ffe0ff */
[----:B0-----:R-:W-:Y:S02]  /*2e5e0*/  @P0 IADD3 R8, PT, PT, R8, -0x7f000001, RZ ;  /* 0x80ffffff08080810 */ /* 0x001fe40007ffe0ff */
[----:B------:R-:W-:-:S03]  /*2e5f0*/  @P1 IADD3 R27, PT, PT, R27, -0x7f000001, RZ ;  /* 0x80ffffff1b1b1810 */ /* 0x000fc60007ffe0ff */
[----:B------:R0:W-:Y:S01]  /*2e600*/  STL [R1+0x114], R8 ;  /* 0x0001140801007387 */ /* 0x0001e20000100800 */
[----:B------:R-:W-:Y:S01]  /*2e610*/  ISETP.GE.U32.AND P3, PT, R4, 0x7f000001, PT ;  /* 0x7f0000010400780c */ /* 0x000fe20003f66070 */
[----:B0-----:R-:W-:-:S05]  /*2e620*/  IADD3 R8, PT, PT, R27, R29, RZ ;  /* 0x0000001d1b087210 */ /* 0x001fca0007ffe0ff */
[----:B------:R-:W-:Y:S01]  /*2e630*/  ISETP.GE.U32.AND P0, PT, R8, 0x7f000001, PT ;  /* 0x7f0000010800780c */ /* 0x000fe20003f06070 */
[----:B------:R0:W-:Y:S01]  /*2e640*/  STL [R1+0x11c], R4 ;  /* 0x00011c0401007387 */ /* 0x0001e20000100800 */
[----:B------:R-:W-:-:S05]  /*2e650*/  IADD3 R35, PT, PT, R40, R35, RZ ;  /* 0x0000002328237210 */ /* 0x000fca0007ffe0ff */
[----:B0-----:R-:W-:-:S06]  /*2e660*/  @P3 IADD3 R4, PT, PT, R4, -0x7f000001, RZ ;  /* 0x80ffffff04043810 */ /* 0x001fcc0007ffe0ff */
[----:B------:R-:W-:Y:S01]  /*2e670*/  @P0 IADD3 R8, PT, PT, R8, -0x7f000001, RZ ;  /* 0x80ffffff08080810 */ /* 0x000fe20007ffe0ff */
[----:B------:R0:W-:Y:S01]  /*2e680*/  STL [R1+0x11c], R4 ;  /* 0x00011c0401007387 */ /* 0x0001e20000100800 */
[----:B------:R-:W-:Y:S01]  /*2e690*/  ISETP.GE.U32.AND P2, PT, R35, 0x7f000001, PT ;  /* 0x7f0000012300780c */ /* 0x000fe20003f46070 */
[----:B------:R-:W-:Y:S02]  /*2e6a0*/  ISETP.GE.U32.AND P1, PT, R19, 0x7f000001, PT ;  /* 0x7f0000011300780c */ /* 0x000fe40003f26070 */
[----:B------:R1:W-:Y:S04]  /*2e6b0*/  STL [R1+0x118], R35 ;  /* 0x0001182301007387 */ /* 0x0003e80000100800 */
[----:B------:R2:W-:Y:S01]  /*2e6c0*/  STL [R1+0x110], R33 ;  /* 0x0001102101007387 */ /* 0x0005e20000100800 */
[----:B0-----:R-:W-:Y:S01]  /*2e6d0*/  IMAD.WIDE.U32 R4, R15, UR18, RZ ;  /* 0x000000120f047c25 */ /* 0x001fe2000f8e00ff */
[----:B------:R-:W-:-:S02]  /*2e6e0*/  IADD3 R15, PT, PT, R59, R8, RZ ;  /* 0x000000083b0f7210 */ /* 0x000fc40007ffe0ff */
[----:B------:R-:W3:Y:S03]  /*2e6f0*/  LDL R43, [R1+0x110] ;  /* 0x00011000012b7983 */ /* 0x000ee60000100800 */
[----:B------:R-:W-:Y:S01]  /*2e700*/  ISETP.GE.U32.AND P0, PT, R15, 0x7f000001, PT ;  /* 0x7f0000010f00780c */ /* 0x000fe20003f06070 */
[----:B-1----:R-:W-:Y:S02]  /*2e710*/  @P2 IADD3 R35, PT, PT, R35, -0x7f000001, RZ ;  /* 0x80ffffff23232810 */ /* 0x002fe40007ffe0ff */
[----:B------:R-:W-:Y:S01]  /*2e720*/  @P1 IADD3 R19, PT, PT, R19, -0x7f000001, RZ ;  /* 0x80ffffff13131810 */ /* 0x000fe20007ffe0ff */
[----:B------:R-:W4:Y:S04]  /*2e730*/  LDL R40, [R1+0x11c] ;  /* 0x00011c0001287983 */ /* 0x000f280000100800 */
[----:B------:R0:W-:Y:S04]  /*2e740*/  STL [R1+0x118], R35 ;  /* 0x0001182301007387 */ /* 0x0001e80000100800 */
[----:B------:R-:W3:Y:S01]  /*2e750*/  LD.E R31, desc[UR22][R6.64+0x430] ;  /* 0x00043016061f7980 */ /* 0x000ee2000c101900 */
[----:B------:R-:W-:-:S03]  /*2e760*/  @P0 IADD3 R15, PT, PT, R15, -0x7f000001, RZ ;  /* 0x80ffffff0f0f0810 */ /* 0x000fc60007ffe0ff */
[----:B------:R-:W3:Y:S01]  /*2e770*/  LD.E R42, desc[UR22][R6.64+0x434] ;  /* 0x00043416062a7980 */ /* 0x000ee2000c101900 */
[----:B------:R-:W-:-:S03]  /*2e780*/  IADD3 R44, PT, PT, R15, R19, RZ ;  /* 0x000000130f2c7210 */ /* 0x000fc60007ffe0ff */
[----:B------:R-:W4:Y:S02]  /*2e790*/  LD.E R34, desc[UR22][R6.64+0x438] ;  /* 0x0004381606227980 */ /* 0x000f24000c101900 */
[----:B------:R-:W-:Y:S01]  /*2e7a0*/  ISETP.GE.U32.AND P0, PT, R44, 0x7f000001, PT ;  /* 0x7f0000012c00780c */ /* 0x000fe20003f06070 */
[----:B------:R-:W-:Y:S01]  /*2e7b0*/  IMAD R29, R4, 0x7effffff, RZ ;  /* 0x7effffff041d7824 */ /* 0x000fe200078e02ff */
[----:B------:R-:W-:Y:S01]  /*2e7c0*/  ISETP.GE.U32.AND P1, PT, R28, 0x7f000001, PT ;  /* 0x7f0000011c00780c */ /* 0x000fe20003f26070 */
[----:B--2---:R1:W2:Y:S04]  /*2e7d0*/  LD.E R33, desc[UR22][R6.64+0x43c] ;  /* 0x00043c1606217980 */ /* 0x0042a8000c101900 */
[----:B0-----:R-:W2:Y:S06]  /*2e7e0*/  LDL R35, [R1+0x118] ;  /* 0x0001180001237983 */ /* 0x001eac0000100800 */
[----:B------:R-:W-:Y:S01]  /*2e7f0*/  @P0 IADD3 R44, PT, PT, R44, -0x7f000001, RZ ;  /* 0x80ffffff2c2c0810 */ /* 0x000fe20007ffe0ff */
[----:B------:R-:W-:-:S13]  /*2e800*/  ISETP.GE.U32.AND P0, PT, R18, 0x7f000001, PT ;  /* 0x7f0000011200780c */ /* 0x000fda0003f06070 */
[----:B------:R-:W-:-:S04]  /*2e810*/  @P0 IADD3 R18, PT, PT, R18, -0x7f000001, RZ ;  /* 0x80ffffff12120810 */ /* 0x000fc80007ffe0ff */
[----:B------:R-:W-:-:S05]  /*2e820*/  IADD3 R46, PT, PT, R15, R18, RZ ;  /* 0x000000120f2e7210 */ /* 0x000fca0007ffe0ff */
[----:B------:R-:W-:Y:S01]  /*2e830*/  ISETP.GE.U32.AND P0, PT, R46, 0x7f000001, PT ;  /* 0x7f0000012e00780c */ /* 0x000fe20003f06070 */
[----:B------:R-:W-:-:S04]  /*2e840*/  IMAD.HI.U32 R29, R29, 0x7f000001, R4 ;  /* 0x7f0000011d1d7827 */ /* 0x000fc800078e0004 */
[----:B------:R-:W-:-:S04]  /*2e850*/  IMAD.WIDE.U32 R4, R24, UR19, RZ ;  /* 0x0000001318047c25 */ /* 0x000fc8000f8e00ff */
[----:B------:R-:W-:-:S04]  /*2e860*/  IMAD R25, R4, 0x7effffff, RZ ;  /* 0x7effffff04197824 */ /* 0x000fc800078e02ff */
[----:B------:R-:W-:Y:S01]  /*2e870*/  @P0 IADD3 R46, PT, PT, R46, -0x7f000001, RZ ;  /* 0x80ffffff2e2e0810 */ /* 0x000fe20007ffe0ff */
[----:B------:R-:W-:Y:S01]  /*2e880*/  ISETP.GE.U32.AND P0, PT, R9, R53, PT ;  /* 0x000000350900720c */ /* 0x000fe20003f06070 */
[----:B------:R-:W-:Y:S01]  /*2e890*/  IMAD.HI.U32 R25, R25, 0x7f000001, R4 ;  /* 0x7f00000119197827 */ /* 0x000fe200078e0004 */
[----:B------:R-:W-:-:S03]  /*2e8a0*/  @P1 IADD3 R28, PT, PT, R28, -0x7f000001, RZ ;  /* 0x80ffffff1c1c1810 */ /* 0x000fc60007ffe0ff */
[----:B------:R-:W-:Y:S01]  /*2e8b0*/  IMAD.WIDE.U32 R4, R27, UR20, RZ ;  /* 0x000000141b047c25 */ /* 0x000fe2000f8e00ff */
[----:B------:R-:W-:Y:S02]  /*2e8c0*/  IADD3 R9, PT, PT, -R53, R9, RZ ;  /* 0x0000000935097210 */ /* 0x000fe40007ffe1ff */
[----:B------:R-:W-:Y:S01]  /*2e8d0*/  IADD3 R45, PT, PT, R15, R28, RZ ;  /* 0x0000001c0f2d7210 */ /* 0x000fe20007ffe0ff */
[----:B------:R-:W-:-:S04]  /*2e8e0*/  IMAD R27, R4, 0x7effffff, RZ ;  /* 0x7effffff041b7824 */ /* 0x000fc800078e02ff */
[----:B------:R-:W-:Y:S01]  /*2e8f0*/  ISETP.GE.U32.AND P1, PT, R45, 0x7f000001, PT ;  /* 0x7f0000012d00780c */ /* 0x000fe20003f26070 */
[----:B------:R-:W-:Y:S01]  /*2e900*/  IMAD.HI.U32 R27, R27, 0x7f000001, R4 ;  /* 0x7f0000011b1b7827 */ /* 0x000fe200078e0004 */
[----:B------:R-:W-:-:S03]  /*2e910*/  @!P0 IADD3 R9, PT, PT, R9, 0x7f000001, RZ ;  /* 0x7f00000109098810 */ /* 0x000fc60007ffe0ff */
[----:B------:R-:W-:Y:S01]  /*2e920*/  IMAD.WIDE.U32 R4, R44, UR7, RZ ;  /* 0x000000072c047c25 */ /* 0x000fe2000f8e00ff */
[----:B------:R-:W-:-:S03]  /*2e930*/  IADD3 R48, PT, PT, R9, R52, RZ ;  /* 0x0000003409307210 */ /* 0x000fc60007ffe0ff */
[----:B------:R-:W-:Y:S01]  /*2e940*/  IMAD R19, R4, 0x7effffff, RZ ;  /* 0x7effffff04137824 */ /* 0x000fe200078e02ff */
[----:B------:R-:W2:Y:S01]  /*2e950*/  LDL R9, [R1+0x114] ;  /* 0x0001140001097983 */ /* 0x000ea20000100800 */
[----:B------:R-:W-:Y:S02]  /*2e960*/  ISETP.GE.U32.AND P0, PT, R48, 0x7f000001, PT ;  /* 0x7f0000013000780c */ /* 0x000fe40003f06070 */
[----:B------:R-:W-:-:S04]  /*2e970*/  IMAD.HI.U32 R19, R19, 0x7f000001, R4 ;  /* 0x7f00000113137827 */ /* 0x000fc800078e0004 */
[----:B------:R-:W-:Y:S01]  /*2e980*/  IMAD.WIDE.U32 R4, R46, UR9, RZ ;  /* 0x000000092e047c25 */ /* 0x000fe2000f8e00ff */
[----:B------:R-:W-:-:S03]  /*2e990*/  @P1 IADD3 R45, PT, PT, R45, -0x7f000001, RZ ;  /* 0x80ffffff2d2d1810 */ /* 0x000fc60007ffe0ff */
[----:B------:R-:W-:-:S04]  /*2e9a0*/  IMAD R28, R4, 0x7effffff, RZ ;  /* 0x7effffff041c7824 */ /* 0x000fc800078e02ff */
[----:B------:R-:W-:-:S04]  /*2e9b0*/  IMAD.HI.U32 R28, R28, 0x7f000001, R4 ;  /* 0x7f0000011c1c7827 */ /* 0x000fc800078e0004 */
[----:B------:R-:W-:Y:S01]  /*2e9c0*/  IMAD.WIDE.U32 R4, R45, UR10, RZ ;  /* 0x0000000a2d047c25 */ /* 0x000fe2000f8e00ff */
[----:B------:R-:W-:-:S03]  /*2e9d0*/  @P0 IADD3 R48, PT, PT, R48, -0x7f000001, RZ ;  /* 0x80ffffff30300810 */ /* 0x000fc60007ffe0ff */
[----:B------:R-:W-:Y:S01]  /*2e9e0*/  IMAD R24, R4, 0x7effffff, RZ ;  /* 0x7effffff04187824 */ /* 0x000fe200078e02ff */
[----:B------:R-:W-:-:S03]  /*2e9f0*/  ISETP.GE.U32.AND P1, PT, R30, 0x7f000001, PT ;  /* 0x7f0000011e00780c */ /* 0x000fc60003f26070 */
[----:B------:R-:W-:-:S04]  /*2ea00*/  IMAD.HI.U32 R24, R24, 0x7f000001, R4 ;  /* 0x7f00000118187827 */ /* 0x000fc800078e0004 */
[----:B------:R-:W-:-:S04]  /*2ea10*/  IMAD.WIDE.U32 R4, R48, R48, RZ ;  /* 0x0000003030047225 */ /* 0x000fc800078e00ff */
[----:B------:R-:W-:-:S04]  /*2ea20*/  IMAD R49, R4, 0x7effffff, RZ ;  /* 0x7effffff04317824 */ /* 0x000fc800078e02ff */
[----:B------:R-:W-:Y:S02]  /*2ea30*/  IMAD.HI.U32 R49, R49, 0x7f000001, R4 ;  /* 0x7f00000131317827 */ /* 0x000fe400078e0004 */
[----:B------:R-:W2:Y:S01]  /*2ea40*/  LDL.64 R4, [R1+0x100] ;  /* 0x0001000001047983 */ /* 0x000ea20000100a00 */
[----:B------:R-:W-:-:S04]  /*2ea50*/  @P1 IADD3 R30, PT, PT, R30, -0x7f000001, RZ ;  /* 0x80ffffff1e1e1810 */ /* 0x000fc80007ffe0ff */
[----:B------:R-:W-:-:S05]  /*2ea60*/  IADD3 R30, PT, PT, R15, R30, RZ ;  /* 0x0000001e0f1e7210 */ /* 0x000fca0007ffe0ff */
[----:B------:R-:W-:Y:S01]  /*2ea70*/  ISETP.GE.U32.AND P0, PT, R30, 0x7f000001, PT ;  /* 0x7f0000011e00780c */ /* 0x000fe20003f06070 */
[----:B------:R-:W-:Y:S01]  /*2ea80*/  ISETP.GE.U32.AND P1, PT, R12, 0x7f000001, PT ;  /* 0x7f0000010c00780c */ /* 0x000fe20003f26070 */
[----:B------:R-:W-:Y:S02]  /*2ea90*/  IADD3 R21, PT, PT, R21, R21, RZ ;  /* 0x0000001515157210 */ /* 0x000fe40007ffe0ff */
[----:B------:R-:W-:-:S09]  /*2eaa0*/  IADD3 R20, PT, PT, R20, R15, RZ ;  /* 0x0000000f14147210 */ /* 0x000fd20007ffe0ff */
[----:B------:R-:W-:Y:S01]  /*2eab0*/  @P0 IADD3 R30, PT, PT, R30, -0x7f000001, RZ ;  /* 0x80ffffff1e1e0810 */ /* 0x000fe20007ffe0ff */
[----:B------:R-:W-:Y:S01]  /*2eac0*/  ISETP.GE.U32.AND P0, PT, R49, 0x7f000001, PT ;  /* 0x7f0000013100780c */ /* 0x000fe20003f06070 */
[----:B------:R-:W-:Y:S01]  /*2ead0*/  @P1 IADD3 R12, PT, PT, R12, -0x7f000001, RZ ;  /* 0x80ffffff0c0c1810 */ /* 0x000fe20007ffe0ff */
[----:B------:R-:W-:-:S03]  /*2eae0*/  ISETP.GE.U32.AND P1, PT, R21, 0x7f000001, PT ;  /* 0x7f0000011500780c */ /* 0x000fc60003f26070 */
[----:B------:R-:W-:-:S08]  /*2eaf0*/  IADD3 R47, PT, PT, R15, R12, RZ ;  /* 0x0000000c0f2f7210 */ /* 0x000fd00007ffe0ff */
[----:B------:R-:W-:Y:S01]  /*2eb00*/  @P0 IADD3 R49, PT, PT, R49, -0x7f000001, RZ ;  /* 0x80ffffff31310810 */ /* 0x000fe20007ffe0ff */
[----:B------:R-:W-:Y:S01]  /*2eb10*/  ISETP.GE.U32.AND P0, PT, R20, 0x7f000001, PT ;  /* 0x7f0000011400780c */ /* 0x000fe20003f06070 */
[----:B-1----:R-:W-:Y:S01]  /*2eb20*/  IMAD.WIDE.U32 R6, R30, UR11, RZ ;  /* 0x0000000b1e067c25 */ /* 0x002fe2000f8e00ff */
[----:B------:R-:W-:Y:S01]  /*2eb30*/  ISETP.GE.U32.AND P2, PT, R47, 0x7f000001, PT ;  /* 0x7f0000012f00780c */ /* 0x000fe20003f46070 */
[----:B------:R-:W-:Y:S02]  /*2eb40*/  @P1 IADD3 R21, PT, PT, R21, -0x7f000001, RZ ;  /* 0x80ffffff15151810 */ /* 0x000fe40007ffe0ff */
[----:B------:R-:W-:-:S04]  /*2eb50*/  IMAD R18, R6, 0x7effffff, RZ ;  /* 0x7effffff06127824 */ /* 0x000fc800078e02ff */
[----:B------:R-:W-:-:S04]  /*2eb60*/  IMAD.HI.U32 R18, R18, 0x7f000001, R6 ;  /* 0x7f00000112127827 */ /* 0x000fc800078e0006 */
[----:B------:R-:W-:Y:S01]  /*2eb70*/  @P0 IADD3 R20, PT, PT, R20, -0x7f000001, RZ ;  /* 0x80ffffff14140810 */ /* 0x000fe20007ffe0ff */
[----:B------:R-:W-:Y:S01]  /*2eb80*/  IMAD.WIDE.U32 R6, R49, R48, RZ ;  /* 0x0000003031067225 */ /* 0x000fe200078e00ff */
[----:B------:R-:W-:Y:S02]  /*2eb90*/  IADD3 R12, PT, PT, R15, R21, RZ ;  /* 0x000000150f0c7210 */ /* 0x000fe40007ffe0ff */
[----:B------:R-:W-:Y:S02]  /*2eba0*/  IADD3 R48, PT, PT, R20, UR6, RZ ;  /* 0x0000000614307c10 */ /* 0x000fe4000fffe0ff */
[----:B------:R-:W-:Y:S01]  /*2ebb0*/  @P2 IADD3 R47, PT, PT, R47, -0x7f000001, RZ ;  /* 0x80ffffff2f2f2810 */ /* 0x000fe20007ffe0ff */
[----:B------:R-:W-:Y:S02]  /*2ebc0*/  ISETP.GE.U32.AND P0, PT, R12, 0x7f000001, PT ;  /* 0x7f0000010c00780c */ /* 0x000fe40003f06070 */
[----:B------:R-:W-:-:S11]  /*2ebd0*/  ISETP.GE.U32.AND P2, PT, R48, 0x7f000001, PT ;  /* 0x7f0000013000780c */ /* 0x000fd60003f46070 */
[----:B------:R-:W-:Y:S02]  /*2ebe0*/  @P0 IADD3 R12, PT, PT, R12, -0x7f000001, RZ ;  /* 0x80ffffff0c0c0810 */ /* 0x000fe40007ffe0ff */
[----:B------:R-:W-:-:S04]  /*2ebf0*/  @P2 IADD3 R48, PT, PT, R48, -0x7f000001, RZ ;  /* 0x80ffffff30302810 */ /* 0x000fc80007ffe0ff */
[----:B------:R-:W-:Y:S01]  /*2ec00*/  IADD3 R53, PT, PT, R12, R48, RZ ;  /* 0x000000300c357210 */ /* 0x000fe20007ffe0ff */
[----:B------:R-:W-:Y:S01]  /*2ec10*/  IMAD R49, R6, 0x7effffff, RZ ;  /* 0x7effffff06317824 */ /* 0x000fe200078e02ff */
[----:B------:R-:W-:-:S03]  /*2ec20*/  ISETP.GE.U32.AND P1, PT, R22, 0x7f000001, PT ;  /* 0x7f0000011600780c */ /* 0x000fc60003f26070 */
[----:B------:R-:W-:Y:S01]  /*2ec30*/  ISETP.GE.U32.AND P2, PT, R53, 0x7f000001, PT ;  /* 0x7f0000013500780c */ /* 0x000fe20003f46070 */
[----:B------:R-:W-:-:S05]  /*2ec40*/  IMAD.HI.U32 R49, R49, 0x7f000001, R6 ;  /* 0x7f00000131317827 */ /* 0x000fca00078e0006 */
[----:B------:R-:W-:-:S04]  /*2ec50*/  ISETP.GE.U32.AND P0, PT, R49, 0x7f000001, PT ;  /* 0x7f0000013100780c */ /* 0x000fc80003f06070 */
[----:B------:R-:W-:-:S03]  /*2ec60*/  @P1 IADD3 R22, PT, PT, R22, -0x7f000001, RZ ;  /* 0x80ffffff16161810 */ /* 0x000fc60007ffe0ff */
[----:B------:R-:W-:Y:S02]  /*2ec70*/  @P2 IADD3 R53, PT, PT, R53, -0x7f000001, RZ ;  /* 0x80ffffff35352810 */ /* 0x000fe40007ffe0ff */
[----:B------:R-:W-:Y:S02]  /*2ec80*/  IADD3 R48, PT, PT, R15, R22, RZ ;  /* 0x000000160f307210 */ /* 0x000fe40007ffe0ff */
[----:B------:R-:W-:Y:S02]  /*2ec90*/  IADD3 R53, PT, PT, R44, R53, RZ ;  /* 0x000000352c357210 */ /* 0x000fe40007ffe0ff */
[----:B------:R-:W-:Y:S01]  /*2eca0*/  @P0 IADD3 R49, PT, PT, R49, -0x7f000001, RZ ;  /* 0x80ffffff31310810 */ /* 0x000fe20007ffe0ff */
[----:B------:R-:W-:Y:S02]  /*2ecb0*/  ISETP.GE.U32.AND P1, PT, R48, 0x7f000001, PT ;  /* 0x7f0000013000780c */ /* 0x000fe40003f26070 */
[----:B------:R-:W-:Y:S01]  /*2ecc0*/  ISETP.GE.U32.AND P0, PT, R53, 0x7f000001, PT ;  /* 0x7f0000013500780c */ /* 0x000fe20003f06070 */
[----:B------:R-:W-:-:S10]  /*2ecd0*/  IADD3 R44, PT, PT, -R54, R49, RZ ;  /* 0x00000031362c7210 */ /* 0x000fd40007ffe1ff */
[----:B------:R-:W-:Y:S02]  /*2ece0*/  @P1 IADD3 R48, PT, PT, R48, -0x7f000001, RZ ;  /* 0x80ffffff30301810 */ /* 0x000fe40007ffe0ff */
[----:B------:R-:W-:Y:S01]  /*2ecf0*/  @P0 IADD3 R53, PT, PT, R53, -0x7f000001, RZ ;  /* 0x80ffffff35350810 */ /* 0x000fe20007ffe0ff */
[----:B------:R-:W-:-:S03]  /*2ed00*/  ISETP.GE.U32.AND P1, PT, R49, R54, PT ;  /* 0x000000363100720c */ /* 0x000fc60003f26070 */
[----:B------:R-:W-:Y:S02]  /*2ed10*/  IADD3 R49, PT, PT, R46, R53, RZ ;  /* 0x000000352e317210 */ /* 0x000fe40007ffe0ff */
[----:B------:R-:W2:Y:S01]  /*2ed20*/  LDG.E R53, desc[UR22][R126.64+0x148] ;  /* 0x000148167e357981 */ /* 0x000ea2000c1e1900 */
[----:B------:R-:W-:Y:S02]  /*2ed30*/  ISETP.GE.U32.AND P0, PT, R23, 0x7f000001, PT ;  /* 0x7f0000011700780c */ /* 0x000fe40003f06070 */
[----:B------:R-:W-:-:S05]  /*2ed40*/  ISETP.GE.U32.AND P2, PT, R49, 0x7f000001, PT ;  /* 0x7f0000013100780c */ /* 0x000fca0003f46070 */
[----:B------:R-:W-:Y:S01]  /*2ed50*/  @!P1 IADD3 R44, PT, PT, R44, 0x7f000001, RZ ;  /* 0x7f0000012c2c9810 */ /* 0x000fe20007ffe0ff */
[----:B------:R-:W-:-:S05]  /*2ed60*/  ISETP.GE.U32.AND P1, PT, R26, 0x7f000001, PT ;  /* 0x7f0000011a00780c */ /* 0x000fca0003f26070 */
[----:B------:R-:W-:-:S04]  /*2ed70*/  @P0 IADD3 R23, PT, PT, R23, -0x7f000001, RZ ;  /* 0x80ffffff17170810 */ /* 0x000fc80007ffe0ff */
[----:B------:R-:W-:Y:S02]  /*2ed80*/  IADD3 R46, PT, PT, R15, R23, RZ ;  /* 0x000000170f2e7210 */ /* 0x000fe40007ffe0ff */
[----:B------:R-:W-:-:S03]  /*2ed90*/  @P2 IADD3 R49, PT, PT, R49, -0x7f000001, RZ ;  /* 0x80ffffff31312810 */ /* 0x000fc60007ffe0ff */
[----:B------:R-:W-:Y:S01]  /*2eda0*/  ISETP.GE.U32.AND P0, PT, R46, 0x7f000001, PT ;  /* 0x7f0000012e00780c */ /* 0x000fe20003f06070 */
[----:B------:R-:W-:Y:S02]  /*2edb0*/  @P1 IADD3 R26, PT, PT, R26, -0x7f000001, RZ ;  /* 0x80ffffff1a1a1810 */ /* 0x000fe40007ffe0ff */
[----:B------:R-:W-:Y:S02]  /*2edc0*/  IADD3 R49, PT, PT, R45, R49, RZ ;  /* 0x000000312d317210 */ /* 0x000fe40007ffe0ff */
[----:B------:R-:W-:Y:S01]  /*2edd0*/  IADD3 R45, PT, PT, R15, R26, RZ ;  /* 0x0000001a0f2d7210 */ /* 0x000fe20007ffe0ff */
[----:B------:R-:W-:-:S07]  /*2ede0*/  IMAD.WIDE.U32 R6, R47, UR12, RZ ;  /* 0x0000000c2f067c25 */ /* 0x000fce000f8e00ff */
[----:B------:R-:W-:Y:S01]  /*2edf0*/  @P0 IADD3 R46, PT, PT, R46, -0x7f000001, RZ ;  /* 0x80ffffff2e2e0810 */ /* 0x000fe20007ffe0ff */
[----:B------:R-:W-:Y:S01]  /*2ee00*/  ISETP.GE.U32.AND P0, PT, R45, 0x7f000001, PT ;  /* 0x7f0000012d00780c */ /* 0x000fe20003f06070 */
[----:B------:R-:W-:-:S04]  /*2ee10*/  IMAD R21, R6, 0x7effffff, RZ ;  /* 0x7effffff06157824 */ /* 0x000fc800078e02ff */
[----:B------:R-:W-:Y:S01]  /*2ee20*/  IMAD.HI.U32 R21, R21, 0x7f000001, R6 ;  /* 0x7f00000115157827 */ /* 0x000fe200078e0006 */
[----:B------:R-:W-:-:S03]  /*2ee30*/  ISETP.GE.U32.AND P1, PT, R49, 0x7f000001, PT ;  /* 0x7f0000013100780c */ /* 0x000fc60003f26070 */
[----:B------:R-:W-:-:S04]  /*2ee40*/  IMAD.WIDE.U32 R6, R48, UR13, RZ ;  /* 0x0000000d30067c25 */ /* 0x000fc8000f8e00ff */
[----:B------:R-:W-:Y:S01]  /*2ee50*/  @P0 IADD3 R45, PT, PT, R45, -0x7f000001, RZ ;  /* 0x80ffffff2d2d0810 */ /* 0x000fe20007ffe0ff */
[----:B------:R-:W-:Y:S01]  /*2ee60*/  IMAD R22, R6, 0x7effffff, RZ ;  /* 0x7effffff06167824 */ /* 0x000fe200078e02ff */
[----:B------:R-:W-:-:S03]  /*2ee70*/  ISETP.GE.U32.AND P0, PT, R17, 0x7f000001, PT ;  /* 0x7f0000011100780c */ /* 0x000fc60003f06070 */
[----:B------:R-:W-:-:S04]  /*2ee80*/  IMAD.HI.U32 R22, R22, 0x7f000001, R6 ;  /* 0x7f00000116167827 */ /* 0x000fc800078e0006 */
[----:B---3--:R-:W-:Y:S01]  /*2ee90*/  IMAD.WIDE.U32 R6, R31, R44, RZ ;  /* 0x0000002c1f067225 */ /* 0x008fe200078e00ff */
[----:B------:R-:W-:-:S03]  /*2eea0*/  @P1 IADD3 R49, PT, PT, R49, -0x7f000001, RZ ;  /* 0x80ffffff31311810 */ /* 0x000fc60007ffe0ff */
[----:B------:R-:W-:Y:S02]  /*2eeb0*/  IMAD R31, R6, 0x7effffff, RZ ;  /* 0x7effffff061f7824 */ /* 0x000fe400078e02ff */
[----:B------:R-:W-:Y:S02]  /*2eec0*/  @P0 IADD3 R17, PT, PT, R17, -0x7f000001, RZ ;  /* 0x80ffffff11110810 */ /* 0x000fe40007ffe0ff */
[----:B------:R-:W-:Y:S01]  /*2eed0*/  IMAD.HI.U32 R31, R31, 0x7f000001, R6 ;  /* 0x7f0000011f1f7827 */ /* 0x000fe200078e0006 */
[----:B------:R-:W-:-:S03]  /*2eee0*/  IADD3 R49, PT, PT, R30, R49, RZ ;  /* 0x000000311e317210 */ /* 0x000fc60007ffe0ff */
[----:B------:R-:W-:Y:S01]  /*2eef0*/  IMAD.WIDE.U32 R6, R46, UR14, RZ ;  /* 0x0000000e2e067c25 */ /* 0x000fe2000f8e00ff */
[----:B------:R-:W-:-:S03]  /*2ef00*/  IADD3 R30, PT, PT, R15, R17, RZ ;  /* 0x000000110f1e7210 */ /* 0x000fc60007ffe0ff */
[----:B------:R-:W-:Y:S02]  /*2ef10*/  IMAD R26, R6, 0x7effffff, RZ ;  /* 0x7effffff061a7824 */ /* 0x000fe400078e02ff */
[----:B------:R-:W-:Y:S02]  /*2ef20*/  ISETP.GE.U32.AND P0, PT, R30, 0x7f000001, PT ;  /* 0x7f0000011e00780c */ /* 0x000fe40003f06070 */
[----:B------:R-:W-:-:S04]  /*2ef30*/  IMAD.HI.U32 R26, R26, 0x7f000001, R6 ;  /* 0x7f0000011a1a7827 */ /* 0x000fc800078e0006 */
[----:B------:R-:W-:Y:S01]  /*2ef40*/  IMAD.WIDE.U32 R6, R45, UR15, RZ ;  /* 0x0000000f2d067c25 */ /* 0x000fe2000f8e00ff */
[----:B------:R-:W-:-:S03]  /*2ef50*/  ISETP.GE.U32.AND P1, PT, R49, 0x7f000001, PT ;  /* 0x7f0000013100780c */ /* 0x000fc60003f26070 */
[----:B------:R-:W-:-:S04]  /*2ef60*/  IMAD R23, R6, 0x7effffff, RZ ;  /* 0x7effffff06177824 */ /* 0x000fc800078e02ff */
[----:B------:R-:W-:-:S04]  /*2ef70*/  IMAD.HI.U32 R23, R23, 0x7f000001, R6 ;  /* 0x7f00000117177827 */ /* 0x000fc800078e0006 */
[----:B------:R-:W-:Y:S01]  /*2ef80*/  IMAD.WIDE.U32 R6, R42, R44, RZ ;  /* 0x0000002c2a067225 */ /* 0x000fe200078e00ff */
[----:B------:R-:W-:-:S03]  /*2ef90*/  @P0 IADD3 R30, PT, PT, R30, -0x7f000001, RZ ;  /* 0x80ffffff1e1e0810 */ /* 0x000fc60007ffe0ff */
[----:B------:R-:W-:Y:S01]  /*2efa0*/  IMAD R42, R6, 0x7effffff, RZ ;  /* 0x7effffff062a7824 */ /* 0x000fe200078e02ff */
[----:B------:R-:W-:-:S03]  /*2efb0*/  @P1 IADD3 R49, PT, PT, R49, -0x7f000001, RZ ;  /* 0x80ffffff31311810 */ /* 0x000fc60007ffe0ff */
[----:B------:R-:W-:-:S04]  /*2efc0*/  IMAD.HI.U32 R42, R42, 0x7f000001, R6 ;  /* 0x7f0000012a2a7827 */ /* 0x000fc800078e0006 */
[----:B------:R-:W-:Y:S01]  /*2efd0*/  IMAD.WIDE.U32 R6, R30, UR16, RZ ;  /* 0x000000101e067c25 */ /* 0x000fe2000f8e00ff */
[----:B------:R-:W-:-:S03]  /*2efe0*/  IADD3 R47, PT, PT, R47, R49, RZ ;  /* 0x000000312f2f7210 */ /* 0x000fc60007ffe0ff */
[----:B------:R-:W-:Y:S02]  /*2eff0*/  IMAD R17, R6, 0x7effffff, RZ ;  /* 0x7effffff06117824 */ /* 0x000fe400078e02ff */
[----:B------:R-:W-:Y:S02]  /*2f000*/  ISETP.GE.U32.AND P0, PT, R47, 0x7f000001, PT ;  /* 0x7f0000012f00780c */ /* 0x000fe40003f06070 */
[----:B------:R-:W-:-:S04]  /*2f010*/  IMAD.HI.U32 R17, R17, 0x7f000001, R6 ;  /* 0x7f00000111117827 */ /* 0x000fc800078e0006 */
[----:B----4-:R-:W-:-:S04]  /*2f020*/  IMAD.WIDE.U32 R6, R34, R44, RZ ;  /* 0x0000002c22067225 */ /* 0x010fc800078e00ff */
[----:B------:R-:W-:-:S04]  /*2f030*/  IMAD R34, R6, 0x7effffff, RZ ;  /* 0x7effffff06227824 */ /* 0x000fc800078e02ff */
[----:B------:R-:W-:-:S04]  /*2f040*/  IMAD.HI.U32 R34, R34, 0x7f000001, R6 ;  /* 0x7f00000122227827 */ /* 0x000fc800078e0006 */
[----:B--2---:R-:W-:Y:S01]  /*2f050*/  IMAD.WIDE.U32 R6, R33, R44, RZ ;  /* 0x0000002c21067225 */ /* 0x004fe200078e00ff */
[----:B------:R-:W-:-:S03]  /*2f060*/  @P0 IADD3 R47, PT, PT, R47, -0x7f000001, RZ ;  /* 0x80ffffff2f2f0810 */ /* 0x000fc60007ffe0ff */
[----:B------:R-:W-:Y:S01]  /*2f070*/  IMAD R33, R6, 0x7effffff, RZ ;  /* 0x7effffff06217824 */ /* 0x000fe200078e02ff */
[----:B------:R-:W-:-:S03]  /*2f080*/  IADD3 R47, PT, PT, R48, R47, RZ ;  /* 0x0000002f302f7210 */ /* 0x000fc60007ffe0ff */
[----:B------:R-:W-:Y:S01]  /*2f090*/  IMAD.HI.U32 R6, R33, 0x7f000001, R6 ;  /* 0x7f00000121067827 */ /* 0x000fe200078e0006 */
[----:B------:R-:W-:Y:S01]  /*2f0a0*/  ISETP.GE.U32.AND P0, PT, R31, 0x7f000001, PT ;  /* 0x7f0000011f00780c */ /* 0x000fe20003f06070 */
[----:B------:R-:W-:Y:S01]  /*2f0b0*/  ISETP.GE.U32.AND P1, PT, R42, 0x7f000001, PT ;  /* 0x7f0000012a00780c */ /* 0x000fe20003f26070 */
[----:B------:R-:W-:Y:S02]  /*2f0c0*/  ISETP.GE.U32.AND P2, PT, R34, 0x7f000001, PT ;  /* 0x7f0000012200780c */ /* 0x000fe40003f46070 */
[----:B------:R-:W-:Y:S01]  /*2f0d0*/  ISETP.GE.U32.AND P3, PT, R6, 0x7f000001, PT ;  /* 0x7f0000010600780c */ /* 0x000fe20003f66070 */
[----:B------:R-:W-:-:S08]  /*2f0e0*/  ISETP.GE.U32.AND P4, PT, R47, 0x7f000001, PT ;  /* 0x7f0000012f00780c */ /* 0x000fd00003f86070 */
[----:B------:R-:W-:Y:S02]  /*2f0f0*/  @P0 IADD3 R31, PT, PT, R31, -0x7f000001, RZ ;  /* 0x80ffffff1f1f0810 */ /* 0x000fe40007ffe0ff */
[----:B------:R-:W-:Y:S02]  /*2f100*/  @P1 IADD3 R42, PT, PT, R42, -0x7f000001, RZ ;  /* 0x80ffffff2a2a1810 */ /* 0x000fe40007ffe0ff */
[----:B------:R-:W-:Y:S02]  /*2f110*/  @P2 IADD3 R34, PT, PT, R34, -0x7f000001, RZ ;  /* 0x80ffffff22222810 */ /* 0x000fe40007ffe0ff */
[----:B------:R-:W-:Y:S02]  /*2f120*/  @P3 IADD3 R6, PT, PT, R6, -0x7f000001, RZ ;  /* 0x80ffffff06063810 */ /* 0x000fe40007ffe0ff */
[----:B------:R-:W-:Y:S02]  /*2f130*/  @P4 IADD3 R47, PT, PT, R47, -0x7f000001, RZ ;  /* 0x80ffffff2f2f4810 */ /* 0x000fe40007ffe0ff */
[----:B------:R-:W-:-:S02]  /*2f140*/  IADD3 R31, PT, PT, R31, R43, RZ ;  /* 0x0000002b1f1f7210 */ /* 0x000fc40007ffe0ff */
        /* <DEDUP_REMOVED lines=9> */
[----:B------:R0:W-:Y:S04]  /*2f1e0*/  STL [R1+0x110], R31 ;  /* 0x0001101f01007387 */ /* 0x0001e80000100800 */
[----:B------:R1:W-:Y:S04]  /*2f1f0*/  STL [R1+0x114], R9 ;  /* 0x0001140901007387 */ /* 0x0003e80000100800 */
[----:B------:R2:W-:Y:S01]  /*2f200*/  STL [R1+0x118], R34 ;  /* 0x0001182201007387 */ /* 0x0005e20000100800 */
[----:B0-----:R-:W-:-:S03]  /*2f210*/  @P0 IADD3 R31, PT, PT, R31, -0x7f000001, RZ ;  /* 0x80ffffff1f1f0810 */ /* 0x001fc60007ffe0ff */
[----:B------:R0:W-:Y:S01]  /*2f220*/  STL [R1+0x11c], R6 ;  /* 0x00011c0601007387 */ /* 0x0001e20000100800 */
[----:B-1----:R-:W-:Y:S02]  /*2f230*/  @P1 IADD3 R9, PT, PT, R9, -0x7f000001, RZ ;  /* 0x80ffffff09091810 */ /* 0x002fe40007ffe0ff */
[----:B------:R-:W-:Y:S02]  /*2f240*/  @P4 IADD3 R46, PT, PT, R46, -0x7f000001, RZ ;  /* 0x80ffffff2e2e4810 */ /* 0x000fe40007ffe0ff */
[----:B--2---:R-:W-:Y:S01]  /*2f250*/  @P2 IADD3 R34, PT, PT, R34, -0x7f000001, RZ ;  /* 0x80ffffff22222810 */ /* 0x004fe20007ffe0ff */
[----:B------:R-:W-:Y:S01]  /*2f260*/  ISETP.GE.U32.AND P0, PT, R13, 0x7f000001, PT ;  /* 0x7f0000010d00780c */ /* 0x000fe20003f06070 */
[----:B0-----:R-:W-:Y:S01]  /*2f270*/  @P3 IADD3 R6, PT, PT, R6, -0x7f000001, RZ ;  /* 0x80ffffff06063810 */ /* 0x001fe20007ffe0ff */
[----:B------:R0:W-:Y:S01]  /*2f280*/  STL [R1+0x110], R31 ;  /* 0x0001101f01007387 */ /* 0x0001e20000100800 */
[----:B------:R-:W-:-:S03]  /*2f290*/  IADD3 R45, PT, PT, R45, R46, RZ ;  /* 0x0000002e2d2d7210 */ /* 0x000fc60007ffe0ff */
[----:B------:R1:W-:Y:S04]  /*2f2a0*/  STL [R1+0x114], R9 ;  /* 0x0001140901007387 */ /* 0x0003e80000100800 */
[----:B------:R-:W-:Y:S04]  /*2f2b0*/  STL [R1+0x118], R34 ;  /* 0x0001182201007387 */ /* 0x000fe80000100800 */
[----:B------:R2:W-:Y:S04]  /*2f2c0*/  STL [R1+0x11c], R6 ;  /* 0x00011c0601007387 */ /* 0x0005e80000100800 */
[----:B------:R-:W3:Y:S01]  /*2f2d0*/  LD.E R44, desc[UR22][R4.64+0x440] ;  /* 0x00044016042c7980 */ /* 0x000ee2000c101900 */
[----:B------:R-:W-:Y:S01]  /*2f2e0*/  ISETP.GE.U32.AND P2, PT, R45, 0x7f000001, PT ;  /* 0x7f0000012d00780c */ /* 0x000fe20003f46070 */
[----:B------:R-:W-:-:S02]  /*2f2f0*/  @P0 IADD3 R13, PT, PT, R13, -0x7f000001, RZ ;  /* 0x80ffffff0d0d0810 */ /* 0x000fc40007ffe0ff */
[----:B------:R-:W4:Y:S01]  /*2f300*/  LD.E R35, desc[UR22][R4.64+0x444] ;  /* 0x0004441604237980 */ /* 0x000f22000c101900 */
[----:B------:R-:W-:Y:S01]  /*2f310*/  ISETP.GE.U32.AND P1, PT, R29, 0x7f000001, PT ;  /* 0x7f0000011d00780c */ /* 0x000fe20003f26070 */
[----:B------:R-:W-:Y:S02]  /*2f320*/  IADD3 R13, PT, PT, R15, R13, RZ ;  /* 0x0000000d0f0d7210 */ /* 0x000fe40007ffe0ff */
[----:B------:R-:W4:Y:S03]  /*2f330*/  LD.E R40, desc[UR22][R4.64+0x448] ;  /* 0x0004481604287980 */ /* 0x000f26000c101900 */
[----:B------:R-:W-:Y:S01]  /*2f340*/  ISETP.GE.U32.AND P0, PT, R13, 0x7f000001, PT ;  /* 0x7f0000010d00780c */ /* 0x000fe20003f06070 */
[----:B------:R1:W4:Y:S02]  /*2f350*/  LD.E R42, desc[UR22][R4.64+0x44c] ;  /* 0x00044c16042a7980 */ /* 0x000324000c101900 */
[----:B------:R-:W-:-:S02]  /*2f360*/  @P2 IADD3 R45, PT, PT, R45, -0x7f000001, RZ ;  /* 0x80ffffff2d2d2810 */ /* 0x000fc40007ffe0ff */
[----:B------:R-:W4:Y:S02]  /*2f370*/  LDL R43, [R1+0x110] ;  /* 0x00011000012b7983 */ /* 0x000f240000100800 */
[----:B------:R-:W-:Y:S02]  /*2f380*/  IADD3 R30, PT, PT, R30, R45, RZ ;  /* 0x0000002d1e1e7210 */ /* 0x000fe40007ffe0ff */
[----:B------:R-:W-:Y:S01]  /*2f390*/  @P1 IADD3 R29, PT, PT, R29, -0x7f000001, RZ ;  /* 0x80ffffff1d1d1810 */ /* 0x000fe20007ffe0ff */
[----:B0-----:R-:W4:Y:S02]  /*2f3a0*/  LDL R31, [R1+0x114] ;  /* 0x00011400011f7983 */ /* 0x001f240000100800 */
[----:B------:R-:W-:Y:S01]  /*2f3b0*/  ISETP.GE.U32.AND P1, PT, R30, 0x7f000001, PT ;  /* 0x7f0000011e00780c */ /* 0x000fe20003f26070 */
[----:B-1----:R-:W-:Y:S02]  /*2f3c0*/  IADD3 R9, PT, PT, R15, R29, RZ ;  /* 0x0000001d0f097210 */ /* 0x002fe40007ffe0ff */
[----:B------:R-:W-:Y:S01]  /*2f3d0*/  @P0 IADD3 R13, PT, PT, R13, -0x7f000001, RZ ;  /* 0x80ffffff0d0d0810 */ /* 0x000fe20007ffe0ff */
[----:B------:R-:W4:Y:S02]  /*2f3e0*/  LDL R33, [R1+0x118] ;  /* 0x0001180001217983 */ /* 0x000f240000100800 */
[----:B------:R-:W-:-:S02]  /*2f3f0*/  ISETP.GE.U32.AND P0, PT, R9, 0x7f000001, PT ;  /* 0x7f0000010900780c */ /* 0x000fc40003f06070 */
[----:B--2---:R-:W-:Y:S01]  /*2f400*/  IMAD.WIDE.U32 R6, R13, UR17, RZ ;  /* 0x000000110d067c25 */ /* 0x004fe2000f8e00ff */
[----:B------:R-:W2:Y:S03]  /*2f410*/  LDL R34, [R1+0x11c] ;  /* 0x00011c0001227983 */ /* 0x000ea60000100800 */
[----:B------:R-:W-:Y:S01]  /*2f420*/  IMAD R29, R6, 0x7effffff, RZ ;  /* 0x7effffff061d7824 */ /* 0x000fe200078e02ff */
[----:B------:R-:W-:-:S03]  /*2f430*/  @P1 IADD3 R30, PT, PT, R30, -0x7f000001, RZ ;  /* 0x80ffffff1e1e1810 */ /* 0x000fc60007ffe0ff */
[----:B------:R-:W-:Y:S01]  /*2f440*/  IMAD.HI.U32 R29, R29, 0x7f000001, R6 ;  /* 0x7f0000011d1d7827 */ /* 0x000fe200078e0006 */
[----:B------:R-:W-:Y:S02]  /*2f450*/  IADD3 R6, PT, PT, R13, R30, RZ ;  /* 0x0000001e0d067210 */ /* 0x000fe40007ffe0ff */
[----:B------:R-:W-:Y:S01]  /*2f460*/  @P0 IADD3 R9, PT, PT, R9, -0x7f000001, RZ ;  /* 0x80ffffff09090810 */ /* 0x000fe20007ffe0ff */
[----:B------:R-:W-:Y:S02]  /*2f470*/  ISETP.GE.U32.AND P0, PT, R25, 0x7f000001, PT ;  /* 0x7f0000011900780c */ /* 0x000fe40003f06070 */
[----:B------:R-:W-:Y:S02]  /*2f480*/  ISETP.GE.U32.AND P1, PT, R6, 0x7f000001, PT ;  /* 0x7f0000010600780c */ /* 0x000fe40003f26070 */
[----:B------:R-:W-:-:S04]  /*2f490*/  IMAD.WIDE.U32 R4, R9, UR18, RZ ;  /* 0x0000001209047c25 */ /* 0x000fc8000f8e00ff */
[----:B------:R-:W-:-:S05]  /*2f4a0*/  IMAD R30, R4, 0x7effffff, RZ ;  /* 0x7effffff041e7824 */ /* 0x000fca00078e02ff */
[----:B------:R-:W-:Y:S02]  /*2f4b0*/  @P0 IADD3 R25, PT, PT, R25, -0x7f000001, RZ ;  /* 0x80ffffff19190810 */ /* 0x000fe40007ffe0ff */
[----:B------:R-:W-:Y:S01]  /*2f4c0*/  @P1 IADD3 R6, PT, PT, R6, -0x7f000001, RZ ;  /* 0x80ffffff06061810 */ /* 0x000fe20007ffe0ff */
[----:B------:R-:W-:Y:S01]  /*2f4d0*/  IMAD.HI.U32 R30, R30, 0x7f000001, R4 ;  /* 0x7f0000011e1e7827 */ /* 0x000fe200078e0004 */
[----:B------:R-:W-:Y:S02]  /*2f4e0*/  IADD3 R4, PT, PT, R15, R25, RZ ;  /* 0x000000190f047210 */ /* 0x000fe40007ffe0ff */
        /* <DEDUP_REMOVED lines=8> */
[C---:B------:R-:W-:Y:S01]  /*2f570*/  IADD3 R9, PT, PT, R4.reuse, R9, RZ ;  /* 0x0000000904097210 */ /* 0x040fe20007ffe0ff */
[----:B------:R-:W-:Y:S02]  /*2f580*/  IMAD.WIDE.U32 R4, R4, UR19, RZ ;  /* 0x0000001304047c25 */ /* 0x000fe4000f8e00ff */
[----:B------:R-:W-:-:S02]  /*2f590*/  ISETP.GE.U32.AND P0, PT, R6, 0x7f000001, PT ;  /* 0x7f0000010600780c */ /* 0x000fc40003f06070 */
[----:B------:R-:W-:Y:S01]  /*2f5a0*/  IMAD R25, R4, 0x7effffff, RZ ;  /* 0x7effffff04197824 */ /* 0x000fe200078e02ff */
[----:B------:R-:W-:-:S03]  /*2f5b0*/  ISETP.GE.U32.AND P1, PT, R9, 0x7f000001, PT ;  /* 0x7f0000010900780c */ /* 0x000fc60003f26070 */
[----:B------:R-:W-:Y:S02]  /*2f5c0*/  IMAD.HI.U32 R25, R25, 0x7f000001, R4 ;  /* 0x7f00000119197827 */ /* 0x000fe400078e0004 */
[----:B------:R-:W2:Y:S05]  /*2f5d0*/  LDL.64 R4, [R1+0x100] ;  /* 0x0001000001047983 */ /* 0x000eaa0000100a00 */
[----:B------:R-:W-:Y:S01]  /*2f5e0*/  @P0 IADD3 R6, PT, PT, R6, -0x7f000001, RZ ;  /* 0x80ffffff06060810 */ /* 0x000fe20007ffe0ff */
[----:B------:R-:W-:Y:S02]  /*2f5f0*/  ISETP.GE.U32.AND P0, PT, R11, R54, PT ;  /* 0x000000360b00720c */ /* 0x000fe40003f06070 */
[----:B------:R-:W-:-:S02]  /*2f600*/  @P1 IADD3 R9, PT, PT, R9, -0x7f000001, RZ ;  /* 0x80ffffff09091810 */ /* 0x000fc40007ffe0ff */
[----:B------:R-:W-:Y:S02]  /*2f610*/  IADD3 R27, PT, PT, -R54, R11, RZ ;  /* 0x0000000b361b7210 */ /* 0x000fe40007ffe1ff */
[----:B------:R-:W2:Y:S01]  /*2f620*/  LDG.E R54, desc[UR22][R126.64+0x14c] ;  /* 0x00014c167e367981 */ /* 0x000ea2000c1e1900 */
[----:B------:R-:W-:-:S06]  /*2f630*/  IADD3 R9, PT, PT, R6, R9, RZ ;  /* 0x0000000906097210 */ /* 0x000fcc0007ffe0ff */
[----:B------:R-:W-:Y:S01]  /*2f640*/  @!P0 IADD3 R27, PT, PT, R27, 0x7f000001, RZ ;  /* 0x7f0000011b1b8810 */ /* 0x000fe20007ffe0ff */
[----:B------:R-:W-:-:S03]  /*2f650*/  ISETP.GE.U32.AND P1, PT, R9, 0x7f000001, PT ;  /* 0x7f0000010900780c */ /* 0x000fc60003f26070 */
[----:B------:R-:W-:-:S05]  /*2f660*/  IADD3 R27, PT, PT, R27, R53, RZ ;  /* 0x000000351b1b7210 */ /* 0x000fca0007ffe0ff */
[----:B------:R-:W-:-:S05]  /*2f670*/  ISETP.GE.U32.AND P0, PT, R27, 0x7f000001, PT ;  /* 0x7f0000011b00780c */ /* 0x000fca0003f06070 */
[----:B------:R-:W-:-:S04]  /*2f680*/  @P1 IADD3 R9, PT, PT, R9, -0x7f000001, RZ ;  /* 0x80ffffff09091810 */ /* 0x000fc80007ffe0ff */
[----:B------:R-:W-:Y:S01]  /*2f690*/  IADD3 R15, PT, PT, R61, R9, RZ ;  /* 0x000000093d0f7210 */ /* 0x000fe20007ffe0ff */
[----:B------:R-:W-:-:S03]  /*2f6a0*/  ISETP.GE.U32.AND P1, PT, R19, 0x7f000001, PT ;  /* 0x7f0000011300780c */ /* 0x000fc60003f26070 */
[----:B------:R-:W-:Y:S01]  /*2f6b0*/  @P0 IADD3 R27, PT, PT, R27, -0x7f000001, RZ ;  /* 0x80ffffff1b1b0810 */ /* 0x000fe20007ffe0ff */
[----:B------:R-:W-:-:S09]  /*2f6c0*/  ISETP.GE.U32.AND P0, PT, R15, 0x7f000001, PT ;  /* 0x7f0000010f00780c */ /* 0x000fd20003f06070 */
[----:B------:R-:W-:Y:S01]  /*2f6d0*/  @P1 IADD3 R19, PT, PT, R19, -0x7f000001, RZ ;  /* 0x80ffffff13131810 */ /* 0x000fe20007ffe0ff */
[----:B------:R-:W-:-:S03]  /*2f6e0*/  ISETP.GE.U32.AND P1, PT, R28, 0x7f000001, PT ;  /* 0x7f0000011c00780c */ /* 0x000fc60003f26070 */
[----:B------:R-:W-:-:S04]  /*2f6f0*/  @P0 IADD3 R15, PT, PT, R15, -0x7f000001, RZ ;  /* 0x80ffffff0f0f0810 */ /* 0x000fc80007ffe0ff */
[----:B------:R-:W-:-:S05]  /*2f700*/  IADD3 R46, PT, PT, R15, R19, RZ ;  /* 0x000000130f2e7210 */ /* 0x000fca0007ffe0ff */
[----:B------:R-:W-:Y:S01]  /*2f710*/  ISETP.GE.U32.AND P0, PT, R46, 0x7f000001, PT ;  /* 0x7f0000012e00780c */ /* 0x000fe20003f06070 */
[----:B------:R-:W-:Y:S01]  /*2f720*/  @P1 IADD3 R28, PT, PT, R28, -0x7f000001, RZ ;  /* 0x80ffffff1c1c1810 */ /* 0x000fe20007ffe0ff */
[----:B------:R-:W-:-:S03]  /*2f730*/  IMAD.WIDE.U32 R6, R6, UR20, RZ ;  /* 0x0000001406067c25 */ /* 0x000fc6000f8e00ff */
[----:B------:R-:W-:Y:S01]  /*2f740*/  IADD3 R45, PT, PT, R15, R28, RZ ;  /* 0x0000001c0f2d7210 */ /* 0x000fe20007ffe0ff */
        /* <DEDUP_REMOVED lines=8> */
[----:B------:R-:W-:-:S13]  /*2f7d0*/  ISETP.GE.U32.AND P0, PT, R47, 0x7f000001, PT ;  /* 0x7f0000012f00780c */ /* 0x000fda0003f06070 */
[----:B------:R-:W-:Y:S01]  /*2f7e0*/  @P0 IADD3 R47, PT, PT, R47, -0x7f000001, RZ ;  /* 0x80ffffff2f2f0810 */ /* 0x000fe20007ffe0ff */
[----:B------:R-:W-:Y:S01]  /*2f7f0*/  ISETP.GE.U32.AND P0, PT, R24, 0x7f000001, PT ;  /* 0x7f0000011800780c */ /* 0x000fe20003f06070 */
[----:B------:R-:W-:Y:S01]  /*2f800*/  IMAD.WIDE.U32 R6, R46, UR7, RZ ;  /* 0x000000072e067c25 */ /* 0x000fe2000f8e00ff */
[----:B------:R-:W-:-:S03]  /*2f810*/  ISETP.GE.U32.AND P1, PT, R18, 0x7f000001, PT ;  /* 0x7f0000011200780c */ /* 0x000fc60003f26070 */
[----:B------:R-:W-:-:S08]  /*2f820*/  IMAD R13, R6, 0x7effffff, RZ ;  /* 0x7effffff060d7824 */ /* 0x000fd000078e02ff */
[----:B------:R-:W-:Y:S01]  /*2f830*/  @P0 IADD3 R24, PT, PT, R24, -0x7f000001, RZ ;  /* 0x80ffffff18180810 */ /* 0x000fe20007ffe0ff */
[----:B------:R-:W-:-:S03]  /*2f840*/  IMAD.HI.U32 R13, R13, 0x7f000001, R6 ;  /* 0x7f0000010d0d7827 */ /* 0x000fc600078e0006 */
[----:B------:R-:W-:Y:S01]  /*2f850*/  IADD3 R48, PT, PT, R15, R24, RZ ;  /* 0x000000180f307210 */ /* 0x000fe20007ffe0ff */
[----:B------:R-:W-:-:S04]  /*2f860*/  IMAD.WIDE.U32 R6, R45, UR9, RZ ;  /* 0x000000092d067c25 */ /* 0x000fc8000f8e00ff */
[----:B------:R-:W-:Y:S01]  /*2f870*/  ISETP.GE.U32.AND P0, PT, R48, 0x7f000001, PT ;  /* 0x7f0000013000780c */ /* 0x000fe20003f06070 */
[----:B------:R-:W-:Y:S01]  /*2f880*/  IMAD R19, R6, 0x7effffff, RZ ;  /* 0x7effffff06137824 */ /* 0x000fe200078e02ff */
[----:B------:R-:W-:-:S03]  /*2f890*/  @P1 IADD3 R18, PT, PT, R18, -0x7f000001, RZ ;  /* 0x80ffffff12121810 */ /* 0x000fc60007ffe0ff */
[----:B------:R-:W-:-:S04]  /*2f8a0*/  IMAD.HI.U32 R19, R19, 0x7f000001, R6 ;  /* 0x7f00000113137827 */ /* 0x000fc800078e0006 */
[----:B------:R-:W-:Y:S01]  /*2f8b0*/  IMAD.WIDE.U32 R6, R47, R27, RZ ;  /* 0x0000001b2f067225 */ /* 0x000fe200078e00ff */
[----:B------:R-:W-:-:S03]  /*2f8c0*/  IADD3 R47, PT, PT, R15, R18, RZ ;  /* 0x000000120f2f7210 */ /* 0x000fc60007ffe0ff */
[----:B------:R-:W-:Y:S02]  /*2f8d0*/  @P0 IADD3 R48, PT, PT, R48, -0x7f000001, RZ ;  /* 0x80ffffff30300810 */ /* 0x000fe40007ffe0ff */
[----:B------:R-:W-:Y:S01]  /*2f8e0*/  ISETP.GE.U32.AND P0, PT, R47, 0x7f000001, PT ;  /* 0x7f0000012f00780c */ /* 0x000fe20003f06070 */
[----:B------:R-:W-:-:S04]  /*2f8f0*/  IMAD R27, R6, 0x7effffff, RZ ;  /* 0x7effffff061b7824 */ /* 0x000fc800078e02ff */
[----:B------:R-:W-:-:S08]  /*2f900*/  IMAD.HI.U32 R27, R27, 0x7f000001, R6 ;  /* 0x7f0000011b1b7827 */ /* 0x000fd000078e0006 */
[----:B------:R-:W-:Y:S01]  /*2f910*/  @P0 IADD3 R47, PT, PT, R47, -0x7f000001, RZ ;  /* 0x80ffffff2f2f0810 */ /* 0x000fe20007ffe0ff */
[----:B------:R-:W-:Y:S01]  /*2f920*/  ISETP.GE.U32.AND P0, PT, R27, 0x7f000001, PT ;  /* 0x7f0000011b00780c */ /* 0x000fe20003f06070 */
[----:B------:R-:W-:-:S12]  /*2f930*/  IMAD.WIDE.U32 R6, R48, UR10, RZ ;  /* 0x0000000a30067c25 */ /* 0x000fd8000f8e00ff */
[----:B------:R-:W-:Y:S01]  /*2f940*/  @P0 IADD3 R27, PT, PT, R27, -0x7f000001, RZ ;  /* 0x80ffffff1b1b0810 */ /* 0x000fe20007ffe0ff */
[----:B------:R-:W-:-:S04]  /*2f950*/  IMAD R18, R6, 0x7effffff, RZ ;  /* 0x7effffff06127824 */ /* 0x000fc800078e02ff */
[----:B------:R-:W-:Y:S01]  /*2f960*/  ISETP.GE.U32.AND P0, PT, R27, R62, PT ;  /* 0x0000003e1b00720c */ /* 0x000fe20003f06070 */
[----:B------:R-:W-:Y:S01]  /*2f970*/  IMAD.HI.U32 R18, R18, 0x7f000001, R6 ;  /* 0x7f00000112127827 */ /* 0x000fe200078e0006 */
[----:B------:R-:W-:-:S03]  /*2f980*/  IADD3 R27, PT, PT, -R62, R27, RZ ;  /* 0x0000001b3e1b7210 */ /* 0x000fc60007ffe1ff */
[----:B------:R-:W-:-:S04]  /*2f990*/  IMAD.WIDE.U32 R6, R47, UR11, RZ ;  /* 0x0000000b2f067c25 */ /* 0x000fc8000f8e00ff */
[----:B------:R-:W-:-:S04]  /*2f9a0*/  IMAD R24, R6, 0x7effffff, RZ ;  /* 0x7effffff06187824 */ /* 0x000fc800078e02ff */
[----:B------:R-:W-:Y:S01]  /*2f9b0*/  @!P0 IADD3 R27, PT, PT, R27, 0x7f000001, RZ ;  /* 0x7f0000011b1b8810 */ /* 0x000fe20007ffe0ff */
[----:B------:R-:W-:Y:S01]  /*2f9c0*/  IMAD.HI.U32 R24, R24, 0x7f000001, R6 ;  /* 0x7f00000118187827 */ /* 0x000fe200078e0006 */
[----:B------:R-:W-:-:S03]  /*2f9d0*/  ISETP.GE.U32.AND P0, PT, R21, 0x7f000001, PT ;  /* 0x7f0000011500780c */ /* 0x000fc60003f06070 */
[----:B---3--:R-:W-:-:S04]  /*2f9e0*/  IMAD.WIDE.U32 R6, R44, R27, RZ ;  /* 0x0000001b2c067225 */ /* 0x008fc800078e00ff */
[----:B------:R-:W-:-:S04]  /*2f9f0*/  IMAD R28, R6, 0x7effffff, RZ ;  /* 0x7effffff061c7824 */ /* 0x000fc800078e02ff */
[----:B------:R-:W-:-:S04]  /*2fa00*/  IMAD.HI.U32 R28, R28, 0x7f000001, R6 ;  /* 0x7f0000011c1c7827 */ /* 0x000fc800078e0006 */
[----:B----4-:R-:W-:Y:S01]  /*2fa10*/  IMAD.WIDE.U32 R6, R35, R27, RZ ;  /* 0x0000001b23067225 */ /* 0x010fe200078e00ff */
[----:B------:R-:W-:Y:S01]  /*2fa20*/  @P0 IADD3 R21, PT, PT, R21, -0x7f000001, RZ ;  /* 0x80ffffff15150810 */ /* 0x000fe20007ffe0ff */
[----:B------:R-:W-:Y:S02]  /*2fa30*/  ISETP.GE.U32.AND P0, PT, R28, 0x7f000001, PT ;  /* 0x7f0000011c00780c */ /* 0x000fe40003f06070 */
[----:B------:R-:W-:Y:S01]  /*2fa40*/  IMAD R35, R6, 0x7effffff, RZ ;  /* 0x7effffff06237824 */ /* 0x000fe200078e02ff */
[----:B------:R-:W-:-:S03]  /*2fa50*/  IADD3 R49, PT, PT, R15, R21, RZ ;  /* 0x000000150f317210 */ /* 0x000fc60007ffe0ff */
[----:B------:R-:W-:-:S04]  /*2fa60*/  IMAD.HI.U32 R35, R35, 0x7f000001, R6 ;  /* 0x7f00000123237827 */ /* 0x000fc800078e0006 */
[----:B------:R-:W-:Y:S01]  /*2fa70*/  IMAD.WIDE.U32 R6, R40, R27, RZ ;  /* 0x0000001b28067225 */ /* 0x000fe200078e00ff */
[----:B------:R-:W-:-:S03]  /*2fa80*/  ISETP.GE.U32.AND P1, PT, R49, 0x7f000001, PT ;  /* 0x7f0000013100780c */ /* 0x000fc60003f26070 */
[----:B------:R-:W-:Y:S01]  /*2fa90*/  IMAD R40, R6, 0x7effffff, RZ ;  /* 0x7effffff06287824 */ /* 0x000fe200078e02ff */
[----:B------:R-:W-:Y:S01]  /*2faa0*/  @P0 IADD3 R28, PT, PT, R28, -0x7f000001, RZ ;  /* 0x80ffffff1c1c0810 */ /* 0x000fe20007ffe0ff */
[----:B------:R-:W-:Y:S02]  /*2fab0*/  ISETP.GE.U32.AND P0, PT, R35, 0x7f000001, PT ;  /* 0x7f0000012300780c */ /* 0x000fe40003f06070 */
[----:B------:R-:W-:-:S04]  /*2fac0*/  IMAD.HI.U32 R40, R40, 0x7f000001, R6 ;  /* 0x7f00000128287827 */ /* 0x000fc800078e0006 */
[----:B------:R-:W-:-:S04]  /*2fad0*/  IMAD.WIDE.U32 R6, R42, R27, RZ ;  /* 0x0000001b2a067225 */ /* 0x000fc800078e00ff */
[----:B------:R-:W-:Y:S01]  /*2fae0*/  IMAD R21, R6, 0x7effffff, RZ ;  /* 0x7effffff06157824 */ /* 0x000fe200078e02ff */
[----:B------:R-:W-:Y:S01]  /*2faf0*/  @P1 IADD3 R49, PT, PT, R49, -0x7f000001, RZ ;  /* 0x80ffffff31311810 */ /* 0x000fe20007ffe0ff */
[----:B------:R-:W-:Y:S02]  /*2fb00*/  ISETP.GE.U32.AND P1, PT, R40, 0x7f000001, PT ;  /* 0x7f0000012800780c */ /* 0x000fe40003f26070 */
[----:B------:R-:W-:Y:S01]  /*2fb10*/  IMAD.HI.U32 R21, R21, 0x7f000001, R6 ;  /* 0x7f00000115157827 */ /* 0x000fe200078e0006 */
[----:B------:R-:W-:-:S04]  /*2fb20*/  @P0 IADD3 R35, PT, PT, R35, -0x7f000001, RZ ;  /* 0x80ffffff23230810 */ /* 0x000fc80007ffe0ff */
[----:B------:R-:W-:Y:S01]  /*2fb30*/  ISETP.GE.U32.AND P2, PT, R21, 0x7f000001, PT ;  /* 0x7f0000011500780c */ /* 0x000fe20003f46070 */
[----:B------:R-:W-:Y:S02]  /*2fb40*/  IADD3 R43, PT, PT, R28, R43, RZ ;  /* 0x0000002b1c2b7210 */ /* 0x000fe40007ffe0ff */
[----:B------:R-:W-:-:S03]  /*2fb50*/  IADD3 R31, PT, PT, R35, R31, RZ ;  /* 0x0000001f231f7210 */ /* 0x000fc60007ffe0ff */
[----:B------:R-:W-:Y:S01]  /*2fb60*/  ISETP.GE.U32.AND P3, PT, R43, 0x7f000001, PT ;  /* 0x7f0000012b00780c */ /* 0x000fe20003f66070 */
[----:B------:R-:W-:Y:S01]  /*2fb70*/  @P1 IADD3 R40, PT, PT, R40, -0x7f000001, RZ ;  /* 0x80ffffff28281810 */ /* 0x000fe20007ffe0ff */
[----:B------:R-:W-:-:S05]  /*2fb80*/  ISETP.GE.U32.AND P0, PT, R31, 0x7f000001, PT ;  /* 0x7f0000011f00780c */ /* 0x000fca0003f06070 */
[----:B------:R-:W-:Y:S02]  /*2fb90*/  @P2 IADD3 R21, PT, PT, R21, -0x7f000001, RZ ;  /* 0x80ffffff15152810 */ /* 0x000fe40007ffe0ff */
[----:B------:R-:W-:Y:S02]  /*2fba0*/  IADD3 R33, PT, PT, R40, R33, RZ ;  /* 0x0000002128217210 */ /* 0x000fe40007ffe0ff */
[----:B------:R-:W-:Y:S02]  /*2fbb0*/  IADD3 R12, PT, PT, R12, R12, RZ ;  /* 0x0000000c0c0c7210 */ /* 0x000fe40007ffe0ff */
[----:B------:R-:W-:Y:S02]  /*2fbc0*/  IADD3 R20, PT, PT, R20, R15, RZ ;  /* 0x0000000f14147210 */ /* 0x000fe40007ffe0ff */
[----:B--2---:R-:W-:Y:S01]  /*2fbd0*/  IADD3 R21, PT, PT, R21, R34, RZ ;  /* 0x0000002215157210 */ /* 0x004fe20007ffe0ff */
[----:B------:R-:W-:Y:S01]  /*2fbe0*/  ISETP.GE.U32.AND P1, PT, R33, 0x7f000001, PT ;  /* 0x7f0000012100780c */ /* 0x000fe20003f26070 */
[----:B------:R0:W-:Y:S03]  /*2fbf0*/  STL [R1+0x110], R43 ;  /* 0x0001102b01007387 */ /* 0x0001e60000100800 */
[----:B------:R-:W-:Y:S01]  /*2fc00*/  ISETP.GE.U32.AND P2, PT, R21, 0x7f000001, PT ;  /* 0x7f0000011500780c */ /* 0x000fe20003f46070 */
[----:B------:R1:W-:Y:S01]  /*2fc10*/  STL [R1+0x114], R31 ;  /* 0x0001141f01007387 */ /* 0x0003e20000100800 */
[----:B0-----:R-:W-:Y:S01]  /*2fc20*/  @P3 IADD3 R43, PT, PT, R43, -0x7f000001, RZ ;  /* 0x80ffffff2b2b3810 */ /* 0x001fe20007ffe0ff */
[----:B------:R-:W-:Y:S01]  /*2fc30*/  ISETP.GE.U32.AND P3, PT, R12, 0x7f000001, PT ;  /* 0x7f0000010c00780c */ /* 0x000fe20003f66070 */
[----:B-1----:R-:W-:Y:S01]  /*2fc40*/  @P0 IADD3 R31, PT, PT, R31, -0x7f000001, RZ ;  /* 0x80ffffff1f1f0810 */ /* 0x002fe20007ffe0ff */
[----:B------:R-:W-:Y:S01]  /*2fc50*/  ISETP.GE.U32.AND P0, PT, R20, 0x7f000001, PT ;  /* 0x7f0000011400780c */ /* 0x000fe20003f06070 */
[----:B------:R0:W-:Y:S04]  /*2fc60*/  STL [R1+0x118], R33 ;  /* 0x0001182101007387 */ /* 0x0001e80000100800 */
[----:B------:R1:W-:Y:S01]  /*2fc70*/  STL [R1+0x11c], R21 ;  /* 0x00011c1501007387 */ /* 0x0003e20000100800 */
[----:B0-----:R-:W-:Y:S01]  /*2fc80*/  @P1 IADD3 R33, PT, PT, R33, -0x7f000001, RZ ;  /* 0x80ffffff21211810 */ /* 0x001fe20007ffe0ff */
[----:B------:R-:W-:-:S04]  /*2fc90*/  ISETP.GE.U32.AND P1, PT, R22, 0x7f000001, PT ;  /* 0x7f0000011600780c */ /* 0x000fc80003f26070 */
[----:B------:R-:W-:Y:S02]  /*2fca0*/  @P3 IADD3 R12, PT, PT, R12, -0x7f000001, RZ ;  /* 0x80ffffff0c0c3810 */ /* 0x000fe40007ffe0ff */
[----:B-1----:R-:W-:Y:S02]  /*2fcb0*/  @P2 IADD3 R21, PT, PT, R21, -0x7f000001, RZ ;  /* 0x80ffffff15152810 */ /* 0x002fe40007ffe0ff */
[----:B------:R-:W-:-:S03]  /*2fcc0*/  @P0 IADD3 R20, PT, PT, R20, -0x7f000001, RZ ;  /* 0x80ffffff14140810 */ /* 0x000fc60007ffe0ff */
[----:B------:R0:W-:Y:S02]  /*2fcd0*/  STL [R1+0x11c], R21 ;  /* 0x00011c1501007387 */ /* 0x0001e40000100800 */
[----:B------:R-:W-:Y:S01]  /*2fce0*/  @P1 IADD3 R22, PT, PT, R22, -0x7f000001, RZ ;  /* 0x80ffffff16161810 */ /* 0x000fe20007ffe0ff */
[----:B------:R-:W-:Y:S01]  /*2fcf0*/  ISETP.GE.U32.AND P2, PT, R26, 0x7f000001, PT ;  /* 0x7f0000011a00780c */ /* 0x000fe20003f46070 */
[----:B------:R1:W-:Y:S01]  /*2fd00*/  STL [R1+0x110], R43 ;  /* 0x0001102b01007387 */ /* 0x0003e20000100800 */
[C---:B0-----:R-:W-:Y:S02]  /*2fd10*/  IADD3 R21, PT, PT, R15.reuse, R12, RZ ;  /* 0x0000000c0f157210 */ /* 0x041fe40007ffe0ff */
[----:B------:R-:W-:Y:S02]  /*2fd20*/  IADD3 R12, PT, PT, R20, UR6, RZ ;  /* 0x00000006140c7c10 */ /* 0x000fe4000fffe0ff */
[----:B------:R-:W-:Y:S01]  /*2fd30*/  IADD3 R56, PT, PT, R15, R22, RZ ;  /* 0x000000160f387210 */ /* 0x000fe20007ffe0ff */
[----:B------:R0:W-:Y:S01]  /*2fd40*/  STL [R1+0x114], R31 ;  /* 0x0001141f01007387 */ /* 0x0001e20000100800 */
[----:B------:R-:W-:Y:S01]  /*2fd50*/  ISETP.GE.U32.AND P0, PT, R21, 0x7f000001, PT ;  /* 0x7f0000011500780c */ /* 0x000fe20003f06070 */
[----:B------:R-:W-:-:S02]  /*2fd60*/  ISETP.GE.U32.AND P3, PT, R12, 0x7f000001, PT ;  /* 0x7f0000010c00780c */ /* 0x000fc40003f66070 */
[----:B------:R-:W-:Y:S01]  /*2fd70*/  ISETP.GE.U32.AND P1, PT, R56, 0x7f000001, PT ;  /* 0x7f0000013800780c */ /* 0x000fe20003f26070 */
[----:B------:R2:W-:Y:S04]  /*2fd80*/  STL [R1+0x118], R33 ;  /* 0x0001182101007387 */ /* 0x0005e80000100800 */
[----:B------:R-:W3:Y:S01]  /*2fd90*/  LD.E R35, desc[UR22][R4.64+0x450] ;  /* 0x0004501604237980 */ /* 0x000ee2000c101900 */
[----:B------:R-:W-:-:S03]  /*2fda0*/  @P2 IADD3 R26, PT, PT, R26, -0x7f000001, RZ ;  /* 0x80ffffff1a1a2810 */ /* 0x000fc60007ffe0ff */
[----:B------:R-:W4:Y:S01]  /*2fdb0*/  LD.E R42, desc[UR22][R4.64+0x454] ;  /* 0x00045416042a7980 */ /* 0x000f22000c101900 */
[----:B------:R-:W-:Y:S02]  /*2fdc0*/  @P0 IADD3 R21, PT, PT, R21, -0x7f000001, RZ ;  /* 0x80ffffff15150810 */ /* 0x000fe40007ffe0ff */
[----:B------:R-:W-:Y:S02]  /*2fdd0*/  @P3 IADD3 R12, PT, PT, R12, -0x7f000001, RZ ;  /* 0x80ffffff0c0c3810 */ /* 0x000fe40007ffe0ff */
[----:B------:R-:W-:Y:S01]  /*2fde0*/  @P1 IADD3 R56, PT, PT, R56, -0x7f000001, RZ ;  /* 0x80ffffff38381810 */ /* 0x000fe20007ffe0ff */
[----:B------:R-:W4:Y:S01]  /*2fdf0*/  LD.E R40, desc[UR22][R4.64+0x458] ;  /* 0x0004581604287980 */ /* 0x000f22000c101900 */
[----:B------:R-:W-:-:S03]  /*2fe00*/  IADD3 R12, PT, PT, R21, R12, RZ ;  /* 0x0000000c150c7210 */ /* 0x000fc60007ffe0ff */
[----:B-1----:R1:W4:Y:S02]  /*2fe10*/  LD.E R43, desc[UR22][R4.64+0x45c] ;  /* 0x00045c16042b7980 */ /* 0x002324000c101900 */
[C---:B------:R-:W-:Y:S01]  /*2fe20*/  ISETP.GE.U32.AND P1, PT, R12.reuse, 0x7f000001, PT ;  /* 0x7f0000010c00780c */ /* 0x040fe20003f26070 */
[----:B------:R-:W-:Y:S01]  /*2fe30*/  IADD3 R55, PT, PT, R15, R26, RZ ;  /* 0x0000001a0f377210 */ /* 0x000fe20007ffe0ff */
[----:B------:R-:W4:Y:S04]  /*2fe40*/  LDL R44, [R1+0x110] ;  /* 0x00011000012c7983 */ /* 0x000f280000100800 */
[----:B------:R-:W-:Y:S01]  /*2fe50*/  ISETP.GE.U32.AND P0, PT, R55, 0x7f000001, PT ;  /* 0x7f0000013700780c */ /* 0x000fe20003f06070 */
[----:B0-----:R-:W4:Y:S04]  /*2fe60*/  LDL R31, [R1+0x114] ;  /* 0x00011400011f7983 */ /* 0x001f280000100800 */
[----:B--2---:R-:W2:Y:S02]  /*2fe70*/  LDL R33, [R1+0x118] ;  /* 0x0001180001217983 */ /* 0x004ea40000100800 */
[----:B------:R-:W-:-:S02]  /*2fe80*/  @P1 IADD3 R12, PT, PT, R12, -0x7f000001, RZ ;  /* 0x80ffffff0c0c1810 */ /* 0x000fc40007ffe0ff */
[----:B------:R-:W2:Y:S02]  /*2fe90*/  LDL R34, [R1+0x11c] ;  /* 0x00011c0001227983 */ /* 0x000ea40000100800 */
[----:B------:R-:W-:Y:S02]  /*2fea0*/  IADD3 R46, PT, PT, R46, R12, RZ ;  /* 0x0000000c2e2e7210 */ /* 0x000fe40007ffe0ff */
[----:B------:R-:W-:Y:S01]  /*2feb0*/  @P0 IADD3 R55, PT, PT, R55, -0x7f000001, RZ ;  /* 0x80ffffff37370810 */ /* 0x000fe20007ffe0ff */
[----:B------:R-:W-:Y:S02]  /*2fec0*/  ISETP.GE.U32.AND P0, PT, R23, 0x7f000001, PT ;  /* 0x7f0000011700780c */ /* 0x000fe40003f06070 */
[----:B------:R-:W-:-:S11]  /*2fed0*/  ISETP.GE.U32.AND P1, PT, R46, 0x7f000001, PT ;  /* 0x7f0000012e00780c */ /* 0x000fd60003f26070 */
[----:B------:R-:W-:Y:S02]  /*2fee0*/  @P0 IADD3 R23, PT, PT, R23, -0x7f000001, RZ ;  /* 0x80ffffff17170810 */ /* 0x000fe40007ffe0ff */
[----:B------:R-:W-:-:S04]  /*2fef0*/  @P1 IADD3 R46, PT, PT, R46, -0x7f000001, RZ ;  /* 0x80ffffff2e2e1810 */ /* 0x000fc80007ffe0ff */
[----:B------:R-:W-:Y:S02]  /*2ff00*/  IADD3 R46, PT, PT, R45, R46, RZ ;  /* 0x0000002e2d2e7210 */ /* 0x000fe40007ffe0ff */
[----:B------:R-:W-:-:S05]  /*2ff10*/  IADD3 R45, PT, PT, R15, R23, RZ ;  /* 0x000000170f2d7210 */ /* 0x000fca0007ffe0ff */
[----:B------:R-:W-:Y:S01]  /*2ff20*/  ISETP.GE.U32.AND P0, PT, R45, 0x7f000001, PT ;  /* 0x7f0000012d00780c */ /* 0x000fe20003f06070 */
[----:B-1----:R-:W-:-:S04]  /*2ff30*/  IMAD.WIDE.U32 R4, R55, UR14, RZ ;  /* 0x0000000e37047c25 */ /* 0x002fc8000f8e00ff */
[----:B------:R-:W-:-:S04]  /*2ff40*/  IMAD R26, R4, 0x7effffff, RZ ;  /* 0x7effffff041a7824 */ /* 0x000fc800078e02ff */
[----:B------:R-:W-:-:S04]  /*2ff50*/  IMAD.HI.U32 R26, R26, 0x7f000001, R4 ;  /* 0x7f0000011a1a7827 */ /* 0x000fc800078e0004 */
[----:B------:R-:W-:-:S05]  /*2ff60*/  @P0 IADD3 R45, PT, PT, R45, -0x7f000001, RZ ;  /* 0x80ffffff2d2d0810 */ /* 0x000fca0007ffe0ff */
[----:B------:R-:W-:-:S04]  /*2ff70*/  IMAD.WIDE.U32 R4, R45, UR15, RZ ;  /* 0x0000000f2d047c25 */ /* 0x000fc8000f8e00ff */
[----:B------:R-:W-:-:S04]  /*2ff80*/  IMAD R12, R4, 0x7effffff, RZ ;  /* 0x7effffff040c7824 */ /* 0x000fc800078e02ff */
[----:B------:R-:W-:Y:S02]  /*2ff90*/  IMAD.HI.U32 R12, R12, 0x7f000001, R4 ;  /* 0x7f0000010c0c7827 */ /* 0x000fe400078e0004 */
[----:B------:R-:W2:Y:S01]  /*2ffa0*/  LDL.64 R4, [R1+0x100] ;  /* 0x0001000001047983 */ /* 0x000ea20000100a00 */
[----:B------:R-:W-:Y:S01]  /*2ffb0*/  ISETP.GE.U32.AND P1, PT, R46, 0x7f000001, PT ;  /* 0x7f0000012e00780c */ /* 0x000fe20003f26070 */
[----:B------:R-:W-:-:S12]  /*2ffc0*/  ISETP.GE.U32.AND P0, PT, R17, 0x7f000001, PT ;  /* 0x7f0000011100780c */ /* 0x000fd80003f06070 */
[----:B------:R-:W-:Y:S02]  /*2ffd0*/  @P1 IADD3 R46, PT, PT, R46, -0x7f000001, RZ ;  /* 0x80ffffff2e2e1810 */ /* 0x000fe40007ffe0ff */
[----:B------:R-:W-:Y:S01]  /*2ffe0*/  @P0 IADD3 R17, PT, PT, R17, -0x7f000001, RZ ;  /* 0x80ffffff11110810 */ /* 0x000fe20007ffe0ff */
[----:B------:R-:W-:Y:S01]  /*2fff0*/  ISETP.GE.U32.AND P1, PT, R29, 0x7f000001, PT ;  /* 0x7f0000011d00780c */ /* 0x000fe20003f26070 */
[----:B------:R-:W-:Y:S02]  /*30000*/  IADD3 R48, PT, PT, R48, R46, RZ ;  /* 0x0000002e30307210 */ /* 0x000fe40007ffe0ff */
[----:B------:R-:W-:-:S05]  /*30010*/  IADD3 R46, PT, PT, R15, R17, RZ ;  /* 0x000000110f2e7210 */ /* 0x000fca0007ffe0ff */
[----:B------:R-:W-:Y:S01]  /*30020*/  ISETP.GE.U32.AND P0, PT, R46, 0x7f000001, PT ;  /* 0x7f0000012e00780c */ /* 0x000fe20003f06070 */
[----:B------:R-:W-:-:S04]  /*30030*/  ISETP.GE.U32.AND P2, PT, R48, 0x7f000001, PT ;  /* 0x7f0000013000780c */ /* 0x000fc80003f46070 */
[----:B------:R-:W-:-:S04]  /*30040*/  @P1 IADD3 R29, PT, PT, R29, -0x7f000001, RZ ;  /* 0x80ffffff1d1d1810 */ /* 0x000fc80007ffe0ff */
[----:B------:R-:W-:-:S04]  /*30050*/  IADD3 R29, PT, PT, R15, R29, RZ ;  /* 0x0000001d0f1d7210 */ /* 0x000fc80007ffe0ff */
[----:B------:R-:W-:Y:S01]  /*30060*/  @P0 IADD3 R46, PT, PT, R46, -0x7f000001, RZ ;  /* 0x80ffffff2e2e0810 */ /* 0x000fe20007ffe0ff */
[----:B------:R-:W-:Y:S01]  /*30070*/  ISETP.GE.U32.AND P0, PT, R29, 0x7f000001, PT ;  /* 0x7f0000011d00780c */ /* 0x000fe20003f06070 */
[----:B------:R-:W-:-:S04]  /*30080*/  @P2 IADD3 R48, PT, PT, R48, -0x7f000001, RZ ;  /* 0x80ffffff30302810 */ /* 0x000fc80007ffe0ff */
[----:B------:R-:W-:-:S05]  /*30090*/  IADD3 R47, PT, PT, R47, R48, RZ ;  /* 0x000000302f2f7210 */ /* 0x000fca0007ffe0ff */
[----:B------:R-:W-:-:S03]  /*300a0*/  ISETP.GE.U32.AND P1, PT, R47, 0x7f000001, PT ;  /* 0x7f0000012f00780c */ /* 0x000fc60003f26070 */
[----:B------:R-:W-:Y:S01]  /*300b0*/  @P0 IADD3 R29, PT, PT, R29, -0x7f000001, RZ ;  /* 0x80ffffff1d1d0810 */ /* 0x000fe20007ffe0ff */
[----:B------:R-:W-:Y:S01]  /*300c0*/  ISETP.GE.U32.AND P0, PT, R14, R62, PT ;  /* 0x0000003e0e00720c */ /* 0x000fe20003f06070 */
[----:B------:R-:W-:Y:S01]  /*300d0*/  IMAD.WIDE.U32 R6, R49, UR12, RZ ;  /* 0x0000000c31067c25 */ /* 0x000fe2000f8e00ff */
[----:B------:R-:W-:Y:S01]  /*300e0*/  IADD3 R14, PT, PT, -R62, R14, RZ ;  /* 0x0000000e3e0e7210 */ /* 0x000fe20007ffe1ff */
[----:B------:R-:W-:Y:S01]  /*300f0*/  ISETP.GE.U32.AND P4, PT, R13, 0x7f000001, PT ;  /* 0x7f0000010d00780c */ /* 0x000fe20003f86070 */
[----:B------:R-:W2:Y:S01]  /*30100*/  LDL R62, [R1+0x9d4] ;  /* 0x0009d400013e7983 */ /* 0x000ea20000100800 */
[----:B------:R-:W-:-:S04]  /*30110*/  IMAD R28, R6, 0x7effffff, RZ ;  /* 0x7effffff061c7824 */ /* 0x000fc800078e02ff */
[----:B------:R-:W-:Y:S01]  /*30120*/  @P1 IADD3 R47, PT, PT, R47, -0x7f000001, RZ ;  /* 0x80ffffff2f2f1810 */ /* 0x000fe20007ffe0ff */
[----:B------:R-:W-:-:S03]  /*30130*/  IMAD.HI.U32 R28, R28, 0x7f000001, R6 ;  /* 0x7f0000011c1c7827 */ /* 0x000fc600078e0006 */
[----:B------:R-:W-:Y:S01]  /*30140*/  @!P0 IADD3 R14, PT, PT, R14, 0x7f000001, RZ ;  /* 0x7f0000010e0e8810 */ /* 0x000fe20007ffe0ff */
[----:B------:R-:W-:Y:S01]  /*30150*/  IMAD.WIDE.U32 R6, R56, UR13, RZ ;  /* 0x0000000d38067c25 */ /* 0x000fe2000f8e00ff */
[----:B------:R-:W-:Y:S01]  /*30160*/  IADD3 R47, PT, PT, R49, R47, RZ ;  /* 0x0000002f312f7210 */ /* 0x000fe20007ffe0ff */
[----:B------:R-:W-:Y:S01]  /*30170*/  ISETP.GE.U32.AND P1, PT, R30, 0x7f000001, PT ;  /* 0x7f0000011e00780c */ /* 0x000fe20003f26070 */
[----:B------:R-:W-:Y:S01]  /*30180*/  IADD3 R14, PT, PT, R14, R54, RZ ;  /* 0x000000360e0e7210 */ /* 0x000fe20007ffe0ff */
[----:B------:R-:W-:Y:S02]  /*30190*/  IMAD R27, R6, 0x7effffff, RZ ;  /* 0x7effffff061b7824 */ /* 0x000fe400078e02ff */
[----:B------:R-:W-:Y:S02]  /*301a0*/  ISETP.GE.U32.AND P2, PT, R47, 0x7f000001, PT ;  /* 0x7f0000012f00780c */ /* 0x000fe40003f46070 */
[----:B------:R-:W-:Y:S01]  /*301b0*/  IMAD.HI.U32 R27, R27, 0x7f000001, R6 ;  /* 0x7f0000011b1b7827 */ /* 0x000fe200078e0006 */
[----:B------:R-:W-:-:S03]  /*301c0*/  ISETP.GE.U32.AND P0, PT, R14, 0x7f000001, PT ;  /* 0x7f0000010e00780c */ /* 0x000fc60003f06070 */
[----:B------:R-:W-:-:S04]  /*301d0*/  IMAD.WIDE.U32 R6, R46, UR16, RZ ;  /* 0x000000102e067c25 */ /* 0x000fc8000f8e00ff */
[----:B------:R-:W-:Y:S01]  /*301e0*/  IMAD R23, R6, 0x7effffff, RZ ;  /* 0x7effffff06177824 */ /* 0x000fe200078e02ff */
[----:B------:R-:W-:-:S03]  /*301f0*/  @P1 IADD3 R30, PT, PT, R30, -0x7f000001, RZ ;  /* 0x80ffffff1e1e1810 */ /* 0x000fc60007ffe0ff */
[----:B------:R-:W-:Y:S01]  /*30200*/  IMAD.HI.U32 R23, R23, 0x7f000001, R6 ;  /* 0x7f00000117177827 */ /* 0x000fe200078e0006 */
[----:B------:R-:W-:-:S03]  /*30210*/  @P2 IADD3 R47, PT, PT, R47, -0x7f000001, RZ ;  /* 0x80ffffff2f2f2810 */ /* 0x000fc60007ffe0ff */
[----:B------:R-:W-:Y:S01]  /*30220*/  IMAD.WIDE.U32 R6, R29, UR17, RZ ;  /* 0x000000111d067c25 */ /* 0x000fe2000f8e00ff */
[----:B------:R-:W-:Y:S02]  /*30230*/  IADD3 R30, PT, PT, R15, R30, RZ ;  /* 0x0000001e0f1e7210 */ /* 0x000fe40007ffe0ff */
[----:B------:R-:W-:Y:S01]  /*30240*/  @P0 IADD3 R14, PT, PT, R14, -0x7f000001, RZ ;  /* 0x80ffffff0e0e0810 */ /* 0x000fe20007ffe0ff */
[----:B------:R-:W-:Y:S01]  /*30250*/  IMAD R22, R6, 0x7effffff, RZ ;  /* 0x7effffff06167824 */ /* 0x000fe200078e02ff */
[----:B------:R-:W-:Y:S01]  /*30260*/  IADD3 R56, PT, PT, R56, R47, RZ ;  /* 0x0000002f38387210 */ /* 0x000fe20007ffe0ff */
[----:B------:R-:W-:Y:S02]  /*30270*/  ISETP.GE.U32.AND P0, PT, R30, 0x7f000001, PT ;  /* 0x7f0000011e00780c */ /* 0x000fe40003f06070 */
[----:B------:R-:W-:Y:S02]  /*30280*/  IMAD.HI.U32 R22, R22, 0x7f000001, R6 ;  /* 0x7f00000116167827 */ /* 0x000fe400078e0006 */
[----:B------:R-:W-:-:S02]  /*30290*/  ISETP.GE.U32.AND P1, PT, R56, 0x7f000001, PT ;  /* 0x7f0000013800780c */ /* 0x000fc40003f26070 */
[----:B------:R-:W-:-:S04]  /*302a0*/  IMAD.WIDE.U32 R6, R14, R14, RZ ;  /* 0x0000000e0e067225 */ /* 0x000fc800078e00ff */
[----:B------:R-:W-:-:S04]  /*302b0*/  IMAD R47, R6, 0x7effffff, RZ ;  /* 0x7effffff062f7824 */ /* 0x000fc800078e02ff */
[----:B------:R-:W-:Y:S01]  /*302c0*/  IMAD.HI.U32 R47, R47, 0x7f000001, R6 ;  /* 0x7f0000012f2f7827 */ /* 0x000fe200078e0006 */
[----:B------:R-:W-:Y:S02]  /*302d0*/  @P0 IADD3 R30, PT, PT, R30, -0x7f000001, RZ ;  /* 0x80ffffff1e1e0810 */ /* 0x000fe40007ffe0ff */
[----:B------:R-:W-:Y:S02]  /*302e0*/  @P1 IADD3 R56, PT, PT, R56, -0x7f000001, RZ ;  /* 0x80ffffff38381810 */ /* 0x000fe40007ffe0ff */
[----:B------:R-:W-:Y:S02]  /*302f0*/  ISETP.GE.U32.AND P0, PT, R47, 0x7f000001, PT ;  /* 0x7f0000012f00780c */ /* 0x000fe40003f06070 */
[----:B------:R-:W-:Y:S01]  /*30300*/  IADD3 R55, PT, PT, R55, R56, RZ ;  /* 0x0000003837377210 */ /* 0x000fe20007ffe0ff */
[----:B------:R-:W-:Y:S01]  /*30310*/  IMAD.WIDE.U32 R6, R30, UR18, RZ ;  /* 0x000000121e067c25 */ /* 0x000fe2000f8e00ff */
[----:B------:R-:W-:Y:S01]  /*30320*/  @P4 IADD3 R13, PT, PT, R13, -0x7f000001, RZ ;  /* 0x80ffffff0d0d4810 */ /* 0x000fe20007ffe0ff */
[----:B------:R-:W2:Y:S02]  /*30330*/  LDG.E R56, desc[UR22][R126.64+0x154] ;  /* 0x000154167e387981 */ /* 0x000ea4000c1e1900 */
[----:B------:R-:W-:-:S06]  /*30340*/  ISETP.GE.U32.AND P1, PT, R55, 0x7f000001, PT ;  /* 0x7f0000013700780c */ /* 0x000fcc0003f26070 */
[----:B------:R-:W-:Y:S01]  /*30350*/  @P0 IADD3 R47, PT, PT, R47, -0x7f000001, RZ ;  /* 0x80ffffff2f2f0810 */ /* 0x000fe20007ffe0ff */
[----:B------:R-:W-:-:S06]  /*30360*/  ISETP.GE.U32.AND P0, PT, R25, 0x7f000001, PT ;  /* 0x7f0000011900780c */ /* 0x000fcc0003f06070 */
[----:B------:R-:W-:-:S07]  /*30370*/  @P1 IADD3 R55, PT, PT, R55, -0x7f000001, RZ ;  /* 0x80ffffff37371810 */ /* 0x000fce0007ffe0ff */
[----:B------:R-:W-:Y:S02]  /*30380*/  @P0 IADD3 R25, PT, PT, R25, -0x7f000001, RZ ;  /* 0x80ffffff19190810 */ /* 0x000fe40007ffe0ff */
[----:B------:R-:W-:Y:S01]  /*30390*/  IADD3 R55, PT, PT, R45, R55, RZ ;  /* 0x000000372d377210 */ /* 0x000fe20007ffe0ff */
[----:B------:R-:W-:Y:S01]  /*303a0*/  IMAD R17, R6, 0x7effffff, RZ ;  /* 0x7effffff06117824 */ /* 0x000fe200078e02ff */
[----:B------:R-:W-:-:S03]  /*303b0*/  IADD3 R25, PT, PT, R15, R25, RZ ;  /* 0x000000190f197210 */ /* 0x000fc60007ffe0ff */
[----:B------:R-:W-:Y:S01]  /*303c0*/  ISETP.GE.U32.AND P1, PT, R55, 0x7f000001, PT ;  /* 0x7f0000013700780c */ /* 0x000fe20003f26070 */
[----:B------:R-:W-:Y:S01]  /*303d0*/  IMAD.HI.U32 R17, R17, 0x7f000001, R6 ;  /* 0x7f00000111117827 */ /* 0x000fe200078e0006 */
[----:B------:R-:W-:-:S03]  /*303e0*/  ISETP.GE.U32.AND P0, PT, R25, 0x7f000001, PT ;  /* 0x7f0000011900780c */ /* 0x000fc60003f06070 */
[----:B------:R-:W-:-:S04]  /*303f0*/  IMAD.WIDE.U32 R6, R47, R14, RZ ;  /* 0x0000000e2f067225 */ /* 0x000fc800078e00ff */
[----:B------:R-:W-:-:S04]  /*30400*/  IMAD R45, R6, 0x7effffff, RZ ;  /* 0x7effffff062d7824 */ /* 0x000fc800078e02ff */
[----:B------:R-:W-:Y:S01]  /*30410*/  IMAD.HI.U32 R45, R45, 0x7f000001, R6 ;  /* 0x7f0000012d2d7827 */ /* 0x000fe200078e0006 */
[----:B------:R-:W-:Y:S02]  /*30420*/  @P1 IADD3 R55, PT, PT, R55, -0x7f000001, RZ ;  /* 0x80ffffff37371810 */ /* 0x000fe40007ffe0ff */
[----:B------:R-:W-:Y:S02]  /*30430*/  @P0 IADD3 R25, PT, PT, R25, -0x7f000001, RZ ;  /* 0x80ffffff19190810 */ /* 0x000fe40007ffe0ff */
[----:B------:R-:W-:Y:S01]  /*30440*/  ISETP.GE.U32.AND P0, PT, R45, 0x7f000001, PT ;  /* 0x7f0000012d00780c */ /* 0x000fe20003f06070 */
[----:B------:R-:W-:Y:S02]  /*30450*/  IADD3 R46, PT, PT, R46, R55, RZ ;  /* 0x000000372e2e7210 */ /* 0x000fe40007ffe0ff */
[----:B------:R-:W2:Y:S03]  /*30460*/  LDG.E R55, desc[UR22][R126.64+0x150] ;  /* 0x000150167e377981 */ /* 0x000ea6000c1e1900 */
[----:B------:R-:W-:-:S07]  /*30470*/  ISETP.GE.U32.AND P1, PT, R46, 0x7f000001, PT ;  /* 0x7f0000012e00780c */ /* 0x000fce0003f26070 */
[----:B------:R-:W-:-:S05]  /*30480*/  @P0 IADD3 R45, PT, PT, R45, -0x7f000001, RZ ;  /* 0x80ffffff2d2d0810 */ /* 0x000fca0007ffe0ff */
[----:B------:R-:W-:Y:S01]  /*30490*/  ISETP.GE.U32.AND P0, PT, R45, R60, PT ;  /* 0x0000003c2d00720c */ /* 0x000fe20003f06070 */
[----:B------:R-:W-:-:S04]  /*304a0*/  @P1 IADD3 R46, PT, PT, R46, -0x7f000001, RZ ;  /* 0x80ffffff2e2e1810 */ /* 0x000fc80007ffe0ff */
[----:B------:R-:W-:Y:S02]  /*304b0*/  IADD3 R46, PT, PT, R29, R46, RZ ;  /* 0x0000002e1d2e7210 */ /* 0x000fe40007ffe0ff */
[----:B------:R-:W-:-:S06]  /*304c0*/  IADD3 R29, PT, PT, -R60, R45, RZ ;  /* 0x0000002d3c1d7210 */ /* 0x000fcc0007ffe1ff */
[----:B------:R-:W-:Y:S01]  /*304d0*/  @!P0 IADD3 R29, PT, PT, R29, 0x7f000001, RZ ;  /* 0x7f0000011d1d8810 */ /* 0x000fe20007ffe0ff */
[----:B------:R-:W-:Y:S01]  /*304e0*/  ISETP.GE.U32.AND P0, PT, R46, 0x7f000001, PT ;  /* 0x7f0000012e00780c */ /* 0x000fe20003f06070 */
[----:B------:R-:W-:-:S04]  /*304f0*/  IMAD.WIDE.U32 R6, R25, UR19, RZ ;  /* 0x0000001319067c25 */ /* 0x000fc8000f8e00ff */
[----:B------:R-:W-:-:S08]  /*30500*/  IMAD R14, R6, 0x7effffff, RZ ;  /* 0x7effffff060e7824 */ /* 0x000fd000078e02ff */
[----:B------:R-:W-:Y:S01]  /*30510*/  @P0 IADD3 R46, PT, PT, R46, -0x7f000001, RZ ;  /* 0x80ffffff2e2e0810 */ /* 0x000fe20007ffe0ff */
[----:B------:R-:W-:-:S03]  /*30520*/  IMAD.HI.U32 R14, R14, 0x7f000001, R6 ;  /* 0x7f0000010e0e7827 */ /* 0x000fc600078e0006 */
[----:B------:R-:W-:Y:S01]  /*30530*/  IADD3 R30, PT, PT, R30, R46, RZ ;  /* 0x0000002e1e1e7210 */ /* 0x000fe20007ffe0ff */
[----:B---3--:R-:W-:Y:S01]  /*30540*/  IMAD.WIDE.U32 R6, R35, R29, RZ ;  /* 0x0000001d23067225 */ /* 0x008fe200078e00ff */
[----:B------:R-:W-:-:S03]  /*30550*/  ISETP.GE.U32.AND P0, PT, R11, 0x7f000001, PT ;  /* 0x7f0000010b00780c */ /* 0x000fc60003f06070 */
[----:B------:R-:W-:Y:S01]  /*30560*/  ISETP.GE.U32.AND P1, PT, R30, 0x7f000001, PT ;  /* 0x7f0000011e00780c */ /* 0x000fe20003f26070 */
[----:B------:R-:W-:-:S04]  /*30570*/  IMAD R35, R6, 0x7effffff, RZ ;  /* 0x7effffff06237824 */ /* 0x000fc800078e02ff */
[----:B------:R-:W-:-:S04]  /*30580*/  IMAD.HI.U32 R35, R35, 0x7f000001, R6 ;  /* 0x7f00000123237827 */ /* 0x000fc800078e0006 */
[----:B----4-:R-:W-:Y:S01]  /*30590*/  IMAD.WIDE.U32 R6, R42, R29, RZ ;  /* 0x0000001d2a067225 */ /* 0x010fe200078e00ff */
[----:B------:R-:W-:-:S03]  /*305a0*/  @P0 IADD3 R11, PT, PT, R11, -0x7f000001, RZ ;  /* 0x80ffffff0b0b0810 */ /* 0x000fc60007ffe0ff */
[----:B------:R-:W-:Y:S01]  /*305b0*/  IMAD R42, R6, 0x7effffff, RZ ;  /* 0x7effffff062a7824 */ /* 0x000fe200078e02ff */
[----:B------:R-:W-:-:S03]  /*305c0*/  @P1 IADD3 R30, PT, PT, R30, -0x7f000001, RZ ;  /* 0x80ffffff1e1e1810 */ /* 0x000fc60007ffe0ff */
[----:B------:R-:W-:Y:S01]  /*305d0*/  IMAD.HI.U32 R42, R42, 0x7f000001, R6 ;  /* 0x7f0000012a2a7827 */ /* 0x000fe200078e0006 */
[----:B------:R-:W-:-:S03]  /*305e0*/  IADD3 R15, PT, PT, R15, R11, RZ ;  /* 0x0000000b0f0f7210 */ /* 0x000fc60007ffe0ff */
[----:B------:R-:W-:Y:S01]  /*305f0*/  IMAD.WIDE.U32 R6, R40, R29, RZ ;  /* 0x0000001d28067225 */ /* 0x000fe200078e00ff */
[----:B------:R-:W-:Y:S01]  /*30600*/  IADD3 R11, PT, PT, R25, R30, RZ ;  /* 0x0000001e190b7210 */ /* 0x000fe20007ffe0ff */
[----:B------:R-:W-:Y:S02]  /*30610*/  ISETP.GE.U32.AND P0, PT, R35, 0x7f000001, PT ;  /* 0x7f0000012300780c */ /* 0x000fe40003f06070 */
[----:B------:R-:W-:Y:S01]  /*30620*/  IMAD R40, R6, 0x7effffff, RZ ;  /* 0x7effffff06287824 */ /* 0x000fe200078e02ff */
[----:B------:R-:W-:Y:S01]  /*30630*/  ISETP.GE.U32.AND P1, PT, R15, 0x7f000001, PT ;  /* 0x7f0000010f00780c */ /* 0x000fe20003f26070 */
[----:B------:R-:W-:Y:S02]  /*30640*/  ISETP.GE.U32.AND P2, PT, R11, 0x7f000001, PT ;  /* 0x7f0000010b00780c */ /* 0x000fe40003f46070 */
[----:B------:R-:W-:-:S04]  /*30650*/  IMAD.HI.U32 R40, R40, 0x7f000001, R6 ;  /* 0x7f00000128287827 */ /* 0x000fc800078e0006 */
[----:B------:R-:W-:-:S04]  /*30660*/  IMAD.WIDE.U32 R6, R43, R29, RZ ;  /* 0x0000001d2b067225 */ /* 0x000fc800078e00ff */
[----:B------:R-:W-:Y:S01]  /*30670*/  IMAD R25, R6, 0x7effffff, RZ ;  /* 0x7effffff06197824 */ /* 0x000fe200078e02ff */
[----:B------:R-:W-:Y:S01]  /*30680*/  @P0 IADD3 R35, PT, PT, R35, -0x7f000001, RZ ;  /* 0x80ffffff23230810 */ /* 0x000fe20007ffe0ff */
[----:B------:R-:W-:Y:S02]  /*30690*/  ISETP.GE.U32.AND P0, PT, R42, 0x7f000001, PT ;  /* 0x7f0000012a00780c */ /* 0x000fe40003f06070 */
[----:B------:R-:W-:Y:S01]  /*306a0*/  IMAD.HI.U32 R25, R25, 0x7f000001, R6 ;  /* 0x7f00000119197827 */ /* 0x000fe200078e0006 */
[----:B------:R-:W-:Y:S02]  /*306b0*/  @P1 IADD3 R15, PT, PT, R15, -0x7f000001, RZ ;  /* 0x80ffffff0f0f1810 */ /* 0x000fe40007ffe0ff */
[----:B------:R-:W-:Y:S01]  /*306c0*/  @P2 IADD3 R11, PT, PT, R11, -0x7f000001, RZ ;  /* 0x80ffffff0b0b2810 */ /* 0x000fe20007ffe0ff */
[----:B------:R-:W-:Y:S01]  /*306d0*/  ISETP.GE.U32.AND P1, PT, R40, 0x7f000001, PT ;  /* 0x7f0000012800780c */ /* 0x000fe20003f26070 */
[----:B------:R-:W-:Y:S01]  /*306e0*/  ISETP.GE.U32.AND P2, PT, R25, 0x7f000001, PT ;  /* 0x7f0000011900780c */ /* 0x000fe20003f46070 */
[----:B------:R-:W-:-:S05]  /*306f0*/  IADD3 R35, PT, PT, R35, R44, RZ ;  /* 0x0000002c23237210 */ /* 0x000fca0007ffe0ff */
[----:B------:R-:W-:Y:S01]  /*30700*/  @P0 IADD3 R42, PT, PT, R42, -0x7f000001, RZ ;  /* 0x80ffffff2a2a0810 */ /* 0x000fe20007ffe0ff */
[----:B------:R-:W-:-:S05]  /*30710*/  ISETP.GE.U32.AND P0, PT, R35, 0x7f000001, PT ;  /* 0x7f0000012300780c */ /* 0x000fca0003f06070 */
[----:B------:R-:W-:Y:S02]  /*30720*/  @P1 IADD3 R40, PT, PT, R40, -0x7f000001, RZ ;  /* 0x80ffffff28281810 */ /* 0x000fe40007ffe0ff */
[----:B------:R-:W-:Y:S02]  /*30730*/  @P2 IADD3 R25, PT, PT, R25, -0x7f000001, RZ ;  /* 0x80ffffff19192810 */ /* 0x000fe40007ffe0ff */
[----:B------:R-:W-:Y:S02]  /*30740*/  IADD3 R31, PT, PT, R42, R31, RZ ;  /* 0x0000001f2a1f7210 */ /* 0x000fe40007ffe0ff */
[----:B--2---:R-:W-:Y:S02]  /*30750*/  IADD3 R33, PT, PT, R40, R33, RZ ;  /* 0x0000002128217210 */ /* 0x004fe40007ffe0ff */
[----:B------:R-:W-:Y:S01]  /*30760*/  IADD3 R34, PT, PT, R25, R34, RZ ;  /* 0x0000002219227210 */ /* 0x000fe20007ffe0ff */
[----:B------:R0:W-:Y:S01]  /*30770*/  STL [R1+0x110], R35 ;  /* 0x0001102301007387 */ /* 0x0001e20000100800 */
[----:B------:R-:W-:Y:S01]  /*30780*/  ISETP.GE.U32.AND P1, PT, R31, 0x7f000001, PT ;  /* 0x7f0000011f00780c */ /* 0x000fe20003f26070 */
[----:B------:R-:W-:Y:S01]  /*30790*/  ISETP.GE.U32.AND P2, PT, R33, 0x7f000001, PT ;  /* 0x7f0000012100780c */ /* 0x000fe20003f46070 */
[----:B0-----:R-:W-:Y:S01]  /*307a0*/  @P0 IADD3 R35, PT, PT, R35, -0x7f000001, RZ ;  /* 0x80ffffff23230810 */ /* 0x001fe20007ffe0ff */
[----:B------:R-:W-:Y:S01]  /*307b0*/  ISETP.GE.U32.AND P0, PT, R34, 0x7f000001, PT ;  /* 0x7f0000012200780c */ /* 0x000fe20003f06070 */
[----:B------:R-:W-:Y:S01]  /*307c0*/  IADD3 R11, PT, PT, R15, R11, RZ ;  /* 0x0000000b0f0b7210 */ /* 0x000fe20007ffe0ff */
[----:B------:R0:W-:Y:S04]  /*307d0*/  STL [R1+0x114], R31 ;  /* 0x0001141f01007387 */ /* 0x0001e80000100800 */
[----:B------:R1:W-:Y:S01]  /*307e0*/  STL [R1+0x118], R33 ;  /* 0x0001182101007387 */ /* 0x0003e20000100800 */
[----:B------:R-:W-:-:S03]  /*307f0*/  ISETP.GE.U32.AND P3, PT, R11, 0x7f000001, PT ;  /* 0x7f0000010b00780c */ /* 0x000fc60003f66070 */
[----:B------:R2:W-:Y:S01]  /*30800*/  STL [R1+0x11c], R34 ;  /* 0x00011c2201007387 */ /* 0x0005e20000100800 */
[----:B0-----:R-:W-:Y:S02]  /*30810*/  @P1 IADD3 R31, PT, PT, R31, -0x7f000001, RZ ;  /* 0x80ffffff1f1f1810 */ /* 0x001fe40007ffe0ff */
[----:B-1----:R-:W-:Y:S02]  /*30820*/  @P2 IADD3 R33, PT, PT, R33, -0x7f000001, RZ ;  /* 0x80ffffff21212810 */ /* 0x002fe40007ffe0ff */
[----:B--2---:R-:W-:Y:S01]  /*30830*/  @P0 IADD3 R34, PT, PT, R34, -0x7f000001, RZ ;  /* 0x80ffffff22220810 */ /* 0x004fe20007ffe0ff */
[----:B------:R-:W-:Y:S04]  /*30840*/  STL [R1+0x110], R35 ;  /* 0x0001102301007387 */ /* 0x000fe80000100800 */
[----:B------:R0:W-:Y:S04]  /*30850*/  STL [R1+0x114], R31 ;  /* 0x0001141f01007387 */ /* 0x0001e80000100800 */
[----:B------:R1:W-:Y:S04]  /*30860*/  STL [R1+0x118], R33 ;  /* 0x0001182101007387 */ /* 0x0003e80000100800 */
[----:B------:R2:W-:Y:S01]  /*30870*/  STL [R1+0x11c], R34 ;  /* 0x00011c2201007387 */ /* 0x0005e20000100800 */
[----:B------:R-:W-:-:S03]  /*30880*/  @P3 IADD3 R11, PT, PT, R11, -0x7f000001, RZ ;  /* 0x80ffffff0b0b3810 */ /* 0x000fc60007ffe0ff */
[----:B0-----:R-:W3:Y:S04]  /*30890*/  LD.E R31, desc[UR22][R4.64+0x464] ;  /* 0x00046416041f7980 */ /* 0x001ee8000c101900 */
[----:B-1----:R-:W4:Y:S01]  /*308a0*/  LD.E R33, desc[UR22][R4.64+0x460] ;  /* 0x0004601604217980 */ /* 0x002f22000c101900 */
[----:B------:R-:W-:-:S03]  /*308b0*/  IADD3 R25, PT, PT, R64, R11, RZ ;  /* 0x0000000b40197210 */ /* 0x000fc60007ffe0ff */
[----:B------:R-:W3:Y:S02]  /*308c0*/  LD.E R42, desc[UR22][R4.64+0x468] ;  /* 0x00046816042a7980 */ /* 0x000ee4000c101900 */
[----:B------:R-:W-:Y:S02]  /*308d0*/  ISETP.GE.U32.AND P3, PT, R25, 0x7f000001, PT ;  /* 0x7f0000011900780c */ /* 0x000fe40003f66070 */
[----:B------:R0:W3:Y:S01]  /*308e0*/  LD.E R40, desc[UR22][R4.64+0x46c] ;  /* 0x00046c1604287980 */ /* 0x0000e2000c101900 */
[----:B------:R-:W-:-:S03]  /*308f0*/  ISETP.GE.U32.AND P1, PT, R19, 0x7f000001, PT ;  /* 0x7f0000011300780c */ /* 0x000fc60003f26070 */
[----:B------:R-:W3:Y:S04]  /*30900*/  LDL R44, [R1+0x110] ;  /* 0x00011000012c7983 */ /* 0x000ee80000100800 */
[----:B--2---:R-:W2:Y:S03]  /*30910*/  LDL R34, [R1+0x114] ;  /* 0x0001140001227983 */ /* 0x004ea60000100800 */
[----:B------:R-:W-:Y:S01]  /*30920*/  @P3 IADD3 R25, PT, PT, R25, -0x7f000001, RZ ;  /* 0x80ffffff19193810 */ /* 0x000fe20007ffe0ff */
[----:B------:R-:W2:Y:S03]  /*30930*/  LDL R35, [R1+0x118] ;  /* 0x0001180001237983 */ /* 0x000ea60000100800 */
[----:B------:R-:W-:-:S02]  /*30940*/  IADD3 R45, PT, PT, R25, R13, RZ ;  /* 0x0000000d192d7210 */ /* 0x000fc40007ffe0ff */
[----:B------:R-:W-:Y:S01]  /*30950*/  @P1 IADD3 R19, PT, PT, R19, -0x7f000001, RZ ;  /* 0x80ffffff13131810 */ /* 0x000fe20007ffe0ff */
[----:B------:R-:W2:Y:S02]  /*30960*/  LDL R43, [R1+0x11c] ;  /* 0x00011c00012b7983 */ /* 0x000ea40000100800 */
[----:B------:R-:W-:Y:S01]  /*30970*/  ISETP.GE.U32.AND P0, PT, R45, 0x7f000001, PT ;  /* 0x7f0000012d00780c */ /* 0x000fe20003f06070 */
[----:B------:R-:W-:-:S12]  /*30980*/  IADD3 R46, PT, PT, R25, R19, RZ ;  /* 0x00000013192e7210 */ /* 0x000fd80007ffe0ff */
[----:B------:R-:W-:Y:S01]  /*30990*/  @P0 IADD3 R45, PT, PT, R45, -0x7f000001, RZ ;  /* 0x80ffffff2d2d0810 */ /* 0x000fe20007ffe0ff */
[----:B------:R-:W-:-:S04]  /*309a0*/  ISETP.GE.U32.AND P0, PT, R46, 0x7f000001, PT ;  /* 0x7f0000012e00780c */ /* 0x000fc80003f06070 */
[----:B0-----:R-:W-:-:S04]  /*309b0*/  IMAD.WIDE.U32 R4, R45, UR7, RZ ;  /* 0x000000072d047c25 */ /* 0x001fc8000f8e00ff */
[----:B------:R-:W-:-:S05]  /*309c0*/  IMAD R19, R4, 0x7effffff, RZ ;  /* 0x7effffff04137824 */ /* 0x000fca00078e02ff */
[----:B------:R-:W-:Y:S01]  /*309d0*/  @P0 IADD3 R46, PT, PT, R46, -0x7f000001, RZ ;  /* 0x80ffffff2e2e0810 */ /* 0x000fe20007ffe0ff */
[----:B------:R-:W-:-:S04]  /*309e0*/  IMAD.HI.U32 R19, R19, 0x7f000001, R4 ;  /* 0x7f00000113137827 */ /* 0x000fc800078e0004 */
[----:B------:R-:W-:-:S04]  /*309f0*/  IMAD.WIDE.U32 R4, R46, UR9, RZ ;  /* 0x000000092e047c25 */ /* 0x000fc8000f8e00ff */
[----:B------:R-:W-:-:S04]  /*30a00*/  IMAD R29, R4, 0x7effffff, RZ ;  /* 0x7effffff041d7824 */ /* 0x000fc800078e02ff */
[----:B------:R-:W-:Y:S02]  /*30a10*/  IMAD.HI.U32 R29, R29, 0x7f000001, R4 ;  /* 0x7f0000011d1d7827 */ /* 0x000fe400078e0004 */
[----:B------:R-:W2:Y:S01]  /*30a20*/  LDL.64 R4, [R1+0x100] ;  /* 0x0001000001047983 */ /* 0x000ea20000100a00 */
[----:B------:R-:W-:Y:S01]  /*30a30*/  ISETP.GE.U32.AND P0, PT, R18, 0x7f000001, PT ;  /* 0x7f0000011200780c */ /* 0x000fe20003f06070 */
[----:B------:R-:W-:-:S12]  /*30a40*/  ISETP.GE.U32.AND P1, PT, R24, 0x7f000001, PT ;  /* 0x7f0000011800780c */ /* 0x000fd80003f26070 */
[----:B------:R-:W-:-:S04]  /*30a50*/  @P0 IADD3 R18, PT, PT, R18, -0x7f000001, RZ ;  /* 0x80ffffff12120810 */ /* 0x000fc80007ffe0ff */
[----:B------:R-:W-:Y:S02]  /*30a60*/  IADD3 R48, PT, PT, R25, R18, RZ ;  /* 0x0000001219307210 */ /* 0x000fe40007ffe0ff */
[----:B------:R-:W-:-:S03]  /*30a70*/  @P1 IADD3 R24, PT, PT, R24, -0x7f000001, RZ ;  /* 0x80ffffff18181810 */ /* 0x000fc60007ffe0ff */
[----:B------:R-:W-:Y:S01]  /*30a80*/  ISETP.GE.U32.AND P0, PT, R48, 0x7f000001, PT ;  /* 0x7f0000013000780c */ /* 0x000fe20003f06070 */
[----:B------:R-:W-:-:S12]  /*30a90*/  IADD3 R47, PT, PT, R25, R24, RZ ;  /* 0x00000018192f7210 */ /* 0x000fd80007ffe0ff */
[----:B------:R-:W-:Y:S01]  /*30aa0*/  @P0 IADD3 R48, PT, PT, R48, -0x7f000001, RZ ;  /* 0x80ffffff30300810 */ /* 0x000fe20007ffe0ff */
[----:B------:R-:W-:-:S13]  /*30ab0*/  ISETP.GE.U32.AND P0, PT, R47, 0x7f000001, PT ;  /* 0x7f0000012f00780c */ /* 0x000fda0003f06070 */
[----:B------:R-:W-:Y:S01]  /*30ac0*/  @P0 IADD3 R47, PT, PT, R47, -0x7f000001, RZ ;  /* 0x80ffffff2f2f0810 */ /* 0x000fe20007ffe0ff */
[----:B------:R-:W-:Y:S01]  /*30ad0*/  ISETP.GE.U32.AND P0, PT, R28, 0x7f000001, PT ;  /* 0x7f0000011c00780c */ /* 0x000fe20003f06070 */
[----:B------:R-:W-:Y:S01]  /*30ae0*/  ISETP.GE.U32.AND P1, PT, R16, R60, PT ;  /* 0x0000003c1000720c */ /* 0x000fe20003f26070 */
[----:B------:R-:W-:Y:S01]  /*30af0*/  IMAD.WIDE.U32 R6, R15, UR20, RZ ;  /* 0x000000140f067c25 */ /* 0x000fe2000f8e00ff */
[----:B------:R-:W-:Y:S02]  /*30b00*/  IADD3 R16, PT, PT, -R60, R16, RZ ;  /* 0x000000103c107210 */ /* 0x000fe40007ffe1ff */
[----:B------:R-:W-:Y:S01]  /*30b10*/  IADD3 R20, PT, PT, R20, R25, RZ ;  /* 0x0000001914147210 */ /* 0x000fe20007ffe0ff */
[----:B------:R-:W-:-:S07]  /*30b20*/  ISETP.GE.U32.AND P3, PT, R27, 0x7f000001, PT ;  /* 0x7f0000011b00780c */ /* 0x000fce0003f66070 */
[----:B------:R-:W-:Y:S01]  /*30b30*/  @P0 IADD3 R28, PT, PT, R28, -0x7f000001, RZ ;  /* 0x80ffffff1c1c0810 */ /* 0x000fe20007ffe0ff */
[----:B------:R-:W-:Y:S01]  /*30b40*/  IMAD R30, R6, 0x7effffff, RZ ;  /* 0x7effffff061e7824 */ /* 0x000fe200078e02ff */
[----:B------:R-:W2:Y:S02]  /*30b50*/  LDG.E R60, desc[UR22][R126.64+0x15c] ;  /* 0x00015c167e3c7981 */ /* 0x000ea4000c1e1900 */
[----:B------:R-:W-:Y:S01]  /*30b60*/  IADD3 R28, PT, PT, R25, R28, RZ ;  /* 0x0000001c191c7210 */ /* 0x000fe20007ffe0ff */
[----:B------:R-:W-:-:S04]  /*30b70*/  IMAD.HI.U32 R30, R30, 0x7f000001, R6 ;  /* 0x7f0000011e1e7827 */ /* 0x000fc800078e0006 */
[----:B------:R-:W-:Y:S01]  /*30b80*/  ISETP.GE.U32.AND P0, PT, R28, 0x7f000001, PT ;  /* 0x7f0000011c00780c */ /* 0x000fe20003f06070 */
[----:B------:R-:W-:Y:S01]  /*30b90*/  @!P1 IADD3 R16, PT, PT, R16, 0x7f000001, RZ ;  /* 0x7f00000110109810 */ /* 0x000fe20007ffe0ff */
[----:B------:R-:W-:-:S04]  /*30ba0*/  IMAD.WIDE.U32 R6, R48, UR10, RZ ;  /* 0x0000000a30067c25 */ /* 0x000fc8000f8e00ff */
[----:B------:R-:W-:Y:S01]  /*30bb0*/  IMAD R15, R6, 0x7effffff, RZ ;  /* 0x7effffff060f7824 */ /* 0x000fe200078e02ff */
[----:B------:R-:W-:-:S03]  /*30bc0*/  IADD3 R24, PT, PT, R16, R55, RZ ;  /* 0x0000003710187210 */ /* 0x000fc60007ffe0ff */
[----:B------:R-:W-:-:S03]  /*30bd0*/  IMAD.HI.U32 R15, R15, 0x7f000001, R6 ;  /* 0x7f0000010f0f7827 */ /* 0x000fc600078e0006 */
[----:B------:R-:W-:Y:S01]  /*30be0*/  @P0 IADD3 R28, PT, PT, R28, -0x7f000001, RZ ;  /* 0x80ffffff1c1c0810 */ /* 0x000fe20007ffe0ff */
[----:B------:R-:W-:Y:S01]  /*30bf0*/  IMAD.WIDE.U32 R6, R47, UR11, RZ ;  /* 0x0000000b2f067c25 */ /* 0x000fe2000f8e00ff */
[----:B------:R-:W-:-:S03]  /*30c00*/  ISETP.GE.U32.AND P0, PT, R24, 0x7f000001, PT ;  /* 0x7f0000011800780c */ /* 0x000fc60003f06070 */
[----:B------:R-:W-:-:S04]  /*30c10*/  IMAD R13, R6, 0x7effffff, RZ ;  /* 0x7effffff060d7824 */ /* 0x000fc800078e02ff */
[----:B------:R-:W-:-:S04]  /*30c20*/  IMAD.HI.U32 R13, R13, 0x7f000001, R6 ;  /* 0x7f0000010d0d7827 */ /* 0x000fc800078e0006 */
[----:B------:R-:W-:Y:S02]  /*30c30*/  IMAD.WIDE.U32 R6, R28, UR12, RZ ;  /* 0x0000000c1c067c25 */ /* 0x000fe4000f8e00ff */
[----:B------:R-:W-:Y:S02]  /*30c40*/  @P0 IADD3 R24, PT, PT, R24, -0x7f000001, RZ ;  /* 0x80ffffff18180810 */ /* 0x000fe40007ffe0ff */
[----:B------:R-:W-:-:S04]  /*30c50*/  IMAD R16, R6, 0x7effffff, RZ ;  /* 0x7effffff06107824 */ /* 0x000fc800078e02ff */
[----:B------:R-:W-:-:S04]  /*30c60*/  IMAD.HI.U32 R16, R16, 0x7f000001, R6 ;  /* 0x7f00000110107827 */ /* 0x000fc800078e0006 */
[----:B------:R-:W-:-:S04]  /*30c70*/  IMAD.WIDE.U32 R6, R24, R24, RZ ;  /* 0x0000001818067225 */ /* 0x000fc800078e00ff */
[----:B------:R-:W-:-:S04]  /*30c80*/  IMAD R18, R6, 0x7effffff, RZ ;  /* 0x7effffff06127824 */ /* 0x000fc800078e02ff */
[----:B------:R-:W-:Y:S01]  /*30c90*/  IMAD.HI.U32 R6, R18, 0x7f000001, R6 ;  /* 0x7f00000112067827 */ /* 0x000fe200078e0006 */
[----:B------:R-:W-:Y:S01]  /*30ca0*/  IADD3 R18, PT, PT, R21, R21, RZ ;  /* 0x0000001515127210 */ /* 0x000fe20007ffe0ff */
[----:B------:R-:W-:-:S04]  /*30cb0*/  ISETP.GE.U32.AND P1, PT, R20, 0x7f000001, PT ;  /* 0x7f0000011400780c */ /* 0x000fc80003f26070 */
[----:B------:R-:W-:Y:S01]  /*30cc0*/  ISETP.GE.U32.AND P2, PT, R18, 0x7f000001, PT ;  /* 0x7f0000011200780c */ /* 0x000fe20003f46070 */
[----:B------:R-:W-:-:S08]  /*30cd0*/  ISETP.GE.U32.AND P0, PT, R6, 0x7f000001, PT ;  /* 0x7f0000010600780c */ /* 0x000fd00003f06070 */
[----:B------:R-:W-:-:S04]  /*30ce0*/  @P1 IADD3 R20, PT, PT, R20, -0x7f000001, RZ ;  /* 0x80ffffff14141810 */ /* 0x000fc80007ffe0ff */
[----:B------:R-:W-:Y:S02]  /*30cf0*/  @P2 IADD3 R18, PT, PT, R18, -0x7f000001, RZ ;  /* 0x80ffffff12122810 */ /* 0x000fe40007ffe0ff */
[----:B------:R-:W-:Y:S02]  /*30d00*/  IADD3 R21, PT, PT, R20, UR6, RZ ;  /* 0x0000000614157c10 */ /* 0x000fe4000fffe0ff */
[----:B------:R-:W-:Y:S02]  /*30d10*/  IADD3 R18, PT, PT, R25, R18, RZ ;  /* 0x0000001219127210 */ /* 0x000fe40007ffe0ff */
[----:B------:R-:W-:Y:S02]  /*30d20*/  @P3 IADD3 R27, PT, PT, R27, -0x7f000001, RZ ;  /* 0x80ffffff1b1b3810 */ /* 0x000fe40007ffe0ff */
[----:B------:R-:W-:Y:S01]  /*30d30*/  @P0 IADD3 R6, PT, PT, R6, -0x7f000001, RZ ;  /* 0x80ffffff06060810 */ /* 0x000fe20007ffe0ff */
[----:B------:R-:W-:Y:S01]  /*30d40*/  ISETP.GE.U32.AND P2, PT, R21, 0x7f000001, PT ;  /* 0x7f0000011500780c */ /* 0x000fe20003f46070 */
[----:B------:R-:W-:Y:S01]  /*30d50*/  ISETP.GE.U32.AND P0, PT, R18, 0x7f000001, PT ;  /* 0x7f0000011200780c */ /* 0x000fe20003f06070 */
[----:B------:R-:W-:-:S05]  /*30d60*/  IADD3 R27, PT, PT, R25, R27, RZ ;  /* 0x0000001b191b7210 */ /* 0x000fca0007ffe0ff */
[----:B------:R-:W-:-:S06]  /*30d70*/  ISETP.GE.U32.AND P1, PT, R27, 0x7f000001, PT ;  /* 0x7f0000011b00780c */ /* 0x000fcc0003f26070 */
[----:B------:R-:W-:Y:S02]  /*30d80*/  @P2 IADD3 R21, PT, PT, R21, -0x7f000001, RZ ;  /* 0x80ffffff15152810 */ /* 0x000fe40007ffe0ff */
[----:B------:R-:W-:Y:S01]  /*30d90*/  @P0 IADD3 R18, PT, PT, R18, -0x7f000001, RZ ;  /* 0x80ffffff12120810 */ /* 0x000fe20007ffe0ff */
[----:B------:R-:W-:-:S03]  /*30da0*/  ISETP.GE.U32.AND P0, PT, R26, 0x7f000001, PT ;  /* 0x7f0000011a00780c */ /* 0x000fc60003f06070 */
[----:B------:R-:W-:Y:S01]  /*30db0*/  IADD3 R21, PT, PT, R18, R21, RZ ;  /* 0x0000001512157210 */ /* 0x000fe20007ffe0ff */
[----:B------:R-:W-:Y:S01]  /*30dc0*/  IMAD.WIDE.U32 R6, R6, R24, RZ ;  /* 0x0000001806067225 */ /* 0x000fe200078e00ff */
[----:B------:R-:W-:-:S03]  /*30dd0*/  @P1 IADD3 R27, PT, PT, R27, -0x7f000001, RZ ;  /* 0x80ffffff1b1b1810 */ /* 0x000fc60007ffe0ff */
[----:B------:R-:W-:Y:S01]  /*30de0*/  ISETP.GE.U32.AND P1, PT, R21, 0x7f000001, PT ;  /* 0x7f0000011500780c */ /* 0x000fe20003f26070 */
[----:B------:R-:W-:-:S04]  /*30df0*/  IMAD R49, R6, 0x7effffff, RZ ;  /* 0x7effffff06317824 */ /* 0x000fc800078e02ff */
[----:B------:R-:W-:Y:S01]  /*30e00*/  @P0 IADD3 R26, PT, PT, R26, -0x7f000001, RZ ;  /* 0x80ffffff1a1a0810 */ /* 0x000fe20007ffe0ff */
[----:B------:R-:W-:-:S03]  /*30e10*/  IMAD.HI.U32 R49, R49, 0x7f000001, R6 ;  /* 0x7f00000131317827 */ /* 0x000fc600078e0006 */
[----:B------:R-:W-:Y:S02]  /*30e20*/  IADD3 R26, PT, PT, R25, R26, RZ ;  /* 0x0000001a191a7210 */ /* 0x000fe40007ffe0ff */
[----:B------:R-:W-:Y:S02]  /*30e30*/  ISETP.GE.U32.AND P0, PT, R49, 0x7f000001, PT ;  /* 0x7f0000013100780c */ /* 0x000fe40003f06070 */
[----:B------:R-:W-:Y:S01]  /*30e40*/  @P1 IADD3 R21, PT, PT, R21, -0x7f000001, RZ ;  /* 0x80ffffff15151810 */ /* 0x000fe20007ffe0ff */
[----:B------:R-:W-:-:S03]  /*30e50*/  ISETP.GE.U32.AND P1, PT, R26, 0x7f000001, PT ;  /* 0x7f0000011a00780c */ /* 0x000fc60003f26070 */
[----:B------:R-:W-:-:S05]  /*30e60*/  IADD3 R21, PT, PT, R45, R21, RZ ;  /* 0x000000152d157210 */ /* 0x000fca0007ffe0ff */
[----:B------:R-:W-:Y:S02]  /*30e70*/  ISETP.GE.U32.AND P2, PT, R21, 0x7f000001, PT ;  /* 0x7f0000011500780c */ /* 0x000fe40003f46070 */
[----:B------:R-:W-:Y:S01]  /*30e80*/  @P0 IADD3 R49, PT, PT, R49, -0x7f000001, RZ ;  /* 0x80ffffff31310810 */ /* 0x000fe20007ffe0ff */
[----:B------:R-:W-:Y:S02]  /*30e90*/  IMAD.WIDE.U32 R6, R27, UR13, RZ ;  /* 0x0000000d1b067c25 */ /* 0x000fe4000f8e00ff */
[----:B------:R-:W-:Y:S02]  /*30ea0*/  @P1 IADD3 R26, PT, PT, R26, -0x7f000001, RZ ;  /* 0x80ffffff1a1a1810 */ /* 0x000fe40007ffe0ff */
[----:B------:R-:W-:Y:S01]  /*30eb0*/  ISETP.GE.U32.AND P1, PT, R49, R57, PT ;  /* 0x000000393100720c */ /* 0x000fe20003f26070 */
[----:B------:R-:W-:Y:S01]  /*30ec0*/  IMAD R24, R6, 0x7effffff, RZ ;  /* 0x7effffff06187824 */ /* 0x000fe200078e02ff */
[----:B------:R-:W-:-:S03]  /*30ed0*/  IADD3 R49, PT, PT, -R57, R49, RZ ;  /* 0x0000003139317210 */ /* 0x000fc60007ffe1ff */
[----:B------:R-:W-:Y:S01]  /*30ee0*/  IMAD.HI.U32 R24, R24, 0x7f000001, R6 ;  /* 0x7f00000118187827 */ /* 0x000fe200078e0006 */
[----:B------:R-:W-:-:S03]  /*30ef0*/  @P2 IADD3 R21, PT, PT, R21, -0x7f000001, RZ ;  /* 0x80ffffff15152810 */ /* 0x000fc60007ffe0ff */
[----:B------:R-:W-:Y:S01]  /*30f00*/  IMAD.WIDE.U32 R6, R26, UR14, RZ ;  /* 0x0000000e1a067c25 */ /* 0x000fe2000f8e00ff */
[----:B------:R-:W-:-:S03]  /*30f10*/  IADD3 R46, PT, PT, R46, R21, RZ ;  /* 0x000000152e2e7210 */ /* 0x000fc60007ffe0ff */
[----:B------:R-:W-:Y:S01]  /*30f20*/  IMAD R21, R6, 0x7effffff, RZ ;  /* 0x7effffff06157824 */ /* 0x000fe200078e02ff */
[----:B------:R-:W-:Y:S01]  /*30f30*/  @!P1 IADD3 R49, PT, PT, R49, 0x7f000001, RZ ;  /* 0x7f00000131319810 */ /* 0x000fe20007ffe0ff */
[----:B------:R-:W-:Y:S02]  /*30f40*/  ISETP.GE.U32.AND P0, PT, R46, 0x7f000001, PT ;  /* 0x7f0000012e00780c */ /* 0x000fe40003f06070 */
[----:B------:R-:W-:-:S04]  /*30f50*/  IMAD.HI.U32 R21, R21, 0x7f000001, R6 ;  /* 0x7f00000115157827 */ /* 0x000fc800078e0006 */
[----:B----4-:R-:W-:-:S04]  /*30f60*/  IMAD.WIDE.U32 R6, R33, R49, RZ ;  /* 0x0000003121067225 */ /* 0x010fc800078e00ff */
[----:B------:R-:W-:-:S03]  /*30f70*/  IMAD R33, R6, 0x7effffff, RZ ;  /* 0x7effffff06217824 */ /* 0x000fc600078e02ff */
[----:B------:R-:W-:Y:S01]  /*30f80*/  @P0 IADD3 R46, PT, PT, R46, -0x7f000001, RZ ;  /* 0x80ffffff2e2e0810 */ /* 0x000fe20007ffe0ff */
[----:B------:R-:W-:-:S04]  /*30f90*/  IMAD.HI.U32 R33, R33, 0x7f000001, R6 ;  /* 0x7f00000121217827 */ /* 0x000fc800078e0006 */
[----:B---3--:R-:W-:Y:S01]  /*30fa0*/  IMAD.WIDE.U32 R6, R31, R49, RZ ;  /* 0x000000311f067225 */ /* 0x008fe200078e00ff */
[----:B------:R-:W-:-:S03]  /*30fb0*/  IADD3 R48, PT, PT, R48, R46, RZ ;  /* 0x0000002e30307210 */ /* 0x000fc60007ffe0ff */
[----:B------:R-:W-:-:S04]  /*30fc0*/  IMAD R31, R6, 0x7effffff, RZ ;  /* 0x7effffff061f7824 */ /* 0x000fc800078e02ff */
[----:B------:R-:W-:Y:S01]  /*30fd0*/  IMAD.HI.U32 R31, R31, 0x7f000001, R6 ;  /* 0x7f0000011f1f7827 */ /* 0x000fe200078e0006 */
[----:B------:R-:W-:-:S03]  /*30fe0*/  ISETP.GE.U32.AND P0, PT, R48, 0x7f000001, PT ;  /* 0x7f0000013000780c */ /* 0x000fc60003f06070 */
[----:B------:R-:W-:-:S04]  /*30ff0*/  IMAD.WIDE.U32 R6, R42, R49, RZ ;  /* 0x000000312a067225 */ /* 0x000fc800078e00ff */
[----:B------:R-:W-:-:S04]  /*31000*/  IMAD R42, R6, 0x7effffff, RZ ;  /* 0x7effffff062a7824 */ /* 0x000fc800078e02ff */
[----:B------:R-:W-:-:S04]  /*31010*/  IMAD.HI.U32 R42, R42, 0x7f000001, R6 ;  /* 0x7f0000012a2a7827 */ /* 0x000fc800078e0006 */
[----:B------:R-:W-:Y:S01]  /*31020*/  IMAD.WIDE.U32 R6, R40, R49, RZ ;  /* 0x0000003128067225 */ /* 0x000fe200078e00ff */
[----:B------:R-:W-:-:S03]  /*31030*/  @P0 IADD3 R48, PT, PT, R48, -0x7f000001, RZ ;  /* 0x80ffffff30300810 */ /* 0x000fc60007ffe0ff */
[----:B------:R-:W-:-:S04]  /*31040*/  IMAD R40, R6, 0x7effffff, RZ ;  /* 0x7effffff06287824 */ /* 0x000fc800078e02ff */
[----:B------:R-:W-:Y:S01]  /*31050*/  IMAD.HI.U32 R6, R40, 0x7f000001, R6 ;  /* 0x7f00000128067827 */ /* 0x000fe200078e0006 */
[----:B------:R-:W-:Y:S01]  /*31060*/  IADD3 R47, PT, PT, R47, R48, RZ ;  /* 0x000000302f2f7210 */ /* 0x000fe20007ffe0ff */
[----:B------:R-:W-:Y:S01]  /*31070*/  ISETP.GE.U32.AND P0, PT, R33, 0x7f000001, PT ;  /* 0x7f0000012100780c */ /* 0x000fe20003f06070 */
[----:B------:R-:W-:Y:S01]  /*31080*/  ISETP.GE.U32.AND P1, PT, R31, 0x7f000001, PT ;  /* 0x7f0000011f00780c */ /* 0x000fe20003f26070 */
[----:B------:R-:W-:Y:S01]  /*31090*/  ISETP.GE.U32.AND P2, PT, R42, 0x7f000001, PT ;  /* 0x7f0000012a00780c */ /* 0x000fe20003f46070 */
[----:B------:R-:W-:Y:S01]  /*310a0*/  ISETP.GE.U32.AND P3, PT, R6, 0x7f000001, PT ;  /* 0x7f0000010600780c */ /* 0x000fe20003f66070 */
[----:B------:R-:W-:-:S09]  /*310b0*/  ISETP.GE.U32.AND P4, PT, R47, 0x7f000001, PT ;  /* 0x7f0000012f00780c */ /* 0x000fd20003f86070 */
[----:B------:R-:W-:Y:S02]  /*310c0*/  @P0 IADD3 R33, PT, PT, R33, -0x7f000001, RZ ;  /* 0x80ffffff21210810 */ /* 0x000fe40007ffe0ff */
[----:B------:R-:W-:Y:S02]  /*310d0*/  @P1 IADD3 R31, PT, PT, R31, -0x7f000001, RZ ;  /* 0x80ffffff1f1f1810 */ /* 0x000fe40007ffe0ff */
[----:B------:R-:W-:Y:S02]  /*310e0*/  @P2 IADD3 R42, PT, PT, R42, -0x7f000001, RZ ;  /* 0x80ffffff2a2a2810 */ /* 0x000fe40007ffe0ff */
[----:B------:R-:W-:Y:S02]  /*310f0*/  @P3 IADD3 R6, PT, PT, R6, -0x7f000001, RZ ;  /* 0x80ffffff06063810 */ /* 0x000fe40007ffe0ff */
[----:B------:R-:W-:Y:S02]  /*31100*/  @P4 IADD3 R47, PT, PT, R47, -0x7f000001, RZ ;  /* 0x80ffffff2f2f4810 */ /* 0x000fe40007ffe0ff */
[----:B------:R-:W-:-:S02]  /*31110*/  IADD3 R33, PT, PT, R33, R44, RZ ;  /* 0x0000002c21217210 */ /* 0x000fc40007ffe0ff */
[----:B--2---:R-:W-:Y:S02]  /*31120*/  IADD3 R31, PT, PT, R31, R34, RZ ;  /* 0x000000221f1f7210 */ /* 0x004fe40007ffe0ff */
        /* <DEDUP_REMOVED lines=15> */
[----:B0-----:R-:W-:Y:S02]  /*31220*/  @P3 IADD3 R6, PT, PT, R6, -0x7f000001, RZ ;  /* 0x80ffffff06063810 */ /* 0x001fe40007ffe0ff */
[----:B------:R-:W-:Y:S01]  /*31230*/  @P4 IADD3 R28, PT, PT, R28, -0x7f000001, RZ ;  /* 0x80ffffff1c1c4810 */ /* 0x000fe20007ffe0ff */
[----:B------:R-:W-:Y:S04]  /*31240*/  STL [R1+0x110], R33 ;  /* 0x0001102101007387 */ /* 0x000fe80000100800 */
[----:B------:R-:W-:Y:S04]  /*31250*/  STL [R1+0x114], R31 ;  /* 0x0001141f01007387 */ /* 0x000fe80000100800 */
[----:B------:R0:W-:Y:S04]  /*31260*/  STL [R1+0x118], R35 ;  /* 0x0001182301007387 */ /* 0x0001e80000100800 */
[----:B------:R1:W-:Y:S01]  /*31270*/  STL [R1+0x11c], R6 ;  /* 0x00011c0601007387 */ /* 0x0003e20000100800 */
[----:B------:R-:W-:-:S03]  /*31280*/  IADD3 R27, PT, PT, R27, R28, RZ ;  /* 0x0000001c1b1b7210 */ /* 0x000fc60007ffe0ff */
[----:B------:R-:W2:Y:S01]  /*31290*/  LD.E R43, desc[UR22][R4.64+0x470] ;  /* 0x00047016042b7980 */ /* 0x000ea2000c101900 */
[C---:B------:R-:W-:Y:S01]  /*312a0*/  ISETP.GE.U32.AND P0, PT, R12.reuse, 0x7f000001, PT ;  /* 0x7f0000010c00780c */ /* 0x040fe20003f06070 */
[----:B------:R-:W-:Y:S01]  /*312b0*/  ISETP.GE.U32.AND P4, PT, R27, 0x7f000001, PT ;  /* 0x7f0000011b00780c */ /* 0x000fe20003f86070 */
[----:B------:R-:W-:Y:S01]  /*312c0*/  ISETP.GE.U32.AND P1, PT, R23, 0x7f000001, PT ;  /* 0x7f0000011700780c */ /* 0x000fe20003f26070 */
[----:B0-----:R-:W3:Y:S04]  /*312d0*/  LDL R35, [R1+0x110] ;  /* 0x0001100001237983 */ /* 0x001ee80000100800 */
[----:B------:R-:W4:Y:S04]  /*312e0*/  LD.E R31, desc[UR22][R4.64+0x474] ;  /* 0x00047416041f7980 */ /* 0x000f28000c101900 */
[----:B------:R-:W3:Y:S02]  /*312f0*/  LD.E R28, desc[UR22][R4.64+0x478] ;  /* 0x00047816041c7980 */ /* 0x000ee4000c101900 */
[----:B------:R-:W-:-:S02]  /*31300*/  @P0 IADD3 R12, PT, PT, R12, -0x7f000001, RZ ;  /* 0x80ffffff0c0c0810 */ /* 0x000fc40007ffe0ff */
[----:B------:R-:W-:Y:S01]  /*31310*/  @P4 IADD3 R27, PT, PT, R27, -0x7f000001, RZ ;  /* 0x80ffffff1b1b4810 */ /* 0x000fe20007ffe0ff */
[----:B------:R0:W3:Y:S01]  /*31320*/  LD.E R40, desc[UR22][R4.64+0x47c] ;  /* 0x00047c1604287980 */ /* 0x0000e2000c101900 */
[----:B------:R-:W-:Y:S02]  /*31330*/  IADD3 R12, PT, PT, R25, R12, RZ ;  /* 0x0000000c190c7210 */ /* 0x000fe40007ffe0ff */
[----:B-1----:R-:W-:Y:S01]  /*31340*/  IADD3 R6, PT, PT, R26, R27, RZ ;  /* 0x0000001b1a067210 */ /* 0x002fe20007ffe0ff */
[----:B------:R-:W3:Y:S02]  /*31350*/  LDL R33, [R1+0x114] ;  /* 0x0001140001217983 */ /* 0x000ee40000100800 */
[----:B------:R-:W-:Y:S01]  /*31360*/  ISETP.GE.U32.AND P0, PT, R12, 0x7f000001, PT ;  /* 0x7f0000010c00780c */ /* 0x000fe20003f06070 */
[----:B------:R-:W-:Y:S01]  /*31370*/  @P1 IADD3 R23, PT, PT, R23, -0x7f000001, RZ ;  /* 0x80ffffff17171810 */ /* 0x000fe20007ffe0ff */
[----:B------:R-:W-:Y:S01]  /*31380*/  ISETP.GE.U32.AND P2, PT, R6, 0x7f000001, PT ;  /* 0x7f0000010600780c */ /* 0x000fe20003f46070 */
[----:B------:R-:W3:Y:S02]  /*31390*/  LDL R34, [R1+0x118] ;  /* 0x0001180001227983 */ /* 0x000ee40000100800 */
[----:B------:R-:W-:-:S02]  /*313a0*/  IADD3 R27, PT, PT, R25, R23, RZ ;  /* 0x00000017191b7210 */ /* 0x000fc40007ffe0ff */
[----:B------:R-:W3:Y:S06]  /*313b0*/  LDL R42, [R1+0x11c] ;  /* 0x00011c00012a7983 */ /* 0x000eec0000100800 */
[----:B------:R-:W-:Y:S01]  /*313c0*/  @P0 IADD3 R12, PT, PT, R12, -0x7f000001, RZ ;  /* 0x80ffffff0c0c0810 */ /* 0x000fe20007ffe0ff */
[----:B------:R-:W-:Y:S01]  /*313d0*/  ISETP.GE.U32.AND P0, PT, R27, 0x7f000001, PT ;  /* 0x7f0000011b00780c */ /* 0x000fe20003f06070 */
[----:B------:R-:W-:-:S04]  /*313e0*/  @P2 IADD3 R6, PT, PT, R6, -0x7f000001, RZ ;  /* 0x80ffffff06062810 */ /* 0x000fc80007ffe0ff */
[C---:B------:R-:W-:Y:S01]  /*313f0*/  IADD3 R6, PT, PT, R12.reuse, R6, RZ ;  /* 0x000000060c067210 */ /* 0x040fe20007ffe0ff */
[----:B0-----:R-:W-:-:S04]  /*31400*/  IMAD.WIDE.U32 R4, R12, UR15, RZ ;  /* 0x0000000f0c047c25 */ /* 0x001fc8000f8e00ff */
[----:B------:R-:W-:-:S03]  /*31410*/  ISETP.GE.U32.AND P1, PT, R6, 0x7f000001, PT ;  /* 0x7f0000010600780c */ /* 0x000fc60003f26070 */
[----:B------:R-:W-:Y:S01]  /*31420*/  @P0 IADD3 R27, PT, PT, R27, -0x7f000001, RZ ;  /* 0x80ffffff1b1b0810 */ /* 0x000fe20007ffe0ff */
[----:B------:R-:W-:Y:S01]  /*31430*/  ISETP.GE.U32.AND P0, PT, R22, 0x7f000001, PT ;  /* 0x7f0000011600780c */ /* 0x000fe20003f06070 */
[----:B------:R-:W-:-:S04]  /*31440*/  IMAD R23, R4, 0x7effffff, RZ ;  /* 0x7effffff04177824 */ /* 0x000fc800078e02ff */
[----:B------:R-:W-:-:S04]  /*31450*/  IMAD.HI.U32 R23, R23, 0x7f000001, R4 ;  /* 0x7f00000117177827 */ /* 0x000fc800078e0004 */
[----:B------:R-:W-:Y:S01]  /*31460*/  IMAD.WIDE.U32 R4, R27, UR16, RZ ;  /* 0x000000101b047c25 */ /* 0x000fe2000f8e00ff */
[----:B------:R-:W-:-:S03]  /*31470*/  @P1 IADD3 R6, PT, PT, R6, -0x7f000001, RZ ;  /* 0x80ffffff06061810 */ /* 0x000fc60007ffe0ff */
[----:B------:R-:W-:Y:S01]  /*31480*/  IMAD R26, R4, 0x7effffff, RZ ;  /* 0x7effffff041a7824 */ /* 0x000fe200078e02ff */
[----:B------:R-:W-:Y:S02]  /*31490*/  @P0 IADD3 R22, PT, PT, R22, -0x7f000001, RZ ;  /* 0x80ffffff16160810 */ /* 0x000fe40007ffe0ff */
[----:B------:R-:W-:Y:S01]  /*314a0*/  IADD3 R27, PT, PT, R27, R6, RZ ;  /* 0x000000061b1b7210 */ /* 0x000fe20007ffe0ff */
[----:B------:R-:W-:Y:S01]  /*314b0*/  IMAD.HI.U32 R26, R26, 0x7f000001, R4 ;  /* 0x7f0000011a1a7827 */ /* 0x000fe200078e0004 */
[----:B------:R-:W-:Y:S01]  /*314c0*/  ISETP.GE.U32.AND P1, PT, R17, 0x7f000001, PT ;  /* 0x7f0000011100780c */ /* 0x000fe20003f26070 */
[----:B------:R-:W-:Y:S02]  /*314d0*/  IADD3 R4, PT, PT, R25, R22, RZ ;  /* 0x0000001619047210 */ /* 0x000fe40007ffe0ff */
[----:B------:R-:W-:-:S03]  /*314e0*/  ISETP.GE.U32.AND P2, PT, R27, 0x7f000001, PT ;  /* 0x7f0000011b00780c */ /* 0x000fc60003f46070 */
[----:B------:R-:W-:-:S07]  /*314f0*/  ISETP.GE.U32.AND P0, PT, R4, 0x7f000001, PT ;  /* 0x7f0000010400780c */ /* 0x000fce0003f06070 */
[----:B------:R-:W-:-:S03]  /*31500*/  @P1 IADD3 R17, PT, PT, R17, -0x7f000001, RZ ;  /* 0x80ffffff11111810 */ /* 0x000fc60007ffe0ff */
[----:B------:R-:W-:Y:S02]  /*31510*/  @P2 IADD3 R27, PT, PT, R27, -0x7f000001, RZ ;  /* 0x80ffffff1b1b2810 */ /* 0x000fe40007ffe0ff */
[----:B------:R-:W-:Y:S02]  /*31520*/  IADD3 R22, PT, PT, R25, R17, RZ ;  /* 0x0000001119167210 */ /* 0x000fe40007ffe0ff */
[----:B------:R-:W-:-:S03]  /*31530*/  @P0 IADD3 R4, PT, PT, R4, -0x7f000001, RZ ;  /* 0x80ffffff04040810 */ /* 0x000fc60007ffe0ff */
[----:B------:R-:W-:Y:S01]  /*31540*/  ISETP.GE.U32.AND P0, PT, R22, 0x7f000001, PT ;  /* 0x7f0000011600780c */ /* 0x000fe20003f06070 */
[C---:B------:R-:W-:Y:S01]  /*31550*/  IADD3 R27, PT, PT, R4.reuse, R27, RZ ;  /* 0x0000001b041b7210 */ /* 0x040fe20007ffe0ff */
[----:B------:R-:W-:-:S04]  /*31560*/  IMAD.WIDE.U32 R4, R4, UR17, RZ ;  /* 0x0000001104047c25 */ /* 0x000fc8000f8e00ff */
[----:B------:R-:W-:-:S04]  /*31570*/  IMAD R17, R4, 0x7effffff, RZ ;  /* 0x7effffff04117824 */ /* 0x000fc800078e02ff */
[----:B------:R-:W-:Y:S02]  /*31580*/  IMAD.HI.U32 R17, R17, 0x7f000001, R4 ;  /* 0x7f00000111117827 */ /* 0x000fe400078e0004 */
[----:B------:R-:W3:Y:S01]  /*31590*/  LDL.64 R4, [R1+0x100] ;  /* 0x0001000001047983 */ /* 0x000ee20000100a00 */
[----:B------:R-:W-:Y:S01]  /*315a0*/  @P0 IADD3 R22, PT, PT, R22, -0x7f000001, RZ ;  /* 0x80ffffff16160810 */ /* 0x000fe20007ffe0ff */
[----:B------:R-:W-:Y:S01]  /*315b0*/  ISETP.GE.U32.AND P0, PT, R14, 0x7f000001, PT ;  /* 0x7f0000010e00780c */ /* 0x000fe20003f06070 */
[----:B------:R-:W-:-:S03]  /*315c0*/  ISETP.GE.U32.AND P1, PT, R27, 0x7f000001, PT ;  /* 0x7f0000011b00780c */ /* 0x000fc60003f26070 */
[----:B------:R-:W-:Y:S01]  /*315d0*/  IMAD.WIDE.U32 R6, R22, UR18, RZ ;  /* 0x0000001216067c25 */ /* 0x000fe2000f8e00ff */
[----:B------:R-:W-:-:S03]  /*315e0*/  ISETP.GE.U32.AND P3, PT, R2, R57, PT ;  /* 0x000000390200720c */ /* 0x000fc60003f66070 */
[----:B------:R-:W-:-:S05]  /*315f0*/  IMAD R12, R6, 0x7effffff, RZ ;  /* 0x7effffff060c7824 */ /* 0x000fca00078e02ff */
[----:B------:R-:W-:Y:S01]  /*31600*/  @P0 IADD3 R14, PT, PT, R14, -0x7f000001, RZ ;  /* 0x80ffffff0e0e0810 */ /* 0x000fe20007ffe0ff */
[----:B------:R-:W-:Y:S01]  /*31610*/  IMAD.HI.U32 R12, R12, 0x7f000001, R6 ;  /* 0x7f0000010c0c7827 */ /* 0x000fe200078e0006 */
[----:B------:R-:W-:Y:S02]  /*31620*/  @P1 IADD3 R27, PT, PT, R27, -0x7f000001, RZ ;  /* 0x80ffffff1b1b1810 */ /* 0x000fe40007ffe0ff */
[----:B------:R-:W-:Y:S02]  /*31630*/  IADD3 R6, PT, PT, R25, R14, RZ ;  /* 0x0000000e19067210 */ /* 0x000fe40007ffe0ff */
[----:B------:R-:W-:Y:S02]  /*31640*/  IADD3 R2, PT, PT, -R57, R2, RZ ;  /* 0x0000000239027210 */ /* 0x000fe40007ffe1ff */
[----:B------:R-:W-:Y:S01]  /*31650*/  IADD3 R22, PT, PT, R22, R27, RZ ;  /* 0x0000001b16167210 */ /* 0x000fe20007ffe0ff */
[----:B------:R-:W-:Y:S01]  /*31660*/  ISETP.GE.U32.AND P1, PT, R30, 0x7f000001, PT ;  /* 0x7f0000011e00780c */ /* 0x000fe20003f26070 */
[----:B------:R-:W3:Y:S01]  /*31670*/  LDG.E R57, desc[UR22][R126.64+0x158] ;  /* 0x000158167e397981 */ /* 0x000ee2000c1e1900 */
[----:B------:R-:W-:Y:S01]  /*31680*/  ISETP.GE.U32.AND P0, PT, R6, 0x7f000001, PT ;  /* 0x7f0000010600780c */ /* 0x000fe20003f06070 */
[----:B------:R-:W-:Y:S01]  /*31690*/  @!P3 IADD3 R2, PT, PT, R2, 0x7f000001, RZ ;  /* 0x7f0000010202b810 */ /* 0x000fe20007ffe0ff */
[----:B------:R-:W-:-:S03]  /*316a0*/  ISETP.GE.U32.AND P2, PT, R22, 0x7f000001, PT ;  /* 0x7f0000011600780c */ /* 0x000fc60003f46070 */
[----:B------:R-:W-:-:S08]  /*316b0*/  IADD3 R27, PT, PT, R2, R56, RZ ;  /* 0x00000038021b7210 */ /* 0x000fd00007ffe0ff */
[----:B------:R-:W-:Y:S01]  /*316c0*/  @P0 IADD3 R6, PT, PT, R6, -0x7f000001, RZ ;  /* 0x80ffffff06060810 */ /* 0x000fe20007ffe0ff */
[----:B------:R-:W-:Y:S01]  /*316d0*/  ISETP.GE.U32.AND P0, PT, R27, 0x7f000001, PT ;  /* 0x7f0000011b00780c */ /* 0x000fe20003f06070 */
[----:B------:R-:W-:Y:S02]  /*316e0*/  @P1 IADD3 R30, PT, PT, R30, -0x7f000001, RZ ;  /* 0x80ffffff1e1e1810 */ /* 0x000fe40007ffe0ff */
[----:B------:R-:W-:Y:S02]  /*316f0*/  @P2 IADD3 R22, PT, PT, R22, -0x7f000001, RZ ;  /* 0x80ffffff16162810 */ /* 0x000fe40007ffe0ff */
[----:B------:R-:W-:Y:S02]  /*31700*/  IADD3 R25, PT, PT, R25, R30, RZ ;  /* 0x0000001e19197210 */ /* 0x000fe40007ffe0ff */
[----:B------:R-:W-:-:S05]  /*31710*/  IADD3 R2, PT, PT, R6, R22, RZ ;  /* 0x0000001606027210 */ /* 0x000fca0007ffe0ff */
[----:B------:R-:W-:Y:S01]  /*31720*/  ISETP.GE.U32.AND P1, PT, R2, 0x7f000001, PT ;  /* 0x7f0000010200780c */ /* 0x000fe20003f26070 */
[----:B------:R-:W-:Y:S01]  /*31730*/  @P0 IADD3 R27, PT, PT, R27, -0x7f000001, RZ ;  /* 0x80ffffff1b1b0810 */ /* 0x000fe20007ffe0ff */
[----:B------:R-:W-:Y:S01]  /*31740*/  ISETP.GE.U32.AND P0, PT, R25, 0x7f000001, PT ;  /* 0x7f0000011900780c */ /* 0x000fe20003f06070 */
[----:B------:R-:W-:-:S04]  /*31750*/  IMAD.WIDE.U32 R6, R6, UR19, RZ ;  /* 0x0000001306067c25 */ /* 0x000fc8000f8e00ff */
[----:B------:R-:W-:-:S06]  /*31760*/  IMAD R14, R6, 0x7effffff, RZ ;  /* 0x7effffff060e7824 */ /* 0x000fcc00078e02ff */
[----:B------:R-:W-:Y:S02]  /*31770*/  @P1 IADD3 R2, PT, PT, R2, -0x7f000001, RZ ;  /* 0x80ffffff02021810 */ /* 0x000fe40007ffe0ff */
[----:B------:R-:W-:Y:S01]  /*31780*/  @P0 IADD3 R25, PT, PT, R25, -0x7f000001, RZ ;  /* 0x80ffffff19190810 */ /* 0x000fe20007ffe0ff */
[----:B------:R-:W-:-:S03]  /*31790*/  IMAD.HI.U32 R14, R14, 0x7f000001, R6 ;  /* 0x7f0000010e0e7827 */ /* 0x000fc600078e0006 */
[----:B------:R-:W-:Y:S01]  /*317a0*/  IADD3 R2, PT, PT, R25, R2, RZ ;  /* 0x0000000219027210 */ /* 0x000fe20007ffe0ff */
[----:B------:R-:W-:-:S04]  /*317b0*/  IMAD.WIDE.U32 R6, R27, R27, RZ ;  /* 0x0000001b1b067225 */ /* 0x000fc800078e00ff */
[----:B------:R-:W-:Y:S01]  /*317c0*/  IMAD R30, R6, 0x7effffff, RZ ;  /* 0x7effffff061e7824 */ /* 0x000fe200078e02ff */
[----:B------:R-:W-:-:S03]  /*317d0*/  ISETP.GE.U32.AND P1, PT, R2, 0x7f000001, PT ;  /* 0x7f0000010200780c */ /* 0x000fc60003f26070 */
[----:B------:R-:W-:-:S05]  /*317e0*/  IMAD.HI.U32 R30, R30, 0x7f000001, R6 ;  /* 0x7f0000011e1e7827 */ /* 0x000fca00078e0006 */
[----:B------:R-:W-:Y:S01]  /*317f0*/  ISETP.GE.U32.AND P0, PT, R30, 0x7f000001, PT ;  /* 0x7f0000011e00780c */ /* 0x000fe20003f06070 */
[----:B------:R-:W-:-:S04]  /*31800*/  IMAD.WIDE.U32 R6, R25, UR20, RZ ;  /* 0x0000001419067c25 */ /* 0x000fc8000f8e00ff */
[----:B------:R-:W-:-:S04]  /*31810*/  @P1 IADD3 R2, PT, PT, R2, -0x7f000001, RZ ;  /* 0x80ffffff02021810 */ /* 0x000fc80007ffe0ff */
[----:B------:R-:W-:Y:S01]  /*31820*/  IADD3 R25, PT, PT, R62, R2, RZ ;  /* 0x000000023e197210 */ /* 0x000fe20007ffe0ff */
[----:B------:R-:W-:-:S03]  /*31830*/  ISETP.GE.U32.AND P1, PT, R19, 0x7f000001, PT ;  /* 0x7f0000011300780c */ /* 0x000fc60003f26070 */
[----:B------:R-:W-:Y:S01]  /*31840*/  @P0 IADD3 R30, PT, PT, R30, -0x7f000001, RZ ;  /* 0x80ffffff1e1e0810 */ /* 0x000fe20007ffe0ff */
[----:B------:R-:W-:Y:S01]  /*31850*/  ISETP.GE.U32.AND P0, PT, R25, 0x7f000001, PT ;  /* 0x7f0000011900780c */ /* 0x000fe20003f06070 */
[----:B------:R-:W-:-:S08]  /*31860*/  IMAD R22, R6, 0x7effffff, RZ ;  /* 0x7effffff06167824 */ /* 0x000fd000078e02ff */
[----:B------:R-:W-:-:S04]  /*31870*/  @P1 IADD3 R19, PT, PT, R19, -0x7f000001, RZ ;  /* 0x80ffffff13131810 */ /* 0x000fc80007ffe0ff */
[----:B------:R-:W-:-:S04]  /*31880*/  @P0 IADD3 R25, PT, PT, R25, -0x7f000001, RZ ;  /* 0x80ffffff19190810 */ /* 0x000fc80007ffe0ff */
[----:B------:R-:W-:Y:S01]  /*31890*/  IADD3 R45, PT, PT, R25, R19, RZ ;  /* 0x00000013192d7210 */ /* 0x000fe20007ffe0ff */
[----:B------:R-:W-:-:S04]  /*318a0*/  IMAD.HI.U32 R22, R22, 0x7f000001, R6 ;  /* 0x7f00000116167827 */ /* 0x000fc800078e0006 */
[----:B------:R-:W-:Y:S01]  /*318b0*/  ISETP.GE.U32.AND P0, PT, R45, 0x7f000001, PT ;  /* 0x7f0000012d00780c */ /* 0x000fe20003f06070 */
[----:B------:R-:W-:-:S04]  /*318c0*/  IMAD.WIDE.U32 R6, R30, R27, RZ ;  /* 0x0000001b1e067225 */ /* 0x000fc800078e00ff */
[----:B------:R-:W-:-:S04]  /*318d0*/  IMAD R30, R6, 0x7effffff, RZ ;  /* 0x7effffff061e7824 */ /* 0x000fc800078e02ff */
[----:B------:R-:W-:-:S04]  /*318e0*/  IMAD.HI.U32 R30, R30, 0x7f000001, R6 ;  /* 0x7f0000011e1e7827 */ /* 0x000fc800078e0006 */
[----:B------:R-:W-:Y:S01]  /*318f0*/  @P0 IADD3 R45, PT, PT, R45, -0x7f000001, RZ ;  /* 0x80ffffff2d2d0810 */ /* 0x000fe20007ffe0ff */
[----:B------:R-:W-:Y:S01]  /*31900*/  ISETP.GE.U32.AND P0, PT, R30, 0x7f000001, PT ;  /* 0x7f0000011e00780c */ /* 0x000fe20003f06070 */
[----:B------:R-:W-:-:S12]  /*31910*/  ISETP.GE.U32.AND P1, PT, R29, 0x7f000001, PT ;  /* 0x7f0000011d00780c */ /* 0x000fd80003f26070 */
[----:B------:R-:W-:Y:S02]  /*31920*/  @P0 IADD3 R30, PT, PT, R30, -0x7f000001, RZ ;  /* 0x80ffffff1e1e0810 */ /* 0x000fe40007ffe0ff */
[----:B------:R-:W-:-:S03]  /*31930*/  @P1 IADD3 R29, PT, PT, R29, -0x7f000001, RZ ;  /* 0x80ffffff1d1d1810 */ /* 0x000fc60007ffe0ff */
[----:B------:R-:W-:Y:S01]  /*31940*/  ISETP.GE.U32.AND P0, PT, R30, R59, PT ;  /* 0x0000003b1e00720c */ /* 0x000fe20003f06070 */
[----:B------:R-:W-:Y:S02]  /*31950*/  IADD3 R44, PT, PT, R25, R29, RZ ;  /* 0x0000001d192c7210 */ /* 0x000fe40007ffe0ff */
[----:B------:R-:W-:-:S03]  /*31960*/  IADD3 R29, PT, PT, -R59, R30, RZ ;  /* 0x0000001e3b1d7210 */ /* 0x000fc60007ffe1ff */
[----:B------:R-:W-:-:S07]  /*31970*/  ISETP.GE.U32.AND P1, PT, R44, 0x7f000001, PT ;  /* 0x7f0000012c00780c */ /* 0x000fce0003f26070 */
[----:B------:R-:W-:Y:S01]  /*31980*/  @!P0 IADD3 R29, PT, PT, R29, 0x7f000001, RZ ;  /* 0x7f0000011d1d8810 */ /* 0x000fe20007ffe0ff */
[----:B------:R-:W-:Y:S01]  /*31990*/  ISETP.GE.U32.AND P0, PT, R15, 0x7f000001, PT ;  /* 0x7f0000010f00780c */ /* 0x000fe20003f06070 */
[----:B------:R-:W-:-:S04]  /*319a0*/  IMAD.WIDE.U32 R6, R45, UR7, RZ ;  /* 0x000000072d067c25 */ /* 0x000fc8000f8e00ff */
[----:B------:R-:W-:Y:S01]  /*319b0*/  IMAD R27, R6, 0x7effffff, RZ ;  /* 0x7effffff061b7824 */ /* 0x000fe200078e02ff */
[----:B------:R-:W-:-:S03]  /*319c0*/  @P1 IADD3 R44, PT, PT, R44, -0x7f000001, RZ ;  /* 0x80ffffff2c2c1810 */ /* 0x000fc60007ffe0ff */
[----:B------:R-:W-:-:S04]  /*319d0*/  IMAD.HI.U32 R27, R27, 0x7f000001, R6 ;  /* 0x7f0000011b1b7827 */ /* 0x000fc800078e0006 */
[----:B------:R-:W-:Y:S01]  /*319e0*/  @P0 IADD3 R15, PT, PT, R15, -0x7f000001, RZ ;  /* 0x80ffffff0f0f0810 */ /* 0x000fe20007ffe0ff */
[----:B------:R-:W-:-:S03]  /*319f0*/  IMAD.WIDE.U32 R6, R44, UR9, RZ ;  /* 0x000000092c067c25 */ /* 0x000fc6000f8e00ff */
[----:B------:R-:W-:Y:S01]  /*31a00*/  IADD3 R46, PT, PT, R25, R15, RZ ;  /* 0x0000000f192e7210 */ /* 0x000fe20007ffe0ff */
[----:B------:R-:W-:-:S04]  /*31a10*/  IMAD R19, R6, 0x7effffff, RZ ;  /* 0x7effffff06137824 */ /* 0x000fc800078e02ff */
[----:B------:R-:W-:Y:S01]  /*31a20*/  IMAD.HI.U32 R19, R19, 0x7f000001, R6 ;  /* 0x7f00000113137827 */ /* 0x000fe200078e0006 */
[----:B------:R-:W-:-:S03]  /*31a30*/  ISETP.GE.U32.AND P0, PT, R46, 0x7f000001, PT ;  /* 0x7f0000012e00780c */ /* 0x000fc60003f06070 */
[----:B--2---:R-:W-:-:S04]  /*31a40*/  IMAD.WIDE.U32 R6, R43, R29, RZ ;  /* 0x0000001d2b067225 */ /* 0x004fc800078e00ff */
[----:B------:R-:W-:-:S04]  /*31a50*/  IMAD R30, R6, 0x7effffff, RZ ;  /* 0x7effffff061e7824 */ /* 0x000fc800078e02ff */
[----:B------:R-:W-:Y:S02]  /*31a60*/  IMAD.HI.U32 R30, R30, 0x7f000001, R6 ;  /* 0x7f0000011e1e7827 */ /* 0x000fe400078e0006 */
[----:B------:R-:W-:-:S03]  /*31a70*/  @P0 IADD3 R46, PT, PT, R46, -0x7f000001, RZ ;  /* 0x80ffffff2e2e0810 */ /* 0x000fc60007ffe0ff */
[----:B------:R-:W-:Y:S01]  /*31a80*/  ISETP.GE.U32.AND P0, PT, R30, 0x7f000001, PT ;  /* 0x7f0000011e00780c */ /* 0x000fe20003f06070 */
[----:B------:R-:W-:Y:S01]  /*31a90*/  ISETP.GE.U32.AND P4, PT, R13, 0x7f000001, PT ;  /* 0x7f0000010d00780c */ /* 0x000fe20003f86070 */
[----:B----4-:R-:W-:-:S11]  /*31aa0*/  IMAD.WIDE.U32 R6, R31, R29, RZ ;  /* 0x0000001d1f067225 */ /* 0x010fd600078e00ff */
[----:B------:R-:W-:-:S04]  /*31ab0*/  @P0 IADD3 R30, PT, PT, R30, -0x7f000001, RZ ;  /* 0x80ffffff1e1e0810 */ /* 0x000fc80007ffe0ff */
[----:B---3--:R-:W-:Y:S01]  /*31ac0*/  IADD3 R30, PT, PT, R30, R35, RZ ;  /* 0x000000231e1e7210 */ /* 0x008fe20007ffe0ff */
[----:B------:R-:W-:-:S04]  /*31ad0*/  IMAD R31, R6, 0x7effffff, RZ ;  /* 0x7effffff061f7824 */ /* 0x000fc800078e02ff */
[----:B------:R-:W-:Y:S01]  /*31ae0*/  ISETP.GE.U32.AND P0, PT, R30, 0x7f000001, PT ;  /* 0x7f0000011e00780c */ /* 0x000fe20003f06070 */
[----:B------:R-:W-:Y:S01]  /*31af0*/  IMAD.HI.U32 R31, R31, 0x7f000001, R6 ;  /* 0x7f0000011f1f7827 */ /* 0x000fe200078e0006 */
[----:B------:R-:W-:-:S03]  /*31b00*/  @P4 IADD3 R13, PT, PT, R13, -0x7f000001, RZ ;  /* 0x80ffffff0d0d4810 */ /* 0x000fc60007ffe0ff */
[----:B------:R-:W-:Y:S01]  /*31b10*/  IMAD.WIDE.U32 R6, R28, R29, RZ ;  /* 0x0000001d1c067225 */ /* 0x000fe200078e00ff */
[----:B------:R-:W-:-:S03]  /*31b20*/  IADD3 R13, PT, PT, R25, R13, RZ ;  /* 0x0000000d190d7210 */ /* 0x000fc60007ffe0ff */
[----:B------:R-:W-:Y:S01]  /*31b30*/  IMAD R28, R6, 0x7effffff, RZ ;  /* 0x7effffff061c7824 */ /* 0x000fe200078e02ff */
[----:B------:R0:W-:Y:S01]  /*31b40*/  STL [R1+0x110], R30 ;  /* 0x0001101e01007387 */ /* 0x0001e20000100800 */
[----:B------:R-:W-:Y:S02]  /*31b50*/  ISETP.GE.U32.AND P1, PT, R31, 0x7f000001, PT ;  /* 0x7f0000011f00780c */ /* 0x000fe40003f26070 */
[----:B------:R-:W-:-:S04]  /*31b60*/  IMAD.HI.U32 R28, R28, 0x7f000001, R6 ;  /* 0x7f0000011c1c7827 */ /* 0x000fc800078e0006 */
[----:B------:R-:W-:Y:S01]  /*31b70*/  IMAD.WIDE.U32 R6, R40, R29, RZ ;  /* 0x0000001d28067225 */ /* 0x000fe200078e00ff */
[----:B0-----:R-:W-:Y:S01]  /*31b80*/  @P0 IADD3 R30, PT, PT, R30, -0x7f000001, RZ ;  /* 0x80ffffff1e1e0810 */ /* 0x001fe20007ffe0ff */
[----:B------:R-:W-:Y:S02]  /*31b90*/  ISETP.GE.U32.AND P0, PT, R13, 0x7f000001, PT ;  /* 0x7f0000010d00780c */ /* 0x000fe40003f06070 */
[----:B------:R-:W-:Y:S01]  /*31ba0*/  IMAD R15, R6, 0x7effffff, RZ ;  /* 0x7effffff060f7824 */ /* 0x000fe200078e02ff */
[----:B------:R-:W-:-:S03]  /*31bb0*/  ISETP.GE.U32.AND P2, PT, R28, 0x7f000001, PT ;  /* 0x7f0000011c00780c */ /* 0x000fc60003f46070 */
[----:B------:R-:W-:Y:S01]  /*31bc0*/  IMAD.HI.U32 R15, R15, 0x7f000001, R6 ;  /* 0x7f0000010f0f7827 */ /* 0x000fe200078e0006 */
[----:B------:R-:W-:-:S04]  /*31bd0*/  @P1 IADD3 R31, PT, PT, R31, -0x7f000001, RZ ;  /* 0x80ffffff1f1f1810 */ /* 0x000fc80007ffe0ff */
[----:B------:R-:W-:Y:S02]  /*31be0*/  ISETP.GE.U32.AND P3, PT, R15, 0x7f000001, PT ;  /* 0x7f0000010f00780c */ /* 0x000fe40003f66070 */
[----:B------:R-:W-:Y:S01]  /*31bf0*/  @P0 IADD3 R13, PT, PT, R13, -0x7f000001, RZ ;  /* 0x80ffffff0d0d0810 */ /* 0x000fe20007ffe0ff */
[----:B------:R-:W-:Y:S02]  /*31c00*/  ISETP.GE.U32.AND P0, PT, R16, 0x7f000001, PT ;  /* 0x7f0000011000780c */ /* 0x000fe40003f06070 */
[----:B------:R-:W-:Y:S02]  /*31c10*/  @P2 IADD3 R28, PT, PT, R28, -0x7f000001, RZ ;  /* 0x80ffffff1c1c2810 */ /* 0x000fe40007ffe0ff */
[----:B------:R-:W-:Y:S02]  /*31c20*/  IADD3 R31, PT, PT, R31, R33, RZ ;  /* 0x000000211f1f7210 */ /* 0x000fe40007ffe0ff */
[----:B------:R-:W-:-:S03]  /*31c30*/  IADD3 R28, PT, PT, R28, R34, RZ ;  /* 0x000000221c1c7210 */ /* 0x000fc60007ffe0ff */
[----:B------:R-:W-:Y:S01]  /*31c40*/  ISETP.GE.U32.AND P1, PT, R31, 0x7f000001, PT ;  /* 0x7f0000011f00780c */ /* 0x000fe20003f26070 */
[----:B------:R-:W-:Y:S01]  /*31c50*/  @P3 IADD3 R15, PT, PT, R15, -0x7f000001, RZ ;  /* 0x80ffffff0f0f3810 */ /* 0x000fe20007ffe0ff */
[----:B------:R-:W-:Y:S02]  /*31c60*/  ISETP.GE.U32.AND P2, PT, R28, 0x7f000001, PT ;  /* 0x7f0000011c00780c */ /* 0x000fe40003f46070 */
[----:B------:R-:W-:Y:S02]  /*31c70*/  @P0 IADD3 R16, PT, PT, R16, -0x7f000001, RZ ;  /* 0x80ffffff10100810 */ /* 0x000fe40007ffe0ff */
[----:B------:R-:W-:Y:S01]  /*31c80*/  IADD3 R15, PT, PT, R15, R42, RZ ;  /* 0x0000002a0f0f7210 */ /* 0x000fe20007ffe0ff */
[----:B------:R0:W-:Y:S01]  /*31c90*/  STL [R1+0x114], R31 ;  /* 0x0001141f01007387 */ /* 0x0001e20000100800 */
[----:B------:R-:W-:-:S03]  /*31ca0*/  IADD3 R48, PT, PT, R25, R16, RZ ;  /* 0x0000001019307210 */ /* 0x000fc60007ffe0ff */
[----:B------:R-:W-:Y:S01]  /*31cb0*/  ISETP.GE.U32.AND P3, PT, R15, 0x7f000001, PT ;  /* 0x7f0000010f00780c */ /* 0x000fe20003f66070 */
[----:B------:R1:W-:Y:S01]  /*31cc0*/  STL [R1+0x118], R28 ;  /* 0x0001181c01007387 */ /* 0x0003e20000100800 */
[----:B------:R-:W-:Y:S01]  /*31cd0*/  ISETP.GE.U32.AND P0, PT, R48, 0x7f000001, PT ;  /* 0x7f0000013000780c */ /* 0x000fe20003f06070 */
[----:B0-----:R-:W-:Y:S01]  /*31ce0*/  @P1 IADD3 R31, PT, PT, R31, -0x7f000001, RZ ;  /* 0x80ffffff1f1f1810 */ /* 0x001fe20007ffe0ff */
[----:B------:R-:W-:Y:S01]  /*31cf0*/  ISETP.GE.U32.AND P1, PT, R24, 0x7f000001, PT ;  /* 0x7f0000011800780c */ /* 0x000fe20003f26070 */
[----:B-1----:R-:W-:Y:S02]  /*31d00*/  @P2 IADD3 R28, PT, PT, R28, -0x7f000001, RZ ;  /* 0x80ffffff1c1c2810 */ /* 0x002fe40007ffe0ff */
[----:B------:R-:W-:Y:S01]  /*31d10*/  IADD3 R16, PT, PT, R18, R18, RZ ;  /* 0x0000001212107210 */ /* 0x000fe20007ffe0ff */
[----:B------:R0:W-:Y:S04]  /*31d20*/  STL [R1+0x11c], R15 ;  /* 0x00011c0f01007387 */ /* 0x0001e80000100800 */
[----:B------:R1:W-:Y:S03]  /*31d30*/  STL [R1+0x118], R28 ;  /* 0x0001181c01007387 */ /* 0x0003e60000100800 */
[----:B------:R-:W-:Y:S01]  /*31d40*/  @P0 IADD3 R48, PT, PT, R48, -0x7f000001, RZ ;  /* 0x80ffffff30300810 */ /* 0x000fe20007ffe0ff */
[----:B------:R-:W-:Y:S01]  /*31d50*/  IMAD.WIDE.U32 R6, R46, UR10, RZ ;  /* 0x0000000a2e067c25 */ /* 0x000fe2000f8e00ff */
[----:B------:R-:W-:Y:S01]  /*31d60*/  @P1 IADD3 R24, PT, PT, R24, -0x7f000001, RZ ;  /* 0x80ffffff18181810 */ /* 0x000fe20007ffe0ff */
[----:B------:R-:W-:Y:S01]  /*31d70*/  ISETP.GE.U32.AND P1, PT, R16, 0x7f000001, PT ;  /* 0x7f0000011000780c */ /* 0x000fe20003f26070 */
[----:B------:R-:W-:Y:S01]  /*31d80*/  STL [R1+0x110], R30 ;  /* 0x0001101e01007387 */ /* 0x000fe20000100800 */
[----:B0-----:R-:W-:-:S02]  /*31d90*/  @P3 IADD3 R15, PT, PT, R15, -0x7f000001, RZ ;  /* 0x80ffffff0f0f3810 */ /* 0x001fc40007ffe0ff */
[----:B-1----:R-:W-:Y:S01]  /*31da0*/  IADD3 R28, PT, PT, R20, R25, RZ ;  /* 0x00000019141c7210 */ /* 0x002fe20007ffe0ff */
[----:B------:R0:W-:Y:S04]  /*31db0*/  STL [R1+0x114], R31 ;  /* 0x0001141f01007387 */ /* 0x0001e80000100800 */
[----:B------:R-:W-:Y:S01]  /*31dc0*/  ISETP.GE.U32.AND P0, PT, R28, 0x7f000001, PT ;  /* 0x7f0000011c00780c */ /* 0x000fe20003f06070 */
[----:B------:R1:W-:Y:S01]  /*31dd0*/  STL [R1+0x11c], R15 ;  /* 0x00011c0f01007387 */ /* 0x0003e20000100800 */
[----:B------:R-:W-:Y:S01]  /*31de0*/  IMAD R29, R6, 0x7effffff, RZ ;  /* 0x7effffff061d7824 */ /* 0x000fe200078e02ff */
[----:B------:R-:W-:Y:S02]  /*31df0*/  IADD3 R49, PT, PT, R25, R24, RZ ;  /* 0x0000001819317210 */ /* 0x000fe40007ffe0ff */
[----:B------:R-:W-:Y:S01]  /*31e00*/  @P1 IADD3 R16, PT, PT, R16, -0x7f000001, RZ ;  /* 0x80ffffff10101810 */ /* 0x000fe20007ffe0ff */
[----:B------:R-:W2:Y:S04]  /*31e10*/  LD.E R33, desc[UR22][R4.64+0x484] ;  /* 0x0004841604217980 */ /* 0x000ea8000c101900 */
[----:B0-----:R-:W3:Y:S01]  /*31e20*/  LD.E R31, desc[UR22][R4.64+0x480] ;  /* 0x00048016041f7980 */ /* 0x001ee2000c101900 */
[----:B------:R-:W-:-:S02]  /*31e30*/  IMAD.HI.U32 R29, R29, 0x7f000001, R6 ;  /* 0x7f0000011d1d7827 */ /* 0x000fc400078e0006 */
[----:B------:R-:W-:Y:S02]  /*31e40*/  @P0 IADD3 R28, PT, PT, R28, -0x7f000001, RZ ;  /* 0x80ffffff1c1c0810 */ /* 0x000fe40007ffe0ff */
[----:B------:R-:W-:Y:S01]  /*31e50*/  IMAD.WIDE.U32 R6, R13, UR11, RZ ;  /* 0x0000000b0d067c25 */ /* 0x000fe2000f8e00ff */
[----:B------:R-:W-:Y:S01]  /*31e60*/  ISETP.GE.U32.AND P2, PT, R49, 0x7f000001, PT ;  /* 0x7f0000013100780c */ /* 0x000fe20003f46070 */
[----:B------:R-:W4:Y:S02]  /*31e70*/  LD.E R34, desc[UR22][R4.64+0x488] ;  /* 0x0004881604227980 */ /* 0x000f24000c101900 */
[----:B-1----:R-:W-:Y:S01]  /*31e80*/  IMAD R15, R6, 0x7effffff, RZ ;  /* 0x7effffff060f7824 */ /* 0x002fe200078e02ff */
[----:B------:R-:W-:Y:S01]  /*31e90*/  IADD3 R16, PT, PT, R25, R16, RZ ;  /* 0x0000001019107210 */ /* 0x000fe20007ffe0ff */
[----:B------:R0:W2:Y:S02]  /*31ea0*/  LD.E R35, desc[UR22][R4.64+0x48c] ;  /* 0x00048c1604237980 */ /* 0x0000a4000c101900 */
[----:B------:R-:W-:Y:S01]  /*31eb0*/  IMAD.HI.U32 R15, R15, 0x7f000001, R6 ;  /* 0x7f0000010f0f7827 */ /* 0x000fe200078e0006 */
[----:B------:R-:W-:Y:S01]  /*31ec0*/  IADD3 R6, PT, PT, R28, UR6, RZ ;  /* 0x000000061c067c10 */ /* 0x000fe2000fffe0ff */
[----:B------:R-:W-:Y:S01]  /*31ed0*/  ISETP.GE.U32.AND P0, PT, R16, 0x7f000001, PT ;  /* 0x7f0000011000780c */ /* 0x000fe20003f06070 */
[----:B------:R-:W4:Y:S03]  /*31ee0*/  LDL R47, [R1+0x110] ;  /* 0x00011000012f7983 */ /* 0x000f260000100800 */
[----:B------:R-:W-:Y:S01]  /*31ef0*/  ISETP.GE.U32.AND P1, PT, R6, 0x7f000001, PT ;  /* 0x7f0000010600780c */ /* 0x000fe20003f26070 */
[----:B------:R-:W4:Y:S01]  /*31f00*/  LDL R40, [R1+0x114] ;  /* 0x0001140001287983 */ /* 0x000f220000100800 */
[----:B0-----:R-:W-:Y:S01]  /*31f10*/  IMAD.WIDE.U32 R4, R48, UR12, RZ ;  /* 0x0000000c30047c25 */ /* 0x001fe2000f8e00ff */
[----:B------:R-:W-:-:S02]  /*31f20*/  @P2 IADD3 R49, PT, PT, R49, -0x7f000001, RZ ;  /* 0x80ffffff31312810 */ /* 0x000fc40007ffe0ff */
[----:B------:R-:W4:Y:S01]  /*31f30*/  LDL R42, [R1+0x118] ;  /* 0x00011800012a7983 */ /* 0x000f220000100800 */
[----:B------:R-:W-:-:S03]  /*31f40*/  IMAD R24, R4, 0x7effffff, RZ ;  /* 0x7effffff04187824 */ /* 0x000fc600078e02ff */
[----:B------:R-:W4:Y:S01]  /*31f50*/  LDL R43, [R1+0x11c] ;  /* 0x00011c00012b7983 */ /* 0x000f220000100800 */
[----:B------:R-:W-:-:S04]  /*31f60*/  IMAD.HI.U32 R24, R24, 0x7f000001, R4 ;  /* 0x7f00000118187827 */ /* 0x000fc800078e0004 */
[----:B------:R-:W-:Y:S01]  /*31f70*/  IMAD.WIDE.U32 R4, R49, UR13, RZ ;  /* 0x0000000d31047c25 */ /* 0x000fe2000f8e00ff */
[----:B------:R-:W-:Y:S02]  /*31f80*/  @P0 IADD3 R16, PT, PT, R16, -0x7f000001, RZ ;  /* 0x80ffffff10100810 */ /* 0x000fe40007ffe0ff */
[----:B------:R-:W-:Y:S01]  /*31f90*/  @P1 IADD3 R6, PT, PT, R6, -0x7f000001, RZ ;  /* 0x80ffffff06061810 */ /* 0x000fe20007ffe0ff */
[----:B------:R-:W-:-:S04]  /*31fa0*/  IMAD R30, R4, 0x7effffff, RZ ;  /* 0x7effffff041e7824 */ /* 0x000fc800078e02ff */
[----:B------:R-:W-:Y:S01]  /*31fb0*/  IMAD.HI.U32 R30, R30, 0x7f000001, R4 ;  /* 0x7f0000011e1e7827 */ /* 0x000fe200078e0004 */
[----:B------:R-:W-:Y:S01]  /*31fc0*/  IADD3 R4, PT, PT, R16, R6, RZ ;  /* 0x0000000610047210 */ /* 0x000fe20007ffe0ff */
[----:B------:R-:W-:-:S04]  /*31fd0*/  ISETP.GE.U32.AND P0, PT, R21, 0x7f000001, PT ;  /* 0x7f0000011500780c */ /* 0x000fc80003f06070 */
[----:B------:R-:W-:-:S09]  /*31fe0*/  ISETP.GE.U32.AND P1, PT, R4, 0x7f000001, PT ;  /* 0x7f0000010400780c */ /* 0x000fd20003f26070 */
[----:B------:R-:W-:-:S04]  /*31ff0*/  @P0 IADD3 R21, PT, PT, R21, -0x7f000001, RZ ;  /* 0x80ffffff15150810 */ /* 0x000fc80007ffe0ff */
[----:B------:R-:W-:Y:S01]  /*32000*/  @P1 IADD3 R4, PT, PT, R4, -0x7f000001, RZ ;  /* 0x80ffffff04041810 */ /* 0x000fe20007ffe0ff */
[----:B------:R-:W-:Y:S01]  /*32010*/  ISETP.GE.U32.AND P1, PT, R23, 0x7f000001, PT ;  /* 0x7f0000011700780c */ /* 0x000fe20003f26070 */
[----:B------:R-:W-:-:S05]  /*32020*/  IADD3 R21, PT, PT, R25, R21, RZ ;  /* 0x0000001519157210 */ /* 0x000fca0007ffe0ff */
[----:B------:R-:W-:-:S07]  /*32030*/  ISETP.GE.U32.AND P0, PT, R21, 0x7f000001, PT ;  /* 0x7f0000011500780c */ /* 0x000fce0003f06070 */
[----:B------:R-:W-:-:S04]  /*32040*/  @P1 IADD3 R23, PT, PT, R23, -0x7f000001, RZ ;  /* 0x80ffffff17171810 */ /* 0x000fc80007ffe0ff */
[----:B------:R-:W-:Y:S02]  /*32050*/  IADD3 R23, PT, PT, R25, R23, RZ ;  /* 0x0000001719177210 */ /* 0x000fe40007ffe0ff */
[----:B------:R-:W-:-:S03]  /*32060*/  @P0 IADD3 R21, PT, PT, R21, -0x7f000001, RZ ;  /* 0x80ffffff15150810 */ /* 0x000fc60007ffe0ff */
[----:B------:R-:W-:Y:S01]  /*32070*/  ISETP.GE.U32.AND P0, PT, R23, 0x7f000001, PT ;  /* 0x7f0000011700780c */ /* 0x000fe20003f06070 */
[----:B------:R-:W-:Y:S02]  /*32080*/  IADD3 R45, PT, PT, R45, R4, RZ ;  /* 0x000000042d2d7210 */ /* 0x000fe40007ffe0ff */
[----:B------:R-:W4:Y:S03]  /*32090*/  LDL.64 R4, [R1+0x100] ;  /* 0x0001000001047983 */ /* 0x000f260000100a00 */
[----:B------:R-:W-:-:S07]  /*320a0*/  ISETP.GE.U32.AND P2, PT, R45, 0x7f000001, PT ;  /* 0x7f0000012d00780c */ /* 0x000fce0003f46070 */
[----:B------:R-:W-:Y:S01]  /*320b0*/  @P0 IADD3 R23, PT, PT, R23, -0x7f000001, RZ ;  /* 0x80ffffff17170810 */ /* 0x000fe20007ffe0ff */
[----:B------:R-:W-:Y:S01]  /*320c0*/  ISETP.GE.U32.AND P0, PT, R8, R59, PT ;  /* 0x0000003b0800720c */ /* 0x000fe20003f06070 */
[----:B------:R-:W-:Y:S02]  /*320d0*/  IADD3 R8, PT, PT, -R59, R8, RZ ;  /* 0x000000083b087210 */ /* 0x000fe40007ffe1ff */
[----:B------:R-:W4:Y:S02]  /*320e0*/  LDL.LU R59, [R1+0x9d0] ;  /* 0x0009d000013b7983 */ /* 0x000f240000300800 */
[----:B------:R-:W-:-:S04]  /*320f0*/  @P2 IADD3 R45, PT, PT, R45, -0x7f000001, RZ ;  /* 0x80ffffff2d2d2810 */ /* 0x000fc80007ffe0ff */
[----:B------:R-:W-:-:S05]  /*32100*/  IADD3 R44, PT, PT, R44, R45, RZ ;  /* 0x0000002d2c2c7210 */ /* 0x000fca0007ffe0ff */
[----:B------:R-:W-:-:S13]  /*32110*/  ISETP.GE.U32.AND P1, PT, R44, 0x7f000001, PT ;  /* 0x7f0000012c00780c */ /* 0x000fda0003f26070 */
[----:B------:R-:W-:-:S04]  /*32120*/  @P1 IADD3 R44, PT, PT, R44, -0x7f000001, RZ ;  /* 0x80ffffff2c2c1810 */ /* 0x000fc80007ffe0ff */
[----:B------:R-:W-:-:S05]  /*32130*/  IADD3 R46, PT, PT, R46, R44, RZ ;  /* 0x0000002c2e2e7210 */ /* 0x000fca0007ffe0ff */
[----:B------:R-:W-:Y:S01]  /*32140*/  ISETP.GE.U32.AND P2, PT, R46, 0x7f000001, PT ;  /* 0x7f0000012e00780c */ /* 0x000fe20003f46070 */
[----:B------:R-:W-:Y:S01]  /*32150*/  ISETP.GE.U32.AND P1, PT, R26, 0x7f000001, PT ;  /* 0x7f0000011a00780c */ /* 0x000fe20003f26070 */
[----:B------:R-:W-:-:S04]  /*32160*/  @!P0 IADD3 R8, PT, PT, R8, 0x7f000001, RZ ;  /* 0x7f00000108088810 */ /* 0x000fc80007ffe0ff */
[----:B------:R-:W-:-:S07]  /*32170*/  IADD3 R44, PT, PT, R8, R57, RZ ;  /* 0x00000039082c7210 */ /* 0x000fce0007ffe0ff */
[----:B------:R-:W-:Y:S02]  /*32180*/  @P2 IADD3 R46, PT, PT, R46, -0x7f000001, RZ ;  /* 0x80ffffff2e2e2810 */ /* 0x000fe40007ffe0ff */
[----:B------:R-:W-:Y:S02]  /*32190*/  @P1 IADD3 R26, PT, PT, R26, -0x7f000001, RZ ;  /* 0x80ffffff1a1a1810 */ /* 0x000fe40007ffe0ff */
[----:B------:R-:W-:Y:S01]  /*321a0*/  IADD3 R13, PT, PT, R13, R46, RZ ;  /* 0x0000002e0d0d7210 */ /* 0x000fe20007ffe0ff */
[----:B------:R-:W-:Y:S01]  /*321b0*/  IMAD.WIDE.U32 R6, R21, UR14, RZ ;  /* 0x0000000e15067c25 */ /* 0x000fe2000f8e00ff */
[----:B------:R-:W-:-:S03]  /*321c0*/  ISETP.GE.U32.AND P0, PT, R44, 0x7f000001, PT ;  /* 0x7f0000012c00780c */ /* 0x000fc60003f06070 */
[----:B------:R-:W-:Y:S01]  /*321d0*/  ISETP.GE.U32.AND P1, PT, R13, 0x7f000001, PT ;  /* 0x7f0000010d00780c */ /* 0x000fe20003f26070 */
[----:B------:R-:W-:-:S04]  /*321e0*/  IMAD R20, R6, 0x7effffff, RZ ;  /* 0x7effffff06147824 */ /* 0x000fc800078e02ff */
[----:B------:R-:W-:Y:S01]  /*321f0*/  IMAD.HI.U32 R20, R20, 0x7f000001, R6 ;  /* 0x7f00000114147827 */ /* 0x000fe200078e0006 */
[----:B------:R-:W-:-:S03]  /*32200*/  IADD3 R26, PT, PT, R25, R26, RZ ;  /* 0x0000001a191a7210 */ /* 0x000fc60007ffe0ff */
[----:B------:R-:W-:Y:S01]  /*32210*/  IMAD.WIDE.U32 R6, R23, UR15, RZ ;  /* 0x0000000f17067c25 */ /* 0x000fe2000f8e00ff */
[----:B------:R-:W-:-:S03]  /*32220*/  @P0 IADD3 R44, PT, PT, R44, -0x7f000001, RZ ;  /* 0x80ffffff2c2c0810 */ /* 0x000fc60007ffe0ff */
[----:B------:R-:W-:Y:S01]  /*32230*/  IMAD R18, R6, 0x7effffff, RZ ;  /* 0x7effffff06127824 */ /* 0x000fe200078e02ff */
[----:B------:R-:W-:Y:S01]  /*32240*/  @P1 IADD3 R13, PT, PT, R13, -0x7f000001, RZ ;  /* 0x80ffffff0d0d1810 */ /* 0x000fe20007ffe0ff */
[----:B------:R-:W-:Y:S02]  /*32250*/  ISETP.GE.U32.AND P0, PT, R26, 0x7f000001, PT ;  /* 0x7f0000011a00780c */ /* 0x000fe40003f06070 */
[----:B------:R-:W-:Y:S01]  /*32260*/  IMAD.HI.U32 R18, R18, 0x7f000001, R6 ;  /* 0x7f00000112127827 */ /* 0x000fe200078e0006 */
[----:B------:R-:W-:-:S03]  /*32270*/  IADD3 R48, PT, PT, R48, R13, RZ ;  /* 0x0000000d30307210 */ /* 0x000fc60007ffe0ff */
[----:B------:R-:W-:Y:S01]  /*32280*/  IMAD.WIDE.U32 R6, R44, R44, RZ ;  /* 0x0000002c2c067225 */ /* 0x000fe200078e00ff */
[----:B------:R-:W-:Y:S01]  /*32290*/  ISETP.GE.U32.AND P1, PT, R17, 0x7f000001, PT ;  /* 0x7f0000011100780c */ /* 0x000fe20003f26070 */
[----:B------:R-:W-:Y:S02]  /*322a0*/  ISETP.GE.U32.AND P2, PT, R48, 0x7f000001, PT ;  /* 0x7f0000013000780c */ /* 0x000fe40003f46070 */
[----:B------:R-:W-:-:S04]  /*322b0*/  IMAD R45, R6, 0x7effffff, RZ ;  /* 0x7effffff062d7824 */ /* 0x000fc800078e02ff */
[----:B------:R-:W-:Y:S01]  /*322c0*/  IMAD.HI.U32 R45, R45, 0x7f000001, R6 ;  /* 0x7f0000012d2d7827 */ /* 0x000fe200078e0006 */
[----:B------:R-:W-:-:S04]  /*322d0*/  @P0 IADD3 R26, PT, PT, R26, -0x7f000001, RZ ;  /* 0x80ffffff1a1a0810 */ /* 0x000fc80007ffe0ff */
[----:B------:R-:W-:Y:S01]  /*322e0*/  ISETP.GE.U32.AND P0, PT, R45, 0x7f000001, PT ;  /* 0x7f0000012d00780c */ /* 0x000fe20003f06070 */
[----:B------:R-:W-:Y:S02]  /*322f0*/  @P1 IADD3 R17, PT, PT, R17, -0x7f000001, RZ ;  /* 0x80ffffff11111810 */ /* 0x000fe40007ffe0ff */
[----:B------:R-:W-:Y:S01]  /*32300*/  @P2 IADD3 R48, PT, PT, R48, -0x7f000001, RZ ;  /* 0x80ffffff30302810 */ /* 0x000fe20007ffe0ff */
[----:B------:R-:W-:Y:S01]  /*32310*/  IMAD.WIDE.U32 R6, R26, UR16, RZ ;  /* 0x000000101a067c25 */ /* 0x000fe2000f8e00ff */
[----:B------:R-:W-:Y:S02]  /*32320*/  IADD3 R8, PT, PT, R25, R17, RZ ;  /* 0x0000001119087210 */ /* 0x000fe40007ffe0ff */
[----:B------:R-:W-:Y:S01]  /*32330*/  IADD3 R48, PT, PT, R49, R48, RZ ;  /* 0x0000003031307210 */ /* 0x000fe20007ffe0ff */
[----:B------:R-:W-:-:S05]  /*32340*/  IMAD R13, R6, 0x7effffff, RZ ;  /* 0x7effffff060d7824 */ /* 0x000fca00078e02ff */
[----:B------:R-:W-:Y:S01]  /*32350*/  @P0 IADD3 R45, PT, PT, R45, -0x7f000001, RZ ;  /* 0x80ffffff2d2d0810 */ /* 0x000fe20007ffe0ff */
        /* <DEDUP_REMOVED lines=9> */
[----:B------:R-:W-:-:S05]  /*323f0*/  IADD3 R21, PT, PT, R21, R48, RZ ;  /* 0x0000003015157210 */ /* 0x000fca0007ffe0ff */
[----:B------:R-:W-:-:S07]  /*32400*/  ISETP.GE.U32.AND P1, PT, R21, 0x7f000001, PT ;  /* 0x7f0000011500780c */ /* 0x000fce0003f26070 */
[----:B------:R-:W-:-:S05]  /*32410*/  @P0 IADD3 R44, PT, PT, R44, -0x7f000001, RZ ;  /* 0x80ffffff2c2c0810 */ /* 0x000fca0007ffe0ff */
[----:B------:R-:W-:Y:S01]  /*32420*/  ISETP.GE.U32.AND P0, PT, R44, R61, PT ;  /* 0x0000003d2c00720c */ /* 0x000fe20003f06070 */
[----:B------:R-:W-:-:S04]  /*32430*/  @P1 IADD3 R21, PT, PT, R21, -0x7f000001, RZ ;  /* 0x80ffffff15151810 */ /* 0x000fc80007ffe0ff */
[----:B------:R-:W-:Y:S02]  /*32440*/  IADD3 R45, PT, PT, R23, R21, RZ ;  /* 0x00000015172d7210 */ /* 0x000fe40007ffe0ff */
[----:B------:R-:W-:-:S06]  /*32450*/  IADD3 R21, PT, PT, -R61, R44, RZ ;  /* 0x0000002c3d157210 */ /* 0x000fcc0007ffe1ff */
[----:B------:R-:W-:Y:S01]  /*32460*/  @!P0 IADD3 R21, PT, PT, R21, 0x7f000001, RZ ;  /* 0x7f00000115158810 */ /* 0x000fe20007ffe0ff */
[----:B------:R-:W-:-:S13]  /*32470*/  ISETP.GE.U32.AND P0, PT, R45, 0x7f000001, PT ;  /* 0x7f0000012d00780c */ /* 0x000fda0003f06070 */
[----:B------:R-:W-:-:S04]  /*32480*/  @P0 IADD3 R45, PT, PT, R45, -0x7f000001, RZ ;  /* 0x80ffffff2d2d0810 */ /* 0x000fc80007ffe0ff */
[----:B------:R-:W-:Y:S01]  /*32490*/  IADD3 R26, PT, PT, R26, R45, RZ ;  /* 0x0000002d1a1a7210 */ /* 0x000fe20007ffe0ff */
[----:B------:R-:W-:-:S04]  /*324a0*/  ISETP.GE.U32.AND P0, PT, R12, 0x7f000001, PT ;  /* 0x7f0000010c00780c */ /* 0x000fc80003f06070 */
[----:B------:R-:W-:Y:S01]  /*324b0*/  ISETP.GE.U32.AND P1, PT, R26, 0x7f000001, PT ;  /* 0x7f0000011a00780c */ /* 0x000fe20003f26070 */
[----:B------:R-:W-:-:S04]  /*324c0*/  IMAD.WIDE.U32 R6, R8, UR17, RZ ;  /* 0x0000001108067c25 */ /* 0x000fc8000f8e00ff */
[----:B------:R-:W-:-:S04]  /*324d0*/  IMAD R17, R6, 0x7effffff, RZ ;  /* 0x7effffff06117824 */ /* 0x000fc800078e02ff */
[----:B------:R-:W-:Y:S01]  /*324e0*/  @P0 IADD3 R12, PT, PT, R12, -0x7f000001, RZ ;  /* 0x80ffffff0c0c0810 */ /* 0x000fe20007ffe0ff */
[----:B------:R-:W-:-:S03]  /*324f0*/  IMAD.HI.U32 R17, R17, 0x7f000001, R6 ;  /* 0x7f00000111117827 */ /* 0x000fc600078e0006 */
[----:B------:R-:W-:-:S04]  /*32500*/  @P1 IADD3 R26, PT, PT, R26, -0x7f000001, RZ ;  /* 0x80ffffff1a1a1810 */ /* 0x000fc80007ffe0ff */
[----:B------:R-:W-:Y:S01]  /*32510*/  IADD3 R8, PT, PT, R8, R26, RZ ;  /* 0x0000001a08087210 */ /* 0x000fe20007ffe0ff */
[----:B---3--:R-:W-:Y:S01]  /*32520*/  IMAD.WIDE.U32 R6, R31, R21, RZ ;  /* 0x000000151f067225 */ /* 0x008fe200078e00ff */
[----:B------:R-:W-:-:S03]  /*32530*/  IADD3 R26, PT, PT, R25, R12, RZ ;  /* 0x0000000c191a7210 */ /* 0x000fc60007ffe0ff */
[----:B------:R-:W-:Y:S01]  /*32540*/  IMAD R23, R6, 0x7effffff, RZ ;  /* 0x7effffff06177824 */ /* 0x000fe200078e02ff */
[----:B------:R-:W-:Y:S01]  /*32550*/  ISETP.GE.U32.AND P1, PT, R14, 0x7f000001, PT ;  /* 0x7f0000010e00780c */ /* 0x000fe20003f26070 */
[----:B------:R-:W-:Y:S01]  /*32560*/  ISETP.GE.U32.AND P0, PT, R26, 0x7f000001, PT ;  /* 0x7f0000011a00780c */ /* 0x000fe20003f06070 */
[----:B------:R-:W-:Y:S01]  /*32570*/  ISETP.GE.U32.AND P4, PT, R8, 0x7f000001, PT ;  /* 0x7f0000010800780c */ /* 0x000fe20003f86070 */
[----:B------:R-:W-:-:S04]  /*32580*/  IMAD.HI.U32 R23, R23, 0x7f000001, R6 ;  /* 0x7f00000117177827 */ /* 0x000fc800078e0006 */
[----:B--2---:R-:W-:-:S04]  /*32590*/  IMAD.WIDE.U32 R6, R33, R21, RZ ;  /* 0x0000001521067225 */ /* 0x004fc800078e00ff */
[----:B------:R-:W-:-:S04]  /*325a0*/  IMAD R31, R6, 0x7effffff, RZ ;  /* 0x7effffff061f7824 */ /* 0x000fc800078e02ff */
[----:B------:R-:W-:Y:S01]  /*325b0*/  IMAD.HI.U32 R31, R31, 0x7f000001, R6 ;  /* 0x7f0000011f1f7827 */ /* 0x000fe200078e0006 */
[----:B------:R-:W-:-:S03]  /*325c0*/  @P1 IADD3 R14, PT, PT, R14, -0x7f000001, RZ ;  /* 0x80ffffff0e0e1810 */ /* 0x000fc60007ffe0ff */
[----:B----4-:R-:W-:Y:S01]  /*325d0*/  IMAD.WIDE.U32 R6, R34, R21, RZ ;  /* 0x0000001522067225 */ /* 0x010fe200078e00ff */
[----:B------:R-:W-:Y:S02]  /*325e0*/  @P0 IADD3 R26, PT, PT, R26, -0x7f000001, RZ ;  /* 0x80ffffff1a1a0810 */ /* 0x000fe40007ffe0ff */
[----:B------:R-:W-:Y:S01]  /*325f0*/  @P4 IADD3 R8, PT, PT, R8, -0x7f000001, RZ ;  /* 0x80ffffff08084810 */ /* 0x000fe20007ffe0ff */
[----:B------:R-:W-:Y:S01]  /*32600*/  IMAD R33, R6, 0x7effffff, RZ ;  /* 0x7effffff06217824 */ /* 0x000fe200078e02ff */
[----:B------:R-:W-:Y:S01]  /*32610*/  ISETP.GE.U32.AND P3, PT, R22, 0x7f000001, PT ;  /* 0x7f0000011600780c */ /* 0x000fe20003f66070 */
[----:B------:R-:W-:Y:S02]  /*32620*/  IADD3 R14, PT, PT, R25, R14, RZ ;  /* 0x0000000e190e7210 */ /* 0x000fe40007ffe0ff */
[----:B------:R-:W-:Y:S01]  /*32630*/  IADD3 R8, PT, PT, R26, R8, RZ ;  /* 0x000000081a087210 */ /* 0x000fe20007ffe0ff */
[----:B------:R-:W-:-:S04]  /*32640*/  IMAD.HI.U32 R33, R33, 0x7f000001, R6 ;  /* 0x7f00000121217827 */ /* 0x000fc800078e0006 */
[----:B------:R-:W-:Y:S01]  /*32650*/  IMAD.WIDE.U32 R6, R35, R21, RZ ;  /* 0x0000001523067225 */ /* 0x000fe200078e00ff */
[----:B------:R-:W-:Y:S01]  /*32660*/  ISETP.GE.U32.AND P0, PT, R14, 0x7f000001, PT ;  /* 0x7f0000010e00780c */ /* 0x000fe20003f06070 */
[----:B------:R-:W-:Y:S02]  /*32670*/  ISETP.GE.U32.AND P1, PT, R8, 0x7f000001, PT ;  /* 0x7f0000010800780c */ /* 0x000fe40003f26070 */
[----:B------:R-:W-:-:S04]  /*32680*/  IMAD R12, R6, 0x7effffff, RZ ;  /* 0x7effffff060c7824 */ /* 0x000fc800078e02ff */
[----:B------:R-:W-:Y:S01]  /*32690*/  IMAD.HI.U32 R6, R12, 0x7f000001, R6 ;  /* 0x7f0000010c067827 */ /* 0x000fe200078e0006 */
[----:B------:R-:W-:Y:S01]  /*326a0*/  @P3 IADD3 R22, PT, PT, R22, -0x7f000001, RZ ;  /* 0x80ffffff16163810 */ /* 0x000fe20007ffe0ff */
[----:B------:R-:W-:Y:S01]  /*326b0*/  ISETP.GE.U32.AND P2, PT, R23, 0x7f000001, PT ;  /* 0x7f0000011700780c */ /* 0x000fe20003f46070 */
[----:B------:R-:W-:Y:S02]  /*326c0*/  ISETP.GE.U32.AND P4, PT, R31, 0x7f000001, PT ;  /* 0x7f0000011f00780c */ /* 0x000fe40003f86070 */
[----:B------:R-:W-:Y:S01]  /*326d0*/  ISETP.GE.U32.AND P3, PT, R6, 0x7f000001, PT ;  /* 0x7f0000010600780c */ /* 0x000fe20003f66070 */
[----:B------:R-:W-:Y:S02]  /*326e0*/  @P0 IADD3 R14, PT, PT, R14, -0x7f000001, RZ ;  /* 0x80ffffff0e0e0810 */ /* 0x000fe40007ffe0ff */
[----:B------:R-:W-:Y:S02]  /*326f0*/  @P1 IADD3 R8, PT, PT, R8, -0x7f000001, RZ ;  /* 0x80ffffff08081810 */ /* 0x000fe40007ffe0ff */
[----:B------:R-:W-:-:S02]  /*32700*/  IADD3 R12, PT, PT, R25, R22, RZ ;  /* 0x00000016190c7210 */ /* 0x000fc40007ffe0ff */
[----:B------:R-:W-:Y:S01]  /*32710*/  IADD3 R8, PT, PT, R14, R8, RZ ;  /* 0x000000080e087210 */ /* 0x000fe20007ffe0ff */
[----:B------:R-:W-:Y:S02]  /*32720*/  ISETP.GE.U32.AND P5, PT, R33, 0x7f000001, PT ;  /* 0x7f0000012100780c */ /* 0x000fe40003fa6070 */
[----:B------:R-:W-:Y:S02]  /*32730*/  @P2 IADD3 R23, PT, PT, R23, -0x7f000001, RZ ;  /* 0x80ffffff17172810 */ /* 0x000fe40007ffe0ff */
[----:B------:R-:W-:Y:S01]  /*32740*/  @P4 IADD3 R31, PT, PT, R31, -0x7f000001, RZ ;  /* 0x80ffffff1f1f4810 */ /* 0x000fe20007ffe0ff */
[----:B------:R-:W-:Y:S01]  /*32750*/  ISETP.GE.U32.AND P4, PT, R8, 0x7f000001, PT ;  /* 0x7f0000010800780c */ /* 0x000fe20003f86070 */
[----:B------:R-:W-:Y:S01]  /*32760*/  @P3 IADD3 R6, PT, PT, R6, -0x7f000001, RZ ;  /* 0x80ffffff06063810 */ /* 0x000fe20007ffe0ff */
[----:B------:R-:W-:Y:S01]  /*32770*/  ISETP.GE.U32.AND P3, PT, R12, 0x7f000001, PT ;  /* 0x7f0000010c00780c */ /* 0x000fe20003f66070 */
[----:B------:R-:W-:Y:S02]  /*32780*/  IADD3 R23, PT, PT, R23, R47, RZ ;  /* 0x0000002f17177210 */ /* 0x000fe40007ffe0ff */
[----:B------:R-:W-:-:S03]  /*32790*/  IADD3 R31, PT, PT, R31, R40, RZ ;  /* 0x000000281f1f7210 */ /* 0x000fc60007ffe0ff */
[----:B------:R-:W-:Y:S02]  /*327a0*/  ISETP.GE.U32.AND P2, PT, R23, 0x7f000001, PT ;  /* 0x7f0000011700780c */ /* 0x000fe40003f46070 */
[----:B------:R-:W-:Y:S01]  /*327b0*/  ISETP.GE.U32.AND P0, PT, R31, 0x7f000001, PT ;  /* 0x7f0000011f00780c */ /* 0x000fe20003f06070 */
[----:B------:R-:W-:Y:S02]  /*327c0*/  @P5 IADD3 R33, PT, PT, R33, -0x7f000001, RZ ;  /* 0x80ffffff21215810 */ /* 0x000fe40007ffe0ff */
[----:B------:R-:W-:Y:S02]  /*327d0*/  @P4 IADD3 R8, PT, PT, R8, -0x7f000001, RZ ;  /* 0x80ffffff08084810 */ /* 0x000fe40007ffe0ff */
[----:B------:R-:W-:Y:S02]  /*327e0*/  @P3 IADD3 R12, PT, PT, R12, -0x7f000001, RZ ;  /* 0x80ffffff0c0c3810 */ /* 0x000fe40007ffe0ff */
[----:B------:R-:W-:Y:S02]  /*327f0*/  IADD3 R33, PT, PT, R33, R42, RZ ;  /* 0x0000002a21217210 */ /* 0x000fe40007ffe0ff */
[----:B------:R-:W-:-:S02]  /*32800*/  IADD3 R6, PT, PT, R6, R43, RZ ;  /* 0x0000002b06067210 */ /* 0x000fc40007ffe0ff */
[----:B------:R-:W-:Y:S01]  /*32810*/  IADD3 R8, PT, PT, R12, R8, RZ ;  /* 0x000000080c087210 */ /* 0x000fe20007ffe0ff */
[----:B------:R0:W-:Y:S01]  /*32820*/  STL [R1+0x110], R23 ;  /* 0x0001101701007387 */ /* 0x0001e20000100800 */
[----:B------:R-:W-:-:S03]  /*32830*/  ISETP.GE.U32.AND P1, PT, R33, 0x7f000001, PT ;  /* 0x7f0000012100780c */ /* 0x000fc60003f26070 */
[----:B------:R1:W-:Y:S01]  /*32840*/  STL [R1+0x114], R31 ;  /* 0x0001141f01007387 */ /* 0x0003e20000100800 */
[----:B0-----:R-:W-:Y:S01]  /*32850*/  @P2 IADD3 R23, PT, PT, R23, -0x7f000001, RZ ;  /* 0x80ffffff17172810 */ /* 0x001fe20007ffe0ff */
[----:B------:R-:W-:Y:S01]  /*32860*/  ISETP.GE.U32.AND P2, PT, R6, 0x7f000001, PT ;  /* 0x7f0000010600780c */ /* 0x000fe20003f46070 */
[----:B-1----:R-:W-:Y:S01]  /*32870*/  @P0 IADD3 R31, PT, PT, R31, -0x7f000001, RZ ;  /* 0x80ffffff1f1f0810 */ /* 0x002fe20007ffe0ff */
[----:B------:R-:W-:Y:S01]  /*32880*/  ISETP.GE.U32.AND P0, PT, R8, 0x7f000001, PT ;  /* 0x7f0000010800780c */ /* 0x000fe20003f06070 */
[----:B------:R0:W-:Y:S04]  /*32890*/  STL [R1+0x118], R33 ;  /* 0x0001182101007387 */ /* 0x0001e80000100800 */
[----:B------:R1:W-:Y:S01]  /*328a0*/  STL [R1+0x11c], R6 ;  /* 0x00011c0601007387 */ /* 0x0003e20000100800 */
[----:B0-----:R-:W-:-:S07]  /*328b0*/  @P1 IADD3 R33, PT, PT, R33, -0x7f000001, RZ ;  /* 0x80ffffff21211810 */ /* 0x001fce0007ffe0ff */
[----:B------:R-:W-:Y:S02]  /*328c0*/  @P0 IADD3 R8, PT, PT, R8, -0x7f000001, RZ ;  /* 0x80ffffff08080810 */ /* 0x000fe40007ffe0ff */
[----:B-1----:R-:W-:Y:S01]  /*328d0*/  @P2 IADD3 R6, PT, PT, R6, -0x7f000001, RZ ;  /* 0x80ffffff06062810 */ /* 0x002fe20007ffe0ff */
[----:B------:R-:W-:Y:S01]  /*328e0*/  STL [R1+0x110], R23 ;  /* 0x0001101701007387 */ /* 0x000fe20000100800 */
[----:B------:R-:W-:-:S03]  /*328f0*/  IADD3 R22, PT, PT, R59, R8, RZ ;  /* 0x000000083b167210 */ /* 0x000fc60007ffe0ff */
[----:B------:R0:W-:Y:S04]  /*32900*/  STL [R1+0x114], R31 ;  /* 0x0001141f01007387 */ /* 0x0001e80000100800 */
[----:B------:R1:W-:Y:S04]  /*32910*/  STL [R1+0x118], R33 ;  /* 0x0001182101007387 */ /* 0x0003e80000100800 */
[----:B------:R2:W-:Y:S04]  /*32920*/  STL [R1+0x11c], R6 ;  /* 0x00011c0601007387 */ /* 0x0005e80000100800 */
[----:B0-----:R-:W3:Y:S01]  /*32930*/  LD.E R31, desc[UR22][R4.64+0x490] ;  /* 0x00049016041f7980 */ /* 0x001ee2000c101900 */
[----:B------:R-:W-:Y:S01]  /*32940*/  ISETP.GE.U32.AND P1, PT, R27, 0x7f000001, PT ;  /* 0x7f0000011b00780c */ /* 0x000fe20003f26070 */
[----:B------:R-:W-:-:S02]  /*32950*/  ISETP.GE.U32.AND P0, PT, R22, 0x7f000001, PT ;  /* 0x7f0000011600780c */ /* 0x000fc40003f06070 */
[----:B------:R-:W4:Y:S04]  /*32960*/  LD.E R34, desc[UR22][R4.64+0x494] ;  /* 0x0004941604227980 */ /* 0x000f28000c101900 */
[----:B------:R-:W4:Y:S04]  /*32970*/  LD.E R35, desc[UR22][R4.64+0x498] ;  /* 0x0004981604237980 */ /* 0x000f28000c101900 */
[----:B------:R0:W4:Y:S02]  /*32980*/  LD.E R43, desc[UR22][R4.64+0x49c] ;  /* 0x00049c16042b7980 */ /* 0x000124000c101900 */
[----:B------:R-:W-:-:S02]  /*32990*/  @P1 IADD3 R27, PT, PT, R27, -0x7f000001, RZ ;  /* 0x80ffffff1b1b1810 */ /* 0x000fc40007ffe0ff */
[----:B------:R-:W-:Y:S01]  /*329a0*/  @P0 IADD3 R22, PT, PT, R22, -0x7f000001, RZ ;  /* 0x80ffffff16160810 */ /* 0x000fe20007ffe0ff */
[----:B------:R-:W-:Y:S01]  /*329b0*/  ISETP.GE.U32.AND P1, PT, R19, 0x7f000001, PT ;  /* 0x7f0000011300780c */ /* 0x000fe20003f26070 */
[----:B------:R-:W4:Y:S02]  /*329c0*/  LDL R44, [R1+0x110] ;  /* 0x00011000012c7983 */ /* 0x000f240000100800 */
[C---:B------:R-:W-:Y:S02]  /*329d0*/  IADD3 R45, PT, PT, R22.reuse, R27, RZ ;  /* 0x0000001b162d7210 */ /* 0x040fe40007ffe0ff */
[----:B-1----:R-:W4:Y:S03]  /*329e0*/  LDL R33, [R1+0x114] ;  /* 0x0001140001217983 */ /* 0x002f260000100800 */
[----:B------:R-:W-:Y:S01]  /*329f0*/  ISETP.GE.U32.AND P0, PT, R45, 0x7f000001, PT ;  /* 0x7f0000012d00780c */ /* 0x000fe20003f06070 */
[----:B------:R-:W4:Y:S04]  /*32a00*/  LDL R40, [R1+0x118] ;  /* 0x0001180001287983 */ /* 0x000f280000100800 */
[----:B------:R-:W-:Y:S01]  /*32a10*/  @P1 IADD3 R19, PT, PT, R19, -0x7f000001, RZ ;  /* 0x80ffffff13131810 */ /* 0x000fe20007ffe0ff */
[----:B------:R-:W-:Y:S01]  /*32a20*/  ISETP.GE.U32.AND P1, PT, R29, 0x7f000001, PT ;  /* 0x7f0000011d00780c */ /* 0x000fe20003f26070 */
[----:B------:R-:W4:Y:S02]  /*32a30*/  LDL R42, [R1+0x11c] ;  /* 0x00011c00012a7983 */ /* 0x000f240000100800 */
[----:B------:R-:W-:-:S04]  /*32a40*/  IADD3 R46, PT, PT, R22, R19, RZ ;  /* 0x00000013162e7210 */ /* 0x000fc80007ffe0ff */
[----:B------:R-:W-:Y:S01]  /*32a50*/  @P0 IADD3 R45, PT, PT, R45, -0x7f000001, RZ ;  /* 0x80ffffff2d2d0810 */ /* 0x000fe20007ffe0ff */
[----:B------:R-:W-:-:S05]  /*32a60*/  ISETP.GE.U32.AND P0, PT, R46, 0x7f000001, PT ;  /* 0x7f0000012e00780c */ /* 0x000fca0003f06070 */
[----:B------:R-:W-:-:S04]  /*32a70*/  @P1 IADD3 R29, PT, PT, R29, -0x7f000001, RZ ;  /* 0x80ffffff1d1d1810 */ /* 0x000fc80007ffe0ff */
[----:B------:R-:W-:Y:S01]  /*32a80*/  IADD3 R29, PT, PT, R22, R29, RZ ;  /* 0x0000001d161d7210 */ /* 0x000fe20007ffe0ff */
[----:B0-----:R-:W-:-:S03]  /*32a90*/  IMAD.WIDE.U32 R4, R45, UR7, RZ ;  /* 0x000000072d047c25 */ /* 0x001fc6000f8e00ff */
[----:B------:R-:W-:Y:S01]  /*32aa0*/  @P0 IADD3 R46, PT, PT, R46, -0x7f000001, RZ ;  /* 0x80ffffff2e2e0810 */ /* 0x000fe20007ffe0ff */
[----:B------:R-:W-:Y:S01]  /*32ab0*/  ISETP.GE.U32.AND P0, PT, R29, 0x7f000001, PT ;  /* 0x7f0000011d00780c */ /* 0x000fe20003f06070 */
[----:B------:R-:W-:-:S04]  /*32ac0*/  IMAD R23, R4, 0x7effffff, RZ ;  /* 0x7effffff04177824 */ /* 0x000fc800078e02ff */
[----:B------:R-:W-:-:S04]  /*32ad0*/  IMAD.HI.U32 R23, R23, 0x7f000001, R4 ;  /* 0x7f00000117177827 */ /* 0x000fc800078e0004 */
[----:B------:R-:W-:-:S04]  /*32ae0*/  IMAD.WIDE.U32 R4, R46, UR9, RZ ;  /* 0x000000092e047c25 */ /* 0x000fc8000f8e00ff */
[----:B--2---:R-:W-:Y:S01]  /*32af0*/  IMAD.WIDE.U32 R6, R26, UR18, RZ ;  /* 0x000000121a067c25 */ /* 0x004fe2000f8e00ff */
[----:B------:R-:W-:-:S03]  /*32b00*/  @P0 IADD3 R29, PT, PT, R29, -0x7f000001, RZ ;  /* 0x80ffffff1d1d0810 */ /* 0x000fc60007ffe0ff */
[----:B------:R-:W-:Y:S02]  /*32b10*/  IMAD R27, R4, 0x7effffff, RZ ;  /* 0x7effffff041b7824 */ /* 0x000fe400078e02ff */
[----:B------:R-:W-:Y:S02]  /*32b20*/  IMAD R26, R6, 0x7effffff, RZ ;  /* 0x7effffff061a7824 */ /* 0x000fe400078e02ff */
[----:B------:R-:W-:-:S04]  /*32b30*/  IMAD.HI.U32 R27, R27, 0x7f000001, R4 ;  /* 0x7f0000011b1b7827 */ /* 0x000fc800078e0004 */
[----:B------:R-:W-:-:S04]  /*32b40*/  IMAD.WIDE.U32 R4, R29, UR10, RZ ;  /* 0x0000000a1d047c25 */ /* 0x000fc8000f8e00ff */
        /* <DEDUP_REMOVED lines=11> */
[----:B------:R-:W-:-:S05]  /*32c00*/  IADD3 R24, PT, PT, R22, R24, RZ ;  /* 0x0000001816187210 */ /* 0x000fca0007ffe0ff */
[----:B------:R-:W-:-:S07]  /*32c10*/  ISETP.GE.U32.AND P1, PT, R24, 0x7f000001, PT ;  /* 0x7f0000011800780c */ /* 0x000fce0003f26070 */
[----:B------:R-:W-:Y:S01]  /*32c20*/  @P0 IADD3 R47, PT, PT, R47, -0x7f000001, RZ ;  /* 0x80ffffff2f2f0810 */ /* 0x000fe20007ffe0ff */
[----:B------:R-:W-:Y:S01]  /*32c30*/  ISETP.GE.U32.AND P0, PT, R9, R61, PT ;  /* 0x0000003d0900720c */ /* 0x000fe20003f06070 */
[----:B------:R-:W-:Y:S02]  /*32c40*/  IADD3 R9, PT, PT, -R61, R9, RZ ;  /* 0x000000093d097210 */ /* 0x000fe40007ffe1ff */
[----:B------:R-:W-:Y:S02]  /*32c50*/  IADD3 R16, PT, PT, R16, R16, RZ ;  /* 0x0000001010107210 */ /* 0x000fe40007ffe0ff */
[----:B------:R-:W-:Y:S01]  /*32c60*/  IADD3 R28, PT, PT, R28, R22, RZ ;  /* 0x000000161c1c7210 */ /* 0x000fe20007ffe0ff */
[----:B------:R-:W-:Y:S01]  /*32c70*/  IMAD R25, R6, 0x7effffff, RZ ;  /* 0x7effffff06197824 */ /* 0x000fe200078e02ff */
[----:B------:R-:W-:Y:S01]  /*32c80*/  @P1 IADD3 R24, PT, PT, R24, -0x7f000001, RZ ;  /* 0x80ffffff18181810 */ /* 0x000fe20007ffe0ff */
[----:B------:R-:W-:Y:S01]  /*32c90*/  ISETP.GE.U32.AND P3, PT, R30, 0x7f000001, PT ;  /* 0x7f0000011e00780c */ /* 0x000fe20003f66070 */
[----:B------:R-:W-:Y:S01]  /*32ca0*/  ISETP.GE.U32.AND P2, PT, R16, 0x7f000001, PT ;  /* 0x7f0000011000780c */ /* 0x000fe20003f46070 */
[----:B------:R-:W-:Y:S01]  /*32cb0*/  ISETP.GE.U32.AND P1, PT, R28, 0x7f000001, PT ;  /* 0x7f0000011c00780c */ /* 0x000fe20003f26070 */
[----:B------:R-:W2:Y:S02]  /*32cc0*/  LDG.E R61, desc[UR22][R126.64+0x160] ;  /* 0x000160167e3d7981 */ /* 0x000ea4000c1e1900 */
[----:B------:R-:W-:-:S04]  /*32cd0*/  @!P0 IADD3 R9, PT, PT, R9, 0x7f000001, RZ ;  /* 0x7f00000109098810 */ /* 0x000fc80007ffe0ff */
[----:B------:R-:W-:Y:S01]  /*32ce0*/  IADD3 R48, PT, PT, R9, R60, RZ ;  /* 0x0000003c09307210 */ /* 0x000fe20007ffe0ff */
[----:B------:R-:W-:-:S04]  /*32cf0*/  IMAD.HI.U32 R25, R25, 0x7f000001, R6 ;  /* 0x7f00000119197827 */ /* 0x000fc800078e0006 */
[----:B------:R-:W-:Y:S01]  /*32d00*/  ISETP.GE.U32.AND P0, PT, R48, 0x7f000001, PT ;  /* 0x7f0000013000780c */ /* 0x000fe20003f06070 */
[----:B------:R-:W-:Y:S02]  /*32d10*/  @P2 IADD3 R16, PT, PT, R16, -0x7f000001, RZ ;  /* 0x80ffffff10102810 */ /* 0x000fe40007ffe0ff */
[----:B------:R-:W-:Y:S01]  /*32d20*/  @P1 IADD3 R28, PT, PT, R28, -0x7f000001, RZ ;  /* 0x80ffffff1c1c1810 */ /* 0x000fe20007ffe0ff */
[----:B------:R-:W-:Y:S01]  /*32d30*/  IMAD.WIDE.U32 R6, R12, UR20, RZ ;  /* 0x000000140c067c25 */ /* 0x000fe2000f8e00ff */
[----:B------:R-:W-:-:S03]  /*32d40*/  IADD3 R16, PT, PT, R22, R16, RZ ;  /* 0x0000001016107210 */ /* 0x000fc60007ffe0ff */
[----:B------:R-:W-:Y:S01]  /*32d50*/  IMAD R21, R6, 0x7effffff, RZ ;  /* 0x7effffff06157824 */ /* 0x000fe200078e02ff */
[----:B------:R-:W-:Y:S02]  /*32d60*/  IADD3 R9, PT, PT, R28, UR6, RZ ;  /* 0x000000061c097c10 */ /* 0x000fe4000fffe0ff */
[----:B------:R-:W-:Y:S01]  /*32d70*/  @P3 IADD3 R30, PT, PT, R30, -0x7f000001, RZ ;  /* 0x80ffffff1e1e3810 */ /* 0x000fe20007ffe0ff */
[----:B------:R-:W-:Y:S01]  /*32d80*/  IMAD.HI.U32 R21, R21, 0x7f000001, R6 ;  /* 0x7f00000115157827 */ /* 0x000fe200078e0006 */
[----:B------:R-:W-:Y:S01]  /*32d90*/  @P0 IADD3 R48, PT, PT, R48, -0x7f000001, RZ ;  /* 0x80ffffff30300810 */ /* 0x000fe20007ffe0ff */
[----:B------:R-:W-:Y:S02]  /*32da0*/  ISETP.GE.U32.AND P0, PT, R16, 0x7f000001, PT ;  /* 0x7f0000011000780c */ /* 0x000fe40003f06070 */
[----:B------:R-:W-:Y:S01]  /*32db0*/  IMAD.WIDE.U32 R6, R47, UR11, RZ ;  /* 0x0000000b2f067c25 */ /* 0x000fe2000f8e00ff */
[----:B------:R-:W-:Y:S01]  /*32dc0*/  ISETP.GE.U32.AND P2, PT, R9, 0x7f000001, PT ;  /* 0x7f0000010900780c */ /* 0x000fe20003f46070 */
[----:B------:R-:W-:-:S02]  /*32dd0*/  IADD3 R30, PT, PT, R22, R30, RZ ;  /* 0x0000001e161e7210 */ /* 0x000fc40007ffe0ff */
[----:B------:R-:W-:-:S04]  /*32de0*/  IMAD R19, R6, 0x7effffff, RZ ;  /* 0x7effffff06137824 */ /* 0x000fc800078e02ff */
[----:B------:R-:W-:Y:S01]  /*32df0*/  IMAD.HI.U32 R19, R19, 0x7f000001, R6 ;  /* 0x7f00000113137827 */ /* 0x000fe200078e0006 */
[----:B------:R-:W-:-:S03]  /*32e00*/  ISETP.GE.U32.AND P1, PT, R30, 0x7f000001, PT ;  /* 0x7f0000011e00780c */ /* 0x000fc60003f26070 */
[----:B------:R-:W-:Y:S01]  /*32e10*/  IMAD.WIDE.U32 R6, R24, UR12, RZ ;  /* 0x0000000c18067c25 */ /* 0x000fe2000f8e00ff */
[----:B------:R-:W-:Y:S02]  /*32e20*/  @P0 IADD3 R16, PT, PT, R16, -0x7f000001, RZ ;  /* 0x80ffffff10100810 */ /* 0x000fe40007ffe0ff */
[----:B------:R-:W-:Y:S01]  /*32e30*/  @P2 IADD3 R9, PT, PT, R9, -0x7f000001, RZ ;  /* 0x80ffffff09092810 */ /* 0x000fe20007ffe0ff */
[----:B------:R-:W-:-:S03]  /*32e40*/  IMAD R12, R6, 0x7effffff, RZ ;  /* 0x7effffff060c7824 */ /* 0x000fc600078e02ff */
[----:B------:R-:W-:Y:S01]  /*32e50*/  IADD3 R9, PT, PT, R16, R9, RZ ;  /* 0x0000000910097210 */ /* 0x000fe20007ffe0ff */
[----:B------:R-:W-:-:S04]  /*32e60*/  IMAD.HI.U32 R12, R12, 0x7f000001, R6 ;  /* 0x7f0000010c0c7827 */ /* 0x000fc800078e0006 */
[----:B------:R-:W-:Y:S01]  /*32e70*/  IMAD.WIDE.U32 R6, R48, R48, RZ ;  /* 0x0000003030067225 */ /* 0x000fe200078e00ff */
[----:B------:R-:W-:Y:S01]  /*32e80*/  ISETP.GE.U32.AND P2, PT, R9, 0x7f000001, PT ;  /* 0x7f0000010900780c */ /* 0x000fe20003f46070 */
[----:B------:R-:W-:Y:S02]  /*32e90*/  @P1 IADD3 R30, PT, PT, R30, -0x7f000001, RZ ;  /* 0x80ffffff1e1e1810 */ /* 0x000fe40007ffe0ff */
[----:B------:R-:W-:Y:S01]  /*32ea0*/  IMAD R49, R6, 0x7effffff, RZ ;  /* 0x7effffff06317824 */ /* 0x000fe200078e02ff */
[----:B------:R-:W-:-:S03]  /*32eb0*/  ISETP.GE.U32.AND P1, PT, R20, 0x7f000001, PT ;  /* 0x7f0000011400780c */ /* 0x000fc60003f26070 */
[----:B------:R-:W-:-:S05]  /*32ec0*/  IMAD.HI.U32 R49, R49, 0x7f000001, R6 ;  /* 0x7f00000131317827 */ /* 0x000fca00078e0006 */
[----:B------:R-:W-:Y:S01]  /*32ed0*/  ISETP.GE.U32.AND P0, PT, R49, 0x7f000001, PT ;  /* 0x7f0000013100780c */ /* 0x000fe20003f06070 */
[----:B------:R-:W-:Y:S01]  /*32ee0*/  @P2 IADD3 R9, PT, PT, R9, -0x7f000001, RZ ;  /* 0x80ffffff09092810 */ /* 0x000fe20007ffe0ff */
[----:B------:R-:W-:-:S03]  /*32ef0*/  IMAD.WIDE.U32 R6, R30, UR13, RZ ;  /* 0x0000000d1e067c25 */ /* 0x000fc6000f8e00ff */
[----:B------:R-:W-:Y:S02]  /*32f00*/  @P1 IADD3 R20, PT, PT, R20, -0x7f000001, RZ ;  /* 0x80ffffff14141810 */ /* 0x000fe40007ffe0ff */
[----:B------:R-:W-:Y:S01]  /*32f10*/  IADD3 R45, PT, PT, R45, R9, RZ ;  /* 0x000000092d2d7210 */ /* 0x000fe20007ffe0ff */
[----:B------:R-:W-:Y:S01]  /*32f20*/  IMAD R15, R6, 0x7effffff, RZ ;  /* 0x7effffff060f7824 */ /* 0x000fe200078e02ff */
[----:B------:R-:W-:-:S03]  /*32f30*/  IADD3 R9, PT, PT, R22, R20, RZ ;  /* 0x0000001416097210 */ /* 0x000fc60007ffe0ff */
[----:B------:R-:W-:Y:S01]  /*32f40*/  ISETP.GE.U32.AND P1, PT, R45, 0x7f000001, PT ;  /* 0x7f0000012d00780c */ /* 0x000fe20003f26070 */
[----:B------:R-:W-:Y:S01]  /*32f50*/  @P0 IADD3 R49, PT, PT, R49, -0x7f000001, RZ ;  /* 0x80ffffff31310810 */ /* 0x000fe20007ffe0ff */
[----:B------:R-:W-:Y:S01]  /*32f60*/  IMAD.HI.U32 R15, R15, 0x7f000001, R6 ;  /* 0x7f0000010f0f7827 */ /* 0x000fe200078e0006 */
[----:B------:R-:W-:-:S03]  /*32f70*/  ISETP.GE.U32.AND P0, PT, R9, 0x7f000001, PT ;  /* 0x7f0000010900780c */ /* 0x000fc60003f06070 */
[----:B------:R-:W-:Y:S01]  /*32f80*/  IMAD.WIDE.U32 R6, R49, R48, RZ ;  /* 0x0000003031067225 */ /* 0x000fe200078e00ff */
[----:B------:R-:W-:Y:S01]  /*32f90*/  IADD3 R16, PT, PT, R16, R16, RZ ;  /* 0x0000001010107210 */ /* 0x000fe20007ffe0ff */
[----:B------:R-:W2:Y:S02]  /*32fa0*/  LDL.LU R49, [R1+0x9c0] ;  /* 0x0009c00001317983 */ /* 0x000ea40000300800 */
[----:B------:R-:W-:-:S03]  /*32fb0*/  IMAD R48, R6, 0x7effffff, RZ ;  /* 0x7effffff06307824 */ /* 0x000fc600078e02ff */
[----:B------:R-:W-:Y:S01]  /*32fc0*/  @P1 IADD3 R45, PT, PT, R45, -0x7f000001, RZ ;  /* 0x80ffffff2d2d1810 */ /* 0x000fe20007ffe0ff */
[----:B------:R-:W-:Y:S02]  /*32fd0*/  IMAD.HI.U32 R48, R48, 0x7f000001, R6 ;  /* 0x7f00000130307827 */ /* 0x000fe400078e0006 */
[----:B------:R-:W-:Y:S02]  /*32fe0*/  @P0 IADD3 R9, PT, PT, R9, -0x7f000001, RZ ;  /* 0x80ffffff09090810 */ /* 0x000fe40007ffe0ff */
[----:B------:R-:W-:Y:S01]  /*32ff0*/  IADD3 R45, PT, PT, R46, R45, RZ ;  /* 0x0000002d2e2d7210 */ /* 0x000fe20007ffe0ff */
[----:B------:R-:W-:-:S04]  /*33000*/  ISETP.GE.U32.AND P0, PT, R48, 0x7f000001, PT ;  /* 0x7f0000013000780c */ /* 0x000fc80003f06070 */
[----:B------:R-:W-:-:S09]  /*33010*/  ISETP.GE.U32.AND P1, PT, R45, 0x7f000001, PT ;  /* 0x7f0000012d00780c */ /* 0x000fd20003f26070 */
[----:B------:R-:W-:-:S04]  /*33020*/  @P0 IADD3 R48, PT, PT, R48, -0x7f000001, RZ ;  /* 0x80ffffff30300810 */ /* 0x000fc80007ffe0ff */
[----:B------:R-:W-:Y:S01]  /*33030*/  @P1 IADD3 R45, PT, PT, R45, -0x7f000001, RZ ;  /* 0x80ffffff2d2d1810 */ /* 0x000fe20007ffe0ff */
[----:B------:R-:W-:-:S03]  /*33040*/  ISETP.GE.U32.AND P0, PT, R48, R64, PT ;  /* 0x000000403000720c */ /* 0x000fc60003f06070 */
[----:B------:R-:W-:Y:S02]  /*33050*/  IADD3 R45, PT, PT, R29, R45, RZ ;  /* 0x0000002d1d2d7210 */ /* 0x000fe40007ffe0ff */
[----:B------:R-:W-:-:S08]  /*33060*/  IADD3 R29, PT, PT, -R64, R48, RZ ;  /* 0x00000030401d7210 */ /* 0x000fd00007ffe1ff */
[----:B------:R-:W-:Y:S01]  /*33070*/  @!P0 IADD3 R29, PT, PT, R29, 0x7f000001, RZ ;  /* 0x7f0000011d1d8810 */ /* 0x000fe20007ffe0ff */
[----:B------:R-:W-:-:S13]  /*33080*/  ISETP.GE.U32.AND P0, PT, R45, 0x7f000001, PT ;  /* 0x7f0000012d00780c */ /* 0x000fda0003f06070 */
[----:B------:R-:W-:-:S04]  /*33090*/  @P0 IADD3 R45, PT, PT, R45, -0x7f000001, RZ ;  /* 0x80ffffff2d2d0810 */ /* 0x000fc80007ffe0ff */
[----:B------:R-:W-:Y:S01]  /*330a0*/  IADD3 R47, PT, PT, R47, R45, RZ ;  /* 0x0000002d2f2f7210 */ /* 0x000fe20007ffe0ff */
[----:B------:R-:W-:-:S04]  /*330b0*/  IMAD.WIDE.U32 R6, R9, UR14, RZ ;  /* 0x0000000e09067c25 */ /* 0x000fc8000f8e00ff */
[----:B------:R-:W-:Y:S01]  /*330c0*/  ISETP.GE.U32.AND P1, PT, R47, 0x7f000001, PT ;  /* 0x7f0000012f00780c */ /* 0x000fe20003f26070 */
[----:B------:R-:W-:-:S04]  /*330d0*/  IMAD R20, R6, 0x7effffff, RZ ;  /* 0x7effffff06147824 */ /* 0x000fc800078e02ff */
[----:B------:R-:W-:Y:S01]  /*330e0*/  IMAD.HI.U32 R20, R20, 0x7f000001, R6 ;  /* 0x7f00000114147827 */ /* 0x000fe200078e0006 */
[----:B------:R-:W-:-:S03]  /*330f0*/  ISETP.GE.U32.AND P0, PT, R18, 0x7f000001, PT ;  /* 0x7f0000011200780c */ /* 0x000fc60003f06070 */
[----:B---3--:R-:W-:-:S04]  /*33100*/  IMAD.WIDE.U32 R6, R31, R29, RZ ;  /* 0x0000001d1f067225 */ /* 0x008fc800078e00ff */
[----:B------:R-:W-:Y:S01]  /*33110*/  @P1 IADD3 R47, PT, PT, R47, -0x7f000001, RZ ;  /* 0x80ffffff2f2f1810 */ /* 0x000fe20007ffe0ff */
[----:B------:R-:W-:-:S03]  /*33120*/  IMAD R31, R6, 0x7effffff, RZ ;  /* 0x7effffff061f7824 */ /* 0x000fc600078e02ff */
[----:B------:R-:W-:Y:S01]  /*33130*/  IADD3 R24, PT, PT, R24, R47, RZ ;  /* 0x0000002f18187210 */ /* 0x000fe20007ffe0ff */
[----:B------:R-:W-:-:S04]  /*33140*/  IMAD.HI.U32 R31, R31, 0x7f000001, R6 ;  /* 0x7f0000011f1f7827 */ /* 0x000fc800078e0006 */
[----:B----4-:R-:W-:Y:S01]  /*33150*/  IMAD.WIDE.U32 R6, R34, R29, RZ ;  /* 0x0000001d22067225 */ /* 0x010fe200078e00ff */
[----:B------:R-:W-:-:S03]  /*33160*/  ISETP.GE.U32.AND P1, PT, R24, 0x7f000001, PT ;  /* 0x7f0000011800780c */ /* 0x000fc60003f26070 */
[----:B------:R-:W-:Y:S01]  /*33170*/  IMAD R34, R6, 0x7effffff, RZ ;  /* 0x7effffff06227824 */ /* 0x000fe200078e02ff */
[----:B------:R-:W-:-:S03]  /*33180*/  @P0 IADD3 R18, PT, PT, R18, -0x7f000001, RZ ;  /* 0x80ffffff12120810 */ /* 0x000fc60007ffe0ff */
[----:B------:R-:W-:-:S04]  /*33190*/  IMAD.HI.U32 R34, R34, 0x7f000001, R6 ;  /* 0x7f00000122227827 */ /* 0x000fc800078e0006 */
[----:B------:R-:W-:Y:S01]  /*331a0*/  IMAD.WIDE.U32 R6, R35, R29, RZ ;  /* 0x0000001d23067225 */ /* 0x000fe200078e00ff */
[----:B------:R-:W-:Y:S02]  /*331b0*/  IADD3 R18, PT, PT, R22, R18, RZ ;  /* 0x0000001216127210 */ /* 0x000fe40007ffe0ff */
[----:B------:R-:W-:Y:S01]  /*331c0*/  @P1 IADD3 R24, PT, PT, R24, -0x7f000001, RZ ;  /* 0x80ffffff18181810 */ /* 0x000fe20007ffe0ff */
[----:B------:R-:W-:Y:S01]  /*331d0*/  IMAD R35, R6, 0x7effffff, RZ ;  /* 0x7effffff06237824 */ /* 0x000fe200078e02ff */
[----:B------:R-:W-:Y:S01]  /*331e0*/  ISETP.GE.U32.AND P1, PT, R31, 0x7f000001, PT ;  /* 0x7f0000011f00780c */ /* 0x000fe20003f26070 */
[----:B------:R-:W-:Y:S01]  /*331f0*/  ISETP.GE.U32.AND P0, PT, R18, 0x7f000001, PT ;  /* 0x7f0000011200780c */ /* 0x000fe20003f06070 */
[----:B------:R-:W-:Y:S01]  /*33200*/  ISETP.GE.U32.AND P2, PT, R34, 0x7f000001, PT ;  /* 0x7f0000012200780c */ /* 0x000fe20003f46070 */
[----:B------:R-:W-:-:S04]  /*33210*/  IMAD.HI.U32 R35, R35, 0x7f000001, R6 ;  /* 0x7f00000123237827 */ /* 0x000fc800078e0006 */
[----:B------:R-:W-:Y:S01]  /*33220*/  IMAD.WIDE.U32 R6, R43, R29, RZ ;  /* 0x0000001d2b067225 */ /* 0x000fe200078e00ff */
[----:B------:R-:W-:-:S03]  /*33230*/  ISETP.GE.U32.AND P3, PT, R35, 0x7f000001, PT ;  /* 0x7f0000012300780c */ /* 0x000fc60003f66070 */
[----:B------:R-:W-:Y:S01]  /*33240*/  IMAD R43, R6, 0x7effffff, RZ ;  /* 0x7effffff062b7824 */ /* 0x000fe200078e02ff */
[----:B------:R-:W-:-:S03]  /*33250*/  IADD3 R24, PT, PT, R30, R24, RZ ;  /* 0x000000181e187210 */ /* 0x000fc60007ffe0ff */
[----:B------:R-:W-:Y:S01]  /*33260*/  IMAD.HI.U32 R43, R43, 0x7f000001, R6 ;  /* 0x7f0000012b2b7827 */ /* 0x000fe200078e0006 */
[----:B------:R-:W-:Y:S02]  /*33270*/  @P1 IADD3 R31, PT, PT, R31, -0x7f000001, RZ ;  /* 0x80ffffff1f1f1810 */ /* 0x000fe40007ffe0ff */
[----:B------:R-:W-:Y:S02]  /*33280*/  @P0 IADD3 R18, PT, PT, R18, -0x7f000001, RZ ;  /* 0x80ffffff12120810 */ /* 0x000fe40007ffe0ff */
[----:B------:R-:W-:Y:S01]  /*33290*/  @P2 IADD3 R34, PT, PT, R34, -0x7f000001, RZ ;  /* 0x80ffffff22222810 */ /* 0x000fe20007ffe0ff */
[----:B------:R-:W-:Y:S01]  /*332a0*/  ISETP.GE.U32.AND P0, PT, R43, 0x7f000001, PT ;  /* 0x7f0000012b00780c */ /* 0x000fe20003f06070 */
[----:B------:R-:W-:Y:S01]  /*332b0*/  ISETP.GE.U32.AND P4, PT, R24, 0x7f000001, PT ;  /* 0x7f0000011800780c */ /* 0x000fe20003f86070 */
[----:B------:R-:W-:Y:S02]  /*332c0*/  IADD3 R31, PT, PT, R31, R44, RZ ;  /* 0x0000002c1f1f7210 */ /* 0x000fe40007ffe0ff */
[----:B------:R-:W-:-:S02]  /*332d0*/  IADD3 R33, PT, PT, R34, R33, RZ ;  /* 0x0000002122217210 */ /* 0x000fc40007ffe0ff */
[----:B------:R-:W-:Y:S01]  /*332e0*/  @P3 IADD3 R35, PT, PT, R35, -0x7f000001, RZ ;  /* 0x80ffffff23233810 */ /* 0x000fe20007ffe0ff */
[----:B------:R-:W-:Y:S02]  /*332f0*/  ISETP.GE.U32.AND P1, PT, R31, 0x7f000001, PT ;  /* 0x7f0000011f00780c */ /* 0x000fe40003f26070 */
[----:B------:R-:W-:Y:S01]  /*33300*/  ISETP.GE.U32.AND P2, PT, R33, 0x7f000001, PT ;  /* 0x7f0000012100780c */ /* 0x000fe20003f46070 */
[----:B------:R-:W-:-:S03]  /*33310*/  IADD3 R35, PT, PT, R35, R40, RZ ;  /* 0x0000002823237210 */ /* 0x000fc60007ffe0ff */
[----:B------:R-:W-:Y:S02]  /*33320*/  @P0 IADD3 R43, PT, PT, R43, -0x7f000001, RZ ;  /* 0x80ffffff2b2b0810 */ /* 0x000fe40007ffe0ff */
[----:B------:R-:W-:Y:S01]  /*33330*/  @P4 IADD3 R24, PT, PT, R24, -0x7f000001, RZ ;  /* 0x80ffffff18184810 */ /* 0x000fe20007ffe0ff */
[----:B------:R-:W-:Y:S01]  /*33340*/  ISETP.GE.U32.AND P0, PT, R35, 0x7f000001, PT ;  /* 0x7f0000012300780c */ /* 0x000fe20003f06070 */
[----:B------:R0:W-:Y:S01]  /*33350*/  STL [R1+0x110], R31 ;  /* 0x0001101f01007387 */ /* 0x0001e20000100800 */
[----:B------:R-:W-:Y:S02]  /*33360*/  IADD3 R42, PT, PT, R43, R42, RZ ;  /* 0x0000002a2b2a7210 */ /* 0x000fe40007ffe0ff */
[----:B------:R-:W-:Y:S01]  /*33370*/  IADD3 R9, PT, PT, R9, R24, RZ ;  /* 0x0000001809097210 */ /* 0x000fe20007ffe0ff */
[----:B------:R1:W-:Y:S01]  /*33380*/  STL [R1+0x114], R33 ;  /* 0x0001142101007387 */ /* 0x0003e20000100800 */
[----:B------:R-:W-:Y:S01]  /*33390*/  ISETP.GE.U32.AND P3, PT, R13, 0x7f000001, PT ;  /* 0x7f0000010d00780c */ /* 0x000fe20003f66070 */
[----:B0-----:R-:W-:Y:S01]  /*333a0*/  @P1 IADD3 R31, PT, PT, R31, -0x7f000001, RZ ;  /* 0x80ffffff1f1f1810 */ /* 0x001fe20007ffe0ff */
[----:B------:R-:W-:Y:S01]  /*333b0*/  ISETP.GE.U32.AND P1, PT, R42, 0x7f000001, PT ;  /* 0x7f0000012a00780c */ /* 0x000fe20003f26070 */
[----:B-1----:R-:W-:Y:S01]  /*333c0*/  @P2 IADD3 R33, PT, PT, R33, -0x7f000001, RZ ;  /* 0x80ffffff21212810 */ /* 0x002fe20007ffe0ff */
[----:B------:R-:W-:-:S02]  /*333d0*/  ISETP.GE.U32.AND P4, PT, R9, 0x7f000001, PT ;  /* 0x7f0000010900780c */ /* 0x000fc40003f86070 */
[----:B------:R-:W-:Y:S04]  /*333e0*/  STL [R1+0x110], R31 ;  /* 0x0001101f01007387 */ /* 0x000fe80000100800 */
[----:B------:R-:W-:Y:S04]  /*333f0*/  STL [R1+0x114], R33 ;  /* 0x0001142101007387 */ /* 0x000fe80000100800 */
[----:B------:R0:W-:Y:S01]  /*33400*/  STL [R1+0x118], R35 ;  /* 0x0001182301007387 */ /* 0x0001e20000100800 */
[----:B------:R-:W-:Y:S01]  /*33410*/  ISETP.GE.U32.AND P2, PT, R17, 0x7f000001, PT ;  /* 0x7f0000011100780c */ /* 0x000fe20003f46070 */
[----:B0-----:R-:W-:-:S02]  /*33420*/  @P0 IADD3 R35, PT, PT, R35, -0x7f000001, RZ ;  /* 0x80ffffff23230810 */ /* 0x001fc40007ffe0ff */
[----:B------:R-:W-:-:S03]  /*33430*/  @P4 IADD3 R9, PT, PT, R9, -0x7f000001, RZ ;  /* 0x80ffffff09094810 */ /* 0x000fc60007ffe0ff */
[----:B------:R-:W-:Y:S04]  /*33440*/  STL [R1+0x118], R35 ;  /* 0x0001182301007387 */ /* 0x000fe80000100800 */
[----:B------:R0:W-:Y:S01]  /*33450*/  STL [R1+0x11c], R42 ;  /* 0x00011c2a01007387 */ /* 0x0001e20000100800 */
[----:B------:R-:W-:Y:S01]  /*33460*/  @P3 IADD3 R13, PT, PT, R13, -0x7f000001, RZ ;  /* 0x80ffffff0d0d3810 */ /* 0x000fe20007ffe0ff */
[C---:B------:R-:W-:Y:S01]  /*33470*/  IMAD.WIDE.U32 R6, R18.reuse, UR15, RZ ;  /* 0x0000000f12067c25 */ /* 0x040fe2000f8e00ff */
[----:B------:R-:W-:Y:S02]  /*33480*/  IADD3 R9, PT, PT, R18, R9, RZ ;  /* 0x0000000912097210 */ /* 0x000fe40007ffe0ff */
[----:B0-----:R-:W-:Y:S02]  /*33490*/  @P1 IADD3 R42, PT, PT, R42, -0x7f000001, RZ ;  /* 0x80ffffff2a2a1810 */ /* 0x001fe40007ffe0ff */
[----:B------:R-:W-:-:S03]  /*334a0*/  IADD3 R18, PT, PT, R22, R13, RZ ;  /* 0x0000000d16127210 */ /* 0x000fc60007ffe0ff */
[----:B------:R0:W-:Y:S04]  /*334b0*/  STL [R1+0x11c], R42 ;  /* 0x00011c2a01007387 */ /* 0x0001e80000100800 */
[----:B--2---:R-:W2:Y:S01]  /*334c0*/  LD.E R31, desc[UR22][R4.64+0x4a0] ;  /* 0x0004a016041f7980 */ /* 0x004ea2000c101900 */
[----:B------:R-:W-:Y:S01]  /*334d0*/  ISETP.GE.U32.AND P0, PT, R18, 0x7f000001, PT ;  /* 0x7f0000011200780c */ /* 0x000fe20003f06070 */
[----:B------:R-:W-:Y:S01]  /*334e0*/  @P2 IADD3 R17, PT, PT, R17, -0x7f000001, RZ ;  /* 0x80ffffff11112810 */ /* 0x000fe20007ffe0ff */
[----:B------:R-:W-:Y:S01]  /*334f0*/  ISETP.GE.U32.AND P2, PT, R9, 0x7f000001, PT ;  /* 0x7f0000010900780c */ /* 0x000fe20003f46070 */
[----:B------:R-:W-:Y:S01]  /*33500*/  ISETP.GE.U32.AND P1, PT, R26, 0x7f000001, PT ;  /* 0x7f0000011a00780c */ /* 0x000fe20003f26070 */
[----:B------:R-:W-:Y:S01]  /*33510*/  IMAD R29, R6, 0x7effffff, RZ ;  /* 0x7effffff061d7824 */ /* 0x000fe200078e02ff */
[----:B------:R-:W3:Y:S01]  /*33520*/  LD.E R30, desc[UR22][R4.64+0x4a4] ;  /* 0x0004a416041e7980 */ /* 0x000ee2000c101900 */
[----:B------:R-:W-:-:S02]  /*33530*/  IADD3 R13, PT, PT, R22, R17, RZ ;  /* 0x00000011160d7210 */ /* 0x000fc40007ffe0ff */
[----:B------:R-:W-:Y:S01]  /*33540*/  IMAD.HI.U32 R29, R29, 0x7f000001, R6 ;  /* 0x7f0000011d1d7827 */ /* 0x000fe200078e0006 */
[----:B------:R-:W4:Y:S04]  /*33550*/  LDL R43, [R1+0x110] ;  /* 0x00011000012b7983 */ /* 0x000f280000100800 */
[----:B------:R-:W-:Y:S01]  /*33560*/  @P0 IADD3 R18, PT, PT, R18, -0x7f000001, RZ ;  /* 0x80ffffff12120810 */ /* 0x000fe20007ffe0ff */
[----:B------:R-:W3:Y:S01]  /*33570*/  LD.E R40, desc[UR22][R4.64+0x4a8] ;  /* 0x0004a81604287980 */ /* 0x000ee2000c101900 */
[----:B------:R-:W-:Y:S01]  /*33580*/  @P2 IADD3 R9, PT, PT, R9, -0x7f000001, RZ ;  /* 0x80ffffff09092810 */ /* 0x000fe20007ffe0ff */
[----:B------:R-:W-:Y:S02]  /*33590*/  ISETP.GE.U32.AND P0, PT, R13, 0x7f000001, PT ;  /* 0x7f0000010d00780c */ /* 0x000fe40003f06070 */
[C---:B------:R-:W-:Y:S01]  /*335a0*/  IMAD.WIDE.U32 R6, R18.reuse, UR16, RZ ;  /* 0x0000001012067c25 */ /* 0x040fe2000f8e00ff */
[----:B------:R-:W4:Y:S01]  /*335b0*/  LDL R33, [R1+0x114] ;  /* 0x0001140001217983 */ /* 0x000f220000100800 */
[----:B------:R-:W-:-:S02]  /*335c0*/  IADD3 R18, PT, PT, R18, R9, RZ ;  /* 0x0000000912127210 */ /* 0x000fc40007ffe0ff */
[----:B------:R-:W-:Y:S01]  /*335d0*/  @P1 IADD3 R26, PT, PT, R26, -0x7f000001, RZ ;  /* 0x80ffffff1a1a1810 */ /* 0x000fe20007ffe0ff */
[----:B0-----:R0:W4:Y:S02]  /*335e0*/  LD.E R42, desc[UR22][R4.64+0x4ac] ;  /* 0x0004ac16042a7980 */ /* 0x001124000c101900 */
[----:B------:R-:W-:Y:S01]  /*335f0*/  ISETP.GE.U32.AND P1, PT, R18, 0x7f000001, PT ;  /* 0x7f0000011200780c */ /* 0x000fe20003f26070 */
[----:B------:R-:W-:Y:S01]  /*33600*/  IADD3 R9, PT, PT, R22, R26, RZ ;  /* 0x0000001a16097210 */ /* 0x000fe20007ffe0ff */
[----:B------:R-:W4:Y:S02]  /*33610*/  LDL R34, [R1+0x118] ;  /* 0x0001180001227983 */ /* 0x000f240000100800 */
[----:B------:R-:W-:Y:S02]  /*33620*/  @P0 IADD3 R13, PT, PT, R13, -0x7f000001, RZ ;  /* 0x80ffffff0d0d0810 */ /* 0x000fe40007ffe0ff */
[----:B------:R-:W-:Y:S01]  /*33630*/  ISETP.GE.U32.AND P0, PT, R9, 0x7f000001, PT ;  /* 0x7f0000010900780c */ /* 0x000fe20003f06070 */
[----:B------:R-:W-:Y:S01]  /*33640*/  IMAD R24, R6, 0x7effffff, RZ ;  /* 0x7effffff06187824 */ /* 0x000fe200078e02ff */
[----:B------:R-:W4:Y:S01]  /*33650*/  LDL R35, [R1+0x11c] ;  /* 0x00011c0001237983 */ /* 0x000f220000100800 */
[----:B------:R-:W-:-:S03]  /*33660*/  ISETP.GE.U32.AND P4, PT, R12, 0x7f000001, PT ;  /* 0x7f0000010c00780c */ /* 0x000fc60003f86070 */
[----:B------:R-:W4:Y:S01]  /*33670*/  LDG.E R66, desc[UR22][R126.64+0x164] ;  /* 0x000164167e427981 */ /* 0x000f22000c1e1900 */
[----:B------:R-:W-:Y:S01]  /*33680*/  @P1 IADD3 R18, PT, PT, R18, -0x7f000001, RZ ;  /* 0x80ffffff12121810 */ /* 0x000fe20007ffe0ff */
[----:B------:R-:W-:-:S04]  /*33690*/  IMAD.HI.U32 R24, R24, 0x7f000001, R6 ;  /* 0x7f00000118187827 */ /* 0x000fc800078e0006 */
[C---:B------:R-:W-:Y:S01]  /*336a0*/  IMAD.WIDE.U32 R6, R13.reuse, UR17, RZ ;  /* 0x000000110d067c25 */ /* 0x040fe2000f8e00ff */
[----:B------:R-:W-:Y:S02]  /*336b0*/  IADD3 R13, PT, PT, R13, R18, RZ ;  /* 0x000000120d0d7210 */ /* 0x000fe40007ffe0ff */
[----:B------:R-:W-:Y:S01]  /*336c0*/  @P0 IADD3 R9, PT, PT, R9, -0x7f000001, RZ ;  /* 0x80ffffff09090810 */ /* 0x000fe20007ffe0ff */
[----:B------:R-:W-:Y:S02]  /*336d0*/  ISETP.GE.U32.AND P0, PT, R25, 0x7f000001, PT ;  /* 0x7f0000011900780c */ /* 0x000fe40003f06070 */
[----:B------:R-:W-:Y:S02]  /*336e0*/  ISETP.GE.U32.AND P1, PT, R13, 0x7f000001, PT ;  /* 0x7f0000010d00780c */ /* 0x000fe40003f26070 */
[----:B0-----:R-:W-:-:S04]  /*336f0*/  IMAD.WIDE.U32 R4, R9, UR18, RZ ;  /* 0x0000001209047c25 */ /* 0x001fc8000f8e00ff */
[----:B------:R-:W-:-:S05]  /*33700*/  IMAD R26, R4, 0x7effffff, RZ ;  /* 0x7effffff041a7824 */ /* 0x000fca00078e02ff */
[----:B------:R-:W-:Y:S02]  /*33710*/  @P0 IADD3 R25, PT, PT, R25, -0x7f000001, RZ ;  /* 0x80ffffff19190810 */ /* 0x000fe40007ffe0ff */
[----:B------:R-:W-:Y:S01]  /*33720*/  @P1 IADD3 R13, PT, PT, R13, -0x7f000001, RZ ;  /* 0x80ffffff0d0d1810 */ /* 0x000fe20007ffe0ff */
[----:B------:R-:W-:Y:S01]  /*33730*/  IMAD.HI.U32 R26, R26, 0x7f000001, R4 ;  /* 0x7f0000011a1a7827 */ /* 0x000fe200078e0004 */
[----:B------:R-:W-:Y:S01]  /*33740*/  IADD3 R4, PT, PT, R22, R25, RZ ;  /* 0x0000001916047210 */ /* 0x000fe20007ffe0ff */
[----:B------:R-:W-:Y:S01]  /*33750*/  ISETP.GE.U32.AND P1, PT, R21, 0x7f000001, PT ;  /* 0x7f0000011500780c */ /* 0x000fe20003f26070 */
[----:B------:R-:W-:-:S03]  /*33760*/  IADD3 R9, PT, PT, R9, R13, RZ ;  /* 0x0000000d09097210 */ /* 0x000fc60007ffe0ff */
[----:B------:R-:W-:Y:S02]  /*33770*/  ISETP.GE.U32.AND P0, PT, R4, 0x7f000001, PT ;  /* 0x7f0000010400780c */ /* 0x000fe40003f06070 */
[----:B------:R-:W-:-:S07]  /*33780*/  ISETP.GE.U32.AND P2, PT, R9, 0x7f000001, PT ;  /* 0x7f0000010900780c */ /* 0x000fce0003f46070 */
[----:B------:R-:W-:-:S04]  /*33790*/  @P1 IADD3 R21, PT, PT, R21, -0x7f000001, RZ ;  /* 0x80ffffff15151810 */ /* 0x000fc80007ffe0ff */
[----:B------:R-:W-:Y:S02]  /*337a0*/  @P0 IADD3 R4, PT, PT, R4, -0x7f000001, RZ ;  /* 0x80ffffff04040810 */ /* 0x000fe40007ffe0ff */
[----:B------:R-:W-:Y:S02]  /*337b0*/  IADD3 R22, PT, PT, R22, R21, RZ ;  /* 0x0000001516167210 */ /* 0x000fe40007ffe0ff */
[----:B------:R-:W-:-:S03]  /*337c0*/  @P2 IADD3 R9, PT, PT, R9, -0x7f000001, RZ ;  /* 0x80ffffff09092810 */ /* 0x000fc60007ffe0ff */
[----:B------:R-:W-:Y:S01]  /*337d0*/  ISETP.GE.U32.AND P0, PT, R22, 0x7f000001, PT ;  /* 0x7f0000011600780c */ /* 0x000fe20003f06070 */
[----:B------:R-:W-:-:S05]  /*337e0*/  IADD3 R9, PT, PT, R4, R9, RZ ;  /* 0x0000000904097210 */ /* 0x000fca0007ffe0ff */
[----:B------:R-:W-:-:S07]  /*337f0*/  ISETP.GE.U32.AND P1, PT, R9, 0x7f000001, PT ;  /* 0x7f0000010900780c */ /* 0x000fce0003f26070 */
[----:B------:R-:W-:Y:S01]  /*33800*/  @P0 IADD3 R22, PT, PT, R22, -0x7f000001, RZ ;  /* 0x80ffffff16160810 */ /* 0x000fe20007ffe0ff */
[----:B------:R-:W-:Y:S01]  /*33810*/  ISETP.GE.U32.AND P0, PT, R11, R64, PT ;  /* 0x000000400b00720c */ /* 0x000fe20003f06070 */
[----:B------:R-:W-:Y:S01]  /*33820*/  IADD3 R11, PT, PT, -R64, R11, RZ ;  /* 0x0000000b400b7210 */ /* 0x000fe20007ffe1ff */
[----:B------:R-:W-:Y:S01]  /*33830*/  IMAD.WIDE.U32 R4, R4, UR19, RZ ;  /* 0x0000001304047c25 */ /* 0x000fe2000f8e00ff */
[----:B------:R-:W-:Y:S01]  /*33840*/  @P4 IADD3 R12, PT, PT, R12, -0x7f000001, RZ ;  /* 0x80ffffff0c0c4810 */ /* 0x000fe20007ffe0ff */
[----:B------:R-:W4:Y:S01]  /*33850*/  LDL.LU R64, [R1+0xa98] ;  /* 0x000a980001407983 */ /* 0x000f220000300800 */
[----:B------:R-:W-:-:S04]  /*33860*/  @P1 IADD3 R9, PT, PT, R9, -0x7f000001, RZ ;  /* 0x80ffffff09091810 */ /* 0x000fc80007ffe0ff */
[----:B------:R-:W-:-:S04]  /*33870*/  IADD3 R9, PT, PT, R22, R9, RZ ;  /* 0x0000000916097210 */ /* 0x000fc80007ffe0ff */
[----:B------:R-:W-:Y:S01]  /*33880*/  @!P0 IADD3 R11, PT, PT, R11, 0x7f000001, RZ ;  /* 0x7f0000010b0b8810 */ /* 0x000fe20007ffe0ff */
[----:B------:R-:W-:-:S03]  /*33890*/  ISETP.GE.U32.AND P1, PT, R9, 0x7f000001, PT ;  /* 0x7f0000010900780c */ /* 0x000fc60003f26070 */
[----:B------:R-:W-:Y:S01]  /*338a0*/  IADD3 R13, PT, PT, R11, R61, RZ ;  /* 0x0000003d0b0d7210 */ /* 0x000fe20007ffe0ff */
[----:B------:R-:W-:-:S04]  /*338b0*/  IMAD R17, R6, 0x7effffff, RZ ;  /* 0x7effffff06117824 */ /* 0x000fc800078e02ff */
[----:B------:R-:W-:Y:S01]  /*338c0*/  ISETP.GE.U32.AND P0, PT, R13, 0x7f000001, PT ;  /* 0x7f0000010d00780c */ /* 0x000fe20003f06070 */
[----:B------:R-:W-:Y:S02]  /*338d0*/  IMAD R21, R4, 0x7effffff, RZ ;  /* 0x7effffff04157824 */ /* 0x000fe400078e02ff */
[----:B------:R-:W-:Y:S02]  /*338e0*/  IMAD.HI.U32 R17, R17, 0x7f000001, R6 ;  /* 0x7f00000111117827 */ /* 0x000fe400078e0006 */
[----:B------:R-:W4:Y:S01]  /*338f0*/  LDL.64 R6, [R1+0x100] ;  /* 0x0001000001067983 */ /* 0x000f220000100a00 */
[----:B------:R-:W-:Y:S01]  /*33900*/  @P1 IADD3 R9, PT, PT, R9, -0x7f000001, RZ ;  /* 0x80ffffff09091810 */ /* 0x000fe20007ffe0ff */
[----:B------:R-:W-:-:S04]  /*33910*/  IMAD.HI.U32 R21, R21, 0x7f000001, R4 ;  /* 0x7f00000115157827 */ /* 0x000fc800078e0004 */
[----:B------:R-:W-:Y:S01]  /*33920*/  IMAD.WIDE.U32 R4, R22, UR20, RZ ;  /* 0x0000001416047c25 */ /* 0x000fe2000f8e00ff */
[----:B------:R-:W-:Y:S02]  /*33930*/  IADD3 R22, PT, PT, R63, R9, RZ ;  /* 0x000000093f167210 */ /* 0x000fe40007ffe0ff */
[----:B------:R-:W-:Y:S01]  /*33940*/  @P0 IADD3 R13, PT, PT, R13, -0x7f000001, RZ ;  /* 0x80ffffff0d0d0810 */ /* 0x000fe20007ffe0ff */
[----:B------:R-:W-:Y:S02]  /*33950*/  ISETP.GE.U32.AND P1, PT, R23, 0x7f000001, PT ;  /* 0x7f0000011700780c */ /* 0x000fe40003f26070 */
[----:B------:R-:W-:-:S11]  /*33960*/  ISETP.GE.U32.AND P0, PT, R22, 0x7f000001, PT ;  /* 0x7f0000011600780c */ /* 0x000fd60003f06070 */
[----:B------:R-:W-:Y:S01]  /*33970*/  @P1 IADD3 R23, PT, PT, R23, -0x7f000001, RZ ;  /* 0x80ffffff17171810 */ /* 0x000fe20007ffe0ff */
[----:B------:R-:W-:Y:S01]  /*33980*/  ISETP.GE.U32.AND P1, PT, R27, 0x7f000001, PT ;  /* 0x7f0000011b00780c */ /* 0x000fe20003f26070 */
[----:B------:R-:W-:-:S04]  /*33990*/  @P0 IADD3 R22, PT, PT, R22, -0x7f000001, RZ ;  /* 0x80ffffff16160810 */ /* 0x000fc80007ffe0ff */
[----:B------:R-:W-:-:S05]  /*339a0*/  IADD3 R45, PT, PT, R22, R23, RZ ;  /* 0x00000017162d7210 */ /* 0x000fca0007ffe0ff */
[----:B------:R-:W-:-:S03]  /*339b0*/  ISETP.GE.U32.AND P0, PT, R45, 0x7f000001, PT ;  /* 0x7f0000012d00780c */ /* 0x000fc60003f06070 */
[----:B------:R-:W-:Y:S01]  /*339c0*/  @P1 IADD3 R27, PT, PT, R27, -0x7f000001, RZ ;  /* 0x80ffffff1b1b1810 */ /* 0x000fe20007ffe0ff */
[----:B------:R-:W-:-:S03]  /*339d0*/  IMAD R18, R4, 0x7effffff, RZ ;  /* 0x7effffff04127824 */ /* 0x000fc600078e02ff */
[----:B------:R-:W-:Y:S01]  /*339e0*/  IADD3 R44, PT, PT, R22, R27, RZ ;  /* 0x0000001b162c7210 */ /* 0x000fe20007ffe0ff */
[----:B------:R-:W-:-:S04]  /*339f0*/  IMAD.HI.U32 R18, R18, 0x7f000001, R4 ;  /* 0x7f00000112127827 */ /* 0x000fc800078e0004 */
[----:B------:R-:W-:Y:S01]  /*33a00*/  IMAD.WIDE.U32 R4, R13, R13, RZ ;  /* 0x0000000d0d047225 */ /* 0x000fe200078e00ff */
[----:B------:R-:W-:Y:S01]  /*33a10*/  @P0 IADD3 R45, PT, PT, R45, -0x7f000001, RZ ;  /* 0x80ffffff2d2d0810 */ /* 0x000fe20007ffe0ff */
[----:B------:R-:W-:Y:S02]  /*33a20*/  ISETP.GE.U32.AND P0, PT, R44, 0x7f000001, PT ;  /* 0x7f0000012c00780c */ /* 0x000fe40003f06070 */
[----:B------:R-:W-:-:S04]  /*33a30*/  IMAD R25, R4, 0x7effffff, RZ ;  /* 0x7effffff04197824 */ /* 0x000fc800078e02ff */
[----:B------:R-:W-:-:S07]  /*33a40*/  IMAD.HI.U32 R25, R25, 0x7f000001, R4 ;  /* 0x7f00000119197827 */ /* 0x000fce00078e0004 */
[----:B------:R-:W-:Y:S01]  /*33a50*/  @P0 IADD3 R44, PT, PT, R44, -0x7f000001, RZ ;  /* 0x80ffffff2c2c0810 */ /* 0x000fe20007ffe0ff */
[----:B------:R-:W-:Y:S01]  /*33a60*/  ISETP.GE.U32.AND P0, PT, R25, 0x7f000001, PT ;  /* 0x7f0000011900780c */ /* 0x000fe20003f06070 */
[----:B------:R-:W-:-:S12]  /*33a70*/  IMAD.WIDE.U32 R4, R45, UR7, RZ ;  /* 0x000000072d047c25 */ /* 0x000fd8000f8e00ff */
[----:B------:R-:W-:Y:S01]  /*33a80*/  @P0 IADD3 R25, PT, PT, R25, -0x7f000001, RZ ;  /* 0x80ffffff19190810 */ /* 0x000fe20007ffe0ff */
[----:B------:R-:W-:Y:S01]  /*33a90*/  ISETP.GE.U32.AND P0, PT, R14, 0x7f000001, PT ;  /* 0x7f0000010e00780c */ /* 0x000fe20003f06070 */
[----:B------:R-:W-:-:S04]  /*33aa0*/  IMAD R23, R4, 0x7effffff, RZ ;  /* 0x7effffff04177824 */ /* 0x000fc800078e02ff */
[----:B------:R-:W-:-:S04]  /*33ab0*/  IMAD.HI.U32 R23, R23, 0x7f000001, R4 ;  /* 0x7f00000117177827 */ /* 0x000fc800078e0004 */
[----:B------:R-:W-:-:S04]  /*33ac0*/  IMAD.WIDE.U32 R4, R44, UR9, RZ ;  /* 0x000000092c047c25 */ /* 0x000fc8000f8e00ff */
[----:B------:R-:W-:Y:S01]  /*33ad0*/  @P0 IADD3 R14, PT, PT, R14, -0x7f000001, RZ ;  /* 0x80ffffff0e0e0810 */ /* 0x000fe20007ffe0ff */
[----:B------:R-:W-:-:S03]  /*33ae0*/  IMAD R11, R4, 0x7effffff, RZ ;  /* 0x7effffff040b7824 */ /* 0x000fc600078e02ff */
[----:B------:R-:W-:Y:S01]  /*33af0*/  IADD3 R46, PT, PT, R22, R14, RZ ;  /* 0x0000000e162e7210 */ /* 0x000fe20007ffe0ff */
[----:B------:R-:W-:-:S04]  /*33b00*/  IMAD.HI.U32 R11, R11, 0x7f000001, R4 ;  /* 0x7f0000010b0b7827 */ /* 0x000fc800078e0004 */
[----:B------:R-:W-:Y:S01]  /*33b10*/  ISETP.GE.U32.AND P0, PT, R46, 0x7f000001, PT ;  /* 0x7f0000012e00780c */ /* 0x000fe20003f06070 */
[----:B------:R-:W-:Y:S01]  /*33b20*/  IMAD.WIDE.U32 R4, R25, R13, RZ ;  /* 0x0000000d19047225 */ /* 0x000fe200078e00ff */
[----:B------:R-:W-:-:S03]  /*33b30*/  ISETP.GE.U32.AND P1, PT, R19, 0x7f000001, PT ;  /* 0x7f0000011300780c */ /* 0x000fc60003f26070 */
[----:B------:R-:W-:-:S04]  /*33b40*/  IMAD R25, R4, 0x7effffff, RZ ;  /* 0x7effffff04197824 */ /* 0x000fc800078e02ff */
[----:B------:R-:W-:-:S04]  /*33b50*/  IMAD.HI.U32 R25, R25, 0x7f000001, R4 ;  /* 0x7f00000119197827 */ /* 0x000fc800078e0004 */
[----:B------:R-:W-:Y:S01]  /*33b60*/  @P0 IADD3 R46, PT, PT, R46, -0x7f000001, RZ ;  /* 0x80ffffff2e2e0810 */ /* 0x000fe20007ffe0ff */
[----:B------:R-:W-:Y:S01]  /*33b70*/  ISETP.GE.U32.AND P0, PT, R25, 0x7f000001, PT ;  /* 0x7f0000011900780c */ /* 0x000fe20003f06070 */
[----:B------:R-:W-:-:S04]  /*33b80*/  @P1 IADD3 R19, PT, PT, R19, -0x7f000001, RZ ;  /* 0x80ffffff13131810 */ /* 0x000fc80007ffe0ff */
[----:B------:R-:W-:-:S08]  /*33b90*/  IADD3 R27, PT, PT, R22, R19, RZ ;  /* 0x00000013161b7210 */ /* 0x000fd00007ffe0ff */
[----:B------:R-:W-:Y:S01]  /*33ba0*/  @P0 IADD3 R25, PT, PT, R25, -0x7f000001, RZ ;  /* 0x80ffffff19190810 */ /* 0x000fe20007ffe0ff */
[----:B------:R-:W-:-:S04]  /*33bb0*/  ISETP.GE.U32.AND P1, PT, R27, 0x7f000001, PT ;  /* 0x7f0000011b00780c */ /* 0x000fc80003f26070 */
[----:B------:R-:W-:Y:S01]  /*33bc0*/  ISETP.GE.U32.AND P0, PT, R25, R62, PT ;  /* 0x0000003e1900720c */ /* 0x000fe20003f06070 */
[----:B------:R-:W-:Y:S02]  /*33bd0*/  IADD3 R14, PT, PT, -R62, R25, RZ ;  /* 0x000000193e0e7210 */ /* 0x000fe40007ffe1ff */
[----:B------:R-:W-:Y:S01]  /*33be0*/  IADD3 R28, PT, PT, R28, R22, RZ ;  /* 0x000000161c1c7210 */ /* 0x000fe20007ffe0ff */
[----:B------:R-:W-:-:S05]  /*33bf0*/  IMAD.WIDE.U32 R4, R46, UR10, RZ ;  /* 0x0000000a2e047c25 */ /* 0x000fca000f8e00ff */
[----:B------:R-:W-:Y:S01]  /*33c00*/  @P1 IADD3 R27, PT, PT, R27, -0x7f000001, RZ ;  /* 0x80ffffff1b1b1810 */ /* 0x000fe20007ffe0ff */
[----:B------:R-:W-:-:S03]  /*33c10*/  ISETP.GE.U32.AND P1, PT, R16, 0x7f000001, PT ;  /* 0x7f0000011000780c */ /* 0x000fc60003f26070 */
[----:B------:R-:W-:Y:S01]  /*33c20*/  @!P0 IADD3 R14, PT, PT, R14, 0x7f000001, RZ ;  /* 0x7f0000010e0e8810 */ /* 0x000fe20007ffe0ff */
[----:B------:R-:W-:Y:S01]  /*33c30*/  ISETP.GE.U32.AND P0, PT, R28, 0x7f000001, PT ;  /* 0x7f0000011c00780c */ /* 0x000fe20003f06070 */
[----:B------:R-:W-:-:S04]  /*33c40*/  IMAD R13, R4, 0x7effffff, RZ ;  /* 0x7effffff040d7824 */ /* 0x000fc800078e02ff */
[----:B------:R-:W-:-:S04]  /*33c50*/  IMAD.HI.U32 R13, R13, 0x7f000001, R4 ;  /* 0x7f0000010d0d7827 */ /* 0x000fc800078e0004 */
[----:B------:R-:W-:Y:S01]  /*33c60*/  IMAD.WIDE.U32 R4, R27, UR11, RZ ;  /* 0x0000000b1b047c25 */ /* 0x000fe2000f8e00ff */
[----:B------:R-:W-:-:S03]  /*33c70*/  @P1 IADD3 R16, PT, PT, R16, -0x7f000001, RZ ;  /* 0x80ffffff10101810 */ /* 0x000fc60007ffe0ff */
[----:B------:R-:W-:Y:S01]  /*33c80*/  @P0 IADD3 R28, PT, PT, R28, -0x7f000001, RZ ;  /* 0x80ffffff1c1c0810 */ /* 0x000fe20007ffe0ff */
[----:B------:R-:W-:Y:S01]  /*33c90*/  IMAD R19, R4, 0x7effffff, RZ ;  /* 0x7effffff04137824 */ /* 0x000fe200078e02ff */
[----:B------:R-:W-:Y:S02]  /*33ca0*/  IADD3 R25, PT, PT, R22, R16, RZ ;  /* 0x0000001016197210 */ /* 0x000fe40007ffe0ff */
[----:B------:R-:W-:Y:S01]  /*33cb0*/  IADD3 R16, PT, PT, R28, UR6, RZ ;  /* 0x000000061c107c10 */ /* 0x000fe2000fffe0ff */
[----:B------:R-:W-:Y:S02]  /*33cc0*/  IMAD.HI.U32 R19, R19, 0x7f000001, R4 ;  /* 0x7f00000113137827 */ /* 0x000fe400078e0004 */
[----:B------:R-:W-:Y:S02]  /*33cd0*/  ISETP.GE.U32.AND P2, PT, R25, 0x7f000001, PT ;  /* 0x7f0000011900780c */ /* 0x000fe40003f46070 */
[----:B--2---:R-:W-:Y:S01]  /*33ce0*/  IMAD.WIDE.U32 R4, R31, R14, RZ ;  /* 0x0000000e1f047225 */ /* 0x004fe200078e00ff */
[----:B------:R-:W-:-:S03]  /*33cf0*/  ISETP.GE.U32.AND P3, PT, R16, 0x7f000001, PT ;  /* 0x7f0000011000780c */ /* 0x000fc60003f66070 */
[----:B------:R-:W-:-:S04]  /*33d00*/  IMAD R31, R4, 0x7effffff, RZ ;  /* 0x7effffff041f7824 */ /* 0x000fc800078e02ff */
[----:B------:R-:W-:-:S03]  /*33d10*/  IMAD.HI.U32 R31, R31, 0x7f000001, R4 ;  /* 0x7f0000011f1f7827 */ /* 0x000fc600078e0004 */
[----:B------:R-:W-:Y:S02]  /*33d20*/  @P2 IADD3 R25, PT, PT, R25, -0x7f000001, RZ ;  /* 0x80ffffff19192810 */ /* 0x000fe40007ffe0ff */
[----:B------:R-:W-:Y:S01]  /*33d30*/  ISETP.GE.U32.AND P0, PT, R31, 0x7f000001, PT ;  /* 0x7f0000011f00780c */ /* 0x000fe20003f06070 */
[----:B------:R-:W-:Y:S01]  /*33d40*/  @P3 IADD3 R16, PT, PT, R16, -0x7f000001, RZ ;  /* 0x80ffffff10103810 */ /* 0x000fe20007ffe0ff */
[----:B---3--:R-:W-:-:S03]  /*33d50*/  IMAD.WIDE.U32 R4, R30, R14, RZ ;  /* 0x0000000e1e047225 */ /* 0x008fc600078e00ff */
[----:B------:R-:W-:Y:S01]  /*33d60*/  IADD3 R16, PT, PT, R25, R16, RZ ;  /* 0x0000001019107210 */ /* 0x000fe20007ffe0ff */
[----:B------:R-:W-:-:S04]  /*33d70*/  IMAD R30, R4, 0x7effffff, RZ ;  /* 0x7effffff041e7824 */ /* 0x000fc800078e02ff */
[----:B------:R-:W-:-:S03]  /*33d80*/  ISETP.GE.U32.AND P5, PT, R16, 0x7f000001, PT ;  /* 0x7f0000011000780c */ /* 0x000fc60003fa6070 */
[----:B------:R-:W-:Y:S01]  /*33d90*/  @P0 IADD3 R31, PT, PT, R31, -0x7f000001, RZ ;  /* 0x80ffffff1f1f0810 */ /* 0x000fe20007ffe0ff */
[----:B------:R-:W-:-:S03]  /*33da0*/  IMAD.HI.U32 R30, R30, 0x7f000001, R4 ;  /* 0x7f0000011e1e7827 */ /* 0x000fc600078e0004 */
[----:B----4-:R-:W-:Y:S02]  /*33db0*/  IADD3 R31, PT, PT, R31, R43, RZ ;  /* 0x0000002b1f1f7210 */ /* 0x010fe40007ffe0ff */
[----:B------:R-:W-:-:S03]  /*33dc0*/  ISETP.GE.U32.AND P1, PT, R30, 0x7f000001, PT ;  /* 0x7f0000011e00780c */ /* 0x000fc60003f26070 */
[----:B------:R-:W-:Y:S01]  /*33dd0*/  ISETP.GE.U32.AND P0, PT, R31, 0x7f000001, PT ;  /* 0x7f0000011f00780c */ /* 0x000fe20003f06070 */
[----:B------:R-:W-:Y:S01]  /*33de0*/  @P5 IADD3 R16, PT, PT, R16, -0x7f000001, RZ ;  /* 0x80ffffff10105810 */ /* 0x000fe20007ffe0ff */
[----:B------:R-:W-:Y:S01]  /*33df0*/  ISETP.GE.U32.AND P4, PT, R15, 0x7f000001, PT ;  /* 0x7f0000010f00780c */ /* 0x000fe20003f86070 */
[----:B------:R-:W-:Y:S02]  /*33e00*/  IMAD.WIDE.U32 R4, R40, R14, RZ ;  /* 0x0000000e28047225 */ /* 0x000fe400078e00ff */
[----:B------:R-:W-:Y:S02]  /*33e10*/  IADD3 R45, PT, PT, R45, R16, RZ ;  /* 0x000000102d2d7210 */ /* 0x000fe40007ffe0ff */
[----:B------:R-:W-:Y:S01]  /*33e20*/  IADD3 R16, PT, PT, R22, R12, RZ ;  /* 0x0000000c16107210 */ /* 0x000fe20007ffe0ff */
[----:B------:R0:W-:Y:S02]  /*33e30*/  STL [R1+0x110], R31 ;  /* 0x0001101f01007387 */ /* 0x0001e40000100800 */
[----:B------:R-:W-:Y:S01]  /*33e40*/  @P1 IADD3 R30, PT, PT, R30, -0x7f000001, RZ ;  /* 0x80ffffff1e1e1810 */ /* 0x000fe20007ffe0ff */
[----:B------:R-:W-:-:S02]  /*33e50*/  IMAD R40, R4, 0x7effffff, RZ ;  /* 0x7effffff04287824 */ /* 0x000fc400078e02ff */
[----:B0-----:R-:W-:Y:S01]  /*33e60*/  @P0 IADD3 R31, PT, PT, R31, -0x7f000001, RZ ;  /* 0x80ffffff1f1f0810 */ /* 0x001fe20007ffe0ff */
[----:B------:R-:W-:Y:S01]  /*33e70*/  ISETP.GE.U32.AND P0, PT, R16, 0x7f000001, PT ;  /* 0x7f0000011000780c */ /* 0x000fe20003f06070 */
[----:B------:R-:W-:Y:S01]  /*33e80*/  @P4 IADD3 R15, PT, PT, R15, -0x7f000001, RZ ;  /* 0x80ffffff0f0f4810 */ /* 0x000fe20007ffe0ff */
[----:B------:R-:W-:Y:S01]  /*33e90*/  IMAD.HI.U32 R40, R40, 0x7f000001, R4 ;  /* 0x7f00000128287827 */ /* 0x000fe200078e0004 */
[----:B------:R-:W-:Y:S02]  /*33ea0*/  IADD3 R30, PT, PT, R30, R33, RZ ;  /* 0x000000211e1e7210 */ /* 0x000fe40007ffe0ff */
[----:B------:R-:W-:Y:S02]  /*33eb0*/  IADD3 R12, PT, PT, R22, R15, RZ ;  /* 0x0000000f160c7210 */ /* 0x000fe40007ffe0ff */
[----:B------:R-:W-:Y:S01]  /*33ec0*/  ISETP.GE.U32.AND P2, PT, R40, 0x7f000001, PT ;  /* 0x7f0000012800780c */ /* 0x000fe20003f46070 */
[----:B------:R-:W-:-:S05]  /*33ed0*/  ISETP.GE.U32.AND P1, PT, R30, 0x7f000001, PT ;  /* 0x7f0000011e00780c */ /* 0x000fca0003f26070 */
[----:B------:R-:W-:Y:S01]  /*33ee0*/  @P0 IADD3 R16, PT, PT, R16, -0x7f000001, RZ ;  /* 0x80ffffff10100810 */ /* 0x000fe20007ffe0ff */
[----:B------:R-:W-:Y:S01]  /*33ef0*/  ISETP.GE.U32.AND P0, PT, R12, 0x7f000001, PT ;  /* 0x7f0000010c00780c */ /* 0x000fe20003f06070 */
[----:B------:R0:W-:Y:S05]  /*33f00*/  STL [R1+0x114], R30 ;  /* 0x0001141e01007387 */ /* 0x0001ea0000100800 */
[----:B------:R-:W-:Y:S02]  /*33f10*/  @P2 IADD3 R40, PT, PT, R40, -0x7f000001, RZ ;  /* 0x80ffffff28282810 */ /* 0x000fe40007ffe0ff */
[----:B0-----:R-:W-:Y:S01]  /*33f20*/  @P1 IADD3 R30, PT, PT, R30, -0x7f000001, RZ ;  /* 0x80ffffff1e1e1810 */ /* 0x001fe20007ffe0ff */
[----:B------:R-:W-:-:S04]  /*33f30*/  ISETP.GE.U32.AND P1, PT, R45, 0x7f000001, PT ;  /* 0x7f0000012d00780c */ /* 0x000fc80003f26070 */
[----:B------:R-:W-:Y:S02]  /*33f40*/  @P0 IADD3 R12, PT, PT, R12, -0x7f000001, RZ ;  /* 0x80ffffff0c0c0810 */ /* 0x000fe40007ffe0ff */
[----:B------:R-:W-:Y:S01]  /*33f50*/  IADD3 R34, PT, PT, R40, R34, RZ ;  /* 0x0000002228227210 */ /* 0x000fe20007ffe0ff */
[----:B------:R-:W-:Y:S01]  /*33f60*/  ISETP.GE.U32.AND P0, PT, R20, 0x7f000001, PT ;  /* 0x7f0000011400780c */ /* 0x000fe20003f06070 */
[----:B------:R-:W-:-:S03]  /*33f70*/  IMAD.WIDE.U32 R4, R42, R14, RZ ;  /* 0x0000000e2a047225 */ /* 0x000fc600078e00ff */
[----:B------:R-:W-:Y:S01]  /*33f80*/  ISETP.GE.U32.AND P2, PT, R34, 0x7f000001, PT ;  /* 0x7f0000012200780c */ /* 0x000fe20003f46070 */
[----:B------:R-:W-:Y:S01]  /*33f90*/  IMAD R14, R4, 0x7effffff, RZ ;  /* 0x7effffff040e7824 */ /* 0x000fe200078e02ff */
[----:B------:R-:W-:-:S03]  /*33fa0*/  @P1 IADD3 R45, PT, PT, R45, -0x7f000001, RZ ;  /* 0x80ffffff2d2d1810 */ /* 0x000fc60007ffe0ff */
[----:B------:R-:W-:Y:S01]  /*33fb0*/  IMAD.HI.U32 R4, R14, 0x7f000001, R4 ;  /* 0x7f0000010e047827 */ /* 0x000fe200078e0004 */
[----:B------:R-:W-:-:S03]  /*33fc0*/  ISETP.GE.U32.AND P1, PT, R29, 0x7f000001, PT ;  /* 0x7f0000011d00780c */ /* 0x000fc60003f26070 */
[----:B------:R-:W-:Y:S01]  /*33fd0*/  @P0 IADD3 R20, PT, PT, R20, -0x7f000001, RZ ;  /* 0x80ffffff14140810 */ /* 0x000fe20007ffe0ff */
[----:B------:R-:W-:Y:S01]  /*33fe0*/  STL [R1+0x110], R31 ;  /* 0x0001101f01007387 */ /* 0x000fe20000100800 */
[----:B------:R-:W-:Y:S01]  /*33ff0*/  IADD3 R45, PT, PT, R44, R45, RZ ;  /* 0x0000002d2c2d7210 */ /* 0x000fe20007ffe0ff */
[----:B------:R-:W-:Y:S02]  /*34000*/  ISETP.GE.U32.AND P3, PT, R4, 0x7f000001, PT ;  /* 0x7f0000010400780c */ /* 0x000fe40003f66070 */
[----:B------:R-:W-:Y:S01]  /*34010*/  STL [R1+0x114], R30 ;  /* 0x0001141e01007387 */ /* 0x000fe20000100800 */
[----:B------:R-:W-:-:S03]  /*34020*/  IADD3 R44, PT, PT, R22, R20, RZ ;  /* 0x00000014162c7210 */ /* 0x000fc60007ffe0ff */
[----:B------:R0:W-:Y:S02]  /*34030*/  STL [R1+0x118], R34 ;  /* 0x0001182201007387 */ /* 0x0001e40000100800 */
[----:B------:R-:W-:Y:S01]  /*34040*/  ISETP.GE.U32.AND P0, PT, R44, 0x7f000001, PT ;  /* 0x7f0000012c00780c */ /* 0x000fe20003f06070 */
[----:B0-----:R-:W-:Y:S01]  /*34050*/  @P2 IADD3 R34, PT, PT, R34, -0x7f000001, RZ ;  /* 0x80ffffff22222810 */ /* 0x001fe20007ffe0ff */
[----:B------:R-:W-:Y:S01]  /*34060*/  ISETP.GE.U32.AND P2, PT, R45, 0x7f000001, PT ;  /* 0x7f0000012d00780c */ /* 0x000fe20003f46070 */
[----:B------:R-:W-:Y:S02]  /*34070*/  @P1 IADD3 R29, PT, PT, R29, -0x7f000001, RZ ;  /* 0x80ffffff1d1d1810 */ /* 0x000fe40007ffe0ff */
[----:B------:R-:W-:Y:S02]  /*34080*/  @P3 IADD3 R4, PT, PT, R4, -0x7f000001, RZ ;  /* 0x80ffffff04043810 */ /* 0x000fe40007ffe0ff */
[----:B------:R-:W-:Y:S02]  /*34090*/  IADD3 R20, PT, PT, R22, R29, RZ ;  /* 0x0000001d16147210 */ /* 0x000fe40007ffe0ff */
[----:B------:R-:W-:-:S04]  /*340a0*/  IADD3 R4, PT, PT, R4, R35, RZ ;  /* 0x0000002304047210 */ /* 0x000fc80007ffe0ff */
[----:B------:R-:W-:Y:S02]  /*340b0*/  @P0 IADD3 R44, PT, PT, R44, -0x7f000001, RZ ;  /* 0x80ffffff2c2c0810 */ /* 0x000fe40007ffe0ff */
[----:B------:R-:W-:Y:S01]  /*340c0*/  @P2 IADD3 R45, PT, PT, R45, -0x7f000001, RZ ;  /* 0x80ffffff2d2d2810 */ /* 0x000fe20007ffe0ff */
[----:B------:R-:W-:Y:S01]  /*340d0*/  ISETP.GE.U32.AND P0, PT, R20, 0x7f000001, PT ;  /* 0x7f0000011400780c */ /* 0x000fe20003f06070 */
[----:B------:R-:W-:Y:S02]  /*340e0*/  ISETP.GE.U32.AND P3, PT, R4, 0x7f000001, PT ;  /* 0x7f0000010400780c */ /* 0x000fe40003f66070 */
[----:B------:R-:W-:-:S05]  /*340f0*/  IADD3 R46, PT, PT, R46, R45, RZ ;  /* 0x0000002d2e2e7210 */ /* 0x000fca0007ffe0ff */
[----:B------:R-:W-:Y:S01]  /*34100*/  ISETP.GE.U32.AND P1, PT, R46, 0x7f000001, PT ;  /* 0x7f0000012e00780c */ /* 0x000fe20003f26070 */
[----:B------:R0:W-:Y:S04]  /*34110*/  STL [R1+0x11c], R4 ;  /* 0x00011c0401007387 */ /* 0x0001e80000100800 */
[----:B------:R-:W-:Y:S01]  /*34120*/  @P0 IADD3 R20, PT, PT, R20, -0x7f000001, RZ ;  /* 0x80ffffff14140810 */ /* 0x000fe20007ffe0ff */
[----:B------:R-:W-:Y:S01]  /*34130*/  ISETP.GE.U32.AND P0, PT, R24, 0x7f000001, PT ;  /* 0x7f0000011800780c */ /* 0x000fe20003f06070 */
[----:B------:R1:W-:Y:S01]  /*34140*/  STL [R1+0x118], R34 ;  /* 0x0001182201007387 */ /* 0x0003e20000100800 */
[----:B0-----:R-:W-:-:S05]  /*34150*/  @P3 IADD3 R4, PT, PT, R4, -0x7f000001, RZ ;  /* 0x80ffffff04043810 */ /* 0x001fca0007ffe0ff */
[----:B------:R-:W-:Y:S01]  /*34160*/  @P1 IADD3 R46, PT, PT, R46, -0x7f000001, RZ ;  /* 0x80ffffff2e2e1810 */ /* 0x000fe20007ffe0ff */
[----:B------:R0:W-:Y:S04]  /*34170*/  STL [R1+0x11c], R4 ;  /* 0x00011c0401007387 */ /* 0x0001e80000100800 */
[----:B-1----:R-:W2:Y:S04]  /*34180*/  LD.E R34, desc[UR22][R6.64+0x4b0] ;  /* 0x0004b01606227980 */ /* 0x002ea8000c101900 */
[----:B------:R-:W3:Y:S04]  /*34190*/  LD.E R42, desc[UR22][R6.64+0x4b4] ;  /* 0x0004b416062a7980 */ /* 0x000ee8000c101900 */
[----:B------:R-:W4:Y:S04]  /*341a0*/  LD.E R35, desc[UR22][R6.64+0x4b8] ;  /* 0x0004b81606237980 */ /* 0x000f28000c101900 */
[----:B------:R1:W2:Y:S01]  /*341b0*/  LD.E R43, desc[UR22][R6.64+0x4bc] ;  /* 0x0004bc16062b7980 */ /* 0x0002a2000c101900 */
[----:B------:R-:W-:Y:S01]  /*341c0*/  @P0 IADD3 R24, PT, PT, R24, -0x7f000001, RZ ;  /* 0x80ffffff18180810 */ /* 0x000fe20007ffe0ff */
[----:B0-----:R-:W-:-:S02]  /*341d0*/  IMAD.WIDE.U32 R4, R16, UR12, RZ ;  /* 0x0000000c10047c25 */ /* 0x001fc4000f8e00ff */
[----:B------:R-:W2:Y:S04]  /*341e0*/  LDL R40, [R1+0x110] ;  /* 0x0001100001287983 */ /* 0x000ea80000100800 */
[----:B------:R-:W2:Y:S01]  /*341f0*/  LDL R30, [R1+0x114] ;  /* 0x00011400011e7983 */ /* 0x000ea20000100800 */
[----:B-1----:R-:W-:Y:S02]  /*34200*/  IADD3 R6, PT, PT, R27, R46, RZ ;  /* 0x0000002e1b067210 */ /* 0x002fe40007ffe0ff */
[----:B------:R-:W-:Y:S01]  /*34210*/  IADD3 R24, PT, PT, R22, R24, RZ ;  /* 0x0000001816187210 */ /* 0x000fe20007ffe0ff */
[----:B------:R-:W2:Y:S02]  /*34220*/  LDL R31, [R1+0x118] ;  /* 0x00011800011f7983 */ /* 0x000ea40000100800 */
[----:B------:R-:W-:-:S02]  /*34230*/  ISETP.GE.U32.AND P1, PT, R6, 0x7f000001, PT ;  /* 0x7f0000010600780c */ /* 0x000fc40003f26070 */
[----:B------:R-:W-:Y:S01]  /*34240*/  ISETP.GE.U32.AND P0, PT, R24, 0x7f000001, PT ;  /* 0x7f0000011800780c */ /* 0x000fe20003f06070 */
[----:B------:R-:W2:Y:S01]  /*34250*/  LDL R33, [R1+0x11c] ;  /* 0x00011c0001217983 */ /* 0x000ea20000100800 */
[----:B------:R-:W-:-:S03]  /*34260*/  ISETP.GE.U32.AND P2, PT, R26, 0x7f000001, PT ;  /* 0x7f0000011a00780c */ /* 0x000fc60003f46070 */
[----:B------:R-:W3:Y:S06]  /*34270*/  LDG.E R67, desc[UR22][R126.64+0x168] ;  /* 0x000168167e437981 */ /* 0x000eec000c1e1900 */
[----:B------:R-:W-:Y:S02]  /*34280*/  @P1 IADD3 R6, PT, PT, R6, -0x7f000001, RZ ;  /* 0x80ffffff06061810 */ /* 0x000fe40007ffe0ff */
[----:B------:R-:W-:Y:S02]  /*34290*/  @P0 IADD3 R24, PT, PT, R24, -0x7f000001, RZ ;  /* 0x80ffffff18180810 */ /* 0x000fe40007ffe0ff */
[----:B------:R-:W-:-:S05]  /*342a0*/  IADD3 R6, PT, PT, R16, R6, RZ ;  /* 0x0000000610067210 */ /* 0x000fca0007ffe0ff */
[----:B------:R-:W-:Y:S01]  /*342b0*/  ISETP.GE.U32.AND P0, PT, R6, 0x7f000001, PT ;  /* 0x7f0000010600780c */ /* 0x000fe20003f06070 */
[----:B------:R-:W-:Y:S01]  /*342c0*/  ISETP.GE.U32.AND P1, PT, R17, 0x7f000001, PT ;  /* 0x7f0000011100780c */ /* 0x000fe20003f26070 */
[----:B------:R-:W-:-:S04]  /*342d0*/  IMAD R15, R4, 0x7effffff, RZ ;  /* 0x7effffff040f7824 */ /* 0x000fc800078e02ff */
[----:B------:R-:W-:-:S07]  /*342e0*/  IMAD.HI.U32 R15, R15, 0x7f000001, R4 ;  /* 0x7f0000010f0f7827 */ /* 0x000fce00078e0004 */
[----:B------:R-:W-:Y:S01]  /*342f0*/  @P0 IADD3 R6, PT, PT, R6, -0x7f000001, RZ ;  /* 0x80ffffff06060810 */ /* 0x000fe20007ffe0ff */
[----:B------:R-:W-:-:S03]  /*34300*/  IMAD.WIDE.U32 R4, R12, UR13, RZ ;  /* 0x0000000d0c047c25 */ /* 0x000fc6000f8e00ff */
[----:B------:R-:W-:Y:S02]  /*34310*/  IADD3 R12, PT, PT, R12, R6, RZ ;  /* 0x000000060c0c7210 */ /* 0x000fe40007ffe0ff */
[----:B------:R-:W-:-:S03]  /*34320*/  @P1 IADD3 R17, PT, PT, R17, -0x7f000001, RZ ;  /* 0x80ffffff11111810 */ /* 0x000fc60007ffe0ff */
[----:B------:R-:W-:-:S13]  /*34330*/  ISETP.GE.U32.AND P1, PT, R12, 0x7f000001, PT ;  /* 0x7f0000010c00780c */ /* 0x000fda0003f26070 */
[----:B------:R-:W-:Y:S01]  /*34340*/  @P1 IADD3 R12, PT, PT, R12, -0x7f000001, RZ ;  /* 0x80ffffff0c0c1810 */ /* 0x000fe20007ffe0ff */
[----:B------:R-:W-:Y:S01]  /*34350*/  ISETP.GE.U32.AND P1, PT, R2, R62, PT ;  /* 0x0000003e0200720c */ /* 0x000fe20003f26070 */
[----:B------:R-:W-:Y:S02]  /*34360*/  IADD3 R2, PT, PT, -R62, R2, RZ ;  /* 0x000000023e027210 */ /* 0x000fe40007ffe1ff */
[----:B------:R-:W4:Y:S01]  /*34370*/  LDL.LU R62, [R1+0x9c8] ;  /* 0x0009c800013e7983 */ /* 0x000f220000300800 */
[----:B------:R-:W-:-:S04]  /*34380*/  IMAD R14, R4, 0x7effffff, RZ ;  /* 0x7effffff040e7824 */ /* 0x000fc800078e02ff */
[----:B------:R-:W-:-:S04]  /*34390*/  IMAD.HI.U32 R14, R14, 0x7f000001, R4 ;  /* 0x7f0000010e0e7827 */ /* 0x000fc800078e0004 */
[----:B------:R-:W-:-:S04]  /*343a0*/  IMAD.WIDE.U32 R4, R44, UR14, RZ ;  /* 0x0000000e2c047c25 */ /* 0x000fc8000f8e00ff */
[----:B------:R-:W-:-:S04]  /*343b0*/  IMAD R29, R4, 0x7effffff, RZ ;  /* 0x7effffff041d7824 */ /* 0x000fc800078e02ff */
[----:B------:R-:W-:-:S04]  /*343c0*/  IMAD.HI.U32 R29, R29, 0x7f000001, R4 ;  /* 0x7f0000011d1d7827 */ /* 0x000fc800078e0004 */
[----:B------:R-:W-:-:S04]  /*343d0*/  IMAD.WIDE.U32 R4, R20, UR15, RZ ;  /* 0x0000000f14047c25 */ /* 0x000fc8000f8e00ff */
[----:B------:R-:W-:-:S04]  /*343e0*/  IMAD R27, R4, 0x7effffff, RZ ;  /* 0x7effffff041b7824 */ /* 0x000fc800078e02ff */
[----:B------:R-:W-:-:S04]  /*343f0*/  IMAD.HI.U32 R27, R27, 0x7f000001, R4 ;  /* 0x7f0000011b1b7827 */ /* 0x000fc800078e0004 */
[----:B------:R-:W-:-:S04]  /*34400*/  IMAD.WIDE.U32 R4, R24, UR16, RZ ;  /* 0x0000001018047c25 */ /* 0x000fc8000f8e00ff */
[----:B------:R-:W-:-:S04]  /*34410*/  IMAD R16, R4, 0x7effffff, RZ ;  /* 0x7effffff04107824 */ /* 0x000fc800078e02ff */
[----:B------:R-:W-:Y:S02]  /*34420*/  IMAD.HI.U32 R16, R16, 0x7f000001, R4 ;  /* 0x7f00000110107827 */ /* 0x000fe400078e0004 */
[----:B------:R-:W4:Y:S01]  /*34430*/  LDL.64 R4, [R1+0x100] ;  /* 0x0001000001047983 */ /* 0x000f220000100a00 */
[----:B------:R-:W-:Y:S02]  /*34440*/  IADD3 R45, PT, PT, R22, R17, RZ ;  /* 0x00000011162d7210 */ /* 0x000fe40007ffe0ff */
[----:B------:R-:W-:-:S03]  /*34450*/  @P2 IADD3 R26, PT, PT, R26, -0x7f000001, RZ ;  /* 0x80ffffff1a1a2810 */ /* 0x000fc60007ffe0ff */
[----:B------:R-:W-:Y:S01]  /*34460*/  ISETP.GE.U32.AND P0, PT, R45, 0x7f000001, PT ;  /* 0x7f0000012d00780c */ /* 0x000fe20003f06070 */
[----:B------:R-:W-:Y:S02]  /*34470*/  IADD3 R26, PT, PT, R22, R26, RZ ;  /* 0x0000001a161a7210 */ /* 0x000fe40007ffe0ff */
[----:B------:R-:W-:-:S10]  /*34480*/  IADD3 R44, PT, PT, R44, R12, RZ ;  /* 0x0000000c2c2c7210 */ /* 0x000fd40007ffe0ff */
[----:B------:R-:W-:Y:S01]  /*34490*/  @P0 IADD3 R45, PT, PT, R45, -0x7f000001, RZ ;  /* 0x80ffffff2d2d0810 */ /* 0x000fe20007ffe0ff */
[----:B------:R-:W-:-:S13]  /*344a0*/  ISETP.GE.U32.AND P0, PT, R26, 0x7f000001, PT ;  /* 0x7f0000011a00780c */ /* 0x000fda0003f06070 */
[----:B------:R-:W-:Y:S01]  /*344b0*/  @P0 IADD3 R26, PT, PT, R26, -0x7f000001, RZ ;  /* 0x80ffffff1a1a0810 */ /* 0x000fe20007ffe0ff */
[----:B------:R-:W-:Y:S01]  /*344c0*/  ISETP.GE.U32.AND P0, PT, R44, 0x7f000001, PT ;  /* 0x7f0000012c00780c */ /* 0x000fe20003f06070 */
[----:B------:R-:W-:Y:S01]  /*344d0*/  @!P1 IADD3 R2, PT, PT, R2, 0x7f000001, RZ ;  /* 0x7f00000102029810 */ /* 0x000fe20007ffe0ff */
[----:B------:R-:W-:-:S11]  /*344e0*/  ISETP.GE.U32.AND P1, PT, R21, 0x7f000001, PT ;  /* 0x7f0000011500780c */ /* 0x000fd60003f26070 */
[----:B------:R-:W-:-:S04]  /*344f0*/  @P0 IADD3 R44, PT, PT, R44, -0x7f000001, RZ ;  /* 0x80ffffff2c2c0810 */ /* 0x000fc80007ffe0ff */
[----:B------:R-:W-:Y:S02]  /*34500*/  IADD3 R20, PT, PT, R20, R44, RZ ;  /* 0x0000002c14147210 */ /* 0x000fe40007ffe0ff */
[----:B------:R-:W-:Y:S01]  /*34510*/  IADD3 R44, PT, PT, R2, R66, RZ ;  /* 0x00000042022c7210 */ /* 0x000fe20007ffe0ff */
[----:B------:R-:W-:-:S04]  /*34520*/  IMAD.WIDE.U32 R6, R45, UR17, RZ ;  /* 0x000000112d067c25 */ /* 0x000fc8000f8e00ff */
[----:B------:R-:W-:Y:S01]  /*34530*/  ISETP.GE.U32.AND P0, PT, R44, 0x7f000001, PT ;  /* 0x7f0000012c00780c */ /* 0x000fe20003f06070 */
[----:B------:R-:W-:Y:S01]  /*34540*/  ISETP.GE.U32.AND P2, PT, R20, 0x7f000001, PT ;  /* 0x7f0000011400780c */ /* 0x000fe20003f46070 */
[----:B------:R-:W-:Y:S01]  /*34550*/  IMAD R12, R6, 0x7effffff, RZ ;  /* 0x7effffff060c7824 */ /* 0x000fe200078e02ff */
[----:B------:R-:W-:-:S03]  /*34560*/  @P1 IADD3 R21, PT, PT, R21, -0x7f000001, RZ ;  /* 0x80ffffff15151810 */ /* 0x000fc60007ffe0ff */
[----:B------:R-:W-:-:S04]  /*34570*/  IMAD.HI.U32 R12, R12, 0x7f000001, R6 ;  /* 0x7f0000010c0c7827 */ /* 0x000fc800078e0006 */
[----:B------:R-:W-:Y:S01]  /*34580*/  IMAD.WIDE.U32 R6, R26, UR18, RZ ;  /* 0x000000121a067c25 */ /* 0x000fe2000f8e00ff */
[----:B------:R-:W-:Y:S02]  /*34590*/  IADD3 R2, PT, PT, R22, R21, RZ ;  /* 0x0000001516027210 */ /* 0x000fe40007ffe0ff */
[----:B------:R-:W-:Y:S01]  /*345a0*/  @P0 IADD3 R44, PT, PT, R44, -0x7f000001, RZ ;  /* 0x80ffffff2c2c0810 */ /* 0x000fe20007ffe0ff */
[----:B------:R-:W-:Y:S01]  /*345b0*/  IMAD R17, R6, 0x7effffff, RZ ;  /* 0x7effffff06117824 */ /* 0x000fe200078e02ff */
[----:B------:R-:W-:Y:S01]  /*345c0*/  @P2 IADD3 R20, PT, PT, R20, -0x7f000001, RZ ;  /* 0x80ffffff14142810 */ /* 0x000fe20007ffe0ff */
[----:B------:R-:W-:Y:S02]  /*345d0*/  ISETP.GE.U32.AND P0, PT, R2, 0x7f000001, PT ;  /* 0x7f0000010200780c */ /* 0x000fe40003f06070 */
[----:B------:R-:W-:Y:S01]  /*345e0*/  IMAD.HI.U32 R17, R17, 0x7f000001, R6 ;  /* 0x7f00000111117827 */ /* 0x000fe200078e0006 */
[----:B------:R-:W-:-:S03]  /*345f0*/  IADD3 R24, PT, PT, R24, R20, RZ ;  /* 0x0000001418187210 */ /* 0x000fc60007ffe0ff */
[----:B------:R-:W-:Y:S01]  /*34600*/  IMAD.WIDE.U32 R6, R44, R44, RZ ;  /* 0x0000002c2c067225 */ /* 0x000fe200078e00ff */
[----:B------:R-:W-:-:S03]  /*34610*/  ISETP.GE.U32.AND P1, PT, R18, 0x7f000001, PT ;  /* 0x7f0000011200780c */ /* 0x000fc60003f26070 */
[----:B------:R-:W-:Y:S01]  /*34620*/  IMAD R21, R6, 0x7effffff, RZ ;  /* 0x7effffff06157824 */ /* 0x000fe200078e02ff */
[----:B------:R-:W-:-:S03]  /*34630*/  ISETP.GE.U32.AND P2, PT, R24, 0x7f000001, PT ;  /* 0x7f0000011800780c */ /* 0x000fc60003f46070 */
[----:B------:R-:W-:Y:S01]  /*34640*/  IMAD.HI.U32 R21, R21, 0x7f000001, R6 ;  /* 0x7f00000115157827 */ /* 0x000fe200078e0006 */
[----:B------:R-:W-:-:S04]  /*34650*/  @P0 IADD3 R2, PT, PT, R2, -0x7f000001, RZ ;  /* 0x80ffffff02020810 */ /* 0x000fc80007ffe0ff */
[----:B------:R-:W-:Y:S01]  /*34660*/  ISETP.GE.U32.AND P0, PT, R21, 0x7f000001, PT ;  /* 0x7f0000011500780c */ /* 0x000fe20003f06070 */
[----:B------:R-:W-:Y:S01]  /*34670*/  @P1 IADD3 R18, PT, PT, R18, -0x7f000001, RZ ;  /* 0x80ffffff12121810 */ /* 0x000fe20007ffe0ff */
[----:B------:R-:W-:-:S03]  /*34680*/  IMAD.WIDE.U32 R6, R2, UR19, RZ ;  /* 0x0000001302067c25 */ /* 0x000fc6000f8e00ff */
[----:B------:R-:W-:Y:S02]  /*34690*/  @P2 IADD3 R24, PT, PT, R24, -0x7f000001, RZ ;  /* 0x80ffffff18182810 */ /* 0x000fe40007ffe0ff */
[----:B------:R-:W-:Y:S01]  /*346a0*/  IADD3 R22, PT, PT, R22, R18, RZ ;  /* 0x0000001216167210 */ /* 0x000fe20007ffe0ff */
[----:B------:R-:W-:Y:S01]  /*346b0*/  IMAD R20, R6, 0x7effffff, RZ ;  /* 0x7effffff06147824 */ /* 0x000fe200078e02ff */
[----:B------:R-:W-:-:S04]  /*346c0*/  IADD3 R24, PT, PT, R45, R24, RZ ;  /* 0x000000182d187210 */ /* 0x000fc80007ffe0ff */
[----:B------:R-:W-:Y:S01]  /*346d0*/  @P0 IADD3 R21, PT, PT, R21, -0x7f000001, RZ ;  /* 0x80ffffff15150810 */ /* 0x000fe20007ffe0ff */
[----:B------:R-:W-:Y:S01]  /*346e0*/  IMAD.HI.U32 R20, R20, 0x7f000001, R6 ;  /* 0x7f00000114147827 */ /* 0x000fe200078e0006 */
[----:B------:R-:W-:Y:S01]  /*346f0*/  ISETP.GE.U32.AND P1, PT, R24, 0x7f000001, PT ;  /* 0x7f0000011800780c */ /* 0x000fe20003f26070 */
[----:B------:R-:W-:Y:S02]  /*34700*/  ISETP.GE.U32.AND P0, PT, R22, 0x7f000001, PT ;  /* 0x7f0000011600780c */ /* 0x000fe40003f06070 */
[----:B------:R-:W-:-:S04]  /*34710*/  IMAD.WIDE.U32 R6, R21, R44, RZ ;  /* 0x0000002c15067225 */ /* 0x000fc800078e00ff */
[----:B------:R-:W-:-:S04]  /*34720*/  IMAD R18, R6, 0x7effffff, RZ ;  /* 0x7effffff06127824 */ /* 0x000fc800078e02ff */
[----:B------:R-:W-:Y:S02]  /*34730*/  IMAD.HI.U32 R18, R18, 0x7f000001, R6 ;  /* 0x7f00000112127827 */ /* 0x000fe400078e0006 */
[----:B------:R-:W-:Y:S02]  /*34740*/  @P1 IADD3 R24, PT, PT, R24, -0x7f000001, RZ ;  /* 0x80ffffff18181810 */ /* 0x000fe40007ffe0ff */
[----:B------:R-:W-:Y:S01]  /*34750*/  @P0 IADD3 R22, PT, PT, R22, -0x7f000001, RZ ;  /* 0x80ffffff16160810 */ /* 0x000fe20007ffe0ff */
[----:B------:R-:W-:Y:S01]  /*34760*/  ISETP.GE.U32.AND P0, PT, R18, 0x7f000001, PT ;  /* 0x7f0000011200780c */ /* 0x000fe20003f06070 */
[----:B------:R-:W-:-:S05]  /*34770*/  IADD3 R24, PT, PT, R26, R24, RZ ;  /* 0x000000181a187210 */ /* 0x000fca0007ffe0ff */
[----:B------:R-:W-:-:S07]  /*34780*/  ISETP.GE.U32.AND P1, PT, R24, 0x7f000001, PT ;  /* 0x7f0000011800780c */ /* 0x000fce0003f26070 */
[----:B------:R-:W-:-:S05]  /*34790*/  @P0 IADD3 R18, PT, PT, R18, -0x7f000001, RZ ;  /* 0x80ffffff12120810 */ /* 0x000fca0007ffe0ff */
[----:B------:R-:W-:Y:S01]  /*347a0*/  ISETP.GE.U32.AND P0, PT, R18, R59, PT ;  /* 0x0000003b1200720c */ /* 0x000fe20003f06070 */
[----:B------:R-:W-:Y:S02]  /*347b0*/  @P1 IADD3 R24, PT, PT, R24, -0x7f000001, RZ ;  /* 0x80ffffff18181810 */ /* 0x000fe40007ffe0ff */
[----:B------:R-:W-:Y:S02]  /*347c0*/  IADD3 R26, PT, PT, -R59, R18, RZ ;  /* 0x000000123b1a7210 */ /* 0x000fe40007ffe1ff */
[----:B------:R-:W-:-:S08]  /*347d0*/  IADD3 R2, PT, PT, R2, R24, RZ ;  /* 0x0000001802027210 */ /* 0x000fd00007ffe0ff */
[----:B------:R-:W-:Y:S01]  /*347e0*/  @!P0 IADD3 R26, PT, PT, R26, 0x7f000001, RZ ;  /* 0x7f0000011a1a8810 */ /* 0x000fe20007ffe0ff */
[----:B------:R-:W-:-:S13]  /*347f0*/  ISETP.GE.U32.AND P0, PT, R2, 0x7f000001, PT ;  /* 0x7f0000010200780c */ /* 0x000fda0003f06070 */
[----:B------:R-:W-:-:S04]  /*34800*/  @P0 IADD3 R2, PT, PT, R2, -0x7f000001, RZ ;  /* 0x80ffffff02020810 */ /* 0x000fc80007ffe0ff */
[----:B------:R-:W-:-:S05]  /*34810*/  IADD3 R2, PT, PT, R22, R2, RZ ;  /* 0x0000000216027210 */ /* 0x000fca0007ffe0ff */
[----:B------:R-:W-:Y:S01]  /*34820*/  ISETP.GE.U32.AND P0, PT, R2, 0x7f000001, PT ;  /* 0x7f0000010200780c */ /* 0x000fe20003f06070 */
[----:B------:R-:W-:Y:S01]  /*34830*/  IMAD.WIDE.U32 R6, R22, UR20, RZ ;  /* 0x0000001416067c25 */ /* 0x000fe2000f8e00ff */
[----:B------:R-:W-:-:S11]  /*34840*/  ISETP.GE.U32.AND P1, PT, R23, 0x7f000001, PT ;  /* 0x7f0000011700780c */ /* 0x000fd60003f26070 */
[----:B------:R-:W-:Y:S01]  /*34850*/  @P0 IADD3 R2, PT, PT, R2, -0x7f000001, RZ ;  /* 0x80ffffff02020810 */ /* 0x000fe20007ffe0ff */
[----:B------:R-:W-:-:S04]  /*34860*/  IMAD R21, R6, 0x7effffff, RZ ;  /* 0x7effffff06157824 */ /* 0x000fc800078e02ff */
[----:B------:R-:W-:-:S04]  /*34870*/  IMAD.HI.U32 R21, R21, 0x7f000001, R6 ;  /* 0x7f00000115157827 */ /* 0x000fc800078e0006 */
[----:B--2---:R-:W-:Y:S01]  /*34880*/  IMAD.WIDE.U32 R6, R34, R26, RZ ;  /* 0x0000001a22067225 */ /* 0x004fe200078e00ff */
[----:B------:R-:W-:-:S03]  /*34890*/  @P1 IADD3 R23, PT, PT, R23, -0x7f000001, RZ ;  /* 0x80ffffff17171810 */ /* 0x000fc60007ffe0ff */
[----:B------:R-:W-:-:S04]  /*348a0*/  IMAD R18, R6, 0x7effffff, RZ ;  /* 0x7effffff06127824 */ /* 0x000fc800078e02ff */
[----:B------:R-:W-:-:S04]  /*348b0*/  IMAD.HI.U32 R18, R18, 0x7f000001, R6 ;  /* 0x7f00000112127827 */ /* 0x000fc800078e0006 */
[----:B---3--:R-:W-:-:S04]  /*348c0*/  IMAD.WIDE.U32 R6, R42, R26, RZ ;  /* 0x0000001a2a067225 */ /* 0x008fc800078e00ff */
[----:B------:R-:W-:-:S04]  /*348d0*/  IMAD R34, R6, 0x7effffff, RZ ;  /* 0x7effffff06227824 */ /* 0x000fc800078e02ff */
[----:B------:R-:W-:-:S04]  /*348e0*/  IMAD.HI.U32 R34, R34, 0x7f000001, R6 ;  /* 0x7f00000122227827 */ /* 0x000fc800078e0006 */
[----:B----4-:R-:W-:Y:S01]  /*348f0*/  IMAD.WIDE.U32 R6, R35, R26, RZ ;  /* 0x0000001a23067225 */ /* 0x010fe200078e00ff */
[----:B------:R-:W-:-:S05]  /*34900*/  IADD3 R24, PT, PT, R62, R2, RZ ;  /* 0x000000023e187210 */ /* 0x000fca0007ffe0ff */
[----:B------:R-:W-:-:S13]  /*34910*/  ISETP.GE.U32.AND P0, PT, R24, 0x7f000001, PT ;  /* 0x7f0000011800780c */ /* 0x000fda0003f06070 */
[----:B------:R-:W-:-:S04]  /*34920*/  @P0 IADD3 R24, PT, PT, R24, -0x7f000001, RZ ;  /* 0x80ffffff18180810 */ /* 0x000fc80007ffe0ff */
[----:B------:R-:W-:-:S05]  /*34930*/  IADD3 R22, PT, PT, R24, R23, RZ ;  /* 0x0000001718167210 */ /* 0x000fca0007ffe0ff */
[----:B------:R-:W-:Y:S01]  /*34940*/  ISETP.GE.U32.AND P0, PT, R22, 0x7f000001, PT ;  /* 0x7f0000011600780c */ /* 0x000fe20003f06070 */
[----:B------:R-:W-:-:S04]  /*34950*/  IMAD R35, R6, 0x7effffff, RZ ;  /* 0x7effffff06237824 */ /* 0x000fc800078e02ff */
[----:B------:R-:W-:-:S04]  /*34960*/  IMAD.HI.U32 R35, R35, 0x7f000001, R6 ;  /* 0x7f00000123237827 */ /* 0x000fc800078e0006 */
[----:B------:R-:W-:-:S04]  /*34970*/  IMAD.WIDE.U32 R6, R43, R26, RZ ;  /* 0x0000001a2b067225 */ /* 0x000fc800078e00ff */
[----:B------:R-:W-:Y:S01]  /*34980*/  @P0 IADD3 R22, PT, PT, R22, -0x7f000001, RZ ;  /* 0x80ffffff16160810 */ /* 0x000fe20007ffe0ff */
[----:B------:R-:W-:Y:S01]  /*34990*/  IMAD R23, R6, 0x7effffff, RZ ;  /* 0x7effffff06177824 */ /* 0x000fe200078e02ff */
[----:B------:R-:W-:-:S03]  /*349a0*/  ISETP.GE.U32.AND P0, PT, R18, 0x7f000001, PT ;  /* 0x7f0000011200780c */ /* 0x000fc60003f06070 */
[----:B------:R-:W-:Y:S01]  /*349b0*/  IMAD.HI.U32 R23, R23, 0x7f000001, R6 ;  /* 0x7f00000117177827 */ /* 0x000fe200078e0006 */
[----:B------:R-:W-:Y:S01]  /*349c0*/  ISETP.GE.U32.AND P1, PT, R34, 0x7f000001, PT ;  /* 0x7f0000012200780c */ /* 0x000fe20003f26070 */
[----:B------:R-:W-:-:S03]  /*349d0*/  ISETP.GE.U32.AND P2, PT, R35, 0x7f000001, PT ;  /* 0x7f0000012300780c */ /* 0x000fc60003f46070 */
[----:B------:R-:W-:-:S05]  /*349e0*/  ISETP.GE.U32.AND P3, PT, R23, 0x7f000001, PT ;  /* 0x7f0000011700780c */ /* 0x000fca0003f66070 */
[----:B------:R-:W-:-:S04]  /*349f0*/  @P0 IADD3 R18, PT, PT, R18, -0x7f000001, RZ ;  /* 0x80ffffff12120810 */ /* 0x000fc80007ffe0ff */
[----:B------:R-:W-:Y:S02]  /*34a00*/  IADD3 R18, PT, PT, R18, R40, RZ ;  /* 0x0000002812127210 */ /* 0x000fe40007ffe0ff */
[----:B------:R-:W-:Y:S02]  /*34a10*/  @P1 IADD3 R34, PT, PT, R34, -0x7f000001, RZ ;  /* 0x80ffffff22221810 */ /* 0x000fe40007ffe0ff */
[----:B------:R-:W-:Y:S02]  /*34a20*/  @P2 IADD3 R35, PT, PT, R35, -0x7f000001, RZ ;  /* 0x80ffffff23232810 */ /* 0x000fe40007ffe0ff */
[----:B------:R-:W-:Y:S01]  /*34a30*/  @P3 IADD3 R23, PT, PT, R23, -0x7f000001, RZ ;  /* 0x80ffffff17173810 */ /* 0x000fe20007ffe0ff */
[----:B------:R-:W-:Y:S01]  /*34a40*/  ISETP.GE.U32.AND P0, PT, R18, 0x7f000001, PT ;  /* 0x7f0000011200780c */ /* 0x000fe20003f06070 */
[----:B------:R-:W-:Y:S02]  /*34a50*/  IADD3 R30, PT, PT, R34, R30, RZ ;  /* 0x0000001e221e7210 */ /* 0x000fe40007ffe0ff */
[----:B------:R-:W-:-:S02]  /*34a60*/  IADD3 R31, PT, PT, R35, R31, RZ ;  /* 0x0000001f231f7210 */ /* 0x000fc40007ffe0ff */
[----:B------:R-:W-:Y:S01]  /*34a70*/  IADD3 R23, PT, PT, R23, R33, RZ ;  /* 0x0000002117177210 */ /* 0x000fe20007ffe0ff */
[----:B------:R-:W-:Y:S02]  /*34a80*/  ISETP.GE.U32.AND P1, PT, R30, 0x7f000001, PT ;  /* 0x7f0000011e00780c */ /* 0x000fe40003f26070 */
[----:B------:R-:W-:Y:S02]  /*34a90*/  ISETP.GE.U32.AND P2, PT, R31, 0x7f000001, PT ;  /* 0x7f0000011f00780c */ /* 0x000fe40003f46070 */
[----:B------:R-:W-:Y:S01]  /*34aa0*/  ISETP.GE.U32.AND P3, PT, R23, 0x7f000001, PT ;  /* 0x7f0000011700780c */ /* 0x000fe20003f66070 */
[----:B------:R0:W-:Y:S01]  /*34ab0*/  STL [R1+0x110], R18 ;  /* 0x0001101201007387 */ /* 0x0001e20000100800 */
[----:B------:R-:W-:Y:S01]  /*34ac0*/  ISETP.GE.U32.AND P4, PT, R11, 0x7f000001, PT ;  /* 0x7f0000010b00780c */ /* 0x000fe20003f86070 */
[----:B0-----:R-:W-:-:S05]  /*34ad0*/  @P0 IADD3 R18, PT, PT, R18, -0x7f000001, RZ ;  /* 0x80ffffff12120810 */ /* 0x001fca0007ffe0ff */
[----:B------:R-:W-:Y:S04]  /*34ae0*/  STL [R1+0x110], R18 ;  /* 0x0001101201007387 */ /* 0x000fe80000100800 */
[----:B------:R0:W-:Y:S04]  /*34af0*/  STL [R1+0x114], R30 ;  /* 0x0001141e01007387 */ /* 0x0001e80000100800 */
[----:B------:R1:W-:Y:S04]  /*34b00*/  STL [R1+0x118], R31 ;  /* 0x0001181f01007387 */ /* 0x0003e80000100800 */
[----:B------:R2:W-:Y:S01]  /*34b10*/  STL [R1+0x11c], R23 ;  /* 0x00011c1701007387 */ /* 0x0005e20000100800 */
[----:B0-----:R-:W-:-:S02]  /*34b20*/  @P1 IADD3 R30, PT, PT, R30, -0x7f000001, RZ ;  /* 0x80ffffff1e1e1810 */ /* 0x001fc40007ffe0ff */
[----:B-1----:R-:W-:-:S03]  /*34b30*/  @P2 IADD3 R31, PT, PT, R31, -0x7f000001, RZ ;  /* 0x80ffffff1f1f2810 */ /* 0x002fc60007ffe0ff */
[----:B------:R-:W-:Y:S01]  /*34b40*/  STL [R1+0x114], R30 ;  /* 0x0001141e01007387 */ /* 0x000fe20000100800 */
[----:B--2---:R-:W-:-:S03]  /*34b50*/  @P3 IADD3 R23, PT, PT, R23, -0x7f000001, RZ ;  /* 0x80ffffff17173810 */ /* 0x004fc60007ffe0ff */
[----:B------:R0:W-:Y:S04]  /*34b60*/  STL [R1+0x118], R31 ;  /* 0x0001181f01007387 */ /* 0x0001e80000100800 */
[----:B------:R1:W-:Y:S01]  /*34b70*/  STL [R1+0x11c], R23 ;  /* 0x00011c1701007387 */ /* 0x0003e20000100800 */
[----:B------:R-:W-:Y:S01]  /*34b80*/  @P4 IADD3 R11, PT, PT, R11, -0x7f000001, RZ ;  /* 0x80ffffff0b0b4810 */ /* 0x000fe20007ffe0ff */
[----:B------:R-:W-:Y:S02]  /*34b90*/  ISETP.GE.U32.AND P1, PT, R13, 0x7f000001, PT ;  /* 0x7f0000010d00780c */ /* 0x000fe40003f26070 */
[----:B------:R-:W2:Y:S04]  /*34ba0*/  LD.E R33, desc[UR22][R4.64+0x4c4] ;  /* 0x0004c41604217980 */ /* 0x000ea8000c101900 */
[----:B0-----:R-:W3:Y:S01]  /*34bb0*/  LD.E R31, desc[UR22][R4.64+0x4c0] ;  /* 0x0004c016041f7980 */ /* 0x001ee2000c101900 */
[----:B------:R-:W-:-:S03]  /*34bc0*/  IADD3 R44, PT, PT, R24, R11, RZ ;  /* 0x0000000b182c7210 */ /* 0x000fc60007ffe0ff */
[----:B------:R-:W4:Y:S02]  /*34bd0*/  LD.E R35, desc[UR22][R4.64+0x4c8] ;  /* 0x0004c81604237980 */ /* 0x000f24000c101900 */
[----:B------:R-:W-:Y:S01]  /*34be0*/  ISETP.GE.U32.AND P0, PT, R44, 0x7f000001, PT ;  /* 0x7f0000012c00780c */ /* 0x000fe20003f06070 */
[----:B------:R-:W-:Y:S01]  /*34bf0*/  @P1 IADD3 R13, PT, PT, R13, -0x7f000001, RZ ;  /* 0x80ffffff0d0d1810 */ /* 0x000fe20007ffe0ff */
[----:B------:R-:W-:Y:S01]  /*34c00*/  ISETP.GE.U32.AND P1, PT, R19, 0x7f000001, PT ;  /* 0x7f0000011300780c */ /* 0x000fe20003f26070 */
[----:B------:R0:W2:Y:S02]  /*34c10*/  LD.E R42, desc[UR22][R4.64+0x4cc] ;  /* 0x0004cc16042a7980 */ /* 0x0000a4000c101900 */
[----:B------:R-:W-:Y:S02]  /*34c20*/  IADD3 R45, PT, PT, R24, R13, RZ ;  /* 0x0000000d182d7210 */ /* 0x000fe40007ffe0ff */
[----:B------:R-:W-:Y:S01]  /*34c30*/  IADD3 R28, PT, PT, R28, R24, RZ ;  /* 0x000000181c1c7210 */ /* 0x000fe20007ffe0ff */
[----:B------:R-:W-:Y:S01]  /*34c40*/  ISETP.GE.U32.AND P2, PT, R15, 0x7f000001, PT ;  /* 0x7f0000010f00780c */ /* 0x000fe20003f46070 */
[----:B------:R-:W-:Y:S01]  /*34c50*/  IMAD.WIDE.U32 R6, R22, UR7, RZ ;  /* 0x0000000716067c25 */ /* 0x000fe2000f8e00ff */
[----:B------:R-:W2:Y:S03]  /*34c60*/  LDL R43, [R1+0x110] ;  /* 0x00011000012b7983 */ /* 0x000ea60000100800 */
[----:B------:R-:W-:Y:S01]  /*34c70*/  @P0 IADD3 R44, PT, PT, R44, -0x7f000001, RZ ;  /* 0x80ffffff2c2c0810 */ /* 0x000fe20007ffe0ff */
[----:B------:R-:W-:Y:S01]  /*34c80*/  ISETP.GE.U32.AND P0, PT, R45, 0x7f000001, PT ;  /* 0x7f0000012d00780c */ /* 0x000fe20003f06070 */
[----:B------:R-:W-:Y:S01]  /*34c90*/  @P1 IADD3 R19, PT, PT, R19, -0x7f000001, RZ ;  /* 0x80ffffff13131810 */ /* 0x000fe20007ffe0ff */
[----:B------:R-:W2:Y:S03]  /*34ca0*/  LDL R34, [R1+0x118] ;  /* 0x0001180001227983 */ /* 0x000ea60000100800 */
[----:B------:R-:W-:-:S02]  /*34cb0*/  IADD3 R13, PT, PT, R24, R19, RZ ;  /* 0x00000013180d7210 */ /* 0x000fc40007ffe0ff */
[----:B------:R-:W-:Y:S01]  /*34cc0*/  IADD3 R11, PT, PT, R25, R25, RZ ;  /* 0x00000019190b7210 */ /* 0x000fe20007ffe0ff */
[----:B------:R-:W4:Y:S04]  /*34cd0*/  LDL R40, [R1+0x11c] ;  /* 0x00011c0001287983 */ /* 0x000f280000100800 */
[----:B------:R-:W4:Y:S01]  /*34ce0*/  LDG.E R78, desc[UR22][R126.64+0x16c] ;  /* 0x00016c167e4e7981 */ /* 0x000f22000c1e1900 */
[----:B------:R-:W-:Y:S01]  /*34cf0*/  @P0 IADD3 R45, PT, PT, R45, -0x7f000001, RZ ;  /* 0x80ffffff2d2d0810 */ /* 0x000fe20007ffe0ff */
[----:B------:R-:W-:Y:S01]  /*34d00*/  ISETP.GE.U32.AND P0, PT, R13, 0x7f000001, PT ;  /* 0x7f0000010d00780c */ /* 0x000fe20003f06070 */
[----:B------:R-:W-:Y:S01]  /*34d10*/  ISETP.GE.U32.AND P1, PT, R11, 0x7f000001, PT ;  /* 0x7f0000010b00780c */ /* 0x000fe20003f26070 */
[----:B------:R-:W-:-:S11]  /*34d20*/  IMAD R26, R6, 0x7effffff, RZ ;  /* 0x7effffff061a7824 */ /* 0x000fd600078e02ff */
[----:B------:R-:W-:Y:S01]  /*34d30*/  @P0 IADD3 R13, PT, PT, R13, -0x7f000001, RZ ;  /* 0x80ffffff0d0d0810 */ /* 0x000fe20007ffe0ff */
[----:B------:R-:W-:Y:S01]  /*34d40*/  ISETP.GE.U32.AND P0, PT, R28, 0x7f000001, PT ;  /* 0x7f0000011c00780c */ /* 0x000fe20003f06070 */
[----:B------:R-:W-:-:S04]  /*34d50*/  @P1 IADD3 R11, PT, PT, R11, -0x7f000001, RZ ;  /* 0x80ffffff0b0b1810 */ /* 0x000fc80007ffe0ff */
[----:B------:R-:W-:Y:S01]  /*34d60*/  IADD3 R11, PT, PT, R24, R11, RZ ;  /* 0x0000000b180b7210 */ /* 0x000fe20007ffe0ff */
[----:B------:R-:W-:Y:S01]  /*34d70*/  IMAD.HI.U32 R26, R26, 0x7f000001, R6 ;  /* 0x7f0000011a1a7827 */ /* 0x000fe200078e0006 */
[----:B------:R-:W-:-:S03]  /*34d80*/  @P2 IADD3 R15, PT, PT, R15, -0x7f000001, RZ ;  /* 0x80ffffff0f0f2810 */ /* 0x000fc60007ffe0ff */
[----:B------:R-:W-:-:S03]  /*34d90*/  IMAD.WIDE.U32 R6, R44, UR9, RZ ;  /* 0x000000092c067c25 */ /* 0x000fc6000f8e00ff */
[----:B------:R-:W-:Y:S01]  /*34da0*/  @P0 IADD3 R28, PT, PT, R28, -0x7f000001, RZ ;  /* 0x80ffffff1c1c0810 */ /* 0x000fe20007ffe0ff */
[----:B------:R-:W-:Y:S01]  /*34db0*/  ISETP.GE.U32.AND P0, PT, R11, 0x7f000001, PT ;  /* 0x7f0000010b00780c */ /* 0x000fe20003f06070 */
[----:B------:R-:W-:Y:S01]  /*34dc0*/  IMAD R18, R6, 0x7effffff, RZ ;  /* 0x7effffff06127824 */ /* 0x000fe200078e02ff */
[----:B------:R-:W-:Y:S02]  /*34dd0*/  IADD3 R46, PT, PT, R24, R15, RZ ;  /* 0x0000000f182e7210 */ /* 0x000fe40007ffe0ff */
[----:B------:R-:W4:Y:S01]  /*34de0*/  LDL R15, [R1+0x114] ;  /* 0x00011400010f7983 */ /* 0x000f220000100800 */
[----:B------:R-:W-:-:S04]  /*34df0*/  IMAD.HI.U32 R18, R18, 0x7f000001, R6 ;  /* 0x7f00000112127827 */ /* 0x000fc800078e0006 */
[----:B------:R-:W-:Y:S01]  /*34e00*/  IMAD.WIDE.U32 R6, R45, UR10, RZ ;  /* 0x0000000a2d067c25 */ /* 0x000fe2000f8e00ff */
[----:B------:R-:W-:-:S03]  /*34e10*/  ISETP.GE.U32.AND P1, PT, R46, 0x7f000001, PT ;  /* 0x7f0000012e00780c */ /* 0x000fc60003f26070 */
[----:B------:R-:W-:Y:S01]  /*34e20*/  @P0 IADD3 R11, PT, PT, R11, -0x7f000001, RZ ;  /* 0x80ffffff0b0b0810 */ /* 0x000fe20007ffe0ff */
[----:B------:R-:W-:Y:S01]  /*34e30*/  IMAD R19, R6, 0x7effffff, RZ ;  /* 0x7effffff06137824 */ /* 0x000fe200078e02ff */
[----:B------:R-:W-:-:S03]  /*34e40*/  ISETP.GE.U32.AND P0, PT, R14, 0x7f000001, PT ;  /* 0x7f0000010e00780c */ /* 0x000fc60003f06070 */
[----:B------:R-:W-:Y:S01]  /*34e50*/  IMAD.HI.U32 R19, R19, 0x7f000001, R6 ;  /* 0x7f00000113137827 */ /* 0x000fe200078e0006 */
[----:B------:R-:W-:-:S05]  /*34e60*/  IADD3 R6, PT, PT, R28, UR6, RZ ;  /* 0x000000061c067c10 */ /* 0x000fca000fffe0ff */
[----:B------:R-:W-:Y:S01]  /*34e70*/  ISETP.GE.U32.AND P2, PT, R6, 0x7f000001, PT ;  /* 0x7f0000010600780c */ /* 0x000fe20003f46070 */
[----:B------:R-:W-:Y:S01]  /*34e80*/  @P1 IADD3 R46, PT, PT, R46, -0x7f000001, RZ ;  /* 0x80ffffff2e2e1810 */ /* 0x000fe20007ffe0ff */
[----:B------:R-:W-:Y:S02]  /*34e90*/  ISETP.GE.U32.AND P1, PT, R29, 0x7f000001, PT ;  /* 0x7f0000011d00780c */ /* 0x000fe40003f26070 */
[----:B------:R-:W-:-:S04]  /*34ea0*/  @P0 IADD3 R14, PT, PT, R14, -0x7f000001, RZ ;  /* 0x80ffffff0e0e0810 */ /* 0x000fc80007ffe0ff */
[----:B------:R-:W-:-:S05]  /*34eb0*/  IADD3 R47, PT, PT, R24, R14, RZ ;  /* 0x0000000e182f7210 */ /* 0x000fca0007ffe0ff */
[----:B------:R-:W-:Y:S01]  /*34ec0*/  @P2 IADD3 R6, PT, PT, R6, -0x7f000001, RZ ;  /* 0x80ffffff06062810 */ /* 0x000fe20007ffe0ff */
[----:B------:R-:W-:Y:S01]  /*34ed0*/  ISETP.GE.U32.AND P0, PT, R47, 0x7f000001, PT ;  /* 0x7f0000012f00780c */ /* 0x000fe20003f06070 */
[----:B------:R-:W-:Y:S02]  /*34ee0*/  @P1 IADD3 R29, PT, PT, R29, -0x7f000001, RZ ;  /* 0x80ffffff1d1d1810 */ /* 0x000fe40007ffe0ff */
[----:B------:R-:W-:Y:S02]  /*34ef0*/  IADD3 R6, PT, PT, R11, R6, RZ ;  /* 0x000000060b067210 */ /* 0x000fe40007ffe0ff */
[----:B------:R-:W-:-:S03]  /*34f00*/  IADD3 R29, PT, PT, R24, R29, RZ ;  /* 0x0000001d181d7210 */ /* 0x000fc60007ffe0ff */
[----:B------:R-:W-:-:S05]  /*34f10*/  ISETP.GE.U32.AND P2, PT, R6, 0x7f000001, PT ;  /* 0x7f0000010600780c */ /* 0x000fca0003f46070 */
[----:B------:R-:W-:Y:S01]  /*34f20*/  @P0 IADD3 R47, PT, PT, R47, -0x7f000001, RZ ;  /* 0x80ffffff2f2f0810 */ /* 0x000fe20007ffe0ff */
[----:B------:R-:W-:-:S07]  /*34f30*/  ISETP.GE.U32.AND P0, PT, R29, 0x7f000001, PT ;  /* 0x7f0000011d00780c */ /* 0x000fce0003f06070 */
[----:B------:R-:W-:-:S06]  /*34f40*/  @P2 IADD3 R6, PT, PT, R6, -0x7f000001, RZ ;  /* 0x80ffffff06062810 */ /* 0x000fcc0007ffe0ff */
[----:B------:R-:W-:Y:S02]  /*34f50*/  @P0 IADD3 R29, PT, PT, R29, -0x7f000001, RZ ;  /* 0x80ffffff1d1d0810 */ /* 0x000fe40007ffe0ff */
[----:B------:R-:W-:Y:S01]  /*34f60*/  IADD3 R22, PT, PT, R22, R6, RZ ;  /* 0x0000000616167210 */ /* 0x000fe20007ffe0ff */
[----:B------:R-:W-:Y:S01]  /*34f70*/  ISETP.GE.U32.AND P0, PT, R8, R59, PT ;  /* 0x0000003b0800720c */ /* 0x000fe20003f06070 */
[----:B------:R-:W-:Y:S02]  /*34f80*/  IADD3 R8, PT, PT, -R59, R8, RZ ;  /* 0x000000083b087210 */ /* 0x000fe40007ffe1ff */
[----:B------:R-:W4:Y:S01]  /*34f90*/  LDL.LU R59, [R1+0x9c4] ;  /* 0x0009c400013b7983 */ /* 0x000f220000300800 */
[----:B0-----:R-:W-:Y:S01]  /*34fa0*/  IMAD.WIDE.U32 R4, R13, UR11, RZ ;  /* 0x0000000b0d047c25 */ /* 0x001fe2000f8e00ff */
[----:B------:R-:W-:-:S03]  /*34fb0*/  ISETP.GE.U32.AND P1, PT, R22, 0x7f000001, PT ;  /* 0x7f0000011600780c */ /* 0x000fc60003f26070 */
[----:B------:R-:W-:-:S04]  /*34fc0*/  IMAD R30, R4, 0x7effffff, RZ ;  /* 0x7effffff041e7824 */ /* 0x000fc800078e02ff */
[----:B------:R-:W-:-:S04]  /*34fd0*/  IMAD.HI.U32 R30, R30, 0x7f000001, R4 ;  /* 0x7f0000011e1e7827 */ /* 0x000fc800078e0004 */
[----:B------:R-:W-:Y:S02]  /*34fe0*/  IMAD.WIDE.U32 R4, R46, UR12, RZ ;  /* 0x0000000c2e047c25 */ /* 0x000fe4000f8e00ff */
[----:B------:R-:W-:Y:S02]  /*34ff0*/  @P1 IADD3 R22, PT, PT, R22, -0x7f000001, RZ ;  /* 0x80ffffff16161810 */ /* 0x000fe40007ffe0ff */
[----:B-1----:R-:W-:Y:S02]  /*35000*/  IMAD R23, R4, 0x7effffff, RZ ;  /* 0x7effffff04177824 */ /* 0x002fe400078e02ff */
[----:B------:R-:W-:Y:S02]  /*35010*/  IADD3 R22, PT, PT, R44, R22, RZ ;  /* 0x000000162c167210 */ /* 0x000fe40007ffe0ff */
[----:B------:R-:W-:Y:S02]  /*35020*/  IMAD.HI.U32 R23, R23, 0x7f000001, R4 ;  /* 0x7f00000117177827 */ /* 0x000fe400078e0004 */
[----:B------:R-:W4:Y:S01]  /*35030*/  LDL.64 R4, [R1+0x100] ;  /* 0x0001000001047983 */ /* 0x000f220000100a00 */
        /* <DEDUP_REMOVED lines=53> */
[----:B------:R-:W-:-:S04]  /*35390*/  IMAD R13, R6, 0x7effffff, RZ ;  /* 0x7effffff060d7824 */ /* 0x000fc800078e02ff */
[----:B------:R-:W-:-:S04]  /*353a0*/  IMAD.HI.U32 R13, R13, 0x7f000001, R6 ;  /* 0x7f0000010d0d7827 */ /* 0x000fc800078e0006 */
[----:B------:R-:W-:Y:S01]  /*353b0*/  @P0 IADD3 R44, PT, PT, R44, -0x7f000001, RZ ;  /* 0x80ffffff2c2c0810 */ /* 0x000fe20007ffe0ff */
[----:B------:R-:W-:Y:S01]  /*353c0*/  ISETP.GE.U32.AND P0, PT, R12, 0x7f000001, PT ;  /* 0x7f0000010c00780c */ /* 0x000fe20003f06070 */
[----:B---3--:R-:W-:Y:S02]  /*353d0*/  IMAD.WIDE.U32 R6, R31, R29, RZ ;  /* 0x0000001d1f067225 */ /* 0x008fe400078e00ff */
[----:B------:R-:W-:-:S05]  /*353e0*/  IADD3 R31, PT, PT, R27, R44, RZ ;  /* 0x0000002c1b1f7210 */ /* 0x000fca0007ffe0ff */
[----:B------:R-:W-:-:S05]  /*353f0*/  ISETP.GE.U32.AND P1, PT, R31, 0x7f000001, PT ;  /* 0x7f0000011f00780c */ /* 0x000fca0003f26070 */
[----:B------:R-:W-:Y:S01]  /*35400*/  @P0 IADD3 R12, PT, PT, R12, -0x7f000001, RZ ;  /* 0x80ffffff0c0c0810 */ /* 0x000fe20007ffe0ff */
[----:B------:R-:W-:-:S07]  /*35410*/  IMAD R8, R6, 0x7effffff, RZ ;  /* 0x7effffff06087824 */ /* 0x000fce00078e02ff */
[----:B------:R-:W-:Y:S01]  /*35420*/  @P1 IADD3 R31, PT, PT, R31, -0x7f000001, RZ ;  /* 0x80ffffff1f1f1810 */ /* 0x000fe20007ffe0ff */
[----:B------:R-:W-:-:S03]  /*35430*/  IMAD.HI.U32 R8, R8, 0x7f000001, R6 ;  /* 0x7f00000108087827 */ /* 0x000fc600078e0006 */
[----:B------:R-:W-:Y:S02]  /*35440*/  IADD3 R16, PT, PT, R16, R31, RZ ;  /* 0x0000001f10107210 */ /* 0x000fe40007ffe0ff */
[----:B------:R-:W-:Y:S01]  /*35450*/  IADD3 R31, PT, PT, R24, R12, RZ ;  /* 0x0000000c181f7210 */ /* 0x000fe20007ffe0ff */
[----:B--2---:R-:W-:Y:S01]  /*35460*/  IMAD.WIDE.U32 R6, R33, R29, RZ ;  /* 0x0000001d21067225 */ /* 0x004fe200078e00ff */
[----:B------:R-:W-:Y:S01]  /*35470*/  ISETP.GE.U32.AND P1, PT, R17, 0x7f000001, PT ;  /* 0x7f0000011100780c */ /* 0x000fe20003f26070 */
[----:B------:R-:W-:Y:S02]  /*35480*/  ISETP.GE.U32.AND P2, PT, R16, 0x7f000001, PT ;  /* 0x7f0000011000780c */ /* 0x000fe40003f46070 */
[----:B------:R-:W-:Y:S01]  /*35490*/  ISETP.GE.U32.AND P0, PT, R31, 0x7f000001, PT ;  /* 0x7f0000011f00780c */ /* 0x000fe20003f06070 */
[----:B------:R-:W-:-:S04]  /*354a0*/  IMAD R27, R6, 0x7effffff, RZ ;  /* 0x7effffff061b7824 */ /* 0x000fc800078e02ff */
[----:B------:R-:W-:-:S04]  /*354b0*/  IMAD.HI.U32 R27, R27, 0x7f000001, R6 ;  /* 0x7f0000011b1b7827 */ /* 0x000fc800078e0006 */
[----:B----4-:R-:W-:Y:S01]  /*354c0*/  IMAD.WIDE.U32 R6, R35, R29, RZ ;  /* 0x0000001d23067225 */ /* 0x010fe200078e00ff */
[----:B------:R-:W-:Y:S02]  /*354d0*/  @P1 IADD3 R17, PT, PT, R17, -0x7f000001, RZ ;  /* 0x80ffffff11111810 */ /* 0x000fe40007ffe0ff */
[----:B------:R-:W-:Y:S01]  /*354e0*/  @P2 IADD3 R16, PT, PT, R16, -0x7f000001, RZ ;  /* 0x80ffffff10102810 */ /* 0x000fe20007ffe0ff */
[----:B------:R-:W-:Y:S01]  /*354f0*/  IMAD R33, R6, 0x7effffff, RZ ;  /* 0x7effffff06217824 */ /* 0x000fe200078e02ff */
[----:B------:R-:W-:Y:S02]  /*35500*/  @P0 IADD3 R31, PT, PT, R31, -0x7f000001, RZ ;  /* 0x80ffffff1f1f0810 */ /* 0x000fe40007ffe0ff */
[----:B------:R-:W-:Y:S01]  /*35510*/  IADD3 R17, PT, PT, R24, R17, RZ ;  /* 0x0000001118117210 */ /* 0x000fe20007ffe0ff */
[----:B------:R-:W-:-:S04]  /*35520*/  IMAD.HI.U32 R33, R33, 0x7f000001, R6 ;  /* 0x7f00000121217827 */ /* 0x000fc800078e0006 */
[----:B------:R-:W-:Y:S01]  /*35530*/  IMAD.WIDE.U32 R6, R42, R29, RZ ;  /* 0x0000001d2a067225 */ /* 0x000fe200078e00ff */
[----:B------:R-:W-:Y:S01]  /*35540*/  IADD3 R29, PT, PT, R31, R16, RZ ;  /* 0x000000101f1d7210 */ /* 0x000fe20007ffe0ff */
[----:B------:R-:W-:Y:S01]  /*35550*/  ISETP.GE.U32.AND P6, PT, R8, 0x7f000001, PT ;  /* 0x7f0000010800780c */ /* 0x000fe20003fc6070 */
[----:B------:R-:W-:Y:S01]  /*35560*/  ISETP.GE.U32.AND P0, PT, R20, 0x7f000001, PT ;  /* 0x7f0000011400780c */ /* 0x000fe20003f06070 */
[----:B------:R-:W-:Y:S02]  /*35570*/  ISETP.GE.U32.AND P1, PT, R17, 0x7f000001, PT ;  /* 0x7f0000011100780c */ /* 0x000fe40003f26070 */
[----:B------:R-:W-:Y:S01]  /*35580*/  ISETP.GE.U32.AND P2, PT, R29, 0x7f000001, PT ;  /* 0x7f0000011d00780c */ /* 0x000fe20003f46070 */
[----:B------:R-:W-:Y:S01]  /*35590*/  ISETP.GE.U32.AND P3, PT, R27, 0x7f000001, PT ;  /* 0x7f0000011b00780c */ /* 0x000fe20003f66070 */
[----:B------:R-:W-:-:S07]  /*355a0*/  ISETP.GE.U32.AND P4, PT, R33, 0x7f000001, PT ;  /* 0x7f0000012100780c */ /* 0x000fce0003f86070 */
[----:B------:R-:W-:Y:S02]  /*355b0*/  @P6 IADD3 R8, PT, PT, R8, -0x7f000001, RZ ;  /* 0x80ffffff08086810 */ /* 0x000fe40007ffe0ff */
[----:B------:R-:W-:Y:S02]  /*355c0*/  @P0 IADD3 R20, PT, PT, R20, -0x7f000001, RZ ;  /* 0x80ffffff14140810 */ /* 0x000fe40007ffe0ff */
[----:B------:R-:W-:Y:S02]  /*355d0*/  @P1 IADD3 R17, PT, PT, R17, -0x7f000001, RZ ;  /* 0x80ffffff11111810 */ /* 0x000fe40007ffe0ff */
[----:B------:R-:W-:Y:S02]  /*355e0*/  @P2 IADD3 R29, PT, PT, R29, -0x7f000001, RZ ;  /* 0x80ffffff1d1d2810 */ /* 0x000fe40007ffe0ff */
[----:B------:R-:W-:Y:S02]  /*355f0*/  IADD3 R8, PT, PT, R8, R43, RZ ;  /* 0x0000002b08087210 */ /* 0x000fe40007ffe0ff */
[----:B------:R-:W-:-:S02]  /*35600*/  IADD3 R20, PT, PT, R24, R20, RZ ;  /* 0x0000001418147210 */ /* 0x000fc40007ffe0ff */
[----:B------:R-:W-:Y:S02]  /*35610*/  IADD3 R29, PT, PT, R17, R29, RZ ;  /* 0x0000001d111d7210 */ /* 0x000fe40007ffe0ff */
[----:B------:R-:W-:Y:S02]  /*35620*/  @P3 IADD3 R27, PT, PT, R27, -0x7f000001, RZ ;  /* 0x80ffffff1b1b3810 */ /* 0x000fe40007ffe0ff */
[----:B------:R-:W-:Y:S01]  /*35630*/  @P4 IADD3 R33, PT, PT, R33, -0x7f000001, RZ ;  /* 0x80ffffff21214810 */ /* 0x000fe20007ffe0ff */
[----:B------:R-:W-:Y:S01]  /*35640*/  ISETP.GE.U32.AND P2, PT, R8, 0x7f000001, PT ;  /* 0x7f0000010800780c */ /* 0x000fe20003f46070 */
[----:B------:R-:W-:Y:S01]  /*35650*/  ISETP.GE.U32.AND P6, PT, R21, 0x7f000001, PT ;  /* 0x7f0000011500780c */ /* 0x000fe20003fc6070 */
[----:B------:R-:W-:Y:S01]  /*35660*/  ISETP.GE.U32.AND P3, PT, R20, 0x7f000001, PT ;  /* 0x7f0000011400780c */ /* 0x000fe20003f66070 */
[----:B------:R-:W-:Y:S01]  /*35670*/  ISETP.GE.U32.AND P4, PT, R29, 0x7f000001, PT ;  /* 0x7f0000011d00780c */ /* 0x000fe20003f86070 */
[----:B------:R0:W-:Y:S09]  /*35680*/  STL [R1+0x110], R8 ;  /* 0x0001100801007387 */ /* 0x0001f20000100800 */
[----:B0-----:R-:W-:-:S02]  /*35690*/  @P2 IADD3 R8, PT, PT, R8, -0x7f000001, RZ ;  /* 0x80ffffff08082810 */ /* 0x001fc40007ffe0ff */
[----:B------:R-:W-:Y:S02]  /*356a0*/  @P6 IADD3 R21, PT, PT, R21, -0x7f000001, RZ ;  /* 0x80ffffff15156810 */ /* 0x000fe40007ffe0ff */
[----:B------:R-:W-:Y:S02]  /*356b0*/  @P3 IADD3 R20, PT, PT, R20, -0x7f000001, RZ ;  /* 0x80ffffff14143810 */ /* 0x000fe40007ffe0ff */
[----:B------:R-:W-:Y:S01]  /*356c0*/  @P4 IADD3 R29, PT, PT, R29, -0x7f000001, RZ ;  /* 0x80ffffff1d1d4810 */ /* 0x000fe20007ffe0ff */
[----:B------:R0:W-:Y:S01]  /*356d0*/  STL [R1+0x110], R8 ;  /* 0x0001100801007387 */ /* 0x0001e20000100800 */
[----:B------:R-:W-:Y:S02]  /*356e0*/  IADD3 R21, PT, PT, R24, R21, RZ ;  /* 0x0000001518157210 */ /* 0x000fe40007ffe0ff */
[----:B0-----:R-:W-:-:S03]  /*356f0*/  IADD3 R8, PT, PT, R20, R29, RZ ;  /* 0x0000001d14087210 */ /* 0x001fc60007ffe0ff */
[----:B------:R-:W-:Y:S02]  /*35700*/  ISETP.GE.U32.AND P3, PT, R21, 0x7f000001, PT ;  /* 0x7f0000011500780c */ /* 0x000fe40003f66070 */
[----:B------:R-:W-:Y:S01]  /*35710*/  ISETP.GE.U32.AND P4, PT, R8, 0x7f000001, PT ;  /* 0x7f0000010800780c */ /* 0x000fe20003f86070 */
[----:B------:R-:W-:Y:S01]  /*35720*/  IADD3 R33, PT, PT, R33, R34, RZ ;  /* 0x0000002221217210 */ /* 0x000fe20007ffe0ff */
[----:B------:R-:W-:-:S04]  /*35730*/  IMAD R12, R6, 0x7effffff, RZ ;  /* 0x7effffff060c7824 */ /* 0x000fc800078e02ff */
[----:B------:R-:W-:Y:S01]  /*35740*/  ISETP.GE.U32.AND P0, PT, R33, 0x7f000001, PT ;  /* 0x7f0000012100780c */ /* 0x000fe20003f06070 */
[----:B------:R-:W-:-:S04]  /*35750*/  IMAD.HI.U32 R12, R12, 0x7f000001, R6 ;  /* 0x7f0000010c0c7827 */ /* 0x000fc800078e0006 */
[----:B------:R-:W-:Y:S02]  /*35760*/  @P3 IADD3 R21, PT, PT, R21, -0x7f000001, RZ ;  /* 0x80ffffff15153810 */ /* 0x000fe40007ffe0ff */
[----:B------:R-:W-:Y:S02]  /*35770*/  IADD3 R15, PT, PT, R27, R15, RZ ;  /* 0x0000000f1b0f7210 */ /* 0x000fe40007ffe0ff */
[----:B------:R-:W-:Y:S01]  /*35780*/  @P4 IADD3 R8, PT, PT, R8, -0x7f000001, RZ ;  /* 0x80ffffff08084810 */ /* 0x000fe20007ffe0ff */
[----:B------:R-:W-:Y:S02]  /*35790*/  ISETP.GE.U32.AND P5, PT, R12, 0x7f000001, PT ;  /* 0x7f0000010c00780c */ /* 0x000fe40003fa6070 */
[----:B------:R-:W-:Y:S01]  /*357a0*/  STL [R1+0x114], R15 ;  /* 0x0001140f01007387 */ /* 0x000fe20000100800 */
[----:B------:R-:W-:-:S03]  /*357b0*/  IADD3 R8, PT, PT, R21, R8, RZ ;  /* 0x0000000815087210 */ /* 0x000fc60007ffe0ff */
[----:B------:R0:W-:Y:S02]  /*357c0*/  STL [R1+0x118], R33 ;  /* 0x0001182101007387 */ /* 0x0001e40000100800 */
[----:B0-----:R-:W-:Y:S01]  /*357d0*/  @P0 IADD3 R33, PT, PT, R33, -0x7f000001, RZ ;  /* 0x80ffffff21210810 */ /* 0x001fe20007ffe0ff */
[----:B------:R-:W-:Y:S01]  /*357e0*/  ISETP.GE.U32.AND P0, PT, R8, 0x7f000001, PT ;  /* 0x7f0000010800780c */ /* 0x000fe20003f06070 */
[----:B------:R-:W-:-:S03]  /*357f0*/  ISETP.GE.U32.AND P1, PT, R15, 0x7f000001, PT ;  /* 0x7f0000010f00780c */ /* 0x000fc60003f26070 */
[----:B------:R-:W-:-:S04]  /*35800*/  @P5 IADD3 R12, PT, PT, R12, -0x7f000001, RZ ;  /* 0x80ffffff0c0c5810 */ /* 0x000fc80007ffe0ff */
[----:B------:R-:W-:-:S05]  /*35810*/  IADD3 R12, PT, PT, R12, R40, RZ ;  /* 0x000000280c0c7210 */ /* 0x000fca0007ffe0ff */
[----:B------:R-:W-:Y:S01]  /*35820*/  @P0 IADD3 R8, PT, PT, R8, -0x7f000001, RZ ;  /* 0x80ffffff08080810 */ /* 0x000fe20007ffe0ff */
[----:B------:R-:W-:-:S03]  /*35830*/  ISETP.GE.U32.AND P2, PT, R12, 0x7f000001, PT ;  /* 0x7f0000010c00780c */ /* 0x000fc60003f46070 */
[----:B------:R-:W-:Y:S02]  /*35840*/  IADD3 R24, PT, PT, R59, R8, RZ ;  /* 0x000000083b187210 */ /* 0x000fe40007ffe0ff */
[----:B------:R-:W-:Y:S01]  /*35850*/  @P1 IADD3 R15, PT, PT, R15, -0x7f000001, RZ ;  /* 0x80ffffff0f0f1810 */ /* 0x000fe20007ffe0ff */
[----:B------:R-:W-:Y:S02]  /*35860*/  ISETP.GE.U32.AND P1, PT, R26, 0x7f000001, PT ;  /* 0x7f0000011a00780c */ /* 0x000fe40003f26070 */
[----:B------:R-:W-:Y:S01]  /*35870*/  ISETP.GE.U32.AND P0, PT, R24, 0x7f000001, PT ;  /* 0x7f0000011800780c */ /* 0x000fe20003f06070 */
[----:B------:R0:W-:Y:S04]  /*35880*/  STL [R1+0x11c], R12 ;  /* 0x00011c0c01007387 */ /* 0x0001e80000100800 */
[----:B------:R-:W-:Y:S01]  /*35890*/  STL [R1+0x114], R15 ;  /* 0x0001140f01007387 */ /* 0x000fe20000100800 */
[----:B0-----:R-:W-:-:S05]  /*358a0*/  @P2 IADD3 R12, PT, PT, R12, -0x7f000001, RZ ;  /* 0x80ffffff0c0c2810 */ /* 0x001fca0007ffe0ff */
[----:B------:R-:W-:Y:S02]  /*358b0*/  @P1 IADD3 R26, PT, PT, R26, -0x7f000001, RZ ;  /* 0x80ffffff1a1a1810 */ /* 0x000fe40007ffe0ff */
[----:B------:R-:W-:Y:S01]  /*358c0*/  @P0 IADD3 R24, PT, PT, R24, -0x7f000001, RZ ;  /* 0x80ffffff18180810 */ /* 0x000fe20007ffe0ff */
[----:B------:R0:W-:Y:S04]  /*358d0*/  STL [R1+0x118], R33 ;  /* 0x0001182101007387 */ /* 0x0001e80000100800 */
[----:B------:R1:W-:Y:S01]  /*358e0*/  STL [R1+0x11c], R12 ;  /* 0x00011c0c01007387 */ /* 0x0003e20000100800 */
[----:B------:R-:W-:-:S03]  /*358f0*/  IADD3 R45, PT, PT, R24, R26, RZ ;  /* 0x0000001a182d7210 */ /* 0x000fc60007ffe0ff */
[----:B------:R-:W2:Y:S04]  /*35900*/  LD.E R29, desc[UR22][R4.64+0x4d4] ;  /* 0x0004d416041d7980 */ /* 0x000ea8000c101900 */
[----:B0-----:R-:W3:Y:S01]  /*35910*/  LD.E R33, desc[UR22][R4.64+0x4d0] ;  /* 0x0004d01604217980 */ /* 0x001ee2000c101900 */
[----:B------:R-:W-:-:S03]  /*35920*/  ISETP.GE.U32.AND P0, PT, R45, 0x7f000001, PT ;  /* 0x7f0000012d00780c */ /* 0x000fc60003f06070 */
[----:B------:R-:W4:Y:S04]  /*35930*/  LD.E R35, desc[UR22][R4.64+0x4d8] ;  /* 0x0004d81604237980 */ /* 0x000f28000c101900 */
[----:B------:R0:W2:Y:S04]  /*35940*/  LD.E R42, desc[UR22][R4.64+0x4dc] ;  /* 0x0004dc16042a7980 */ /* 0x0000a8000c101900 */
[----:B------:R-:W4:Y:S02]  /*35950*/  LDL R43, [R1+0x110] ;  /* 0x00011000012b7983 */ /* 0x000f240000100800 */
[----:B------:R-:W-:Y:S01]  /*35960*/  @P0 IADD3 R45, PT, PT, R45, -0x7f000001, RZ ;  /* 0x80ffffff2d2d0810 */ /* 0x000fe20007ffe0ff */
[----:B------:R-:W-:Y:S01]  /*35970*/  ISETP.GE.U32.AND P0, PT, R18, 0x7f000001, PT ;  /* 0x7f0000011200780c */ /* 0x000fe20003f06070 */
[----:B------:R-:W-:Y:S01]  /*35980*/  IMAD.WIDE.U32 R6, R31, UR17, RZ ;  /* 0x000000111f067c25 */ /* 0x000fe2000f8e00ff */
[----:B------:R-:W4:Y:S01]  /*35990*/  LDL R40, [R1+0x11c] ;  /* 0x00011c0001287983 */ /* 0x000f220000100800 */
[----:B------:R-:W-:-:S03]  /*359a0*/  ISETP.GE.U32.AND P1, PT, R19, 0x7f000001, PT ;  /* 0x7f0000011300780c */ /* 0x000fc60003f26070 */
[----:B------:R-:W4:Y:S01]  /*359b0*/  LDL R34, [R1+0x118] ;  /* 0x0001180001227983 */ /* 0x000f220000100800 */
[----:B------:R-:W-:Y:S02]  /*359c0*/  IADD3 R11, PT, PT, R11, R11, RZ ;  /* 0x0000000b0b0b7210 */ /* 0x000fe40007ffe0ff */
[----:B------:R-:W-:Y:S01]  /*359d0*/  IADD3 R28, PT, PT, R28, R24, RZ ;  /* 0x000000181c1c7210 */ /* 0x000fe20007ffe0ff */
[----:B------:R-:W4:Y:S03]  /*359e0*/  LDG.E R79, desc[UR22][R126.64+0x170] ;  /* 0x000170167e4f7981 */ /* 0x000f26000c1e1900 */
[----:B------:R-:W-:-:S04]  /*359f0*/  @P0 IADD3 R18, PT, PT, R18, -0x7f000001, RZ ;  /* 0x80ffffff12120810 */ /* 0x000fc80007ffe0ff */
[----:B------:R-:W-:Y:S02]  /*35a00*/  IADD3 R46, PT, PT, R24, R18, RZ ;  /* 0x00000012182e7210 */ /* 0x000fe40007ffe0ff */
[----:B------:R-:W4:Y:S01]  /*35a10*/  LDL R18, [R1+0x114] ;  /* 0x0001140001127983 */ /* 0x000f220000100800 */
[----:B------:R-:W-:Y:S02]  /*35a20*/  IMAD R16, R6, 0x7effffff, RZ ;  /* 0x7effffff06107824 */ /* 0x000fe400078e02ff */
[----:B0-----:R-:W-:Y:S01]  /*35a30*/  IMAD.WIDE.U32 R4, R21, UR20, RZ ;  /* 0x0000001415047c25 */ /* 0x001fe2000f8e00ff */
[----:B------:R-:W-:-:S03]  /*35a40*/  ISETP.GE.U32.AND P0, PT, R46, 0x7f000001, PT ;  /* 0x7f0000012e00780c */ /* 0x000fc60003f06070 */
[----:B------:R-:W-:-:S04]  /*35a50*/  IMAD.HI.U32 R16, R16, 0x7f000001, R6 ;  /* 0x7f00000110107827 */ /* 0x000fc800078e0006 */
[----:B------:R-:W-:-:S04]  /*35a60*/  IMAD.WIDE.U32 R6, R17, UR18, RZ ;  /* 0x0000001211067c25 */ /* 0x000fc8000f8e00ff */
[----:B------:R-:W-:Y:S02]  /*35a70*/  IMAD R31, R4, 0x7effffff, RZ ;  /* 0x7effffff041f7824 */ /* 0x000fe400078e02ff */
[----:B------:R-:W-:Y:S02]  /*35a80*/  IMAD R17, R6, 0x7effffff, RZ ;  /* 0x7effffff06117824 */ /* 0x000fe400078e02ff */
[----:B------:R-:W-:-:S04]  /*35a90*/  IMAD.HI.U32 R31, R31, 0x7f000001, R4 ;  /* 0x7f0000011f1f7827 */ /* 0x000fc800078e0004 */
[----:B------:R-:W-:Y:S01]  /*35aa0*/  IMAD.WIDE.U32 R4, R45, UR7, RZ ;  /* 0x000000072d047c25 */ /* 0x000fe2000f8e00ff */
[----:B------:R-:W-:-:S03]  /*35ab0*/  @P0 IADD3 R46, PT, PT, R46, -0x7f000001, RZ ;  /* 0x80ffffff2e2e0810 */ /* 0x000fc60007ffe0ff */
[----:B------:R-:W-:Y:S01]  /*35ac0*/  IMAD.HI.U32 R17, R17, 0x7f000001, R6 ;  /* 0x7f00000111117827 */ /* 0x000fe200078e0006 */
[----:B------:R-:W-:-:S03]  /*35ad0*/  @P1 IADD3 R19, PT, PT, R19, -0x7f000001, RZ ;  /* 0x80ffffff13131810 */ /* 0x000fc60007ffe0ff */
[----:B------:R-:W-:Y:S01]  /*35ae0*/  IMAD.WIDE.U32 R6, R20, UR19, RZ ;  /* 0x0000001314067c25 */ /* 0x000fe2000f8e00ff */
[----:B------:R-:W-:-:S03]  /*35af0*/  ISETP.GE.U32.AND P1, PT, R30, 0x7f000001, PT ;  /* 0x7f0000011e00780c */ /* 0x000fc60003f26070 */
[----:B------:R-:W-:Y:S01]  /*35b00*/  IMAD R20, R4, 0x7effffff, RZ ;  /* 0x7effffff04147824 */ /* 0x000fe200078e02ff */
[----:B------:R-:W-:-:S03]  /*35b10*/  IADD3 R26, PT, PT, R24, R19, RZ ;  /* 0x00000013181a7210 */ /* 0x000fc60007ffe0ff */
[----:B------:R-:W-:-:S04]  /*35b20*/  IMAD.HI.U32 R20, R20, 0x7f000001, R4 ;  /* 0x7f00000114147827 */ /* 0x000fc800078e0004 */
[----:B------:R-:W-:Y:S01]  /*35b30*/  IMAD.WIDE.U32 R4, R46, UR9, RZ ;  /* 0x000000092e047c25 */ /* 0x000fe2000f8e00ff */
[----:B------:R-:W-:-:S03]  /*35b40*/  ISETP.GE.U32.AND P0, PT, R26, 0x7f000001, PT ;  /* 0x7f0000011a00780c */ /* 0x000fc60003f06070 */
[----:B------:R-:W-:Y:S01]  /*35b50*/  IMAD R15, R4, 0x7effffff, RZ ;  /* 0x7effffff040f7824 */ /* 0x000fe200078e02ff */
[----:B------:R-:W-:-:S03]  /*35b60*/  @P1 IADD3 R30, PT, PT, R30, -0x7f000001, RZ ;  /* 0x80ffffff1e1e1810 */ /* 0x000fc60007ffe0ff */
[----:B------:R-:W-:Y:S02]  /*35b70*/  IMAD.HI.U32 R15, R15, 0x7f000001, R4 ;  /* 0x7f0000010f0f7827 */ /* 0x000fe400078e0004 */
[----:B------:R-:W4:Y:S01]  /*35b80*/  LDL.64 R4, [R1+0x100] ;  /* 0x0001000001047983 */ /* 0x000f220000100a00 */
[----:B------:R-:W-:Y:S01]  /*35b90*/  ISETP.GE.U32.AND P1, PT, R23, 0x7f000001, PT ;  /* 0x7f0000011700780c */ /* 0x000fe20003f26070 */
[----:B------:R-:W-:Y:S02]  /*35ba0*/  IADD3 R30, PT, PT, R24, R30, RZ ;  /* 0x0000001e181e7210 */ /* 0x000fe40007ffe0ff */
[----:B------:R-:W-:-:S03]  /*35bb0*/  @P0 IADD3 R26, PT, PT, R26, -0x7f000001, RZ ;  /* 0x80ffffff1a1a0810 */ /* 0x000fc60007ffe0ff */
[----:B------:R-:W-:-:S07]  /*35bc0*/  ISETP.GE.U32.AND P0, PT, R30, 0x7f000001, PT ;  /* 0x7f0000011e00780c */ /* 0x000fce0003f06070 */
[----:B------:R-:W-:Y:S01]  /*35bd0*/  @P1 IADD3 R23, PT, PT, R23, -0x7f000001, RZ ;  /* 0x80ffffff17171810 */ /* 0x000fe20007ffe0ff */
[----:B------:R-:W-:-:S03]  /*35be0*/  ISETP.GE.U32.AND P1, PT, R9, R63, PT ;  /* 0x0000003f0900720c */ /* 0x000fc60003f26070 */
[----:B------:R-:W-:Y:S02]  /*35bf0*/  IADD3 R44, PT, PT, R24, R23, RZ ;  /* 0x00000017182c7210 */ /* 0x000fe40007ffe0ff */
[----:B------:R-:W-:Y:S02]  /*35c00*/  @P0 IADD3 R30, PT, PT, R30, -0x7f000001, RZ ;  /* 0x80ffffff1e1e0810 */ /* 0x000fe40007ffe0ff */
[----:B------:R-:W-:Y:S01]  /*35c10*/  IADD3 R9, PT, PT, -R63, R9, RZ ;  /* 0x000000093f097210 */ /* 0x000fe20007ffe1ff */
[----:B------:R-:W-:Y:S01]  /*35c20*/  IMAD R27, R6, 0x7effffff, RZ ;  /* 0x7effffff061b7824 */ /* 0x000fe200078e02ff */
[----:B------:R-:W4:Y:S01]  /*35c30*/  LDL.LU R63, [R1+0xa94] ;  /* 0x000a9400013f7983 */ /* 0x000f220000300800 */
[----:B------:R-:W-:-:S03]  /*35c40*/  ISETP.GE.U32.AND P0, PT, R44, 0x7f000001, PT ;  /* 0x7f0000012c00780c */ /* 0x000fc60003f06070 */
[----:B------:R-:W-:-:S04]  /*35c50*/  @!P1 IADD3 R9, PT, PT, R9, 0x7f000001, RZ ;  /* 0x7f00000109099810 */ /* 0x000fc80007ffe0ff */
[----:B------:R-:W-:Y:S01]  /*35c60*/  IADD3 R19, PT, PT, R9, R78, RZ ;  /* 0x0000004e09137210 */ /* 0x000fe20007ffe0ff */
[----:B------:R-:W-:-:S05]  /*35c70*/  ISETP.GE.U32.AND P1, PT, R14, 0x7f000001, PT ;  /* 0x7f0000010e00780c */ /* 0x000fca0003f26070 */
[----:B------:R-:W-:Y:S01]  /*35c80*/  @P0 IADD3 R44, PT, PT, R44, -0x7f000001, RZ ;  /* 0x80ffffff2c2c0810 */ /* 0x000fe20007ffe0ff */
[----:B------:R-:W-:Y:S01]  /*35c90*/  ISETP.GE.U32.AND P0, PT, R19, 0x7f000001, PT ;  /* 0x7f0000011300780c */ /* 0x000fe20003f06070 */
[----:B------:R-:W-:-:S04]  /*35ca0*/  IMAD.HI.U32 R27, R27, 0x7f000001, R6 ;  /* 0x7f0000011b1b7827 */ /* 0x000fc800078e0006 */
[----:B------:R-:W-:-:S04]  /*35cb0*/  IMAD.WIDE.U32 R6, R26, UR10, RZ ;  /* 0x0000000a1a067c25 */ /* 0x000fc8000f8e00ff */
[----:B-1----:R-:W-:Y:S01]  /*35cc0*/  IMAD R12, R6, 0x7effffff, RZ ;  /* 0x7effffff060c7824 */ /* 0x002fe200078e02ff */
[----:B------:R-:W-:Y:S01]  /*35cd0*/  @P1 IADD3 R14, PT, PT, R14, -0x7f000001, RZ ;  /* 0x80ffffff0e0e1810 */ /* 0x000fe20007ffe0ff */
[----:B------:R-:W-:Y:S02]  /*35ce0*/  ISETP.GE.U32.AND P1, PT, R11, 0x7f000001, PT ;  /* 0x7f0000010b00780c */ /* 0x000fe40003f26070 */
[----:B------:R-:W-:Y:S01]  /*35cf0*/  IMAD.HI.U32 R12, R12, 0x7f000001, R6 ;  /* 0x7f0000010c0c7827 */ /* 0x000fe200078e0006 */
[----:B------:R-:W-:Y:S01]  /*35d00*/  @P0 IADD3 R19, PT, PT, R19, -0x7f000001, RZ ;  /* 0x80ffffff13130810 */ /* 0x000fe20007ffe0ff */
[----:B------:R-:W-:Y:S02]  /*35d10*/  ISETP.GE.U32.AND P0, PT, R28, 0x7f000001, PT ;  /* 0x7f0000011c00780c */ /* 0x000fe40003f06070 */
[----:B------:R-:W-:Y:S01]  /*35d20*/  IMAD.WIDE.U32 R6, R30, UR11, RZ ;  /* 0x0000000b1e067c25 */ /* 0x000fe2000f8e00ff */
[----:B------:R-:W-:-:S03]  /*35d30*/  IADD3 R14, PT, PT, R24, R14, RZ ;  /* 0x0000000e180e7210 */ /* 0x000fc60007ffe0ff */
[----:B------:R-:W-:-:S04]  /*35d40*/  IMAD R23, R6, 0x7effffff, RZ ;  /* 0x7effffff06177824 */ /* 0x000fc800078e02ff */
[----:B------:R-:W-:Y:S01]  /*35d50*/  IMAD.HI.U32 R23, R23, 0x7f000001, R6 ;  /* 0x7f00000117177827 */ /* 0x000fe200078e0006 */
[----:B------:R-:W-:-:S03]  /*35d60*/  ISETP.GE.U32.AND P2, PT, R14, 0x7f000001, PT ;  /* 0x7f0000010e00780c */ /* 0x000fc60003f46070 */
[----:B------:R-:W-:Y:S01]  /*35d70*/  IMAD.WIDE.U32 R6, R44, UR12, RZ ;  /* 0x0000000c2c067c25 */ /* 0x000fe2000f8e00ff */
[----:B------:R-:W-:Y:S02]  /*35d80*/  @P1 IADD3 R11, PT, PT, R11, -0x7f000001, RZ ;  /* 0x80ffffff0b0b1810 */ /* 0x000fe40007ffe0ff */
[----:B------:R-:W-:Y:S01]  /*35d90*/  @P0 IADD3 R28, PT, PT, R28, -0x7f000001, RZ ;  /* 0x80ffffff1c1c0810 */ /* 0x000fe20007ffe0ff */
[----:B------:R-:W-:Y:S01]  /*35da0*/  IMAD R9, R6, 0x7effffff, RZ ;  /* 0x7effffff06097824 */ /* 0x000fe200078e02ff */
[----:B------:R-:W-:Y:S02]  /*35db0*/  IADD3 R21, PT, PT, R24, R11, RZ ;  /* 0x0000000b18157210 */ /* 0x000fe40007ffe0ff */
[----:B------:R-:W-:Y:S01]  /*35dc0*/  IADD3 R47, PT, PT, R28, UR6, RZ ;  /* 0x000000061c2f7c10 */ /* 0x000fe2000fffe0ff */
[----:B------:R-:W-:-:S04]  /*35dd0*/  IMAD.HI.U32 R9, R9, 0x7f000001, R6 ;  /* 0x7f00000109097827 */ /* 0x000fc800078e0006 */
[----:B------:R-:W-:Y:S01]  /*35de0*/  IMAD.WIDE.U32 R6, R19, R19, RZ ;  /* 0x0000001313067225 */ /* 0x000fe200078e00ff */
[----:B------:R-:W-:Y:S01]  /*35df0*/  ISETP.GE.U32.AND P1, PT, R21, 0x7f000001, PT ;  /* 0x7f0000011500780c */ /* 0x000fe20003f26070 */
[----:B------:R-:W-:Y:S02]  /*35e00*/  ISETP.GE.U32.AND P3, PT, R47, 0x7f000001, PT ;  /* 0x7f0000012f00780c */ /* 0x000fe40003f66070 */
[----:B------:R-:W-:Y:S01]  /*35e10*/  IMAD R48, R6, 0x7effffff, RZ ;  /* 0x7effffff06307824 */ /* 0x000fe200078e02ff */
[----:B------:R-:W-:Y:S01]  /*35e20*/  @P2 IADD3 R14, PT, PT, R14, -0x7f000001, RZ ;  /* 0x80ffffff0e0e2810 */ /* 0x000fe20007ffe0ff */
[----:B------:R-:W-:Y:S02]  /*35e30*/  ISETP.GE.U32.AND P2, PT, R25, 0x7f000001, PT ;  /* 0x7f0000011900780c */ /* 0x000fe40003f46070 */
[----:B------:R-:W-:-:S05]  /*35e40*/  IMAD.HI.U32 R48, R48, 0x7f000001, R6 ;  /* 0x7f00000130307827 */ /* 0x000fca00078e0006 */
[----:B------:R-:W-:Y:S01]  /*35e50*/  ISETP.GE.U32.AND P0, PT, R48, 0x7f000001, PT ;  /* 0x7f0000013000780c */ /* 0x000fe20003f06070 */
[----:B------:R-:W-:Y:S02]  /*35e60*/  @P1 IADD3 R21, PT, PT, R21, -0x7f000001, RZ ;  /* 0x80ffffff15151810 */ /* 0x000fe40007ffe0ff */
[----:B------:R-:W-:Y:S01]  /*35e70*/  @P3 IADD3 R47, PT, PT, R47, -0x7f000001, RZ ;  /* 0x80ffffff2f2f3810 */ /* 0x000fe20007ffe0ff */
[----:B------:R-:W-:Y:S02]  /*35e80*/  IMAD.WIDE.U32 R6, R14, UR13, RZ ;  /* 0x0000000d0e067c25 */ /* 0x000fe4000f8e00ff */
[----:B------:R-:W-:Y:S02]  /*35e90*/  @P2 IADD3 R25, PT, PT, R25, -0x7f000001, RZ ;  /* 0x80ffffff19192810 */ /* 0x000fe40007ffe0ff */
[----:B------:R-:W-:Y:S01]  /*35ea0*/  IADD3 R47, PT, PT, R21, R47, RZ ;  /* 0x0000002f152f7210 */ /* 0x000fe20007ffe0ff */
[----:B------:R-:W-:Y:S01]  /*35eb0*/  IMAD R11, R6, 0x7effffff, RZ ;  /* 0x7effffff060b7824 */ /* 0x000fe200078e02ff */
[----:B------:R-:W-:-:S03]  /*35ec0*/  IADD3 R25, PT, PT, R24, R25, RZ ;  /* 0x0000001918197210 */ /* 0x000fc60007ffe0ff */
        /* <DEDUP_REMOVED lines=11> */
[----:B------:R-:W-:Y:S01]  /*35f80*/  IMAD.WIDE.U32 R6, R25, UR14, RZ ;  /* 0x0000000e19067c25 */ /* 0x000fe2000f8e00ff */
[----:B------:R-:W-:Y:S01]  /*35f90*/  IADD3 R21, PT, PT, R21, R21, RZ ;  /* 0x0000001515157210 */ /* 0x000fe20007ffe0ff */
[----:B------:R-:W4:Y:S01]  /*35fa0*/  LDL.LU R47, [R1+0x9bc] ;  /* 0x0009bc00012f7983 */ /* 0x000f220000300800 */
[----:B------:R-:W-:-:S07]  /*35fb0*/  ISETP.GE.U32.AND P1, PT, R45, 0x7f000001, PT ;  /* 0x7f0000012d00780c */ /* 0x000fce0003f26070 */
[----:B------:R-:W-:-:S05]  /*35fc0*/  @P0 IADD3 R48, PT, PT, R48, -0x7f000001, RZ ;  /* 0x80ffffff30300810 */ /* 0x000fca0007ffe0ff */
[----:B------:R-:W-:Y:S01]  /*35fd0*/  ISETP.GE.U32.AND P0, PT, R48, R62, PT ;  /* 0x0000003e3000720c */ /* 0x000fe20003f06070 */
[----:B------:R-:W-:-:S04]  /*35fe0*/  @P1 IADD3 R45, PT, PT, R45, -0x7f000001, RZ ;  /* 0x80ffffff2d2d1810 */ /* 0x000fc80007ffe0ff */
[----:B------:R-:W-:Y:S02]  /*35ff0*/  IADD3 R46, PT, PT, R46, R45, RZ ;  /* 0x0000002d2e2e7210 */ /* 0x000fe40007ffe0ff */
[----:B------:R-:W-:Y:S01]  /*36000*/  IADD3 R45, PT, PT, -R62, R48, RZ ;  /* 0x000000303e2d7210 */ /* 0x000fe20007ffe1ff */
[----:B------:R-:W-:Y:S01]  /*36010*/  IMAD R19, R6, 0x7effffff, RZ ;  /* 0x7effffff06137824 */ /* 0x000fe200078e02ff */
[----:B------:R-:W4:Y:S04]  /*36020*/  LDL.LU R48, [R1+0x9b8] ;  /* 0x0009b80001307983 */ /* 0x000f280000300800 */
[----:B------:R-:W-:Y:S01]  /*36030*/  @!P0 IADD3 R45, PT, PT, R45, 0x7f000001, RZ ;  /* 0x7f0000012d2d8810 */ /* 0x000fe20007ffe0ff */
[----:B------:R-:W-:-:S13]  /*36040*/  ISETP.GE.U32.AND P0, PT, R46, 0x7f000001, PT ;  /* 0x7f0000012e00780c */ /* 0x000fda0003f06070 */
[----:B------:R-:W-:-:S04]  /*36050*/  @P0 IADD3 R46, PT, PT, R46, -0x7f000001, RZ ;  /* 0x80ffffff2e2e0810 */ /* 0x000fc80007ffe0ff */
[----:B------:R-:W-:-:S05]  /*36060*/  IADD3 R26, PT, PT, R26, R46, RZ ;  /* 0x0000002e1a1a7210 */ /* 0x000fca0007ffe0ff */
[----:B------:R-:W-:-:S13]  /*36070*/  ISETP.GE.U32.AND P1, PT, R26, 0x7f000001, PT ;  /* 0x7f0000011a00780c */ /* 0x000fda0003f26070 */
[----:B------:R-:W-:-:S04]  /*36080*/  @P1 IADD3 R26, PT, PT, R26, -0x7f000001, RZ ;  /* 0x80ffffff1a1a1810 */ /* 0x000fc80007ffe0ff */
[----:B------:R-:W-:-:S05]  /*36090*/  IADD3 R26, PT, PT, R30, R26, RZ ;  /* 0x0000001a1e1a7210 */ /* 0x000fca0007ffe0ff */
[----:B------:R-:W-:Y:S01]  /*360a0*/  ISETP.GE.U32.AND P1, PT, R26, 0x7f000001, PT ;  /* 0x7f0000011a00780c */ /* 0x000fe20003f26070 */
[----:B------:R-:W-:Y:S01]  /*360b0*/  ISETP.GE.U32.AND P0, PT, R22, 0x7f000001, PT ;  /* 0x7f0000011600780c */ /* 0x000fe20003f06070 */
[----:B------:R-:W-:-:S04]  /*360c0*/  IMAD.HI.U32 R19, R19, 0x7f000001, R6 ;  /* 0x7f00000113137827 */ /* 0x000fc800078e0006 */
[----:B---3--:R-:W-:-:S07]  /*360d0*/  IMAD.WIDE.U32 R6, R33, R45, RZ ;  /* 0x0000002d21067225 */ /* 0x008fce00078e00ff */
[----:B------:R-:W-:Y:S01]  /*360e0*/  @P1 IADD3 R26, PT, PT, R26, -0x7f000001, RZ ;  /* 0x80ffffff1a1a1810 */ /* 0x000fe20007ffe0ff */
[----:B------:R-:W-:Y:S01]  /*360f0*/  IMAD R33, R6, 0x7effffff, RZ ;  /* 0x7effffff06217824 */ /* 0x000fe200078e02ff */
[----:B------:R-:W-:-:S03]  /*36100*/  @P0 IADD3 R22, PT, PT, R22, -0x7f000001, RZ ;  /* 0x80ffffff16160810 */ /* 0x000fc60007ffe0ff */
[----:B------:R-:W-:Y:S01]  /*36110*/  IMAD.HI.U32 R33, R33, 0x7f000001, R6 ;  /* 0x7f00000121217827 */ /* 0x000fe200078e0006 */
[----:B------:R-:W-:-:S03]  /*36120*/  IADD3 R44, PT, PT, R44, R26, RZ ;  /* 0x0000001a2c2c7210 */ /* 0x000fc60007ffe0ff */
[----:B--2---:R-:W-:Y:S01]  /*36130*/  IMAD.WIDE.U32 R6, R29, R45, RZ ;  /* 0x0000002d1d067225 */ /* 0x004fe200078e00ff */
[----:B------:R-:W-:Y:S01]  /*36140*/  IADD3 R22, PT, PT, R24, R22, RZ ;  /* 0x0000001618167210 */ /* 0x000fe20007ffe0ff */
[----:B------:R-:W-:Y:S02]  /*36150*/  ISETP.GE.U32.AND P4, PT, R44, 0x7f000001, PT ;  /* 0x7f0000012c00780c */ /* 0x000fe40003f86070 */
[----:B------:R-:W-:Y:S02]  /*36160*/  IMAD R29, R6, 0x7effffff, RZ ;  /* 0x7effffff061d7824 */ /* 0x000fe400078e02ff */
[----:B------:R-:W-:Y:S02]  /*36170*/  ISETP.GE.U32.AND P0, PT, R22, 0x7f000001, PT ;  /* 0x7f0000011600780c */ /* 0x000fe40003f06070 */
[----:B------:R-:W-:-:S04]  /*36180*/  IMAD.HI.U32 R29, R29, 0x7f000001, R6 ;  /* 0x7f0000011d1d7827 */ /* 0x000fc800078e0006 */
[----:B----4-:R-:W-:Y:S01]  /*36190*/  IMAD.WIDE.U32 R6, R35, R45, RZ ;  /* 0x0000002d23067225 */ /* 0x010fe200078e00ff */
[----:B------:R-:W-:-:S03]  /*361a0*/  ISETP.GE.U32.AND P1, PT, R29, 0x7f000001, PT ;  /* 0x7f0000011d00780c */ /* 0x000fc60003f26070 */
[----:B------:R-:W-:Y:S01]  /*361b0*/  IMAD R35, R6, 0x7effffff, RZ ;  /* 0x7effffff06237824 */ /* 0x000fe200078e02ff */
[----:B------:R-:W-:-:S03]  /*361c0*/  @P4 IADD3 R44, PT, PT, R44, -0x7f000001, RZ ;  /* 0x80ffffff2c2c4810 */ /* 0x000fc60007ffe0ff */
[----:B------:R-:W-:Y:S01]  /*361d0*/  IMAD.HI.U32 R35, R35, 0x7f000001, R6 ;  /* 0x7f00000123237827 */ /* 0x000fe200078e0006 */
[----:B------:R-:W-:Y:S02]  /*361e0*/  @P0 IADD3 R22, PT, PT, R22, -0x7f000001, RZ ;  /* 0x80ffffff16160810 */ /* 0x000fe40007ffe0ff */
[----:B------:R-:W-:Y:S01]  /*361f0*/  IADD3 R14, PT, PT, R14, R44, RZ ;  /* 0x0000002c0e0e7210 */ /* 0x000fe20007ffe0ff */
[----:B------:R-:W-:Y:S01]  /*36200*/  ISETP.GE.U32.AND P0, PT, R33, 0x7f000001, PT ;  /* 0x7f0000012100780c */ /* 0x000fe20003f06070 */
[----:B------:R-:W-:Y:S01]  /*36210*/  IMAD.WIDE.U32 R6, R42, R45, RZ ;  /* 0x0000002d2a067225 */ /* 0x000fe200078e00ff */
[----:B------:R-:W-:Y:S01]  /*36220*/  ISETP.GE.U32.AND P2, PT, R35, 0x7f000001, PT ;  /* 0x7f0000012300780c */ /* 0x000fe20003f46070 */
[----:B------:R-:W-:Y:S01]  /*36230*/  @P1 IADD3 R29, PT, PT, R29, -0x7f000001, RZ ;  /* 0x80ffffff1d1d1810 */ /* 0x000fe20007ffe0ff */
[----:B------:R-:W-:Y:S01]  /*36240*/  ISETP.GE.U32.AND P5, PT, R14, 0x7f000001, PT ;  /* 0x7f0000010e00780c */ /* 0x000fe20003fa6070 */
[----:B------:R-:W-:Y:S02]  /*36250*/  IMAD R30, R6, 0x7effffff, RZ ;  /* 0x7effffff061e7824 */ /* 0x000fe400078e02ff */
[----:B------:R-:W-:-:S02]  /*36260*/  IADD3 R18, PT, PT, R29, R18, RZ ;  /* 0x000000121d127210 */ /* 0x000fc40007ffe0ff */
[----:B------:R-:W-:-:S04]  /*36270*/  IMAD.HI.U32 R30, R30, 0x7f000001, R6 ;  /* 0x7f0000011e1e7827 */ /* 0x000fc800078e0006 */
[----:B------:R-:W-:Y:S01]  /*36280*/  @P0 IADD3 R33, PT, PT, R33, -0x7f000001, RZ ;  /* 0x80ffffff21210810 */ /* 0x000fe20007ffe0ff */
[----:B------:R-:W-:Y:S01]  /*36290*/  ISETP.GE.U32.AND P3, PT, R30, 0x7f000001, PT ;  /* 0x7f0000011e00780c */ /* 0x000fe20003f66070 */
[----:B------:R-:W-:Y:S01]  /*362a0*/  @P2 IADD3 R35, PT, PT, R35, -0x7f000001, RZ ;  /* 0x80ffffff23232810 */ /* 0x000fe20007ffe0ff */
[----:B------:R-:W-:Y:S01]  /*362b0*/  ISETP.GE.U32.AND P2, PT, R18, 0x7f000001, PT ;  /* 0x7f0000011200780c */ /* 0x000fe20003f46070 */
[----:B------:R-:W-:Y:S02]  /*362c0*/  @P5 IADD3 R14, PT, PT, R14, -0x7f000001, RZ ;  /* 0x80ffffff0e0e5810 */ /* 0x000fe40007ffe0ff */
[----:B------:R-:W-:Y:S02]  /*362d0*/  IADD3 R33, PT, PT, R33, R43, RZ ;  /* 0x0000002b21217210 */ /* 0x000fe40007ffe0ff */
[----:B------:R-:W-:-:S03]  /*362e0*/  IADD3 R14, PT, PT, R25, R14, RZ ;  /* 0x0000000e190e7210 */ /* 0x000fc60007ffe0ff */
[----:B------:R-:W-:Y:S01]  /*362f0*/  STL [R1+0x110], R33 ;  /* 0x0001102101007387 */ /* 0x000fe20000100800 */
[----:B------:R-:W-:Y:S01]  /*36300*/  ISETP.GE.U32.AND P1, PT, R33, 0x7f000001, PT ;  /* 0x7f0000012100780c */ /* 0x000fe20003f26070 */
[----:B------:R-:W-:Y:S02]  /*36310*/  ISETP.GE.U32.AND P4, PT, R13, 0x7f000001, PT ;  /* 0x7f0000010d00780c */ /* 0x000fe40003f86070 */
[----:B------:R0:W-:Y:S01]  /*36320*/  STL [R1+0x114], R18 ;  /* 0x0001141201007387 */ /* 0x0001e20000100800 */
[----:B------:R-:W-:Y:S02]  /*36330*/  @P3 IADD3 R30, PT, PT, R30, -0x7f000001, RZ ;  /* 0x80ffffff1e1e3810 */ /* 0x000fe40007ffe0ff */
[----:B0-----:R-:W-:Y:S01]  /*36340*/  @P2 IADD3 R18, PT, PT, R18, -0x7f000001, RZ ;  /* 0x80ffffff12122810 */ /* 0x001fe20007ffe0ff */
[----:B------:R-:W-:Y:S01]  /*36350*/  ISETP.GE.U32.AND P2, PT, R14, 0x7f000001, PT ;  /* 0x7f0000010e00780c */ /* 0x000fe20003f46070 */
[----:B------:R-:W-:Y:S02]  /*36360*/  IADD3 R30, PT, PT, R30, R40, RZ ;  /* 0x000000281e1e7210 */ /* 0x000fe40007ffe0ff */
[----:B------:R-:W-:-:S03]  /*36370*/  IADD3 R34, PT, PT, R35, R34, RZ ;  /* 0x0000002223227210 */ /* 0x000fc60007ffe0ff */
[----:B------:R-:W-:Y:S01]  /*36380*/  ISETP.GE.U32.AND P0, PT, R30, 0x7f000001, PT ;  /* 0x7f0000011e00780c */ /* 0x000fe20003f06070 */
[----:B------:R-:W-:Y:S02]  /*36390*/  @P1 IADD3 R33, PT, PT, R33, -0x7f000001, RZ ;  /* 0x80ffffff21211810 */ /* 0x000fe40007ffe0ff */
[----:B------:R-:W-:Y:S01]  /*363a0*/  @P4 IADD3 R13, PT, PT, R13, -0x7f000001, RZ ;  /* 0x80ffffff0d0d4810 */ /* 0x000fe20007ffe0ff */
[----:B------:R-:W-:-:S03]  /*363b0*/  ISETP.GE.U32.AND P3, PT, R34, 0x7f000001, PT ;  /* 0x7f0000012200780c */ /* 0x000fc60003f66070 */
[----:B------:R-:W-:Y:S01]  /*363c0*/  @P2 IADD3 R14, PT, PT, R14, -0x7f000001, RZ ;  /* 0x80ffffff0e0e2810 */ /* 0x000fe20007ffe0ff */
[----:B------:R-:W-:Y:S01]  /*363d0*/  STL [R1+0x110], R33 ;  /* 0x0001102101007387 */ /* 0x000fe20000100800 */
[----:B------:R-:W-:Y:S01]  /*363e0*/  ISETP.GE.U32.AND P1, PT, R16, 0x7f000001, PT ;  /* 0x7f0000011000780c */ /* 0x000fe20003f26070 */
[----:B------:R-:W-:Y:S02]  /*363f0*/  IADD3 R13, PT, PT, R24, R13, RZ ;  /* 0x0000000d180d7210 */ /* 0x000fe40007ffe0ff */
[----:B------:R-:W-:Y:S01]  /*36400*/  IADD3 R14, PT, PT, R22, R14, RZ ;  /* 0x0000000e160e7210 */ /* 0x000fe20007ffe0ff */
[----:B------:R-:W-:Y:S04]  /*36410*/  STL [R1+0x114], R18 ;  /* 0x0001141201007387 */ /* 0x000fe80000100800 */
[----:B------:R-:W-:Y:S01]  /*36420*/  STL [R1+0x118], R34 ;  /* 0x0001182201007387 */ /* 0x000fe20000100800 */
[----:B------:R-:W-:-:S03]  /*36430*/  ISETP.GE.U32.AND P2, PT, R14, 0x7f000001, PT ;  /* 0x7f0000010e00780c */ /* 0x000fc60003f46070 */
[----:B------:R0:W-:Y:S01]  /*36440*/  STL [R1+0x11c], R30 ;  /* 0x00011c1e01007387 */ /* 0x0001e20000100800 */
[----:B------:R-:W-:Y:S02]  /*36450*/  @P1 IADD3 R16, PT, PT, R16, -0x7f000001, RZ ;  /* 0x80ffffff10101810 */ /* 0x000fe40007ffe0ff */
[----:B0-----:R-:W-:Y:S01]  /*36460*/  @P0 IADD3 R30, PT, PT, R30, -0x7f000001, RZ ;  /* 0x80ffffff1e1e0810 */ /* 0x001fe20007ffe0ff */
[----:B------:R-:W-:Y:S01]  /*36470*/  ISETP.GE.U32.AND P0, PT, R13, 0x7f000001, PT ;  /* 0x7f0000010d00780c */ /* 0x000fe20003f06070 */
[----:B------:R-:W-:Y:S01]  /*36480*/  @P3 IADD3 R34, PT, PT, R34, -0x7f000001, RZ ;  /* 0x80ffffff22223810 */ /* 0x000fe20007ffe0ff */
[----:B------:R-:W-:Y:S01]  /*36490*/  ISETP.GE.U32.AND P1, PT, R17, 0x7f000001, PT ;  /* 0x7f0000011100780c */ /* 0x000fe20003f26070 */
[----:B------:R-:W-:-:S03]  /*364a0*/  IADD3 R16, PT, PT, R24, R16, RZ ;  /* 0x0000001018107210 */ /* 0x000fc60007ffe0ff */
[----:B------:R-:W-:Y:S01]  /*364b0*/  @P2 IADD3 R14, PT, PT, R14, -0x7f000001, RZ ;  /* 0x80ffffff0e0e2810 */ /* 0x000fe20007ffe0ff */
[----:B------:R-:W-:Y:S04]  /*364c0*/  STL [R1+0x118], R34 ;  /* 0x0001182201007387 */ /* 0x000fe80000100800 */
[----:B------:R0:W-:Y:S02]  /*364d0*/  STL [R1+0x11c], R30 ;  /* 0x00011c1e01007387 */ /* 0x0001e40000100800 */
[----:B------:R-:W-:Y:S01]  /*364e0*/  @P0 IADD3 R13, PT, PT, R13, -0x7f000001, RZ ;  /* 0x80ffffff0d0d0810 */ /* 0x000fe20007ffe0ff */
[----:B------:R-:W-:Y:S01]  /*364f0*/  IMAD.WIDE.U32 R6, R22, UR15, RZ ;  /* 0x0000000f16067c25 */ /* 0x000fe2000f8e00ff */
[----:B------:R-:W-:Y:S01]  /*36500*/  ISETP.GE.U32.AND P0, PT, R16, 0x7f000001, PT ;  /* 0x7f0000011000780c */ /* 0x000fe20003f06070 */
[----:B------:R-:W-:Y:S01]  /*36510*/  @P1 IADD3 R17, PT, PT, R17, -0x7f000001, RZ ;  /* 0x80ffffff11111810 */ /* 0x000fe20007ffe0ff */
[----:B------:R-:W2:Y:S04]  /*36520*/  LD.E R35, desc[UR22][R4.64+0x4e4] ;  /* 0x0004e41604237980 */ /* 0x000ea8000c101900 */
[----:B0-----:R-:W3:Y:S01]  /*36530*/  LD.E R30, desc[UR22][R4.64+0x4e0] ;  /* 0x0004e016041e7980 */ /* 0x001ee2000c101900 */
[----:B------:R-:W-:Y:S01]  /*36540*/  IADD3 R14, PT, PT, R13, R14, RZ ;  /* 0x0000000e0d0e7210 */ /* 0x000fe20007ffe0ff */
[----:B------:R-:W-:-:S02]  /*36550*/  IMAD R26, R6, 0x7effffff, RZ ;  /* 0x7effffff061a7824 */ /* 0x000fc400078e02ff */
[----:B------:R-:W4:Y:S02]  /*36560*/  LDL R43, [R1+0x110] ;  /* 0x00011000012b7983 */ /* 0x000f240000100800 */
[----:B------:R-:W-:Y:S01]  /*36570*/  ISETP.GE.U32.AND P1, PT, R14, 0x7f000001, PT ;  /* 0x7f0000010e00780c */ /* 0x000fe20003f26070 */
[----:B------:R-:W-:Y:S01]  /*36580*/  IMAD.HI.U32 R26, R26, 0x7f000001, R6 ;  /* 0x7f0000011a1a7827 */ /* 0x000fe200078e0006 */
[----:B------:R-:W2:Y:S03]  /*36590*/  LD.E R40, desc[UR22][R4.64+0x4e8] ;  /* 0x0004e81604287980 */ /* 0x000ea6000c101900 */
[----:B------:R-:W-:Y:S01]  /*365a0*/  IMAD.WIDE.U32 R6, R13, UR16, RZ ;  /* 0x000000100d067c25 */ /* 0x000fe2000f8e00ff */
[----:B------:R-:W-:Y:S02]  /*365b0*/  IADD3 R13, PT, PT, R24, R17, RZ ;  /* 0x00000011180d7210 */ /* 0x000fe40007ffe0ff */
[----:B------:R-:W-:Y:S01]  /*365c0*/  @P0 IADD3 R16, PT, PT, R16, -0x7f000001, RZ ;  /* 0x80ffffff10100810 */ /* 0x000fe20007ffe0ff */
[----:B------:R0:W2:Y:S02]  /*365d0*/  LD.E R42, desc[UR22][R4.64+0x4ec] ;  /* 0x0004ec16042a7980 */ /* 0x0000a4000c101900 */
[----:B------:R-:W-:Y:S01]  /*365e0*/  ISETP.GE.U32.AND P0, PT, R13, 0x7f000001, PT ;  /* 0x7f0000010d00780c */ /* 0x000fe20003f06070 */
[----:B------:R-:W-:Y:S01]  /*365f0*/  IMAD R25, R6, 0x7effffff, RZ ;  /* 0x7effffff06197824 */ /* 0x000fe200078e02ff */
[----:B------:R-:W-:Y:S01]  /*36600*/  @P1 IADD3 R14, PT, PT, R14, -0x7f000001, RZ ;  /* 0x80ffffff0e0e1810 */ /* 0x000fe20007ffe0ff */
[----:B------:R-:W4:Y:S02]  /*36610*/  LDL R33, [R1+0x118] ;  /* 0x0001180001217983 */ /* 0x000f240000100800 */
[----:B------:R-:W-:-:S02]  /*36620*/  IMAD.HI.U32 R25, R25, 0x7f000001, R6 ;  /* 0x7f00000119197827 */ /* 0x000fc400078e0006 */
[----:B------:R-:W4:Y:S02]  /*36630*/  LDL R34, [R1+0x11c] ;  /* 0x00011c0001227983 */ /* 0x000f240000100800 */
[C---:B------:R-:W-:Y:S01]  /*36640*/  IMAD.WIDE.U32 R6, R16.reuse, UR17, RZ ;  /* 0x0000001110067c25 */ /* 0x040fe2000f8e00ff */
[----:B------:R-:W-:Y:S01]  /*36650*/  IADD3 R16, PT, PT, R16, R14, RZ ;  /* 0x0000000e10107210 */ /* 0x000fe20007ffe0ff */
[----:B------:R-:W4:Y:S02]  /*36660*/  LDG.E R80, desc[UR22][R126.64+0x174] ;  /* 0x000174167e507981 */ /* 0x000f24000c1e1900 */
[----:B------:R-:W-:Y:S01]  /*36670*/  @P0 IADD3 R13, PT, PT, R13, -0x7f000001, RZ ;  /* 0x80ffffff0d0d0810 */ /* 0x000fe20007ffe0ff */
[----:B------:R-:W-:Y:S01]  /*36680*/  ISETP.GE.U32.AND P0, PT, R27, 0x7f000001, PT ;  /* 0x7f0000011b00780c */ /* 0x000fe20003f06070 */
[----:B------:R-:W-:-:S03]  /*36690*/  ISETP.GE.U32.AND P1, PT, R16, 0x7f000001, PT ;  /* 0x7f0000011000780c */ /* 0x000fc60003f26070 */
[----:B0-----:R-:W-:-:S04]  /*366a0*/  IMAD.WIDE.U32 R4, R13, UR18, RZ ;  /* 0x000000120d047c25 */ /* 0x001fc8000f8e00ff */
[----:B------:R-:W-:Y:S02]  /*366b0*/  IMAD R17, R6, 0x7effffff, RZ ;  /* 0x7effffff06117824 */ /* 0x000fe400078e02ff */
[----:B------:R-:W-:-:S03]  /*366c0*/  IMAD R29, R4, 0x7effffff, RZ ;  /* 0x7effffff041d7824 */ /* 0x000fc600078e02ff */
[----:B------:R-:W-:Y:S02]  /*366d0*/  @P0 IADD3 R27, PT, PT, R27, -0x7f000001, RZ ;  /* 0x80ffffff1b1b0810 */ /* 0x000fe40007ffe0ff */
[----:B------:R-:W-:Y:S01]  /*366e0*/  @P1 IADD3 R16, PT, PT, R16, -0x7f000001, RZ ;  /* 0x80ffffff10101810 */ /* 0x000fe20007ffe0ff */
[----:B------:R-:W-:-:S04]  /*366f0*/  IMAD.HI.U32 R17, R17, 0x7f000001, R6 ;  /* 0x7f00000111117827 */ /* 0x000fc800078e0006 */
[----:B------:R-:W-:Y:S01]  /*36700*/  IMAD.HI.U32 R29, R29, 0x7f000001, R4 ;  /* 0x7f0000011d1d7827 */ /* 0x000fe200078e0004 */
[----:B------:R-:W-:Y:S02]  /*36710*/  IADD3 R4, PT, PT, R24, R27, RZ ;  /* 0x0000001b18047210 */ /* 0x000fe40007ffe0ff */
[----:B------:R-:W-:Y:S01]  /*36720*/  IADD3 R6, PT, PT, R13, R16, RZ ;  /* 0x000000100d067210 */ /* 0x000fe20007ffe0ff */
[----:B------:R-:W-:Y:S01]  /*36730*/  ISETP.GE.U32.AND P1, PT, R31, 0x7f000001, PT ;  /* 0x7f0000011f00780c */ /* 0x000fe20003f26070 */
[----:B------:R-:W4:Y:S01]  /*36740*/  LDL R27, [R1+0x114] ;  /* 0x00011400011b7983 */ /* 0x000f220000100800 */
        /* <DEDUP_REMOVED lines=8> */
[----:B------:R-:W-:Y:S01]  /*367d0*/  ISETP.GE.U32.AND P1, PT, R6, 0x7f000001, PT ;  /* 0x7f0000010600780c */ /* 0x000fe20003f26070 */
[----:B------:R-:W-:-:S10]  /*367e0*/  IADD3 R22, PT, PT, -R62, R2, RZ ;  /* 0x000000023e167210 */ /* 0x000fd40007ffe1ff */
[----:B------:R-:W-:Y:S02]  /*367f0*/  @P0 IADD3 R24, PT, PT, R24, -0x7f000001, RZ ;  /* 0x80ffffff18180810 */ /* 0x000fe40007ffe0ff */
[----:B------:R-:W-:Y:S01]  /*36800*/  @P1 IADD3 R6, PT, PT, R6, -0x7f000001, RZ ;  /* 0x80ffffff06061810 */ /* 0x000fe20007ffe0ff */
[----:B------:R-:W-:Y:S01]  /*36810*/  ISETP.GE.U32.AND P0, PT, R2, R62, PT ;  /* 0x0000003e0200720c */ /* 0x000fe20003f06070 */
[----:B------:R-:W-:Y:S01]  /*36820*/  IMAD.WIDE.U32 R4, R4, UR19, RZ ;  /* 0x0000001304047c25 */ /* 0x000fe2000f8e00ff */
[----:B------:R-:W-:Y:S01]  /*36830*/  ISETP.GE.U32.AND P4, PT, R9, 0x7f000001, PT ;  /* 0x7f0000010900780c */ /* 0x000fe20003f86070 */
[----:B------:R-:W4:Y:S01]  /*36840*/  LDL.LU R62, [R1+0xa90] ;  /* 0x000a9000013e7983 */ /* 0x000f220000300800 */
[----:B------:R-:W-:-:S03]  /*36850*/  IADD3 R2, PT, PT, R24, R6, RZ ;  /* 0x0000000618027210 */ /* 0x000fc60007ffe0ff */
[----:B------:R-:W4:Y:S02]  /*36860*/  LDL.64 R6, [R1+0x100] ;  /* 0x0001000001067983 */ /* 0x000f240000100a00 */
[----:B------:R-:W-:-:S04]  /*36870*/  ISETP.GE.U32.AND P1, PT, R2, 0x7f000001, PT ;  /* 0x7f0000010200780c */ /* 0x000fc80003f26070 */
[----:B------:R-:W-:-:S04]  /*36880*/  @!P0 IADD3 R22, PT, PT, R22, 0x7f000001, RZ ;  /* 0x7f00000116168810 */ /* 0x000fc80007ffe0ff */
[----:B------:R-:W-:-:S05]  /*36890*/  IADD3 R22, PT, PT, R22, R79, RZ ;  /* 0x0000004f16167210 */ /* 0x000fca0007ffe0ff */
[----:B------:R-:W-:Y:S01]  /*368a0*/  ISETP.GE.U32.AND P0, PT, R22, 0x7f000001, PT ;  /* 0x7f0000011600780c */ /* 0x000fe20003f06070 */
[----:B------:R-:W-:-:S04]  /*368b0*/  @P1 IADD3 R2, PT, PT, R2, -0x7f000001, RZ ;  /* 0x80ffffff02021810 */ /* 0x000fc80007ffe0ff */
[----:B------:R-:W-:Y:S01]  /*368c0*/  IADD3 R18, PT, PT, R49, R2, RZ ;  /* 0x0000000231127210 */ /* 0x000fe20007ffe0ff */
[----:B------:R-:W-:-:S07]  /*368d0*/  ISETP.GE.U32.AND P1, PT, R20, 0x7f000001, PT ;  /* 0x7f0000011400780c */ /* 0x000fce0003f26070 */
[----:B------:R-:W-:Y:S01]  /*368e0*/  @P0 IADD3 R22, PT, PT, R22, -0x7f000001, RZ ;  /* 0x80ffffff16160810 */ /* 0x000fe20007ffe0ff */
[----:B------:R-:W-:-:S05]  /*368f0*/  ISETP.GE.U32.AND P0, PT, R18, 0x7f000001, PT ;  /* 0x7f0000011200780c */ /* 0x000fca0003f06070 */
[----:B------:R-:W-:Y:S01]  /*36900*/  @P1 IADD3 R20, PT, PT, R20, -0x7f000001, RZ ;  /* 0x80ffffff14141810 */ /* 0x000fe20007ffe0ff */
[----:B------:R-:W-:-:S07]  /*36910*/  ISETP.GE.U32.AND P1, PT, R15, 0x7f000001, PT ;  /* 0x7f0000010f00780c */ /* 0x000fce0003f26070 */
[----:B------:R-:W-:-:S04]  /*36920*/  @P0 IADD3 R18, PT, PT, R18, -0x7f000001, RZ ;  /* 0x80ffffff12120810 */ /* 0x000fc80007ffe0ff */
[----:B------:R-:W-:Y:S01]  /*36930*/  IADD3 R31, PT, PT, R18, R20, RZ ;  /* 0x00000014121f7210 */ /* 0x000fe20007ffe0ff */
[----:B------:R-:W-:-:S04]  /*36940*/  IMAD R16, R4, 0x7effffff, RZ ;  /* 0x7effffff04107824 */ /* 0x000fc800078e02ff */
[----:B------:R-:W-:Y:S01]  /*36950*/  ISETP.GE.U32.AND P0, PT, R31, 0x7f000001, PT ;  /* 0x7f0000011f00780c */ /* 0x000fe20003f06070 */
[----:B------:R-:W-:Y:S01]  /*36960*/  @P1 IADD3 R15, PT, PT, R15, -0x7f000001, RZ ;  /* 0x80ffffff0f0f1810 */ /* 0x000fe20007ffe0ff */
[----:B------:R-:W-:-:S04]  /*36970*/  IMAD.HI.U32 R16, R16, 0x7f000001, R4 ;  /* 0x7f00000110107827 */ /* 0x000fc800078e0004 */
[----:B------:R-:W-:Y:S01]  /*36980*/  IMAD.WIDE.U32 R4, R24, UR20, RZ ;  /* 0x0000001418047c25 */ /* 0x000fe2000f8e00ff */
[----:B------:R-:W-:-:S03]  /*36990*/  IADD3 R15, PT, PT, R18, R15, RZ ;  /* 0x0000000f120f7210 */ /* 0x000fc60007ffe0ff */
[----:B------:R-:W-:-:S03]  /*369a0*/  IMAD R14, R4, 0x7effffff, RZ ;  /* 0x7effffff040e7824 */ /* 0x000fc600078e02ff */
[----:B------:R-:W-:Y:S01]  /*369b0*/  @P0 IADD3 R31, PT, PT, R31, -0x7f000001, RZ ;  /* 0x80ffffff1f1f0810 */ /* 0x000fe20007ffe0ff */
[----:B------:R-:W-:Y:S01]  /*369c0*/  IMAD.HI.U32 R14, R14, 0x7f000001, R4 ;  /* 0x7f0000010e0e7827 */ /* 0x000fe200078e0004 */
[----:B------:R-:W-:-:S03]  /*369d0*/  ISETP.GE.U32.AND P0, PT, R15, 0x7f000001, PT ;  /* 0x7f0000010f00780c */ /* 0x000fc60003f06070 */
[----:B------:R-:W-:-:S04]  /*369e0*/  IMAD.WIDE.U32 R4, R22, R22, RZ ;  /* 0x0000001616047225 */ /* 0x000fc800078e00ff */
[----:B------:R-:W-:-:S04]  /*369f0*/  IMAD R24, R4, 0x7effffff, RZ ;  /* 0x7effffff04187824 */ /* 0x000fc800078e02ff */
[----:B------:R-:W-:Y:S02]  /*36a00*/  IMAD.HI.U32 R24, R24, 0x7f000001, R4 ;  /* 0x7f00000118187827 */ /* 0x000fe400078e0004 */
[----:B------:R-:W-:-:S03]  /*36a10*/  @P0 IADD3 R15, PT, PT, R15, -0x7f000001, RZ ;  /* 0x80ffffff0f0f0810 */ /* 0x000fc60007ffe0ff */
        /* <DEDUP_REMOVED lines=10> */
[----:B------:R-:W-:Y:S01]  /*36ac0*/  IMAD.HI.U32 R13, R13, 0x7f000001, R4 ;  /* 0x7f0000010d0d7827 */ /* 0x000fe200078e0004 */
[----:B------:R-:W-:-:S03]  /*36ad0*/  ISETP.GE.U32.AND P1, PT, R23, 0x7f000001, PT ;  /* 0x7f0000011700780c */ /* 0x000fc60003f26070 */
[----:B------:R-:W-:Y:S01]  /*36ae0*/  ISETP.GE.U32.AND P0, PT, R44, 0x7f000001, PT ;  /* 0x7f0000012c00780c */ /* 0x000fe20003f06070 */
[----:B------:R-:W-:-:S04]  /*36af0*/  IMAD.WIDE.U32 R4, R24, R22, RZ ;  /* 0x0000001618047225 */ /* 0x000fc800078e00ff */
[----:B------:R-:W-:-:S04]  /*36b00*/  IMAD R45, R4, 0x7effffff, RZ ;  /* 0x7effffff042d7824 */ /* 0x000fc800078e02ff */
[----:B------:R-:W-:Y:S01]  /*36b10*/  IMAD.HI.U32 R45, R45, 0x7f000001, R4 ;  /* 0x7f0000012d2d7827 */ /* 0x000fe200078e0004 */
[----:B------:R-:W-:-:S03]  /*36b20*/  @P1 IADD3 R23, PT, PT, R23, -0x7f000001, RZ ;  /* 0x80ffffff17171810 */ /* 0x000fc60007ffe0ff */
        /* <DEDUP_REMOVED lines=11> */
[----:B------:R-:W-:Y:S01]  /*36be0*/  IMAD.WIDE.U32 R4, R24, UR11, RZ ;  /* 0x0000000b18047c25 */ /* 0x000fe2000f8e00ff */
[----:B------:R-:W-:-:S03]  /*36bf0*/  IADD3 R28, PT, PT, R28, R18, RZ ;  /* 0x000000121c1c7210 */ /* 0x000fc60007ffe0ff */
[----:B------:R-:W-:-:S03]  /*36c00*/  IMAD R22, R4, 0x7effffff, RZ ;  /* 0x7effffff04167824 */ /* 0x000fc600078e02ff */
[----:B------:R-:W-:Y:S01]  /*36c10*/  @!P0 IADD3 R45, PT, PT, R45, 0x7f000001, RZ ;  /* 0x7f0000012d2d8810 */ /* 0x000fe20007ffe0ff */
[----:B------:R-:W-:Y:S01]  /*36c20*/  IMAD.HI.U32 R22, R22, 0x7f000001, R4 ;  /* 0x7f00000116167827 */ /* 0x000fe200078e0004 */
[----:B------:R-:W-:Y:S01]  /*36c30*/  ISETP.GE.U32.AND P0, PT, R28, 0x7f000001, PT ;  /* 0x7f0000011c00780c */ /* 0x000fe20003f06070 */
[----:B------:R-:W-:-:S12]  /*36c40*/  ISETP.GE.U32.AND P1, PT, R21, 0x7f000001, PT ;  /* 0x7f0000011500780c */ /* 0x000fd80003f26070 */
[----:B------:R-:W-:Y:S01]  /*36c50*/  @P0 IADD3 R28, PT, PT, R28, -0x7f000001, RZ ;  /* 0x80ffffff1c1c0810 */ /* 0x000fe20007ffe0ff */
[----:B---3--:R-:W-:-:S04]  /*36c60*/  IMAD.WIDE.U32 R4, R30, R45, RZ ;  /* 0x0000002d1e047225 */ /* 0x008fc800078e00ff */
[----:B------:R-:W-:-:S04]  /*36c70*/  IMAD R30, R4, 0x7effffff, RZ ;  /* 0x7effffff041e7824 */ /* 0x000fc800078e02ff */
[----:B------:R-:W-:-:S05]  /*36c80*/  IMAD.HI.U32 R30, R30, 0x7f000001, R4 ;  /* 0x7f0000011e1e7827 */ /* 0x000fca00078e0004 */
[----:B------:R-:W-:Y:S01]  /*36c90*/  ISETP.GE.U32.AND P0, PT, R30, 0x7f000001, PT ;  /* 0x7f0000011e00780c */ /* 0x000fe20003f06070 */
[----:B------:R-:W-:Y:S01]  /*36ca0*/  @P1 IADD3 R21, PT, PT, R21, -0x7f000001, RZ ;  /* 0x80ffffff15151810 */ /* 0x000fe20007ffe0ff */
[----:B--2---:R-:W-:-:S03]  /*36cb0*/  IMAD.WIDE.U32 R4, R35, R45, RZ ;  /* 0x0000002d23047225 */ /* 0x004fc600078e00ff */
[----:B------:R-:W-:Y:S02]  /*36cc0*/  IADD3 R23, PT, PT, R18, R21, RZ ;  /* 0x0000001512177210 */ /* 0x000fe40007ffe0ff */
[----:B------:R-:W-:Y:S01]  /*36cd0*/  IADD3 R21, PT, PT, R28, UR6, RZ ;  /* 0x000000061c157c10 */ /* 0x000fe2000fffe0ff */
[----:B------:R-:W-:-:S05]  /*36ce0*/  IMAD R35, R4, 0x7effffff, RZ ;  /* 0x7effffff04237824 */ /* 0x000fca00078e02ff */
[----:B------:R-:W-:Y:S01]  /*36cf0*/  @P0 IADD3 R30, PT, PT, R30, -0x7f000001, RZ ;  /* 0x80ffffff1e1e0810 */ /* 0x000fe20007ffe0ff */
[----:B------:R-:W-:Y:S01]  /*36d00*/  IMAD.HI.U32 R35, R35, 0x7f000001, R4 ;  /* 0x7f00000123237827 */ /* 0x000fe200078e0004 */
[----:B------:R-:W-:Y:S01]  /*36d10*/  ISETP.GE.U32.AND P2, PT, R23, 0x7f000001, PT ;  /* 0x7f0000011700780c */ /* 0x000fe20003f46070 */
[----:B------:R-:W-:Y:S01]  /*36d20*/  ISETP.GE.U32.AND P3, PT, R21, 0x7f000001, PT ;  /* 0x7f0000011500780c */ /* 0x000fe20003f66070 */
[----:B----4-:R-:W-:Y:S01]  /*36d30*/  IADD3 R30, PT, PT, R30, R43, RZ ;  /* 0x0000002b1e1e7210 */ /* 0x010fe20007ffe0ff */
[----:B------:R-:W-:-:S04]  /*36d40*/  IMAD.WIDE.U32 R4, R40, R45, RZ ;  /* 0x0000002d28047225 */ /* 0x000fc800078e00ff */
[----:B------:R-:W-:Y:S01]  /*36d50*/  ISETP.GE.U32.AND P0, PT, R30, 0x7f000001, PT ;  /* 0x7f0000011e00780c */ /* 0x000fe20003f06070 */
[----:B------:R-:W-:Y:S01]  /*36d60*/  IMAD R40, R4, 0x7effffff, RZ ;  /* 0x7effffff04287824 */ /* 0x000fe200078e02ff */
[----:B------:R-:W-:Y:S01]  /*36d70*/  @P4 IADD3 R9, PT, PT, R9, -0x7f000001, RZ ;  /* 0x80ffffff09094810 */ /* 0x000fe20007ffe0ff */
[----:B------:R-:W-:Y:S01]  /*36d80*/  ISETP.GE.U32.AND P1, PT, R35, 0x7f000001, PT ;  /* 0x7f0000012300780c */ /* 0x000fe20003f26070 */
[----:B------:R-:W-:Y:S01]  /*36d90*/  ISETP.GE.U32.AND P4, PT, R11, 0x7f000001, PT ;  /* 0x7f0000010b00780c */ /* 0x000fe20003f86070 */
[----:B------:R-:W-:Y:S01]  /*36da0*/  IMAD.HI.U32 R40, R40, 0x7f000001, R4 ;  /* 0x7f00000128287827 */ /* 0x000fe200078e0004 */
[----:B------:R-:W-:-:S03]  /*36db0*/  @P2 IADD3 R23, PT, PT, R23, -0x7f000001, RZ ;  /* 0x80ffffff17172810 */ /* 0x000fc60007ffe0ff */
[----:B------:R-:W-:Y:S01]  /*36dc0*/  IMAD.WIDE.U32 R4, R42, R45, RZ ;  /* 0x0000002d2a047225 */ /* 0x000fe200078e00ff */
[----:B------:R-:W-:Y:S02]  /*36dd0*/  @P3 IADD3 R21, PT, PT, R21, -0x7f000001, RZ ;  /* 0x80ffffff15153810 */ /* 0x000fe40007ffe0ff */
[----:B------:R-:W-:Y:S01]  /*36de0*/  IADD3 R9, PT, PT, R18, R9, RZ ;  /* 0x0000000912097210 */ /* 0x000fe20007ffe0ff */
[----:B------:R-:W-:Y:S01]  /*36df0*/  IMAD R42, R4, 0x7effffff, RZ ;  /* 0x7effffff042a7824 */ /* 0x000fe200078e02ff */
[----:B------:R0:W-:Y:S01]  /*36e00*/  STL [R1+0x110], R30 ;  /* 0x0001101e01007387 */ /* 0x0001e20000100800 */
[----:B------:R-:W-:Y:S02]  /*36e10*/  IADD3 R21, PT, PT, R23, R21, RZ ;  /* 0x0000001517157210 */ /* 0x000fe40007ffe0ff */
[----:B------:R-:W-:Y:S01]  /*36e20*/  IMAD.HI.U32 R4, R42, 0x7f000001, R4 ;  /* 0x7f0000012a047827 */ /* 0x000fe200078e0004 */
[----:B------:R-:W-:Y:S01]  /*36e30*/  ISETP.GE.U32.AND P2, PT, R40, 0x7f000001, PT ;  /* 0x7f0000012800780c */ /* 0x000fe20003f46070 */
[----:B------:R-:W-:-:S02]  /*36e40*/  @P1 IADD3 R35, PT, PT, R35, -0x7f000001, RZ ;  /* 0x80ffffff23231810 */ /* 0x000fc40007ffe0ff */
[----:B0-----:R-:W-:Y:S01]  /*36e50*/  @P0 IADD3 R30, PT, PT, R30, -0x7f000001, RZ ;  /* 0x80ffffff1e1e0810 */ /* 0x001fe20007ffe0ff */
[----:B------:R-:W-:Y:S01]  /*36e60*/  ISETP.GE.U32.AND P0, PT, R9, 0x7f000001, PT ;  /* 0x7f0000010900780c */ /* 0x000fe20003f06070 */
[----:B------:R-:W-:Y:S01]  /*36e70*/  @P4 IADD3 R11, PT, PT, R11, -0x7f000001, RZ ;  /* 0x80ffffff0b0b4810 */ /* 0x000fe20007ffe0ff */
[----:B------:R-:W-:Y:S01]  /*36e80*/  ISETP.GE.U32.AND P3, PT, R4, 0x7f000001, PT ;  /* 0x7f0000010400780c */ /* 0x000fe20003f66070 */
[----:B------:R-:W-:Y:S01]  /*36e90*/  ISETP.GE.U32.AND P5, PT, R21, 0x7f000001, PT ;  /* 0x7f0000011500780c */ /* 0x000fe20003fa6070 */
[----:B------:R-:W-:Y:S02]  /*36ea0*/  IADD3 R27, PT, PT, R35, R27, RZ ;  /* 0x0000001b231b7210 */ /* 0x000fe40007ffe0ff */
[----:B------:R-:W-:-:S03]  /*36eb0*/  IADD3 R11, PT, PT, R18, R11, RZ ;  /* 0x0000000b120b7210 */ /* 0x000fc60007ffe0ff */
[----:B------:R-:W-:-:S04]  /*36ec0*/  ISETP.GE.U32.AND P1, PT, R27, 0x7f000001, PT ;  /* 0x7f0000011b00780c */ /* 0x000fc80003f26070 */
[----:B------:R-:W-:Y:S01]  /*36ed0*/  @P0 IADD3 R9, PT, PT, R9, -0x7f000001, RZ ;  /* 0x80ffffff09090810 */ /* 0x000fe20007ffe0ff */
        /* <DEDUP_REMOVED lines=8> */
[----:B------:R-:W-:Y:S01]  /*36f60*/  ISETP.GE.U32.AND P2, PT, R33, 0x7f000001, PT ;  /* 0x7f0000012100780c */ /* 0x000fe20003f46070 */
[----:B------:R-:W-:Y:S01]  /*36f70*/  ISETP.GE.U32.AND P3, PT, R4, 0x7f000001, PT ;  /* 0x7f0000010400780c */ /* 0x000fe20003f66070 */
[----:B------:R-:W-:Y:S01]  /*36f80*/  @P0 IADD3 R11, PT, PT, R11, -0x7f000001, RZ ;  /* 0x80ffffff0b0b0810 */ /* 0x000fe20007ffe0ff */
[----:B------:R-:W-:Y:S01]  /*36f90*/  ISETP.GE.U32.AND P0, PT, R19, 0x7f000001, PT ;  /* 0x7f0000011300780c */ /* 0x000fe20003f06070 */
[----:B0-----:R-:W-:Y:S01]  /*36fa0*/  @P1 IADD3 R27, PT, PT, R27, -0x7f000001, RZ ;  /* 0x80ffffff1b1b1810 */ /* 0x001fe20007ffe0ff */
[----:B------:R-:W-:Y:S01]  /*36fb0*/  ISETP.GE.U32.AND P1, PT, R31, 0x7f000001, PT ;  /* 0x7f0000011f00780c */ /* 0x000fe20003f26070 */
[----:B------:R-:W-:Y:S04]  /*36fc0*/  STL [R1+0x110], R30 ;  /* 0x0001101e01007387 */ /* 0x000fe80000100800 */
[----:B------:R-:W-:Y:S06]  /*36fd0*/  STL [R1+0x114], R27 ;  /* 0x0001141b01007387 */ /* 0x000fec0000100800 */
[----:B------:R-:W-:Y:S01]  /*36fe0*/  @P0 IADD3 R19, PT, PT, R19, -0x7f000001, RZ ;  /* 0x80ffffff13130810 */ /* 0x000fe20007ffe0ff */
[----:B------:R0:W-:Y:S04]  /*36ff0*/  STL [R1+0x118], R33 ;  /* 0x0001182101007387 */ /* 0x0001e80000100800 */
[----:B------:R1:W-:Y:S01]  /*37000*/  STL [R1+0x11c], R4 ;  /* 0x00011c0401007387 */ /* 0x0003e20000100800 */
[----:B------:R-:W-:Y:S01]  /*37010*/  @P1 IADD3 R31, PT, PT, R31, -0x7f000001, RZ ;  /* 0x80ffffff1f1f1810 */ /* 0x000fe20007ffe0ff */
[----:B------:R-:W-:Y:S01]  /*37020*/  ISETP.GE.U32.AND P1, PT, R26, 0x7f000001, PT ;  /* 0x7f0000011a00780c */ /* 0x000fe20003f26070 */
[----:B0-----:R-:W-:-:S02]  /*37030*/  @P2 IADD3 R33, PT, PT, R33, -0x7f000001, RZ ;  /* 0x80ffffff21212810 */ /* 0x001fc40007ffe0ff */
[----:B-1----:R-:W-:-:S03]  /*37040*/  @P3 IADD3 R4, PT, PT, R4, -0x7f000001, RZ ;  /* 0x80ffffff04043810 */ /* 0x002fc60007ffe0ff */
[----:B------:R0:W-:Y:S01]  /*37050*/  STL [R1+0x118], R33 ;  /* 0x0001182101007387 */ /* 0x0001e20000100800 */
[----:B------:R-:W-:-:S03]  /*37060*/  IADD3 R43, PT, PT, R18, R19, RZ ;  /* 0x00000013122b7210 */ /* 0x000fc60007ffe0ff */
[----:B------:R1:W-:Y:S02]  /*37070*/  STL [R1+0x11c], R4 ;  /* 0x00011c0401007387 */ /* 0x0003e40000100800 */
[----:B------:R-:W-:Y:S01]  /*37080*/  ISETP.GE.U32.AND P0, PT, R43, 0x7f000001, PT ;  /* 0x7f0000012b00780c */ /* 0x000fe20003f06070 */
[----:B------:R-:W-:Y:S02]  /*37090*/  IADD3 R31, PT, PT, R15, R31, RZ ;  /* 0x0000001f0f1f7210 */ /* 0x000fe40007ffe0ff */
[----:B------:R-:W-:Y:S01]  /*370a0*/  @P1 IADD3 R26, PT, PT, R26, -0x7f000001, RZ ;  /* 0x80ffffff1a1a1810 */ /* 0x000fe20007ffe0ff */
[----:B------:R-:W2:Y:S04]  /*370b0*/  LD.E R40, desc[UR22][R6.64+0x4f4] ;  /* 0x0004f41606287980 */ /* 0x000ea8000c101900 */
[----:B0-----:R-:W3:Y:S01]  /*370c0*/  LD.E R33, desc[UR22][R6.64+0x4f0] ;  /* 0x0004f01606217980 */ /* 0x001ee2000c101900 */
[----:B------:R-:W-:Y:S01]  /*370d0*/  ISETP.GE.U32.AND P2, PT, R31, 0x7f000001, PT ;  /* 0x7f0000011f00780c */ /* 0x000fe20003f46070 */
[----:B------:R-:W-:-:S02]  /*370e0*/  IADD3 R26, PT, PT, R18, R26, RZ ;  /* 0x0000001a121a7210 */ /* 0x000fc40007ffe0ff */
[----:B------:R-:W4:Y:S01]  /*370f0*/  LD.E R34, desc[UR22][R6.64+0x4f8] ;  /* 0x0004f81606227980 */ /* 0x000f22000c101900 */
[----:B------:R-:W-:Y:S02]  /*37100*/  @P0 IADD3 R43, PT, PT, R43, -0x7f000001, RZ ;  /* 0x80ffffff2b2b0810 */ /* 0x000fe40007ffe0ff */
[----:B------:R-:W-:Y:S01]  /*37110*/  ISETP.GE.U32.AND P0, PT, R26, 0x7f000001, PT ;  /* 0x7f0000011a00780c */ /* 0x000fe20003f06070 */
[----:B------:R0:W2:Y:S01]  /*37120*/  LD.E R42, desc[UR22][R6.64+0x4fc] ;  /* 0x0004fc16062a7980 */ /* 0x0000a2000c101900 */
[----:B-1----:R-:W-:-:S03]  /*37130*/  IMAD.WIDE.U32 R4, R9, UR12, RZ ;  /* 0x0000000c09047c25 */ /* 0x002fc6000f8e00ff */
[----:B------:R-:W4:Y:S02]  /*37140*/  LDL R35, [R1+0x110] ;  /* 0x0001100001237983 */ /* 0x000f240000100800 */
[----:B------:R-:W-:Y:S02]  /*37150*/  @P2 IADD3 R31, PT, PT, R31, -0x7f000001, RZ ;  /* 0x80ffffff1f1f2810 */ /* 0x000fe40007ffe0ff */
[----:B------:R-:W4:Y:S02]  /*37160*/  LDL R27, [R1+0x114] ;  /* 0x00011400011b7983 */ /* 0x000f240000100800 */
[----:B------:R-:W-:Y:S02]  /*37170*/  IADD3 R44, PT, PT, R44, R31, RZ ;  /* 0x0000001f2c2c7210 */ /* 0x000fe40007ffe0ff */
[----:B------:R-:W-:Y:S01]  /*37180*/  @P0 IADD3 R26, PT, PT, R26, -0x7f000001, RZ ;  /* 0x80ffffff1a1a0810 */ /* 0x000fe20007ffe0ff */
[----:B------:R-:W-:Y:S01]  /*37190*/  ISETP.GE.U32.AND P0, PT, R25, 0x7f000001, PT ;  /* 0x7f0000011900780c */ /* 0x000fe20003f06070 */
[----:B------:R-:W-:Y:S01]  /*371a0*/  IMAD R21, R4, 0x7effffff, RZ ;  /* 0x7effffff04157824 */ /* 0x000fe200078e02ff */
[----:B------:R-:W4:Y:S01]  /*371b0*/  LDL R30, [R1+0x118] ;  /* 0x00011800011e7983 */ /* 0x000f220000100800 */
[----:B------:R-:W-:-:S02]  /*371c0*/  ISETP.GE.U32.AND P1, PT, R44, 0x7f000001, PT ;  /* 0x7f0000012c00780c */ /* 0x000fc40003f26070 */
[----:B------:R-:W-:Y:S01]  /*371d0*/  IMAD.HI.U32 R21, R21, 0x7f000001, R4 ;  /* 0x7f00000115157827 */ /* 0x000fe200078e0004 */
[----:B------:R-:W4:Y:S03]  /*371e0*/  LDL R31, [R1+0x11c] ;  /* 0x00011c00011f7983 */ /* 0x000f260000100800 */
[----:B------:R-:W-:Y:S01]  /*371f0*/  IMAD.WIDE.U32 R4, R11, UR13, RZ ;  /* 0x0000000d0b047c25 */ /* 0x000fe2000f8e00ff */
[----:B------:R-:W4:Y:S03]  /*37200*/  LDG.E R81, desc[UR22][R126.64+0x178] ;  /* 0x000178167e517981 */ /* 0x000f26000c1e1900 */
[----:B------:R-:W-:-:S03]  /*37210*/  @P0 IADD3 R25, PT, PT, R25, -0x7f000001, RZ ;  /* 0x80ffffff19190810 */ /* 0x000fc60007ffe0ff */
[----:B------:R-:W-:Y:S01]  /*37220*/  @P1 IADD3 R44, PT, PT, R44, -0x7f000001, RZ ;  /* 0x80ffffff2c2c1810 */ /* 0x000fe20007ffe0ff */
[----:B------:R-:W-:Y:S01]  /*37230*/  IMAD R15, R4, 0x7effffff, RZ ;  /* 0x7effffff040f7824 */ /* 0x000fe200078e02ff */
[----:B------:R-:W-:Y:S02]  /*37240*/  IADD3 R25, PT, PT, R18, R25, RZ ;  /* 0x0000001912197210 */ /* 0x000fe40007ffe0ff */
[----:B0-----:R-:W-:Y:S01]  /*37250*/  IADD3 R6, PT, PT, R24, R44, RZ ;  /* 0x0000002c18067210 */ /* 0x001fe20007ffe0ff */
[----:B------:R-:W-:Y:S02]  /*37260*/  IMAD.HI.U32 R15, R15, 0x7f000001, R4 ;  /* 0x7f0000010f0f7827 */ /* 0x000fe400078e0004 */
[----:B------:R-:W-:Y:S02]  /*37270*/  ISETP.GE.U32.AND P0, PT, R25, 0x7f000001, PT ;  /* 0x7f0000011900780c */ /* 0x000fe40003f06070 */
[----:B------:R-:W-:Y:S01]  /*37280*/  IMAD.WIDE.U32 R4, R43, UR14, RZ ;  /* 0x0000000e2b047c25 */ /* 0x000fe2000f8e00ff */
[----:B------:R-:W-:-:S03]  /*37290*/  ISETP.GE.U32.AND P1, PT, R6, 0x7f000001, PT ;  /* 0x7f0000010600780c */ /* 0x000fc60003f26070 */
[----:B------:R-:W-:-:S04]  /*372a0*/  IMAD R19, R4, 0x7effffff, RZ ;  /* 0x7effffff04137824 */ /* 0x000fc800078e02ff */
[----:B------:R-:W-:-:S04]  /*372b0*/  IMAD.HI.U32 R19, R19, 0x7f000001, R4 ;  /* 0x7f00000113137827 */ /* 0x000fc800078e0004 */
[----:B------:R-:W-:Y:S01]  /*372c0*/  IMAD.WIDE.U32 R4, R26, UR15, RZ ;  /* 0x0000000f1a047c25 */ /* 0x000fe2000f8e00ff */
[----:B------:R-:W-:Y:S02]  /*372d0*/  @P0 IADD3 R25, PT, PT, R25, -0x7f000001, RZ ;  /* 0x80ffffff19190810 */ /* 0x000fe40007ffe0ff */
[----:B------:R-:W-:Y:S01]  /*372e0*/  @P1 IADD3 R6, PT, PT, R6, -0x7f000001, RZ ;  /* 0x80ffffff06061810 */ /* 0x000fe20007ffe0ff */
[----:B------:R-:W-:Y:S01]  /*372f0*/  IMAD R24, R4, 0x7effffff, RZ ;  /* 0x7effffff04187824 */ /* 0x000fe200078e02ff */
[----:B------:R-:W-:-:S03]  /*37300*/  ISETP.GE.U32.AND P1, PT, R17, 0x7f000001, PT ;  /* 0x7f0000011100780c */ /* 0x000fc60003f26070 */
[----:B------:R-:W-:Y:S01]  /*37310*/  IMAD.HI.U32 R24, R24, 0x7f000001, R4 ;  /* 0x7f00000118187827 */ /* 0x000fe200078e0004 */
[----:B------:R-:W-:-:S03]  /*37320*/  IADD3 R6, PT, PT, R9, R6, RZ ;  /* 0x0000000609067210 */ /* 0x000fc60007ffe0ff */
[----:B------:R-:W-:-:S04]  /*37330*/  IMAD.WIDE.U32 R4, R25, UR16, RZ ;  /* 0x0000001019047c25 */ /* 0x000fc8000f8e00ff */
[----:B------:R-:W-:Y:S01]  /*37340*/  IMAD R9, R4, 0x7effffff, RZ ;  /* 0x7effffff04097824 */ /* 0x000fe200078e02ff */
[----:B------:R-:W-:-:S03]  /*37350*/  ISETP.GE.U32.AND P0, PT, R6, 0x7f000001, PT ;  /* 0x7f0000010600780c */ /* 0x000fc60003f06070 */
[----:B------:R-:W-:Y:S02]  /*37360*/  IMAD.HI.U32 R9, R9, 0x7f000001, R4 ;  /* 0x7f00000109097827 */ /* 0x000fe400078e0004 */
[----:B------:R-:W4:Y:S01]  /*37370*/  LDL.64 R4, [R1+0x100] ;  /* 0x0001000001047983 */ /* 0x000f220000100a00 */
[----:B------:R-:W-:Y:S01]  /*37380*/  @P1 IADD3 R17, PT, PT, R17, -0x7f000001, RZ ;  /* 0x80ffffff11111810 */ /* 0x000fe20007ffe0ff */
[----:B------:R-:W-:-:S03]  /*37390*/  ISETP.GE.U32.AND P2, PT, R29, 0x7f000001, PT ;  /* 0x7f0000011d00780c */ /* 0x000fc60003f46070 */
[----:B------:R-:W-:-:S03]  /*373a0*/  IADD3 R44, PT, PT, R18, R17, RZ ;  /* 0x00000011122c7210 */ /* 0x000fc60007ffe0ff */
[----:B------:R-:W-:Y:S02]  /*373b0*/  @P0 IADD3 R6, PT, PT, R6, -0x7f000001, RZ ;  /* 0x80ffffff06060810 */ /* 0x000fe40007ffe0ff */
[----:B------:R-:W-:Y:S02]  /*373c0*/  ISETP.GE.U32.AND P0, PT, R44, 0x7f000001, PT ;  /* 0x7f0000012c00780c */ /* 0x000fe40003f06070 */
[----:B------:R-:W-:-:S03]  /*373d0*/  IADD3 R11, PT, PT, R11, R6, RZ ;  /* 0x000000060b0b7210 */ /* 0x000fc60007ffe0ff */
[----:B------:R-:W-:Y:S02]  /*373e0*/  @P2 IADD3 R29, PT, PT, R29, -0x7f000001, RZ ;  /* 0x80ffffff1d1d2810 */ /* 0x000fe40007ffe0ff */
[----:B------:R-:W-:Y:S02]  /*373f0*/  ISETP.GE.U32.AND P1, PT, R11, 0x7f000001, PT ;  /* 0x7f0000010b00780c */ /* 0x000fe40003f26070 */
[----:B------:R-:W-:-:S04]  /*37400*/  IADD3 R29, PT, PT, R18, R29, RZ ;  /* 0x0000001d121d7210 */ /* 0x000fc80007ffe0ff */
[----:B------:R-:W-:Y:S01]  /*37410*/  @P0 IADD3 R44, PT, PT, R44, -0x7f000001, RZ ;  /* 0x80ffffff2c2c0810 */ /* 0x000fe20007ffe0ff */
[----:B------:R-:W-:-:S06]  /*37420*/  ISETP.GE.U32.AND P0, PT, R29, 0x7f000001, PT ;  /* 0x7f0000011d00780c */ /* 0x000fcc0003f06070 */
[----:B------:R-:W-:-:S04]  /*37430*/  @P1 IADD3 R11, PT, PT, R11, -0x7f000001, RZ ;  /* 0x80ffffff0b0b1810 */ /* 0x000fc80007ffe0ff */
[----:B------:R-:W-:-:S03]  /*37440*/  IADD3 R43, PT, PT, R43, R11, RZ ;  /* 0x0000000b2b2b7210 */ /* 0x000fc60007ffe0ff */
[----:B------:R-:W-:Y:S01]  /*37450*/  @P0 IADD3 R29, PT, PT, R29, -0x7f000001, RZ ;  /* 0x80ffffff1d1d0810 */ /* 0x000fe20007ffe0ff */
[----:B------:R-:W-:Y:S01]  /*37460*/  ISETP.GE.U32.AND P1, PT, R8, R59, PT ;  /* 0x0000003b0800720c */ /* 0x000fe20003f26070 */
[----:B------:R-:W-:Y:S01]  /*37470*/  ISETP.GE.U32.AND P0, PT, R43, 0x7f000001, PT ;  /* 0x7f0000012b00780c */ /* 0x000fe20003f06070 */
[----:B------:R-:W-:Y:S01]  /*37480*/  IADD3 R8, PT, PT, -R59, R8, RZ ;  /* 0x000000083b087210 */ /* 0x000fe20007ffe1ff */
[----:B------:R-:W-:Y:S01]  /*37490*/  IMAD.WIDE.U32 R6, R44, UR17, RZ ;  /* 0x000000112c067c25 */ /* 0x000fe2000f8e00ff */
[----:B------:R-:W-:Y:S01]  /*374a0*/  ISETP.GE.U32.AND P4, PT, R13, 0x7f000001, PT ;  /* 0x7f0000010d00780c */ /* 0x000fe20003f86070 */
[----:B------:R-:W4:Y:S08]  /*374b0*/  LDL.LU R59, [R1+0xa8c] ;  /* 0x000a8c00013b7983 */ /* 0x000f300000300800 */
[----:B------:R-:W-:-:S02]  /*374c0*/  @!P1 IADD3 R8, PT, PT, R8, 0x7f000001, RZ ;  /* 0x7f00000108089810 */ /* 0x000fc40007ffe0ff */
[----:B------:R-:W-:Y:S01]  /*374d0*/  @P0 IADD3 R43, PT, PT, R43, -0x7f000001, RZ ;  /* 0x80ffffff2b2b0810 */ /* 0x000fe20007ffe0ff */
[----:B------:R-:W-:-:S03]  /*374e0*/  ISETP.GE.U32.AND P1, PT, R16, 0x7f000001, PT ;  /* 0x7f0000011000780c */ /* 0x000fc60003f26070 */
[----:B------:R-:W-:Y:S02]  /*374f0*/  IADD3 R43, PT, PT, R26, R43, RZ ;  /* 0x0000002b1a2b7210 */ /* 0x000fe40007ffe0ff */
[----:B------:R-:W-:Y:S01]  /*37500*/  IADD3 R26, PT, PT, R8, R80, RZ ;  /* 0x00000050081a7210 */ /* 0x000fe20007ffe0ff */
[----:B------:R-:W-:-:S04]  /*37510*/  IMAD R11, R6, 0x7effffff, RZ ;  /* 0x7effffff060b7824 */ /* 0x000fc800078e02ff */
[----:B------:R-:W-:Y:S01]  /*37520*/  ISETP.GE.U32.AND P0, PT, R26, 0x7f000001, PT ;  /* 0x7f0000011a00780c */ /* 0x000fe20003f06070 */
[----:B------:R-:W-:Y:S01]  /*37530*/  ISETP.GE.U32.AND P2, PT, R43, 0x7f000001, PT ;  /* 0x7f0000012b00780c */ /* 0x000fe20003f46070 */
[----:B------:R-:W-:Y:S01]  /*37540*/  IMAD.HI.U32 R11, R11, 0x7f000001, R6 ;  /* 0x7f0000010b0b7827 */ /* 0x000fe200078e0006 */
[----:B------:R-:W-:-:S03]  /*37550*/  @P1 IADD3 R16, PT, PT, R16, -0x7f000001, RZ ;  /* 0x80ffffff10101810 */ /* 0x000fc60007ffe0ff */
[----:B------:R-:W-:Y:S01]  /*37560*/  IMAD.WIDE.U32 R6, R29, UR18, RZ ;  /* 0x000000121d067c25 */ /* 0x000fe2000f8e00ff */
[----:B------:R-:W-:-:S03]  /*37570*/  IADD3 R8, PT, PT, R18, R16, RZ ;  /* 0x0000001012087210 */ /* 0x000fc60007ffe0ff */
[----:B------:R-:W-:-:S03]  /*37580*/  IMAD R17, R6, 0x7effffff, RZ ;  /* 0x7effffff06117824 */ /* 0x000fc600078e02ff */
[----:B------:R-:W-:Y:S02]  /*37590*/  @P0 IADD3 R26, PT, PT, R26, -0x7f000001, RZ ;  /* 0x80ffffff1a1a0810 */ /* 0x000fe40007ffe0ff */
[----:B------:R-:W-:Y:S01]  /*375a0*/  @P2 IADD3 R43, PT, PT, R43, -0x7f000001, RZ ;  /* 0x80ffffff2b2b2810 */ /* 0x000fe20007ffe0ff */
[----:B------:R-:W-:Y:S01]  /*375b0*/  IMAD.HI.U32 R17, R17, 0x7f000001, R6 ;  /* 0x7f00000111117827 */ /* 0x000fe200078e0006 */
[----:B------:R-:W-:-:S03]  /*375c0*/  ISETP.GE.U32.AND P0, PT, R8, 0x7f000001, PT ;  /* 0x7f0000010800780c */ /* 0x000fc60003f06070 */
[----:B------:R-:W-:Y:S01]  /*375d0*/  IMAD.WIDE.U32 R6, R26, R26, RZ ;  /* 0x0000001a1a067225 */ /* 0x000fe200078e00ff */
[----:B------:R-:W-:-:S03]  /*375e0*/  IADD3 R25, PT, PT, R25, R43, RZ ;  /* 0x0000002b19197210 */ /* 0x000fc60007ffe0ff */
[----:B------:R-:W-:Y:S01]  /*375f0*/  IMAD R45, R6, 0x7effffff, RZ ;  /* 0x7effffff062d7824 */ /* 0x000fe200078e02ff */
[----:B------:R-:W-:Y:S01]  /*37600*/  ISETP.GE.U32.AND P1, PT, R14, 0x7f000001, PT ;  /* 0x7f0000010e00780c */ /* 0x000fe20003f26070 */
[----:B------:R-:W-:Y:S02]  /*37610*/  ISETP.GE.U32.AND P2, PT, R25, 0x7f000001, PT ;  /* 0x7f0000011900780c */ /* 0x000fe40003f46070 */
[----:B------:R-:W-:Y:S02]  /*37620*/  IMAD.HI.U32 R45, R45, 0x7f000001, R6 ;  /* 0x7f0000012d2d7827 */ /* 0x000fe400078e0006 */
[----:B------:R-:W-:-:S03]  /*37630*/  @P0 IADD3 R8, PT, PT, R8, -0x7f000001, RZ ;  /* 0x80ffffff08080810 */ /* 0x000fc60007ffe0ff */
[----:B------:R-:W-:Y:S02]  /*37640*/  ISETP.GE.U32.AND P0, PT, R45, 0x7f000001, PT ;  /* 0x7f0000012d00780c */ /* 0x000fe40003f06070 */
[----:B------:R-:W-:-:S03]  /*37650*/  IMAD.WIDE.U32 R6, R8, UR19, RZ ;  /* 0x0000001308067c25 */ /* 0x000fc6000f8e00ff */
[----:B------:R-:W-:Y:S02]  /*37660*/  @P1 IADD3 R14, PT, PT, R14, -0x7f000001, RZ ;  /* 0x80ffffff0e0e1810 */ /* 0x000fe40007ffe0ff */
[----:B------:R-:W-:Y:S01]  /*37670*/  @P2 IADD3 R25, PT, PT, R25, -0x7f000001, RZ ;  /* 0x80ffffff19192810 */ /* 0x000fe20007ffe0ff */
[----:B------:R-:W-:Y:S01]  /*37680*/  IMAD R16, R6, 0x7effffff, RZ ;  /* 0x7effffff06107824 */ /* 0x000fe200078e02ff */
[----:B------:R-:W-:Y:S02]  /*37690*/  IADD3 R43, PT, PT, R18, R14, RZ ;  /* 0x0000000e122b7210 */ /* 0x000fe40007ffe0ff */
[----:B------:R-:W-:Y:S02]  /*376a0*/  IADD3 R25, PT, PT, R44, R25, RZ ;  /* 0x000000192c197210 */ /* 0x000fe40007ffe0ff */
[----:B------:R-:W-:Y:S01]  /*376b0*/  @P0 IADD3 R45, PT, PT, R45, -0x7f000001, RZ ;  /* 0x80ffffff2d2d0810 */ /* 0x000fe20007ffe0ff */
[----:B------:R-:W-:Y:S01]  /*376c0*/  IMAD.HI.U32 R16, R16, 0x7f000001, R6 ;  /* 0x7f00000110107827 */ /* 0x000fe200078e0006 */
[----:B------:R-:W-:Y:S01]  /*376d0*/  ISETP.GE.U32.AND P0, PT, R43, 0x7f000001, PT ;  /* 0x7f0000012b00780c */ /* 0x000fe20003f06070 */
[----:B------:R-:W-:-:S02]  /*376e0*/  ISETP.GE.U32.AND P1, PT, R25, 0x7f000001, PT ;  /* 0x7f0000011900780c */ /* 0x000fc40003f26070 */
[----:B------:R-:W-:-:S04]  /*376f0*/  IMAD.WIDE.U32 R6, R45, R26, RZ ;  /* 0x0000001a2d067225 */ /* 0x000fc800078e00ff */
[----:B------:R-:W-:-:S04]  /*37700*/  IMAD R14, R6, 0x7effffff, RZ ;  /* 0x7effffff060e7824 */ /* 0x000fc800078e02ff */
[----:B------:R-:W-:Y:S02]  /*37710*/  IMAD.HI.U32 R14, R14, 0x7f000001, R6 ;  /* 0x7f0000010e0e7827 */ /* 0x000fe400078e0006 */
[----:B------:R-:W-:Y:S02]  /*37720*/  @P0 IADD3 R43, PT, PT, R43, -0x7f000001, RZ ;  /* 0x80ffffff2b2b0810 */ /* 0x000fe40007ffe0ff */
[----:B------:R-:W-:Y:S01]  /*37730*/  @P1 IADD3 R25, PT, PT, R25, -0x7f000001, RZ ;  /* 0x80ffffff19191810 */ /* 0x000fe20007ffe0ff */
[----:B------:R-:W-:-:S03]  /*37740*/  ISETP.GE.U32.AND P0, PT, R14, 0x7f000001, PT ;  /* 0x7f0000010e00780c */ /* 0x000fc60003f06070 */
[----:B------:R-:W-:-:S05]  /*37750*/  IADD3 R29, PT, PT, R29, R25, RZ ;  /* 0x000000191d1d7210 */ /* 0x000fca0007ffe0ff */
[----:B------:R-:W-:-:S05]  /*37760*/  ISETP.GE.U32.AND P1, PT, R29, 0x7f000001, PT ;  /* 0x7f0000011d00780c */ /* 0x000fca0003f26070 */
[----:B------:R-:W-:-:S05]  /*37770*/  @P0 IADD3 R14, PT, PT, R14, -0x7f000001, RZ ;  /* 0x80ffffff0e0e0810 */ /* 0x000fca0007ffe0ff */
[----:B------:R-:W-:-:S03]  /*37780*/  ISETP.GE.U32.AND P0, PT, R14, R49, PT ;  /* 0x000000310e00720c */ /* 0x000fc60003f06070 */
[----:B------:R-:W-:Y:S02]  /*37790*/  @P1 IADD3 R29, PT, PT, R29, -0x7f000001, RZ ;  /* 0x80ffffff1d1d1810 */ /* 0x000fe40007ffe0ff */
[----:B------:R-:W-:Y:S02]  /*377a0*/  IADD3 R14, PT, PT, -R49, R14, RZ ;  /* 0x0000000e310e7210 */ /* 0x000fe40007ffe1ff */
[----:B------:R-:W-:-:S06]  /*377b0*/  IADD3 R8, PT, PT, R8, R29, RZ ;  /* 0x0000001d08087210 */ /* 0x000fcc0007ffe0ff */
[----:B------:R-:W-:Y:S01]  /*377c0*/  @!P0 IADD3 R14, PT, PT, R14, 0x7f000001, RZ ;  /* 0x7f0000010e0e8810 */ /* 0x000fe20007ffe0ff */
[----:B------:R-:W-:-:S13]  /*377d0*/  ISETP.GE.U32.AND P0, PT, R8, 0x7f000001, PT ;  /* 0x7f0000010800780c */ /* 0x000fda0003f06070 */
[----:B------:R-:W-:-:S04]  /*377e0*/  @P0 IADD3 R8, PT, PT, R8, -0x7f000001, RZ ;  /* 0x80ffffff08080810 */ /* 0x000fc80007ffe0ff */
[----:B------:R-:W-:-:S05]  /*377f0*/  IADD3 R8, PT, PT, R43, R8, RZ ;  /* 0x000000082b087210 */ /* 0x000fca0007ffe0ff */
[----:B------:R-:W-:Y:S01]  /*37800*/  ISETP.GE.U32.AND P0, PT, R8, 0x7f000001, PT ;  /* 0x7f0000010800780c */ /* 0x000fe20003f06070 */
[----:B------:R-:W-:Y:S01]  /*37810*/  ISETP.GE.U32.AND P1, PT, R20, 0x7f000001, PT ;  /* 0x7f0000011400780c */ /* 0x000fe20003f26070 */
[----:B------:R-:W-:-:S11]  /*37820*/  IMAD.WIDE.U32 R6, R43, UR20, RZ ;  /* 0x000000142b067c25 */ /* 0x000fd6000f8e00ff */
[----:B------:R-:W-:-:S04]  /*37830*/  @P0 IADD3 R8, PT, PT, R8, -0x7f000001, RZ ;  /* 0x80ffffff08080810 */ /* 0x000fc80007ffe0ff */
[----:B------:R-:W-:-:S05]  /*37840*/  IADD3 R26, PT, PT, R47, R8, RZ ;  /* 0x000000082f1a7210 */ /* 0x000fca0007ffe0ff */
[----:B------:R-:W-:Y:S01]  /*37850*/  ISETP.GE.U32.AND P0, PT, R26, 0x7f000001, PT ;  /* 0x7f0000011a00780c */ /* 0x000fe20003f06070 */
[----:B------:R-:W-:-:S04]  /*37860*/  IMAD R25, R6, 0x7effffff, RZ ;  /* 0x7effffff06197824 */ /* 0x000fc800078e02ff */
[----:B------:R-:W-:Y:S01]  /*37870*/  IMAD.HI.U32 R25, R25, 0x7f000001, R6 ;  /* 0x7f00000119197827 */ /* 0x000fe200078e0006 */
[----:B------:R-:W-:-:S03]  /*37880*/  @P1 IADD3 R20, PT, PT, R20, -0x7f000001, RZ ;  /* 0x80ffffff14141810 */ /* 0x000fc60007ffe0ff */
[----:B---3--:R-:W-:-:S04]  /*37890*/  IMAD.WIDE.U32 R6, R33, R14, RZ ;  /* 0x0000000e21067225 */ /* 0x008fc800078e00ff */
[----:B------:R-:W-:Y:S01]  /*378a0*/  @P0 IADD3 R26, PT, PT, R26, -0x7f000001, RZ ;  /* 0x80ffffff1a1a0810 */ /* 0x000fe20007ffe0ff */
[----:B------:R-:W-:-:S03]  /*378b0*/  IMAD R18, R6, 0x7effffff, RZ ;  /* 0x7effffff06127824 */ /* 0x000fc600078e02ff */
[----:B------:R-:W-:Y:S01]  /*378c0*/  IADD3 R43, PT, PT, R26, R20, RZ ;  /* 0x000000141a2b7210 */ /* 0x000fe20007ffe0ff */
[----:B------:R-:W-:-:S04]  /*378d0*/  IMAD.HI.U32 R18, R18, 0x7f000001, R6 ;  /* 0x7f00000112127827 */ /* 0x000fc800078e0006 */
[----:B--2---:R-:W-:Y:S01]  /*378e0*/  IMAD.WIDE.U32 R6, R40, R14, RZ ;  /* 0x0000000e28067225 */ /* 0x004fe200078e00ff */
[----:B------:R-:W-:-:S03]  /*378f0*/  ISETP.GE.U32.AND P0, PT, R43, 0x7f000001, PT ;  /* 0x7f0000012b00780c */ /* 0x000fc60003f06070 */
[----:B------:R-:W-:-:S04]  /*37900*/  IMAD R29, R6, 0x7effffff, RZ ;  /* 0x7effffff061d7824 */ /* 0x000fc800078e02ff */
[----:B------:R-:W-:-:S04]  /*37910*/  IMAD.HI.U32 R29, R29, 0x7f000001, R6 ;  /* 0x7f0000011d1d7827 */ /* 0x000fc800078e0006 */
[----:B----4-:R-:W-:-:S04]  /*37920*/  IMAD.WIDE.U32 R6, R34, R14, RZ ;  /* 0x0000000e22067225 */ /* 0x010fc800078e00ff */
[----:B------:R-:W-:Y:S01]  /*37930*/  IMAD R33, R6, 0x7effffff, RZ ;  /* 0x7effffff06217824 */ /* 0x000fe200078e02ff */
[----:B------:R-:W-:Y:S01]  /*37940*/  @P0 IADD3 R43, PT, PT, R43, -0x7f000001, RZ ;  /* 0x80ffffff2b2b0810 */ /* 0x000fe20007ffe0ff */
[----:B------:R-:W-:Y:S02]  /*37950*/  ISETP.GE.U32.AND P0, PT, R18, 0x7f000001, PT ;  /* 0x7f0000011200780c */ /* 0x000fe40003f06070 */
[----:B------:R-:W-:-:S04]  /*37960*/  IMAD.HI.U32 R33, R33, 0x7f000001, R6 ;  /* 0x7f00000121217827 */ /* 0x000fc800078e0006 */
[----:B------:R-:W-:-:S04]  /*37970*/  IMAD.WIDE.U32 R6, R42, R14, RZ ;  /* 0x0000000e2a067225 */ /* 0x000fc800078e00ff */
[----:B------:R-:W-:Y:S01]  /*37980*/  IMAD R20, R6, 0x7effffff, RZ ;  /* 0x7effffff06147824 */ /* 0x000fe200078e02ff */
[----:B------:R-:W-:-:S03]  /*37990*/  ISETP.GE.U32.AND P1, PT, R29, 0x7f000001, PT ;  /* 0x7f0000011d00780c */ /* 0x000fc60003f26070 */
[----:B------:R-:W-:Y:S01]  /*379a0*/  IMAD.HI.U32 R20, R20, 0x7f000001, R6 ;  /* 0x7f00000114147827 */ /* 0x000fe200078e0006 */
[----:B------:R-:W-:Y:S01]  /*379b0*/  ISETP.GE.U32.AND P2, PT, R33, 0x7f000001, PT ;  /* 0x7f0000012100780c */ /* 0x000fe20003f46070 */
[----:B------:R-:W-:-:S03]  /*379c0*/  @P0 IADD3 R18, PT, PT, R18, -0x7f000001, RZ ;  /* 0x80ffffff12120810 */ /* 0x000fc60007ffe0ff */
[----:B------:R-:W-:Y:S01]  /*379d0*/  ISETP.GE.U32.AND P3, PT, R20, 0x7f000001, PT ;  /* 0x7f0000011400780c */ /* 0x000fe20003f66070 */
[----:B------:R-:W-:-:S04]  /*379e0*/  IADD3 R18, PT, PT, R18, R35, RZ ;  /* 0x0000002312127210 */ /* 0x000fc80007ffe0ff */
[----:B------:R-:W-:Y:S01]  /*379f0*/  @P1 IADD3 R29, PT, PT, R29, -0x7f000001, RZ ;  /* 0x80ffffff1d1d1810 */ /* 0x000fe20007ffe0ff */
[----:B------:R-:W-:-:S03]  /*37a00*/  ISETP.GE.U32.AND P0, PT, R18, 0x7f000001, PT ;  /* 0x7f0000011200780c */ /* 0x000fc60003f06070 */
[----:B------:R-:W-:Y:S02]  /*37a10*/  @P2 IADD3 R33, PT, PT, R33, -0x7f000001, RZ ;  /* 0x80ffffff21212810 */ /* 0x000fe40007ffe0ff */
[----:B------:R-:W-:Y:S02]  /*37a20*/  @P4 IADD3 R13, PT, PT, R13, -0x7f000001, RZ ;  /* 0x80ffffff0d0d4810 */ /* 0x000fe40007ffe0ff */
[----:B------:R-:W-:Y:S02]  /*37a30*/  @P3 IADD3 R20, PT, PT, R20, -0x7f000001, RZ ;  /* 0x80ffffff14143810 */ /* 0x000fe40007ffe0ff */
[----:B------:R-:W-:Y:S02]  /*37a40*/  IADD3 R27, PT, PT, R29, R27, RZ ;  /* 0x0000001b1d1b7210 */ /* 0x000fe40007ffe0ff */
[----:B------:R-:W-:Y:S02]  /*37a50*/  IADD3 R30, PT, PT, R33, R30, RZ ;  /* 0x0000001e211e7210 */ /* 0x000fe40007ffe0ff */
[----:B------:R-:W-:-:S02]  /*37a60*/  IADD3 R42, PT, PT, R26, R13, RZ ;  /* 0x0000000d1a2a7210 */ /* 0x000fc40007ffe0ff */
[----:B------:R-:W-:Y:S01]  /*37a70*/  IADD3 R20, PT, PT, R20, R31, RZ ;  /* 0x0000001f14147210 */ /* 0x000fe20007ffe0ff */
[----:B------:R-:W-:Y:S01]  /*37a80*/  ISETP.GE.U32.AND P1, PT, R27, 0x7f000001, PT ;  /* 0x7f0000011b00780c */ /* 0x000fe20003f26070 */
[----:B------:R0:W-:Y:S01]  /*37a90*/  STL [R1+0x110], R18 ;  /* 0x0001101201007387 */ /* 0x0001e20000100800 */
[----:B------:R-:W-:Y:S02]  /*37aa0*/  ISETP.GE.U32.AND P2, PT, R30, 0x7f000001, PT ;  /* 0x7f0000011e00780c */ /* 0x000fe40003f46070 */
[----:B------:R-:W-:Y:S01]  /*37ab0*/  ISETP.GE.U32.AND P3, PT, R20, 0x7f000001, PT ;  /* 0x7f0000011400780c */ /* 0x000fe20003f66070 */
[----:B0-----:R-:W-:Y:S01]  /*37ac0*/  @P0 IADD3 R18, PT, PT, R18, -0x7f000001, RZ ;  /* 0x80ffffff12120810 */ /* 0x001fe20007ffe0ff */
[----:B------:R-:W-:-:S04]  /*37ad0*/  ISETP.GE.U32.AND P0, PT, R42, 0x7f000001, PT ;  /* 0x7f0000012a00780c */ /* 0x000fc80003f06070 */
[----:B------:R-:W-:Y:S04]  /*37ae0*/  STL [R1+0x110], R18 ;  /* 0x0001101201007387 */ /* 0x000fe80000100800 */
[----:B------:R0:W-:Y:S04]  /*37af0*/  STL [R1+0x114], R27 ;  /* 0x0001141b01007387 */ /* 0x0001e80000100800 */
[----:B------:R1:W-:Y:S01]  /*37b00*/  STL [R1+0x118], R30 ;  /* 0x0001181e01007387 */ /* 0x0003e20000100800 */
[----:B------:R-:W-:-:S03]  /*37b10*/  @P0 IADD3 R42, PT, PT, R42, -0x7f000001, RZ ;  /* 0x80ffffff2a2a0810 */ /* 0x000fc60007ffe0ff */
[----:B------:R2:W-:Y:S01]  /*37b20*/  STL [R1+0x11c], R20 ;  /* 0x00011c1401007387 */ /* 0x0005e20000100800 */
[----:B0-----:R-:W-:Y:S01]  /*37b30*/  @P1 IADD3 R27, PT, PT, R27, -0x7f000001, RZ ;  /* 0x80ffffff1b1b1810 */ /* 0x001fe20007ffe0ff */
[----:B------:R-:W-:Y:S01]  /*37b40*/  ISETP.GE.U32.AND P0, PT, R12, 0x7f000001, PT ;  /* 0x7f0000010c00780c */ /* 0x000fe20003f06070 */
[----:B-1----:R-:W-:-:S03]  /*37b50*/  @P2 IADD3 R30, PT, PT, R30, -0x7f000001, RZ ;  /* 0x80ffffff1e1e2810 */ /* 0x002fc60007ffe0ff */
[----:B------:R-:W-:Y:S01]  /*37b60*/  STL [R1+0x114], R27 ;  /* 0x0001141b01007387 */ /* 0x000fe20000100800 */
[----:B--2---:R-:W-:-:S03]  /*37b70*/  @P3 IADD3 R20, PT, PT, R20, -0x7f000001, RZ ;  /* 0x80ffffff14143810 */ /* 0x004fc60007ffe0ff */
[----:B------:R0:W-:Y:S04]  /*37b80*/  STL [R1+0x118], R30 ;  /* 0x0001181e01007387 */ /* 0x0001e80000100800 */
[----:B------:R1:W-:Y:S04]  /*37b90*/  STL [R1+0x11c], R20 ;  /* 0x00011c1401007387 */ /* 0x0003e80000100800 */
[----:B------:R-:W2:Y:S01]  /*37ba0*/  LD.E R29, desc[UR22][R4.64+0x500] ;  /* 0x00050016041d7980 */ /* 0x000ea2000c101900 */
[----:B------:R-:W-:Y:S01]  /*37bb0*/  @P0 IADD3 R12, PT, PT, R12, -0x7f000001, RZ ;  /* 0x80ffffff0c0c0810 */ /* 0x000fe20007ffe0ff */
[----:B------:R-:W-:-:S02]  /*37bc0*/  ISETP.GE.U32.AND P1, PT, R22, 0x7f000001, PT ;  /* 0x7f0000011600780c */ /* 0x000fc40003f26070 */
[----:B------:R-:W3:Y:S01]  /*37bd0*/  LD.E R31, desc[UR22][R4.64+0x504] ;  /* 0x00050416041f7980 */ /* 0x000ee2000c101900 */
[----:B------:R-:W-:-:S03]  /*37be0*/  IADD3 R44, PT, PT, R26, R12, RZ ;  /* 0x0000000c1a2c7210 */ /* 0x000fc60007ffe0ff */
[----:B0-----:R-:W4:Y:S02]  /*37bf0*/  LD.E R30, desc[UR22][R4.64+0x508] ;  /* 0x00050816041e7980 */ /* 0x001f24000c101900 */
[----:B------:R-:W-:Y:S02]  /*37c00*/  ISETP.GE.U32.AND P0, PT, R44, 0x7f000001, PT ;  /* 0x7f0000012c00780c */ /* 0x000fe40003f06070 */
[----:B------:R0:W3:Y:S03]  /*37c10*/  LD.E R33, desc[UR22][R4.64+0x50c] ;  /* 0x00050c1604217980 */ /* 0x0000e6000c101900 */
[----:B------:R-:W-:Y:S01]  /*37c20*/  @P1 IADD3 R22, PT, PT, R22, -0x7f000001, RZ ;  /* 0x80ffffff16161810 */ /* 0x000fe20007ffe0ff */
[----:B------:R-:W-:Y:S01]  /*37c30*/  IMAD.WIDE.U32 R6, R43, UR7, RZ ;  /* 0x000000072b067c25 */ /* 0x000fe2000f8e00ff */
[----:B------:R-:W-:Y:S01]  /*37c40*/  IADD3 R13, PT, PT, R23, R23, RZ ;  /* 0x00000017170d7210 */ /* 0x000fe20007ffe0ff */
[----:B------:R-:W-:Y:S01]  /*37c50*/  ISETP.GE.U32.AND P1, PT, R21, 0x7f000001, PT ;  /* 0x7f0000011500780c */ /* 0x000fe20003f26070 */
[----:B------:R-:W-:-:S02]  /*37c60*/  IADD3 R28, PT, PT, R28, R26, RZ ;  /* 0x0000001a1c1c7210 */ /* 0x000fc40007ffe0ff */
[----:B------:R-:W-:Y:S01]  /*37c70*/  IADD3 R12, PT, PT, R26, R22, RZ ;  /* 0x000000161a0c7210 */ /* 0x000fe20007ffe0ff */
[----:B------:R-:W4:Y:S01]  /*37c80*/  LDL R40, [R1+0x110] ;  /* 0x0001100001287983 */ /* 0x000f220000100800 */
[----:B------:R-:W-:-:S03]  /*37c90*/  @P0 IADD3 R44, PT, PT, R44, -0x7f000001, RZ ;  /* 0x80ffffff2c2c0810 */ /* 0x000fc60007ffe0ff */
[----:B------:R-:W-:Y:S01]  /*37ca0*/  ISETP.GE.U32.AND P0, PT, R12, 0x7f000001, PT ;  /* 0x7f0000010c00780c */ /* 0x000fe20003f06070 */
[----:B------:R-:W-:Y:S01]  /*37cb0*/  IMAD R14, R6, 0x7effffff, RZ ;  /* 0x7effffff060e7824 */ /* 0x000fe200078e02ff */
[----:B------:R-:W4:Y:S03]  /*37cc0*/  LDL R23, [R1+0x114] ;  /* 0x0001140001177983 */ /* 0x000f260000100800 */
[----:B------:R-:W-:Y:S01]  /*37cd0*/  IMAD.HI.U32 R14, R14, 0x7f000001, R6 ;  /* 0x7f0000010e0e7827 */ /* 0x000fe200078e0006 */
[----:B------:R-:W-:Y:S01]  /*37ce0*/  @P1 IADD3 R21, PT, PT, R21, -0x7f000001, RZ ;  /* 0x80ffffff15151810 */ /* 0x000fe20007ffe0ff */
[----:B------:R-:W-:Y:S01]  /*37cf0*/  ISETP.GE.U32.AND P1, PT, R13, 0x7f000001, PT ;  /* 0x7f0000010d00780c */ /* 0x000fe20003f26070 */
[----:B------:R-:W4:Y:S01]  /*37d00*/  LDL R34, [R1+0x118] ;  /* 0x0001180001227983 */ /* 0x000f220000100800 */
[----:B------:R-:W-:-:S03]  /*37d10*/  IMAD.WIDE.U32 R6, R42, UR9, RZ ;  /* 0x000000092a067c25 */ /* 0x000fc6000f8e00ff */
[----:B------:R-:W4:Y:S01]  /*37d20*/  LDL R35, [R1+0x11c] ;  /* 0x00011c0001237983 */ /* 0x000f220000100800 */
[----:B------:R-:W-:Y:S01]  /*37d30*/  @P0 IADD3 R12, PT, PT, R12, -0x7f000001, RZ ;  /* 0x80ffffff0c0c0810 */ /* 0x000fe20007ffe0ff */
[----:B------:R-:W-:Y:S01]  /*37d40*/  ISETP.GE.U32.AND P0, PT, R28, 0x7f000001, PT ;  /* 0x7f0000011c00780c */ /* 0x000fe20003f06070 */
[----:B------:R-:W-:Y:S01]  /*37d50*/  IMAD R18, R6, 0x7effffff, RZ ;  /* 0x7effffff06127824 */ /* 0x000fe200078e02ff */
[----:B------:R-:W-:Y:S01]  /*37d60*/  IADD3 R21, PT, PT, R26, R21, RZ ;  /* 0x000000151a157210 */ /* 0x000fe20007ffe0ff */
[----:B------:R-:W4:Y:S02]  /*37d70*/  LDG.E R82, desc[UR22][R126.64+0x17c] ;  /* 0x00017c167e527981 */ /* 0x000f24000c1e1900 */
[----:B------:R-:W-:Y:S02]  /*37d80*/  IMAD.HI.U32 R18, R18, 0x7f000001, R6 ;  /* 0x7f00000112127827 */ /* 0x000fe400078e0006 */
[----:B------:R-:W-:Y:S02]  /*37d90*/  ISETP.GE.U32.AND P2, PT, R21, 0x7f000001, PT ;  /* 0x7f0000011500780c */ /* 0x000fe40003f46070 */
[----:B------:R-:W-:Y:S01]  /*37da0*/  IMAD.WIDE.U32 R6, R44, UR10, RZ ;  /* 0x0000000a2c067c25 */ /* 0x000fe2000f8e00ff */
[----:B------:R-:W-:-:S03]  /*37db0*/  @P1 IADD3 R13, PT, PT, R13, -0x7f000001, RZ ;  /* 0x80ffffff0d0d1810 */ /* 0x000fc60007ffe0ff */
[----:B-1----:R-:W-:Y:S01]  /*37dc0*/  IMAD R20, R6, 0x7effffff, RZ ;  /* 0x7effffff06147824 */ /* 0x002fe200078e02ff */
[----:B------:R-:W-:Y:S02]  /*37dd0*/  @P0 IADD3 R28, PT, PT, R28, -0x7f000001, RZ ;  /* 0x80ffffff1c1c0810 */ /* 0x000fe40007ffe0ff */
[----:B------:R-:W-:Y:S01]  /*37de0*/  IADD3 R13, PT, PT, R26, R13, RZ ;  /* 0x0000000d1a0d7210 */ /* 0x000fe20007ffe0ff */
[----:B------:R-:W-:Y:S01]  /*37df0*/  IMAD.HI.U32 R20, R20, 0x7f000001, R6 ;  /* 0x7f00000114147827 */ /* 0x000fe200078e0006 */
[----:B------:R-:W-:Y:S02]  /*37e00*/  IADD3 R6, PT, PT, R28, UR6, RZ ;  /* 0x000000061c067c10 */ /* 0x000fe4000fffe0ff */
[----:B------:R-:W-:Y:S01]  /*37e10*/  @P2 IADD3 R21, PT, PT, R21, -0x7f000001, RZ ;  /* 0x80ffffff15152810 */ /* 0x000fe20007ffe0ff */
[----:B------:R-:W-:Y:S02]  /*37e20*/  ISETP.GE.U32.AND P0, PT, R13, 0x7f000001, PT ;  /* 0x7f0000010d00780c */ /* 0x000fe40003f06070 */
[----:B------:R-:W-:Y:S01]  /*37e30*/  ISETP.GE.U32.AND P2, PT, R6, 0x7f000001, PT ;  /* 0x7f0000010600780c */ /* 0x000fe20003f46070 */
[----:B------:R-:W-:-:S10]  /*37e40*/  ISETP.GE.U32.AND P1, PT, R15, 0x7f000001, PT ;  /* 0x7f0000010f00780c */ /* 0x000fd40003f26070 */
[----:B------:R-:W-:Y:S02]  /*37e50*/  @P0 IADD3 R13, PT, PT, R13, -0x7f000001, RZ ;  /* 0x80ffffff0d0d0810 */ /* 0x000fe40007ffe0ff */
[----:B------:R-:W-:Y:S02]  /*37e60*/  @P2 IADD3 R6, PT, PT, R6, -0x7f000001, RZ ;  /* 0x80ffffff06062810 */ /* 0x000fe40007ffe0ff */
[----:B------:R-:W-:Y:S02]  /*37e70*/  @P1 IADD3 R15, PT, PT, R15, -0x7f000001, RZ ;  /* 0x80ffffff0f0f1810 */ /* 0x000fe40007ffe0ff */
[----:B------:R-:W-:Y:S01]  /*37e80*/  IADD3 R6, PT, PT, R13, R6, RZ ;  /* 0x000000060d067210 */ /* 0x000fe20007ffe0ff */
[----:B0-----:R-:W-:-:S04]  /*37e90*/  IMAD.WIDE.U32 R4, R12, UR11, RZ ;  /* 0x0000000b0c047c25 */ /* 0x001fc8000f8e00ff */
[----:B------:R-:W-:Y:S01]  /*37ea0*/  ISETP.GE.U32.AND P3, PT, R6, 0x7f000001, PT ;  /* 0x7f0000010600780c */ /* 0x000fe20003f66070 */
[----:B------:R-:W-:Y:S01]  /*37eb0*/  IADD3 R45, PT, PT, R26, R15, RZ ;  /* 0x0000000f1a2d7210 */ /* 0x000fe20007ffe0ff */
[----:B------:R-:W-:-:S04]  /*37ec0*/  IMAD R27, R4, 0x7effffff, RZ ;  /* 0x7effffff041b7824 */ /* 0x000fc800078e02ff */
[----:B------:R-:W-:Y:S01]  /*37ed0*/  ISETP.GE.U32.AND P0, PT, R45, 0x7f000001, PT ;  /* 0x7f0000012d00780c */ /* 0x000fe20003f06070 */
[----:B------:R-:W-:-:S04]  /*37ee0*/  IMAD.HI.U32 R27, R27, 0x7f000001, R4 ;  /* 0x7f0000011b1b7827 */ /* 0x000fc800078e0004 */
[----:B------:R-:W-:Y:S02]  /*37ef0*/  IMAD.WIDE.U32 R4, R21, UR12, RZ ;  /* 0x0000000c15047c25 */ /* 0x000fe4000f8e00ff */
[----:B------:R-:W-:Y:S01]  /*37f00*/  @P3 IADD3 R6, PT, PT, R6, -0x7f000001, RZ ;  /* 0x80ffffff06063810 */ /* 0x000fe20007ffe0ff */
[----:B------:R-:W-:Y:S01]  /*37f10*/  ISETP.GE.U32.AND P2, PT, R19, 0x7f000001, PT ;  /* 0x7f0000011300780c */ /* 0x000fe20003f46070 */
[----:B------:R-:W-:Y:S02]  /*37f20*/  IMAD R22, R4, 0x7effffff, RZ ;  /* 0x7effffff04167824 */ /* 0x000fe400078e02ff */
[----:B------:R-:W-:Y:S02]  /*37f30*/  IADD3 R46, PT, PT, R43, R6, RZ ;  /* 0x000000062b2e7210 */ /* 0x000fe40007ffe0ff */
[----:B------:R-:W-:Y:S01]  /*37f40*/  IMAD.HI.U32 R22, R22, 0x7f000001, R4 ;  /* 0x7f00000116167827 */ /* 0x000fe200078e0004 */
[----:B------:R-:W-:Y:S01]  /*37f50*/  @P0 IADD3 R45, PT, PT, R45, -0x7f000001, RZ ;  /* 0x80ffffff2d2d0810 */ /* 0x000fe20007ffe0ff */
[----:B------:R-:W4:Y:S01]  /*37f60*/  LDL.64 R4, [R1+0x100] ;  /* 0x0001000001047983 */ /* 0x000f220000100a00 */
[----:B------:R-:W-:-:S05]  /*37f70*/  ISETP.GE.U32.AND P0, PT, R46, 0x7f000001, PT ;  /* 0x7f0000012e00780c */ /* 0x000fca0003f06070 */
[----:B------:R-:W-:-:S04]  /*37f80*/  @P2 IADD3 R19, PT, PT, R19, -0x7f000001, RZ ;  /* 0x80ffffff13132810 */ /* 0x000fc80007ffe0ff */
[----:B------:R-:W-:-:S04]  /*37f90*/  IADD3 R43, PT, PT, R26, R19, RZ ;  /* 0x000000131a2b7210 */ /* 0x000fc80007ffe0ff */
[----:B------:R-:W-:Y:S01]  /*37fa0*/  @P0 IADD3 R46, PT, PT, R46, -0x7f000001, RZ ;  /* 0x80ffffff2e2e0810 */ /* 0x000fe20007ffe0ff */
[----:B------:R-:W-:Y:S01]  /*37fb0*/  ISETP.GE.U32.AND P0, PT, R2, R49, PT ;  /* 0x000000310200720c */ /* 0x000fe20003f06070 */
[----:B------:R-:W-:Y:S01]  /*37fc0*/  ISETP.GE.U32.AND P1, PT, R43, 0x7f000001, PT ;  /* 0x7f0000012b00780c */ /* 0x000fe20003f26070 */
[----:B------:R-:W-:Y:S02]  /*37fd0*/  IADD3 R19, PT, PT, -R49, R2, RZ ;  /* 0x0000000231137210 */ /* 0x000fe40007ffe1ff */
[----:B------:R-:W-:Y:S01]  /*37fe0*/  IADD3 R42, PT, PT, R42, R46, RZ ;  /* 0x0000002e2a2a7210 */ /* 0x000fe20007ffe0ff */
[----:B------:R-:W-:Y:S01]  /*37ff0*/  IMAD.WIDE.U32 R6, R45, UR13, RZ ;  /* 0x0000000d2d067c25 */ /* 0x000fe2000f8e00ff */
[----:B------:R-:W-:Y:S01]  /*38000*/  IADD3 R13, PT, PT, R13, R13, RZ ;  /* 0x0000000d0d0d7210 */ /* 0x000fe20007ffe0ff */
[----:B------:R-:W4:Y:S06]  /*38010*/  LDL.LU R49, [R1+0xa88] ;  /* 0x000a880001317983 */ /* 0x000f2c0000300800 */
[----:B------:R-:W-:-:S02]  /*38020*/  @!P0 IADD3 R19, PT, PT, R19, 0x7f000001, RZ ;  /* 0x7f00000113138810 */ /* 0x000fc40007ffe0ff */
[----:B------:R-:W-:Y:S01]  /*38030*/  @P1 IADD3 R43, PT, PT, R43, -0x7f000001, RZ ;  /* 0x80ffffff2b2b1810 */ /* 0x000fe20007ffe0ff */
[----:B------:R-:W-:Y:S01]  /*38040*/  ISETP.GE.U32.AND P1, PT, R24, 0x7f000001, PT ;  /* 0x7f0000011800780c */ /* 0x000fe20003f26070 */
[----:B------:R-:W-:Y:S01]  /*38050*/  IADD3 R19, PT, PT, R19, R81, RZ ;  /* 0x0000005113137210 */ /* 0x000fe20007ffe0ff */
[----:B------:R-:W-:-:S04]  /*38060*/  ISETP.GE.U32.AND P2, PT, R42, 0x7f000001, PT ;  /* 0x7f0000012a00780c */ /* 0x000fc80003f46070 */
[----:B------:R-:W-:Y:S01]  /*38070*/  ISETP.GE.U32.AND P0, PT, R19, 0x7f000001, PT ;  /* 0x7f0000011300780c */ /* 0x000fe20003f06070 */
[----:B------:R-:W-:-:S06]  /*38080*/  IMAD R15, R6, 0x7effffff, RZ ;  /* 0x7effffff060f7824 */ /* 0x000fcc00078e02ff */
[----:B------:R-:W-:Y:S01]  /*38090*/  @P1 IADD3 R24, PT, PT, R24, -0x7f000001, RZ ;  /* 0x80ffffff18181810 */ /* 0x000fe20007ffe0ff */
[----:B------:R-:W-:-:S04]  /*380a0*/  IMAD.HI.U32 R15, R15, 0x7f000001, R6 ;  /* 0x7f0000010f0f7827 */ /* 0x000fc800078e0006 */
[----:B------:R-:W-:Y:S01]  /*380b0*/  IMAD.WIDE.U32 R6, R43, UR14, RZ ;  /* 0x0000000e2b067c25 */ /* 0x000fe2000f8e00ff */
[----:B------:R-:W-:Y:S02]  /*380c0*/  IADD3 R24, PT, PT, R26, R24, RZ ;  /* 0x000000181a187210 */ /* 0x000fe40007ffe0ff */
[----:B------:R-:W-:Y:S01]  /*380d0*/  @P0 IADD3 R19, PT, PT, R19, -0x7f000001, RZ ;  /* 0x80ffffff13130810 */ /* 0x000fe20007ffe0ff */
[----:B------:R-:W-:Y:S01]  /*380e0*/  IMAD R2, R6, 0x7effffff, RZ ;  /* 0x7effffff06027824 */ /* 0x000fe200078e02ff */
[----:B------:R-:W-:Y:S01]  /*380f0*/  @P2 IADD3 R42, PT, PT, R42, -0x7f000001, RZ ;  /* 0x80ffffff2a2a2810 */ /* 0x000fe20007ffe0ff */
[----:B------:R-:W-:Y:S02]  /*38100*/  ISETP.GE.U32.AND P0, PT, R24, 0x7f000001, PT ;  /* 0x7f0000011800780c */ /* 0x000fe40003f06070 */
[----:B------:R-:W-:-:S04]  /*38110*/  IMAD.HI.U32 R2, R2, 0x7f000001, R6 ;  /* 0x7f00000102027827 */ /* 0x000fc800078e0006 */
[----:B------:R-:W-:Y:S01]  /*38120*/  IMAD.WIDE.U32 R6, R19, R19, RZ ;  /* 0x0000001313067225 */ /* 0x000fe200078e00ff */
[----:B------:R-:W-:-:S03]  /*38130*/  IADD3 R42, PT, PT, R44, R42, RZ ;  /* 0x0000002a2c2a7210 */ /* 0x000fc60007ffe0ff */
[----:B------:R-:W-:Y:S02]  /*38140*/  IMAD R44, R6, 0x7effffff, RZ ;  /* 0x7effffff062c7824 */ /* 0x000fe400078e02ff */
[----:B------:R-:W-:Y:S02]  /*38150*/  ISETP.GE.U32.AND P1, PT, R42, 0x7f000001, PT ;  /* 0x7f0000012a00780c */ /* 0x000fe40003f26070 */
[----:B------:R-:W-:Y:S01]  /*38160*/  IMAD.HI.U32 R44, R44, 0x7f000001, R6 ;  /* 0x7f0000012c2c7827 */ /* 0x000fe200078e0006 */
[----:B------:R-:W-:-:S04]  /*38170*/  @P0 IADD3 R24, PT, PT, R24, -0x7f000001, RZ ;  /* 0x80ffffff18180810 */ /* 0x000fc80007ffe0ff */
[----:B------:R-:W-:-:S06]  /*38180*/  ISETP.GE.U32.AND P0, PT, R44, 0x7f000001, PT ;  /* 0x7f0000012c00780c */ /* 0x000fcc0003f06070 */
[----:B------:R-:W-:-:S04]  /*38190*/  @P1 IADD3 R42, PT, PT, R42, -0x7f000001, RZ ;  /* 0x80ffffff2a2a1810 */ /* 0x000fc80007ffe0ff */
[----:B------:R-:W-:-:S03]  /*381a0*/  IADD3 R42, PT, PT, R12, R42, RZ ;  /* 0x0000002a0c2a7210 */ /* 0x000fc60007ffe0ff */
[----:B------:R-:W-:Y:S01]  /*381b0*/  @P0 IADD3 R44, PT, PT, R44, -0x7f000001, RZ ;  /* 0x80ffffff2c2c0810 */ /* 0x000fe20007ffe0ff */
[----:B------:R-:W-:Y:S01]  /*381c0*/  ISETP.GE.U32.AND P0, PT, R9, 0x7f000001, PT ;  /* 0x7f0000010900780c */ /* 0x000fe20003f06070 */
[----:B------:R-:W-:Y:S01]  /*381d0*/  ISETP.GE.U32.AND P1, PT, R42, 0x7f000001, PT ;  /* 0x7f0000012a00780c */ /* 0x000fe20003f26070 */
[----:B------:R-:W-:-:S04]  /*381e0*/  IMAD.WIDE.U32 R6, R24, UR15, RZ ;  /* 0x0000000f18067c25 */ /* 0x000fc8000f8e00ff */
[----:B------:R-:W-:-:S07]  /*381f0*/  IMAD R12, R6, 0x7effffff, RZ ;  /* 0x7effffff060c7824 */ /* 0x000fce00078e02ff */
[----:B------:R-:W-:Y:S02]  /*38200*/  @P0 IADD3 R9, PT, PT, R9, -0x7f000001, RZ ;  /* 0x80ffffff09090810 */ /* 0x000fe40007ffe0ff */
[----:B------:R-:W-:Y:S02]  /*38210*/  @P1 IADD3 R42, PT, PT, R42, -0x7f000001, RZ ;  /* 0x80ffffff2a2a1810 */ /* 0x000fe40007ffe0ff */
[----:B------:R-:W-:Y:S01]  /*38220*/  IADD3 R9, PT, PT, R26, R9, RZ ;  /* 0x000000091a097210 */ /* 0x000fe20007ffe0ff */
[----:B------:R-:W-:Y:S01]  /*38230*/  IMAD.HI.U32 R12, R12, 0x7f000001, R6 ;  /* 0x7f0000010c0c7827 */ /* 0x000fe200078e0006 */
[----:B------:R-:W-:-:S03]  /*38240*/  IADD3 R21, PT, PT, R21, R42, RZ ;  /* 0x0000002a15157210 */ /* 0x000fc60007ffe0ff */
[----:B------:R-:W-:Y:S01]  /*38250*/  ISETP.GE.U32.AND P0, PT, R9, 0x7f000001, PT ;  /* 0x7f0000010900780c */ /* 0x000fe20003f06070 */
[----:B------:R-:W-:Y:S01]  /*38260*/  IMAD.WIDE.U32 R6, R44, R19, RZ ;  /* 0x000000132c067225 */ /* 0x000fe200078e00ff */
[----:B------:R-:W-:-:S03]  /*38270*/  ISETP.GE.U32.AND P2, PT, R21, 0x7f000001, PT ;  /* 0x7f0000011500780c */ /* 0x000fc60003f46070 */
[----:B------:R-:W-:-:S04]  /*38280*/  IMAD R42, R6, 0x7effffff, RZ ;  /* 0x7effffff062a7824 */ /* 0x000fc800078e02ff */
[----:B------:R-:W-:-:S04]  /*38290*/  IMAD.HI.U32 R42, R42, 0x7f000001, R6 ;  /* 0x7f0000012a2a7827 */ /* 0x000fc800078e0006 */
[----:B------:R-:W-:Y:S01]  /*382a0*/  @P0 IADD3 R9, PT, PT, R9, -0x7f000001, RZ ;  /* 0x80ffffff09090810 */ /* 0x000fe20007ffe0ff */
[----:B------:R-:W-:Y:S01]  /*382b0*/  ISETP.GE.U32.AND P0, PT, R42, 0x7f000001, PT ;  /* 0x7f0000012a00780c */ /* 0x000fe20003f06070 */
[----:B------:R-:W-:Y:S01]  /*382c0*/  @P2 IADD3 R21, PT, PT, R21, -0x7f000001, RZ ;  /* 0x80ffffff15152810 */ /* 0x000fe20007ffe0ff */
[----:B------:R-:W-:-:S03]  /*382d0*/  ISETP.GE.U32.AND P1, PT, R11, 0x7f000001, PT ;  /* 0x7f0000010b00780c */ /* 0x000fc60003f26070 */
[----:B------:R-:W-:-:S08]  /*382e0*/  IADD3 R45, PT, PT, R45, R21, RZ ;  /* 0x000000152d2d7210 */ /* 0x000fd00007ffe0ff */
[----:B------:R-:W-:Y:S01]  /*382f0*/  @P0 IADD3 R42, PT, PT, R42, -0x7f000001, RZ ;  /* 0x80ffffff2a2a0810 */ /* 0x000fe20007ffe0ff */
[----:B------:R-:W-:Y:S01]  /*38300*/  ISETP.GE.U32.AND P0, PT, R45, 0x7f000001, PT ;  /* 0x7f0000012d00780c */ /* 0x000fe20003f06070 */
[----:B------:R-:W-:-:S04]  /*38310*/  @P1 IADD3 R11, PT, PT, R11, -0x7f000001, RZ ;  /* 0x80ffffff0b0b1810 */ /* 0x000fc80007ffe0ff */
[----:B------:R-:W-:-:S08]  /*38320*/  IADD3 R11, PT, PT, R26, R11, RZ ;  /* 0x0000000b1a0b7210 */ /* 0x000fd00007ffe0ff */
[----:B------:R-:W-:Y:S01]  /*38330*/  @P0 IADD3 R45, PT, PT, R45, -0x7f000001, RZ ;  /* 0x80ffffff2d2d0810 */ /* 0x000fe20007ffe0ff */
[----:B------:R-:W-:-:S03]  /*38340*/  ISETP.GE.U32.AND P1, PT, R11, 0x7f000001, PT ;  /* 0x7f0000010b00780c */ /* 0x000fc60003f26070 */
[----:B------:R-:W-:-:S05]  /*38350*/  IADD3 R43, PT, PT, R43, R45, RZ ;  /* 0x0000002d2b2b7210 */ /* 0x000fca0007ffe0ff */
[----:B------:R-:W-:Y:S01]  /*38360*/  ISETP.GE.U32.AND P0, PT, R43, 0x7f000001, PT ;  /* 0x7f0000012b00780c */ /* 0x000fe20003f06070 */
[----:B------:R-:W-:-:S04]  /*38370*/  IMAD.WIDE.U32 R6, R9, UR16, RZ ;  /* 0x0000001009067c25 */ /* 0x000fc8000f8e00ff */
[----:B------:R-:W-:Y:S01]  /*38380*/  @P1 IADD3 R11, PT, PT, R11, -0x7f000001, RZ ;  /* 0x80ffffff0b0b1810 */ /* 0x000fe20007ffe0ff */
[----:B------:R-:W-:Y:S01]  /*38390*/  ISETP.GE.U32.AND P1, PT, R42, R47, PT ;  /* 0x0000002f2a00720c */ /* 0x000fe20003f26070 */
[----:B------:R-:W-:Y:S01]  /*383a0*/  IMAD R21, R6, 0x7effffff, RZ ;  /* 0x7effffff06157824 */ /* 0x000fe200078e02ff */
[----:B------:R-:W-:-:S05]  /*383b0*/  IADD3 R42, PT, PT, -R47, R42, RZ ;  /* 0x0000002a2f2a7210 */ /* 0x000fca0007ffe1ff */
[----:B------:R-:W-:Y:S01]  /*383c0*/  @P0 IADD3 R43, PT, PT, R43, -0x7f000001, RZ ;  /* 0x80ffffff2b2b0810 */ /* 0x000fe20007ffe0ff */
[----:B------:R-:W-:-:S03]  /*383d0*/  IMAD.HI.U32 R21, R21, 0x7f000001, R6 ;  /* 0x7f00000115157827 */ /* 0x000fc600078e0006 */
[----:B------:R-:W-:Y:S01]  /*383e0*/  IADD3 R24, PT, PT, R24, R43, RZ ;  /* 0x0000002b18187210 */ /* 0x000fe20007ffe0ff */
[----:B------:R-:W-:Y:S01]  /*383f0*/  IMAD.WIDE.U32 R6, R11, UR17, RZ ;  /* 0x000000110b067c25 */ /* 0x000fe2000f8e00ff */
[----:B------:R-:W-:-:S03]  /*38400*/  @!P1 IADD3 R42, PT, PT, R42, 0x7f000001, RZ ;  /* 0x7f0000012a2a9810 */ /* 0x000fc60007ffe0ff */
[----:B------:R-:W-:Y:S01]  /*38410*/  IMAD R19, R6, 0x7effffff, RZ ;  /* 0x7effffff06137824 */ /* 0x000fe200078e02ff */
[----:B------:R-:W-:-:S03]  /*38420*/  ISETP.GE.U32.AND P0, PT, R24, 0x7f000001, PT ;  /* 0x7f0000011800780c */ /* 0x000fc60003f06070 */
[----:B------:R-:W-:-:S04]  /*38430*/  IMAD.HI.U32 R19, R19, 0x7f000001, R6 ;  /* 0x7f00000113137827 */ /* 0x000fc800078e0006 */
[----:B--2---:R-:W-:-:S04]  /*38440*/  IMAD.WIDE.U32 R6, R29, R42, RZ ;  /* 0x0000002a1d067225 */ /* 0x004fc800078e00ff */
[----:B------:R-:W-:Y:S02]  /*38450*/  IMAD R29, R6, 0x7effffff, RZ ;  /* 0x7effffff061d7824 */ /* 0x000fe400078e02ff */
[----:B------:R-:W-:Y:S02]  /*38460*/  @P0 IADD3 R24, PT, PT, R24, -0x7f000001, RZ ;  /* 0x80ffffff18180810 */ /* 0x000fe40007ffe0ff */
[----:B------:R-:W-:-:S04]  /*38470*/  IMAD.HI.U32 R29, R29, 0x7f000001, R6 ;  /* 0x7f0000011d1d7827 */ /* 0x000fc800078e0006 */
[----:B---3--:R-:W-:Y:S01]  /*38480*/  IMAD.WIDE.U32 R6, R31, R42, RZ ;  /* 0x0000002a1f067225 */ /* 0x008fe200078e00ff */
[----:B------:R-:W-:-:S03]  /*38490*/  IADD3 R9, PT, PT, R9, R24, RZ ;  /* 0x0000001809097210 */ /* 0x000fc60007ffe0ff */
[----:B------:R-:W-:Y:S01]  /*384a0*/  IMAD R31, R6, 0x7effffff, RZ ;  /* 0x7effffff061f7824 */ /* 0x000fe200078e02ff */
[----:B------:R-:W-:Y:S01]  /*384b0*/  ISETP.GE.U32.AND P0, PT, R17, 0x7f000001, PT ;  /* 0x7f0000011100780c */ /* 0x000fe20003f06070 */
[----:B------:R-:W-:Y:S02]  /*384c0*/  ISETP.GE.U32.AND P3, PT, R9, 0x7f000001, PT ;  /* 0x7f0000010900780c */ /* 0x000fe40003f66070 */
[----:B------:R-:W-:-:S04]  /*384d0*/  IMAD.HI.U32 R31, R31, 0x7f000001, R6 ;  /* 0x7f0000011f1f7827 */ /* 0x000fc800078e0006 */
[----:B----4-:R-:W-:-:S04]  /*384e0*/  IMAD.WIDE.U32 R6, R30, R42, RZ ;  /* 0x0000002a1e067225 */ /* 0x010fc800078e00ff */
[----:B------:R-:W-:-:S04]  /*384f0*/  IMAD R30, R6, 0x7effffff, RZ ;  /* 0x7effffff061e7824 */ /* 0x000fc800078e02ff */
[----:B------:R-:W-:-:S04]  /*38500*/  IMAD.HI.U32 R30, R30, 0x7f000001, R6 ;  /* 0x7f0000011e1e7827 */ /* 0x000fc800078e0006 */
[----:B------:R-:W-:Y:S01]  /*38510*/  IMAD.WIDE.U32 R6, R33, R42, RZ ;  /* 0x0000002a21067225 */ /* 0x000fe200078e00ff */
[----:B------:R-:W-:Y:S02]  /*38520*/  @P3 IADD3 R9, PT, PT, R9, -0x7f000001, RZ ;  /* 0x80ffffff09093810 */ /* 0x000fe40007ffe0ff */
[----:B------:R-:W-:Y:S01]  /*38530*/  @P0 IADD3 R17, PT, PT, R17, -0x7f000001, RZ ;  /* 0x80ffffff11110810 */ /* 0x000fe20007ffe0ff */
[----:B------:R-:W-:Y:S01]  /*38540*/  IMAD R24, R6, 0x7effffff, RZ ;  /* 0x7effffff06187824 */ /* 0x000fe200078e02ff */
[----:B------:R-:W-:Y:S01]  /*38550*/  ISETP.GE.U32.AND P1, PT, R16, 0x7f000001, PT ;  /* 0x7f0000011000780c */ /* 0x000fe20003f26070 */
[----:B------:R-:W-:Y:S02]  /*38560*/  IADD3 R11, PT, PT, R11, R9, RZ ;  /* 0x000000090b0b7210 */ /* 0x000fe40007ffe0ff */
[----:B------:R-:W-:Y:S01]  /*38570*/  IMAD.HI.U32 R6, R24, 0x7f000001, R6 ;  /* 0x7f00000118067827 */ /* 0x000fe200078e0006 */
[----:B------:R-:W-:Y:S02]  /*38580*/  IADD3 R7, PT, PT, R26, R17, RZ ;  /* 0x000000111a077210 */ /* 0x000fe40007ffe0ff */
[----:B------:R-:W-:-:S03]  /*38590*/  ISETP.GE.U32.AND P5, PT, R11, 0x7f000001, PT ;  /* 0x7f0000010b00780c */ /* 0x000fc60003fa6070 */
[----:B------:R-:W-:Y:S01]  /*385a0*/  ISETP.GE.U32.AND P4, PT, R7, 0x7f000001, PT ;  /* 0x7f0000010700780c */ /* 0x000fe20003f86070 */
[----:B------:R-:W-:-:S03]  /*385b0*/  ISETP.GE.U32.AND P0, PT, R29, 0x7f000001, PT ;  /* 0x7f0000011d00780c */ /* 0x000fc60003f06070 */
[----:B------:R-:W-:Y:S01]  /*385c0*/  @P1 IADD3 R16, PT, PT, R16, -0x7f000001, RZ ;  /* 0x80ffffff10101810 */ /* 0x000fe20007ffe0ff */
[----:B------:R-:W-:Y:S01]  /*385d0*/  ISETP.GE.U32.AND P1, PT, R31, 0x7f000001, PT ;  /* 0x7f0000011f00780c */ /* 0x000fe20003f26070 */
[----:B------:R-:W-:-:S04]  /*385e0*/  ISETP.GE.U32.AND P2, PT, R25, 0x7f000001, PT ;  /* 0x7f0000011900780c */ /* 0x000fc80003f46070 */
[----:B------:R-:W-:-:S03]  /*385f0*/  @P5 IADD3 R11, PT, PT, R11, -0x7f000001, RZ ;  /* 0x80ffffff0b0b5810 */ /* 0x000fc60007ffe0ff */
[----:B------:R-:W-:Y:S02]  /*38600*/  @P4 IADD3 R7, PT, PT, R7, -0x7f000001, RZ ;  /* 0x80ffffff07074810 */ /* 0x000fe40007ffe0ff */
[----:B------:R-:W-:Y:S02]  /*38610*/  IADD3 R16, PT, PT, R26, R16, RZ ;  /* 0x000000101a107210 */ /* 0x000fe40007ffe0ff */
[----:B------:R-:W-:Y:S02]  /*38620*/  IADD3 R11, PT, PT, R7, R11, RZ ;  /* 0x0000000b070b7210 */ /* 0x000fe40007ffe0ff */
[----:B------:R-:W-:Y:S02]  /*38630*/  @P0 IADD3 R29, PT, PT, R29, -0x7f000001, RZ ;  /* 0x80ffffff1d1d0810 */ /* 0x000fe40007ffe0ff */
[----:B------:R-:W-:Y:S01]  /*38640*/  @P1 IADD3 R31, PT, PT, R31, -0x7f000001, RZ ;  /* 0x80ffffff1f1f1810 */ /* 0x000fe20007ffe0ff */
[----:B------:R-:W-:Y:S01]  /*38650*/  ISETP.GE.U32.AND P4, PT, R16, 0x7f000001, PT ;  /* 0x7f0000011000780c */ /* 0x000fe20003f86070 */
[----:B------:R-:W-:Y:S01]  /*38660*/  @P2 IADD3 R25, PT, PT, R25, -0x7f000001, RZ ;  /* 0x80ffffff19192810 */ /* 0x000fe20007ffe0ff */
[----:B------:R-:W-:Y:S01]  /*38670*/  ISETP.GE.U32.AND P5, PT, R11, 0x7f000001, PT ;  /* 0x7f0000010b00780c */ /* 0x000fe20003fa6070 */
[----:B------:R-:W-:Y:S01]  /*38680*/  ISETP.GE.U32.AND P2, PT, R30, 0x7f000001, PT ;  /* 0x7f0000011e00780c */ /* 0x000fe20003f46070 */
[----:B------:R-:W-:-:S02]  /*38690*/  IADD3 R29, PT, PT, R29, R40, RZ ;  /* 0x000000281d1d7210 */ /* 0x000fc40007ffe0ff */
[----:B------:R-:W-:Y:S01]  /*386a0*/  IADD3 R23, PT, PT, R31, R23, RZ ;  /* 0x000000171f177210 */ /* 0x000fe20007ffe0ff */
[----:B------:R-:W-:Y:S02]  /*386b0*/  ISETP.GE.U32.AND P3, PT, R6, 0x7f000001, PT ;  /* 0x7f0000010600780c */ /* 0x000fe40003f66070 */
[----:B------:R-:W-:Y:S02]  /*386c0*/  ISETP.GE.U32.AND P0, PT, R29, 0x7f000001, PT ;  /* 0x7f0000011d00780c */ /* 0x000fe40003f06070 */
[----:B------:R-:W-:Y:S02]  /*386d0*/  ISETP.GE.U32.AND P1, PT, R23, 0x7f000001, PT ;  /* 0x7f0000011700780c */ /* 0x000fe40003f26070 */
[----:B------:R-:W-:Y:S02]  /*386e0*/  @P4 IADD3 R16, PT, PT, R16, -0x7f000001, RZ ;  /* 0x80ffffff10104810 */ /* 0x000fe40007ffe0ff */
[----:B------:R-:W-:Y:S02]  /*386f0*/  @P5 IADD3 R11, PT, PT, R11, -0x7f000001, RZ ;  /* 0x80ffffff0b0b5810 */ /* 0x000fe40007ffe0ff */
[----:B------:R-:W-:-:S02]  /*38700*/  @P2 IADD3 R30, PT, PT, R30, -0x7f000001, RZ ;  /* 0x80ffffff1e1e2810 */ /* 0x000fc40007ffe0ff */
[----:B------:R-:W-:Y:S01]  /*38710*/  IADD3 R9, PT, PT, R26, R25, RZ ;  /* 0x000000191a097210 */ /* 0x000fe20007ffe0ff */
[----:B------:R0:W-:Y:S01]  /*38720*/  STL [R1+0x110], R29 ;  /* 0x0001101d01007387 */ /* 0x0001e20000100800 */
[----:B------:R-:W-:Y:S02]  /*38730*/  IADD3 R11, PT, PT, R16, R11, RZ ;  /* 0x0000000b100b7210 */ /* 0x000fe40007ffe0ff */
[----:B------:R-:W-:Y:S01]  /*38740*/  IADD3 R30, PT, PT, R30, R34, RZ ;  /* 0x000000221e1e7210 */ /* 0x000fe20007ffe0ff */
[----:B------:R1:W-:Y:S01]  /*38750*/  STL [R1+0x114], R23 ;  /* 0x0001141701007387 */ /* 0x0003e20000100800 */
[----:B------:R-:W-:Y:S02]  /*38760*/  @P3 IADD3 R6, PT, PT, R6, -0x7f000001, RZ ;  /* 0x80ffffff06063810 */ /* 0x000fe40007ffe0ff */
[----:B0-----:R-:W-:Y:S01]  /*38770*/  @P0 IADD3 R29, PT, PT, R29, -0x7f000001, RZ ;  /* 0x80ffffff1d1d0810 */ /* 0x001fe20007ffe0ff */
[----:B------:R-:W-:Y:S01]  /*38780*/  ISETP.GE.U32.AND P0, PT, R9, 0x7f000001, PT ;  /* 0x7f0000010900780c */ /* 0x000fe20003f06070 */
[----:B-1----:R-:W-:Y:S01]  /*38790*/  @P1 IADD3 R23, PT, PT, R23, -0x7f000001, RZ ;  /* 0x80ffffff17171810 */ /* 0x002fe20007ffe0ff */
[----:B------:R-:W-:Y:S01]  /*387a0*/  ISETP.GE.U32.AND P1, PT, R11, 0x7f000001, PT ;  /* 0x7f0000010b00780c */ /* 0x000fe20003f26070 */
[----:B------:R-:W-:Y:S01]  /*387b0*/  ISETP.GE.U32.AND P2, PT, R30, 0x7f000001, PT ;  /* 0x7f0000011e00780c */ /* 0x000fe20003f46070 */
[----:B------:R-:W-:-:S05]  /*387c0*/  IADD3 R6, PT, PT, R6, R35, RZ ;  /* 0x0000002306067210 */ /* 0x000fca0007ffe0ff */
[----:B------:R-:W-:Y:S01]  /*387d0*/  ISETP.GE.U32.AND P3, PT, R6, 0x7f000001, PT ;  /* 0x7f0000010600780c */ /* 0x000fe20003f66070 */
[----:B------:R0:W-:Y:S03]  /*387e0*/  STL [R1+0x118], R30 ;  /* 0x0001181e01007387 */ /* 0x0001e60000100800 */
[----:B------:R-:W-:Y:S02]  /*387f0*/  @P0 IADD3 R9, PT, PT, R9, -0x7f000001, RZ ;  /* 0x80ffffff09090810 */ /* 0x000fe40007ffe0ff */
[----:B------:R-:W-:Y:S01]  /*38800*/  @P1 IADD3 R11, PT, PT, R11, -0x7f000001, RZ ;  /* 0x80ffffff0b0b1810 */ /* 0x000fe20007ffe0ff */
[----:B------:R-:W-:Y:S01]  /*38810*/  STL [R1+0x110], R29 ;  /* 0x0001101d01007387 */ /* 0x000fe20000100800 */
[----:B0-----:R-:W-:Y:S02]  /*38820*/  @P2 IADD3 R30, PT, PT, R30, -0x7f000001, RZ ;  /* 0x80ffffff1e1e2810 */ /* 0x001fe40007ffe0ff */
[----:B------:R-:W-:Y:S01]  /*38830*/  IADD3 R11, PT, PT, R9, R11, RZ ;  /* 0x0000000b090b7210 */ /* 0x000fe20007ffe0ff */
[----:B------:R-:W-:Y:S04]  /*38840*/  STL [R1+0x114], R23 ;  /* 0x0001141701007387 */ /* 0x000fe80000100800 */
[----:B------:R-:W-:Y:S01]  /*38850*/  STL [R1+0x118], R30 ;  /* 0x0001181e01007387 */ /* 0x000fe20000100800 */
[----:B------:R-:W-:-:S03]  /*38860*/  ISETP.GE.U32.AND P0, PT, R11, 0x7f000001, PT ;  /* 0x7f0000010b00780c */ /* 0x000fc60003f06070 */
[----:B------:R0:W-:Y:S02]  /*38870*/  STL [R1+0x11c], R6 ;  /* 0x00011c0601007387 */ /* 0x0001e40000100800 */
[----:B0-----:R-:W-:-:S05]  /*38880*/  @P3 IADD3 R6, PT, PT, R6, -0x7f000001, RZ ;  /* 0x80ffffff06063810 */ /* 0x001fca0007ffe0ff */
[----:B------:R0:W-:Y:S04]  /*38890*/  STL [R1+0x11c], R6 ;  /* 0x00011c0601007387 */ /* 0x0001e80000100800 */
[----:B------:R-:W2:Y:S01]  /*388a0*/  LD.E R29, desc[UR22][R4.64+0x510] ;  /* 0x00051016041d7980 */ /* 0x000ea2000c101900 */
[----:B------:R-:W-:-:S03]  /*388b0*/  @P0 IADD3 R11, PT, PT, R11, -0x7f000001, RZ ;  /* 0x80ffffff0b0b0810 */ /* 0x000fc60007ffe0ff */
[----:B------:R-:W3:Y:S01]  /*388c0*/  LD.E R25, desc[UR22][R4.64+0x514] ;  /* 0x0005141604197980 */ /* 0x000ee2000c101900 */
[----:B------:R-:W-:Y:S01]  /*388d0*/  IADD3 R23, PT, PT, R48, R11, RZ ;  /* 0x0000000b30177210 */ /* 0x000fe20007ffe0ff */
[----:B------:R-:W-:Y:S02]  /*388e0*/  ISETP.GE.U32.AND P1, PT, R14, 0x7f000001, PT ;  /* 0x7f0000010e00780c */ /* 0x000fe40003f26070 */
[----:B------:R-:W4:Y:S02]  /*388f0*/  LD.E R34, desc[UR22][R4.64+0x518] ;  /* 0x0005181604227980 */ /* 0x000f24000c101900 */
[----:B------:R-:W-:Y:S02]  /*38900*/  ISETP.GE.U32.AND P0, PT, R23, 0x7f000001, PT ;  /* 0x7f0000011700780c */ /* 0x000fe40003f06070 */
[----:B------:R1:W3:Y:S01]  /*38910*/  LD.E R31, desc[UR22][R4.64+0x51c] ;  /* 0x00051c16041f7980 */ /* 0x0002e2000c101900 */
[----:B------:R-:W-:-:S03]  /*38920*/  ISETP.GE.U32.AND P2, PT, R18, 0x7f000001, PT ;  /* 0x7f0000011200780c */ /* 0x000fc60003f46070 */
[----:B------:R-:W4:Y:S03]  /*38930*/  LDL R33, [R1+0x110] ;  /* 0x0001100001217983 */ /* 0x000f260000100800 */
[----:B------:R-:W-:Y:S01]  /*38940*/  @P1 IADD3 R14, PT, PT, R14, -0x7f000001, RZ ;  /* 0x80ffffff0e0e1810 */ /* 0x000fe20007ffe0ff */
[----:B------:R-:W4:Y:S03]  /*38950*/  LDL R35, [R1+0x118] ;  /* 0x0001180001237983 */ /* 0x000f260000100800 */
[----:B------:R-:W-:Y:S01]  /*38960*/  @P0 IADD3 R23, PT, PT, R23, -0x7f000001, RZ ;  /* 0x80ffffff17170810 */ /* 0x000fe20007ffe0ff */
[----:B------:R-:W4:Y:S03]  /*38970*/  LDL R40, [R1+0x11c] ;  /* 0x00011c0001287983 */ /* 0x000f260000100800 */
[----:B------:R-:W-:-:S02]  /*38980*/  IADD3 R43, PT, PT, R23, R14, RZ ;  /* 0x0000000e172b7210 */ /* 0x000fc40007ffe0ff */
[----:B------:R-:W-:Y:S01]  /*38990*/  @P2 IADD3 R18, PT, PT, R18, -0x7f000001, RZ ;  /* 0x80ffffff12122810 */ /* 0x000fe20007ffe0ff */
[----:B-1----:R-:W-:Y:S01]  /*389a0*/  IMAD.WIDE.U32 R4, R9, UR20, RZ ;  /* 0x0000001409047c25 */ /* 0x002fe2000f8e00ff */
[----:B------:R-:W4:Y:S01]  /*389b0*/  LDL R14, [R1+0x114] ;  /* 0x00011400010e7983 */ /* 0x000f220000100800 */
[----:B------:R-:W-:Y:S01]  /*389c0*/  ISETP.GE.U32.AND P0, PT, R43, 0x7f000001, PT ;  /* 0x7f0000012b00780c */ /* 0x000fe20003f06070 */
[----:B------:R-:W-:Y:S01]  /*389d0*/  IADD3 R42, PT, PT, R23, R18, RZ ;  /* 0x00000012172a7210 */ /* 0x000fe20007ffe0ff */
[----:B------:R-:W-:Y:S01]  /*389e0*/  IMAD R30, R4, 0x7effffff, RZ ;  /* 0x7effffff041e7824 */ /* 0x000fe200078e02ff */
[----:B------:R-:W-:Y:S01]  /*389f0*/  ISETP.GE.U32.AND P3, PT, R22, 0x7f000001, PT ;  /* 0x7f0000011600780c */ /* 0x000fe20003f66070 */
[----:B0-----:R-:W-:Y:S01]  /*38a00*/  IMAD.WIDE.U32 R6, R7, UR18, RZ ;  /* 0x0000001207067c25 */ /* 0x001fe2000f8e00ff */
[----:B------:R-:W4:Y:S08]  /*38a10*/  LDG.E R83, desc[UR22][R126.64+0x180] ;  /* 0x000180167e537981 */ /* 0x000f30000c1e1900 */
[----:B------:R-:W-:Y:S01]  /*38a20*/  @P0 IADD3 R43, PT, PT, R43, -0x7f000001, RZ ;  /* 0x80ffffff2b2b0810 */ /* 0x000fe20007ffe0ff */
[----:B------:R-:W-:Y:S01]  /*38a30*/  ISETP.GE.U32.AND P0, PT, R42, 0x7f000001, PT ;  /* 0x7f0000012a00780c */ /* 0x000fe20003f06070 */
[----:B------:R-:W-:-:S04]  /*38a40*/  IMAD.HI.U32 R30, R30, 0x7f000001, R4 ;  /* 0x7f0000011e1e7827 */ /* 0x000fc800078e0004 */
[----:B------:R-:W-:-:S04]  /*38a50*/  IMAD.WIDE.U32 R4, R43, UR7, RZ ;  /* 0x000000072b047c25 */ /* 0x000fc8000f8e00ff */
[----:B------:R-:W-:-:S04]  /*38a60*/  IMAD R18, R4, 0x7effffff, RZ ;  /* 0x7effffff04127824 */ /* 0x000fc800078e02ff */
[----:B------:R-:W-:Y:S01]  /*38a70*/  @P0 IADD3 R42, PT, PT, R42, -0x7f000001, RZ ;  /* 0x80ffffff2a2a0810 */ /* 0x000fe20007ffe0ff */
[----:B------:R-:W-:-:S04]  /*38a80*/  IMAD.HI.U32 R18, R18, 0x7f000001, R4 ;  /* 0x7f00000112127827 */ /* 0x000fc800078e0004 */
[----:B------:R-:W-:-:S04]  /*38a90*/  IMAD.WIDE.U32 R4, R42, UR9, RZ ;  /* 0x000000092a047c25 */ /* 0x000fc8000f8e00ff */
[----:B------:R-:W-:-:S04]  /*38aa0*/  IMAD R9, R4, 0x7effffff, RZ ;  /* 0x7effffff04097824 */ /* 0x000fc800078e02ff */
[----:B------:R-:W-:Y:S02]  /*38ab0*/  IMAD.HI.U32 R9, R9, 0x7f000001, R4 ;  /* 0x7f00000109097827 */ /* 0x000fe400078e0004 */
[----:B------:R-:W4:Y:S01]  /*38ac0*/  LDL.64 R4, [R1+0x100] ;  /* 0x0001000001047983 */ /* 0x000f220000100a00 */
        /* <DEDUP_REMOVED lines=8> */
[----:B------:R-:W-:Y:S01]  /*38b50*/  ISETP.GE.U32.AND P0, PT, R27, 0x7f000001, PT ;  /* 0x7f0000011b00780c */ /* 0x000fe20003f06070 */
[----:B------:R-:W-:-:S12]  /*38b60*/  IADD3 R28, PT, PT, R28, R23, RZ ;  /* 0x000000171c1c7210 */ /* 0x000fd80007ffe0ff */
[----:B------:R-:W-:Y:S01]  /*38b70*/  @P0 IADD3 R27, PT, PT, R27, -0x7f000001, RZ ;  /* 0x80ffffff1b1b0810 */ /* 0x000fe20007ffe0ff */
[----:B------:R-:W-:Y:S01]  /*38b80*/  ISETP.GE.U32.AND P0, PT, R8, R47, PT ;  /* 0x0000002f0800720c */ /* 0x000fe20003f06070 */
[----:B------:R-:W-:Y:S01]  /*38b90*/  IADD3 R8, PT, PT, -R47, R8, RZ ;  /* 0x000000082f087210 */ /* 0x000fe20007ffe1ff */
[----:B------:R-:W-:Y:S01]  /*38ba0*/  ISETP.GE.U32.AND P2, PT, R13, 0x7f000001, PT ;  /* 0x7f0000010d00780c */ /* 0x000fe20003f46070 */
[----:B------:R-:W-:Y:S01]  /*38bb0*/  ISETP.GE.U32.AND P1, PT, R28, 0x7f000001, PT ;  /* 0x7f0000011c00780c */ /* 0x000fe20003f26070 */
[----:B------:R-:W-:Y:S01]  /*38bc0*/  IMAD R24, R6, 0x7effffff, RZ ;  /* 0x7effffff06187824 */ /* 0x000fe200078e02ff */
[----:B------:R-:W-:Y:S01]  /*38bd0*/  @P3 IADD3 R22, PT, PT, R22, -0x7f000001, RZ ;  /* 0x80ffffff16163810 */ /* 0x000fe20007ffe0ff */
[----:B------:R-:W4:Y:S07]  /*38be0*/  LDL.LU R47, [R1+0x9b4] ;  /* 0x0009b400012f7983 */ /* 0x000f2e0000300800 */
        /* <DEDUP_REMOVED lines=9> */
[----:B------:R-:W-:-:S03]  /*38c80*/  IADD3 R46, PT, PT, R28, UR6, RZ ;  /* 0x000000061c2e7c10 */ /* 0x000fc6000fffe0ff */
[----:B------:R-:W-:Y:S01]  /*38c90*/  IMAD.HI.U32 R26, R26, 0x7f000001, R6 ;  /* 0x7f0000011a1a7827 */ /* 0x000fe200078e0006 */
[----:B------:R-:W-:Y:S01]  /*38ca0*/  @P0 IADD3 R8, PT, PT, R8, -0x7f000001, RZ ;  /* 0x80ffffff08080810 */ /* 0x000fe20007ffe0ff */
[----:B------:R-:W-:Y:S02]  /*38cb0*/  ISETP.GE.U32.AND P0, PT, R20, 0x7f000001, PT ;  /* 0x7f0000011400780c */ /* 0x000fe40003f06070 */
[----:B------:R-:W-:Y:S01]  /*38cc0*/  IMAD.WIDE.U32 R6, R44, UR10, RZ ;  /* 0x0000000a2c067c25 */ /* 0x000fe2000f8e00ff */
[----:B------:R-:W-:-:S03]  /*38cd0*/  ISETP.GE.U32.AND P2, PT, R46, 0x7f000001, PT ;  /* 0x7f0000012e00780c */ /* 0x000fc60003f46070 */
[----:B------:R-:W-:-:S04]  /*38ce0*/  IMAD R16, R6, 0x7effffff, RZ ;  /* 0x7effffff06107824 */ /* 0x000fc800078e02ff */
[----:B------:R-:W-:-:S04]  /*38cf0*/  IMAD.HI.U32 R16, R16, 0x7f000001, R6 ;  /* 0x7f00000110107827 */ /* 0x000fc800078e0006 */
[----:B------:R-:W-:Y:S01]  /*38d00*/  IMAD.WIDE.U32 R6, R27, UR11, RZ ;  /* 0x0000000b1b067c25 */ /* 0x000fe2000f8e00ff */
[----:B------:R-:W-:Y:S02]  /*38d10*/  IADD3 R22, PT, PT, R23, R22, RZ ;  /* 0x0000001617167210 */ /* 0x000fe40007ffe0ff */
[----:B------:R-:W-:Y:S02]  /*38d20*/  @P0 IADD3 R20, PT, PT, R20, -0x7f000001, RZ ;  /* 0x80ffffff14140810 */ /* 0x000fe40007ffe0ff */
[----:B------:R-:W-:Y:S01]  /*38d30*/  @P2 IADD3 R46, PT, PT, R46, -0x7f000001, RZ ;  /* 0x80ffffff2e2e2810 */ /* 0x000fe20007ffe0ff */
[----:B------:R-:W-:Y:S01]  /*38d40*/  IMAD R17, R6, 0x7effffff, RZ ;  /* 0x7effffff06117824 */ /* 0x000fe200078e02ff */
[----:B------:R-:W-:-:S03]  /*38d50*/  ISETP.GE.U32.AND P1, PT, R22, 0x7f000001, PT ;  /* 0x7f0000011600780c */ /* 0x000fc60003f26070 */
[----:B------:R-:W-:Y:S01]  /*38d60*/  IMAD.HI.U32 R17, R17, 0x7f000001, R6 ;  /* 0x7f00000111117827 */ /* 0x000fe200078e0006 */
[----:B------:R-:W-:-:S03]  /*38d70*/  IADD3 R46, PT, PT, R20, R46, RZ ;  /* 0x0000002e142e7210 */ /* 0x000fc60007ffe0ff */
[----:B------:R-:W-:Y:S02]  /*38d80*/  IMAD.WIDE.U32 R6, R8, R8, RZ ;  /* 0x0000000808067225 */ /* 0x000fe400078e00ff */
[----:B------:R-:W-:Y:S02]  /*38d90*/  ISETP.GE.U32.AND P2, PT, R46, 0x7f000001, PT ;  /* 0x7f0000012e00780c */ /* 0x000fe40003f46070 */
[----:B------:R-:W-:-:S04]  /*38da0*/  IMAD R45, R6, 0x7effffff, RZ ;  /* 0x7effffff062d7824 */ /* 0x000fc800078e02ff */
[----:B------:R-:W-:Y:S01]  /*38db0*/  IMAD.HI.U32 R45, R45, 0x7f000001, R6 ;  /* 0x7f0000012d2d7827 */ /* 0x000fe200078e0006 */
[----:B------:R-:W-:Y:S01]  /*38dc0*/  @P1 IADD3 R22, PT, PT, R22, -0x7f000001, RZ ;  /* 0x80ffffff16161810 */ /* 0x000fe20007ffe0ff */
[----:B------:R-:W-:-:S03]  /*38dd0*/  ISETP.GE.U32.AND P1, PT, R15, 0x7f000001, PT ;  /* 0x7f0000010f00780c */ /* 0x000fc60003f26070 */
[----:B------:R-:W-:Y:S02]  /*38de0*/  ISETP.GE.U32.AND P0, PT, R45, 0x7f000001, PT ;  /* 0x7f0000012d00780c */ /* 0x000fe40003f06070 */
[----:B------:R-:W-:Y:S01]  /*38df0*/  @P2 IADD3 R46, PT, PT, R46, -0x7f000001, RZ ;  /* 0x80ffffff2e2e2810 */ /* 0x000fe20007ffe0ff */
[----:B------:R-:W-:-:S03]  /*38e00*/  IMAD.WIDE.U32 R6, R22, UR12, RZ ;  /* 0x0000000c16067c25 */ /* 0x000fc6000f8e00ff */
[----:B------:R-:W-:Y:S01]  /*38e10*/  IADD3 R43, PT, PT, R43, R46, RZ ;  /* 0x0000002e2b2b7210 */ /* 0x000fe20007ffe0ff */
[----:B------:R-:W-:Y:S01]  /*38e20*/  IMAD R13, R6, 0x7effffff, RZ ;  /* 0x7effffff060d7824 */ /* 0x000fe200078e02ff */
[----:B------:R-:W4:Y:S02]  /*38e30*/  LDL.LU R46, [R1+0xa7c] ;  /* 0x000a7c00012e7983 */ /* 0x000f240000300800 */
[----:B------:R-:W-:-:S03]  /*38e40*/  @P1 IADD3 R15, PT, PT, R15, -0x7f000001, RZ ;  /* 0x80ffffff0f0f1810 */ /* 0x000fc60007ffe0ff */
[----:B------:R-:W-:Y:S01]  /*38e50*/  @P0 IADD3 R45, PT, PT, R45, -0x7f000001, RZ ;  /* 0x80ffffff2d2d0810 */ /* 0x000fe20007ffe0ff */
[----:B------:R-:W-:Y:S01]  /*38e60*/  ISETP.GE.U32.AND P0, PT, R43, 0x7f000001, PT ;  /* 0x7f0000012b00780c */ /* 0x000fe20003f06070 */
[----:B------:R-:W-:Y:S01]  /*38e70*/  IMAD.HI.U32 R13, R13, 0x7f000001, R6 ;  /* 0x7f0000010d0d7827 */ /* 0x000fe200078e0006 */
[----:B------:R-:W-:-:S03]  /*38e80*/  IADD3 R15, PT, PT, R23, R15, RZ ;  /* 0x0000000f170f7210 */ /* 0x000fc60007ffe0ff */
[----:B------:R-:W-:Y:S02]  /*38e90*/  IMAD.WIDE.U32 R6, R45, R8, RZ ;  /* 0x000000082d067225 */ /* 0x000fe400078e00ff */
[----:B------:R-:W-:Y:S02]  /*38ea0*/  ISETP.GE.U32.AND P1, PT, R15, 0x7f000001, PT ;  /* 0x7f0000010f00780c */ /* 0x000fe40003f26070 */
[----:B------:R-:W-:-:S04]  /*38eb0*/  IMAD R45, R6, 0x7effffff, RZ ;  /* 0x7effffff062d7824 */ /* 0x000fc800078e02ff */
[----:B------:R-:W-:Y:S01]  /*38ec0*/  IMAD.HI.U32 R45, R45, 0x7f000001, R6 ;  /* 0x7f0000012d2d7827 */ /* 0x000fe200078e0006 */
[----:B------:R-:W-:-:S04]  /*38ed0*/  @P0 IADD3 R43, PT, PT, R43, -0x7f000001, RZ ;  /* 0x80ffffff2b2b0810 */ /* 0x000fc80007ffe0ff */
[----:B------:R-:W-:Y:S01]  /*38ee0*/  ISETP.GE.U32.AND P0, PT, R45, 0x7f000001, PT ;  /* 0x7f0000012d00780c */ /* 0x000fe20003f06070 */
[----:B------:R-:W-:Y:S02]  /*38ef0*/  IADD3 R42, PT, PT, R42, R43, RZ ;  /* 0x0000002b2a2a7210 */ /* 0x000fe40007ffe0ff */
[----:B------:R-:W-:-:S03]  /*38f00*/  @P1 IADD3 R15, PT, PT, R15, -0x7f000001, RZ ;  /* 0x80ffffff0f0f1810 */ /* 0x000fc60007ffe0ff */
[----:B------:R-:W-:-:S07]  /*38f10*/  ISETP.GE.U32.AND P1, PT, R42, 0x7f000001, PT ;  /* 0x7f0000012a00780c */ /* 0x000fce0003f26070 */
[----:B------:R-:W-:-:S05]  /*38f20*/  @P0 IADD3 R45, PT, PT, R45, -0x7f000001, RZ ;  /* 0x80ffffff2d2d0810 */ /* 0x000fca0007ffe0ff */
[----:B------:R-:W-:Y:S01]  /*38f30*/  ISETP.GE.U32.AND P0, PT, R45, R48, PT ;  /* 0x000000302d00720c */ /* 0x000fe20003f06070 */
[----:B------:R-:W-:-:S04]  /*38f40*/  @P1 IADD3 R42, PT, PT, R42, -0x7f000001, RZ ;  /* 0x80ffffff2a2a1810 */ /* 0x000fc80007ffe0ff */
[----:B------:R-:W-:Y:S02]  /*38f50*/  IADD3 R44, PT, PT, R44, R42, RZ ;  /* 0x0000002a2c2c7210 */ /* 0x000fe40007ffe0ff */
[----:B------:R-:W-:Y:S01]  /*38f60*/  IADD3 R42, PT, PT, -R48, R45, RZ ;  /* 0x0000002d302a7210 */ /* 0x000fe20007ffe1ff */
[----:B------:R-:W-:Y:S01]  /*38f70*/  IMAD.WIDE.U32 R6, R15, UR13, RZ ;  /* 0x0000000d0f067c25 */ /* 0x000fe2000f8e00ff */
[----:B------:R-:W4:Y:S04]  /*38f80*/  LDL.LU R45, [R1+0xa74] ;  /* 0x000a7400012d7983 */ /* 0x000f280000300800 */
[----:B------:R-:W-:Y:S01]  /*38f90*/  @!P0 IADD3 R42, PT, PT, R42, 0x7f000001, RZ ;  /* 0x7f0000012a2a8810 */ /* 0x000fe20007ffe0ff */
[----:B------:R-:W-:Y:S01]  /*38fa0*/  ISETP.GE.U32.AND P0, PT, R44, 0x7f000001, PT ;  /* 0x7f0000012c00780c */ /* 0x000fe20003f06070 */
[----:B------:R-:W-:-:S04]  /*38fb0*/  IMAD R8, R6, 0x7effffff, RZ ;  /* 0x7effffff06087824 */ /* 0x000fc800078e02ff */
[----:B------:R-:W-:-:S08]  /*38fc0*/  IMAD.HI.U32 R8, R8, 0x7f000001, R6 ;  /* 0x7f00000108087827 */ /* 0x000fd000078e0006 */
[----:B------:R-:W-:-:S04]  /*38fd0*/  @P0 IADD3 R44, PT, PT, R44, -0x7f000001, RZ ;  /* 0x80ffffff2c2c0810 */ /* 0x000fc80007ffe0ff */
[----:B------:R-:W-:-:S05]  /*38fe0*/  IADD3 R27, PT, PT, R27, R44, RZ ;  /* 0x0000002c1b1b7210 */ /* 0x000fca0007ffe0ff */
[----:B------:R-:W-:Y:S01]  /*38ff0*/  ISETP.GE.U32.AND P1, PT, R27, 0x7f000001, PT ;  /* 0x7f0000011b00780c */ /* 0x000fe20003f26070 */
[----:B--2---:R-:W-:-:S04]  /*39000*/  IMAD.WIDE.U32 R6, R29, R42, RZ ;  /* 0x0000002a1d067225 */ /* 0x004fc800078e00ff */
[----:B------:R-:W-:-:S04]  /*39010*/  IMAD R29, R6, 0x7effffff, RZ ;  /* 0x7effffff061d7824 */ /* 0x000fc800078e02ff */
[----:B------:R-:W-:-:S04]  /*39020*/  IMAD.HI.U32 R29, R29, 0x7f000001, R6 ;  /* 0x7f0000011d1d7827 */ /* 0x000fc800078e0006 */
        /* <DEDUP_REMOVED lines=12> */
[----:B------:R-:W-:-:S03]  /*390f0*/  @P0 IADD3 R29, PT, PT, R29, -0x7f000001, RZ ;  /* 0x80ffffff1d1d0810 */ /* 0x000fc60007ffe0ff */
[----:B------:R-:W-:Y:S01]  /*39100*/  IMAD.HI.U32 R6, R27, 0x7f000001, R6 ;  /* 0x7f0000011b067827 */ /* 0x000fe200078e0006 */
[----:B------:R-:W-:Y:S01]  /*39110*/  ISETP.GE.U32.AND P0, PT, R25, 0x7f000001, PT ;  /* 0x7f0000011900780c */ /* 0x000fe20003f06070 */
[----:B------:R-:W-:-:S03]  /*39120*/  ISETP.GE.U32.AND P1, PT, R34, 0x7f000001, PT ;  /* 0x7f0000012200780c */ /* 0x000fc60003f26070 */
[----:B------:R-:W-:Y:S01]  /*39130*/  ISETP.GE.U32.AND P2, PT, R6, 0x7f000001, PT ;  /* 0x7f0000010600780c */ /* 0x000fe20003f46070 */
[----:B------:R-:W-:Y:S01]  /*39140*/  @P4 IADD3 R22, PT, PT, R22, -0x7f000001, RZ ;  /* 0x80ffffff16164810 */ /* 0x000fe20007ffe0ff */
[----:B------:R-:W-:Y:S01]  /*39150*/  ISETP.GE.U32.AND P4, PT, R2, 0x7f000001, PT ;  /* 0x7f0000010200780c */ /* 0x000fe20003f86070 */
[----:B------:R-:W-:-:S06]  /*39160*/  IADD3 R29, PT, PT, R29, R33, RZ ;  /* 0x000000211d1d7210 */ /* 0x000fcc0007ffe0ff */
[----:B------:R-:W-:Y:S02]  /*39170*/  @P0 IADD3 R25, PT, PT, R25, -0x7f000001, RZ ;  /* 0x80ffffff19190810 */ /* 0x000fe40007ffe0ff */
[----:B------:R-:W-:Y:S01]  /*39180*/  @P1 IADD3 R34, PT, PT, R34, -0x7f000001, RZ ;  /* 0x80ffffff22221810 */ /* 0x000fe20007ffe0ff */
[----:B------:R-:W-:Y:S01]  /*39190*/  ISETP.GE.U32.AND P3, PT, R29, 0x7f000001, PT ;  /* 0x7f0000011d00780c */ /* 0x000fe20003f66070 */
[----:B------:R-:W-:Y:S02]  /*391a0*/  @P2 IADD3 R6, PT, PT, R6, -0x7f000001, RZ ;  /* 0x80ffffff06062810 */ /* 0x000fe40007ffe0ff */
[----:B------:R-:W-:Y:S02]  /*391b0*/  IADD3 R14, PT, PT, R25, R14, RZ ;  /* 0x0000000e190e7210 */ /* 0x000fe40007ffe0ff */
[----:B------:R-:W-:Y:S02]  /*391c0*/  IADD3 R34, PT, PT, R34, R35, RZ ;  /* 0x0000002322227210 */ /* 0x000fe40007ffe0ff */
[----:B------:R-:W-:-:S02]  /*391d0*/  @P4 IADD3 R2, PT, PT, R2, -0x7f000001, RZ ;  /* 0x80ffffff02024810 */ /* 0x000fc40007ffe0ff */
[----:B------:R-:W-:Y:S01]  /*391e0*/  IADD3 R40, PT, PT, R6, R40, RZ ;  /* 0x0000002806287210 */ /* 0x000fe20007ffe0ff */
[----:B------:R-:W-:Y:S01]  /*391f0*/  ISETP.GE.U32.AND P0, PT, R14, 0x7f000001, PT ;  /* 0x7f0000010e00780c */ /* 0x000fe20003f06070 */
[----:B------:R-:W-:Y:S01]  /*39200*/  ISETP.GE.U32.AND P1, PT, R34, 0x7f000001, PT ;  /* 0x7f0000012200780c */ /* 0x000fe20003f26070 */
[----:B------:R-:W-:Y:S02]  /*39210*/  IADD3 R15, PT, PT, R15, R22, RZ ;  /* 0x000000160f0f7210 */ /* 0x000fe40007ffe0ff */
[----:B------:R-:W-:Y:S01]  /*39220*/  ISETP.GE.U32.AND P2, PT, R40, 0x7f000001, PT ;  /* 0x7f0000012800780c */ /* 0x000fe20003f46070 */
[----:B------:R-:W-:Y:S01]  /*39230*/  IADD3 R6, PT, PT, R23, R2, RZ ;  /* 0x0000000217067210 */ /* 0x000fe20007ffe0ff */
[----:B------:R0:W-:Y:S01]  /*39240*/  STL [R1+0x110], R29 ;  /* 0x0001101d01007387 */ /* 0x0001e20000100800 */
[----:B------:R-:W-:Y:S01]  /*39250*/  ISETP.GE.U32.AND P4, PT, R12, 0x7f000001, PT ;  /* 0x7f0000010c00780c */ /* 0x000fe20003f86070 */
[----:B------:R-:W-:Y:S01]  /*39260*/  ISETP.GE.U32.AND P5, PT, R15, 0x7f000001, PT ;  /* 0x7f0000010f00780c */ /* 0x000fe20003fa6070 */
[----:B0-----:R-:W-:Y:S01]  /*39270*/  @P3 IADD3 R29, PT, PT, R29, -0x7f000001, RZ ;  /* 0x80ffffff1d1d3810 */ /* 0x001fe20007ffe0ff */
[----:B------:R-:W-:-:S04]  /*39280*/  ISETP.GE.U32.AND P3, PT, R6, 0x7f000001, PT ;  /* 0x7f0000010600780c */ /* 0x000fc80003f66070 */
        /* <DEDUP_REMOVED lines=8> */
[----:B------:R0:W-:Y:S01]  /*39310*/  STL [R1+0x118], R34 ;  /* 0x0001182201007387 */ /* 0x0001e20000100800 */
[----:B------:R-:W-:Y:S02]  /*39320*/  @P4 IADD3 R12, PT, PT, R12, -0x7f000001, RZ ;  /* 0x80ffffff0c0c4810 */ /* 0x000fe40007ffe0ff */
[----:B------:R-:W-:Y:S01]  /*39330*/  @P3 IADD3 R6, PT, PT, R6, -0x7f000001, RZ ;  /* 0x80ffffff06063810 */ /* 0x000fe20007ffe0ff */
[----:B------:R1:W-:Y:S01]  /*39340*/  STL [R1+0x11c], R40 ;  /* 0x00011c2801007387 */ /* 0x0003e20000100800 */
[----:B------:R-:W-:-:S03]  /*39350*/  @P5 IADD3 R15, PT, PT, R15, -0x7f000001, RZ ;  /* 0x80ffffff0f0f5810 */ /* 0x000fc60007ffe0ff */
[----:B------:R-:W2:Y:S01]  /*39360*/  LD.E R22, desc[UR22][R4.64+0x520] ;  /* 0x0005201604167980 */ /* 0x000ea2000c101900 */
[----:B------:R-:W-:Y:S02]  /*39370*/  IADD3 R2, PT, PT, R23, R12, RZ ;  /* 0x0000000c17027210 */ /* 0x000fe40007ffe0ff */
[----:B------:R-:W-:Y:S01]  /*39380*/  IADD3 R12, PT, PT, R6, R15, RZ ;  /* 0x0000000f060c7210 */ /* 0x000fe20007ffe0ff */
[----:B------:R-:W3:Y:S01]  /*39390*/  LD.E R33, desc[UR22][R4.64+0x524] ;  /* 0x0005241604217980 */ /* 0x000ee2000c101900 */
[C---:B------:R-:W-:Y:S01]  /*393a0*/  ISETP.GE.U32.AND P1, PT, R21.reuse, 0x7f000001, PT ;  /* 0x7f0000011500780c */ /* 0x040fe20003f26070 */
[----:B------:R-:W-:Y:S02]  /*393b0*/  ISETP.GE.U32.AND P0, PT, R2, 0x7f000001, PT ;  /* 0x7f0000010200780c */ /* 0x000fe40003f06070 */
[----:B------:R-:W-:Y:S01]  /*393c0*/  ISETP.GE.U32.AND P2, PT, R12, 0x7f000001, PT ;  /* 0x7f0000010c00780c */ /* 0x000fe20003f46070 */
[----:B------:R-:W4:Y:S04]  /*393d0*/  LD.E R31, desc[UR22][R4.64+0x528] ;  /* 0x00052816041f7980 */ /* 0x000f28000c101900 */
[----:B0-----:R-:W2:Y:S04]  /*393e0*/  LDL R34, [R1+0x114] ;  /* 0x0001140001227983 */ /* 0x001ea80000100800 */
[----:B-1----:R-:W3:Y:S01]  /*393f0*/  LDL R40, [R1+0x110] ;  /* 0x0001100001287983 */ /* 0x002ee20000100800 */
[----:B------:R-:W-:-:S02]  /*39400*/  @P1 IADD3 R21, PT, PT, R21, -0x7f000001, RZ ;  /* 0x80ffffff15151810 */ /* 0x000fc40007ffe0ff */
[----:B------:R-:W-:Y:S02]  /*39410*/  @P0 IADD3 R2, PT, PT, R2, -0x7f000001, RZ ;  /* 0x80ffffff02020810 */ /* 0x000fe40007ffe0ff */
[----:B------:R-:W-:Y:S01]  /*39420*/  @P2 IADD3 R12, PT, PT, R12, -0x7f000001, RZ ;  /* 0x80ffffff0c0c2810 */ /* 0x000fe20007ffe0ff */
[----:B------:R0:W3:Y:S01]  /*39430*/  LD.E R35, desc[UR22][R4.64+0x52c] ;  /* 0x00052c1604237980 */ /* 0x0000e2000c101900 */
[----:B------:R-:W-:Y:S02]  /*39440*/  IADD3 R21, PT, PT, R23, R21, RZ ;  /* 0x0000001517157210 */ /* 0x000fe40007ffe0ff */
[----:B------:R-:W-:Y:S01]  /*39450*/  IADD3 R12, PT, PT, R2, R12, RZ ;  /* 0x0000000c020c7210 */ /* 0x000fe20007ffe0ff */
[----:B------:R-:W-:Y:S01]  /*39460*/  ISETP.GE.U32.AND P1, PT, R19, 0x7f000001, PT ;  /* 0x7f0000011300780c */ /* 0x000fe20003f26070 */
[----:B------:R-:W4:Y:S01]  /*39470*/  LDL R42, [R1+0x11c] ;  /* 0x00011c00012a7983 */ /* 0x000f220000100800 */
[----:B------:R-:W-:Y:S02]  /*39480*/  ISETP.GE.U32.AND P0, PT, R21, 0x7f000001, PT ;  /* 0x7f0000011500780c */ /* 0x000fe40003f06070 */
[----:B------:R-:W-:Y:S01]  /*39490*/  ISETP.GE.U32.AND P2, PT, R12, 0x7f000001, PT ;  /* 0x7f0000010c00780c */ /* 0x000fe20003f46070 */
[----:B------:R-:W-:Y:S01]  /*394a0*/  IMAD.WIDE.U32 R6, R6, UR14, RZ ;  /* 0x0000000e06067c25 */ /* 0x000fe2000f8e00ff */
[----:B------:R-:W4:Y:S03]  /*394b0*/  LDG.E R86, desc[UR22][R126.64+0x184] ;  /* 0x000184167e567981 */ /* 0x000f26000c1e1900 */
[----:B------:R-:W-:-:S04]  /*394c0*/  IMAD R15, R6, 0x7effffff, RZ ;  /* 0x7effffff060f7824 */ /* 0x000fc800078e02ff */
[----:B------:R-:W-:Y:S01]  /*394d0*/  @P1 IADD3 R19, PT, PT, R19, -0x7f000001, RZ ;  /* 0x80ffffff13131810 */ /* 0x000fe20007ffe0ff */
[----:B------:R-:W-:Y:S01]  /*394e0*/  ISETP.GE.U32.AND P1, PT, R24, 0x7f000001, PT ;  /* 0x7f0000011800780c */ /* 0x000fe20003f26070 */
[----:B------:R-:W-:Y:S02]  /*394f0*/  @P0 IADD3 R21, PT, PT, R21, -0x7f000001, RZ ;  /* 0x80ffffff15150810 */ /* 0x000fe40007ffe0ff */
[----:B------:R-:W-:Y:S01]  /*39500*/  @P2 IADD3 R12, PT, PT, R12, -0x7f000001, RZ ;  /* 0x80ffffff0c0c2810 */ /* 0x000fe20007ffe0ff */
[----:B------:R-:W-:-:S04]  /*39510*/  IMAD.HI.U32 R15, R15, 0x7f000001, R6 ;  /* 0x7f0000010f0f7827 */ /* 0x000fc800078e0006 */
[----:B------:R-:W-:Y:S01]  /*39520*/  IMAD.WIDE.U32 R6, R2, UR15, RZ ;  /* 0x0000000f02067c25 */ /* 0x000fe2000f8e00ff */
[----:B------:R-:W-:Y:S02]  /*39530*/  IADD3 R2, PT, PT, R23, R19, RZ ;  /* 0x0000001317027210 */ /* 0x000fe40007ffe0ff */
[----:B------:R-:W-:-:S03]  /*39540*/  IADD3 R12, PT, PT, R21, R12, RZ ;  /* 0x0000000c150c7210 */ /* 0x000fc60007ffe0ff */
[----:B------:R-:W-:Y:S02]  /*39550*/  ISETP.GE.U32.AND P0, PT, R2, 0x7f000001, PT ;  /* 0x7f0000010200780c */ /* 0x000fe40003f06070 */
[----:B------:R-:W-:Y:S01]  /*39560*/  ISETP.GE.U32.AND P2, PT, R12, 0x7f000001, PT ;  /* 0x7f0000010c00780c */ /* 0x000fe20003f46070 */
[----:B------:R-:W-:Y:S01]  /*39570*/  @P1 IADD3 R24, PT, PT, R24, -0x7f000001, RZ ;  /* 0x80ffffff18181810 */ /* 0x000fe20007ffe0ff */
[----:B------:R-:W-:-:S03]  /*39580*/  ISETP.GE.U32.AND P1, PT, R26, 0x7f000001, PT ;  /* 0x7f0000011a00780c */ /* 0x000fc60003f26070 */
[----:B------:R-:W-:-:S06]  /*39590*/  IADD3 R24, PT, PT, R23, R24, RZ ;  /* 0x0000001817187210 */ /* 0x000fcc0007ffe0ff */
[----:B------:R-:W-:Y:S02]  /*395a0*/  @P0 IADD3 R2, PT, PT, R2, -0x7f000001, RZ ;  /* 0x80ffffff02020810 */ /* 0x000fe40007ffe0ff */
[----:B------:R-:W-:Y:S02]  /*395b0*/  @P2 IADD3 R12, PT, PT, R12, -0x7f000001, RZ ;  /* 0x80ffffff0c0c2810 */ /* 0x000fe40007ffe0ff */
[----:B------:R-:W-:Y:S01]  /*395c0*/  @P1 IADD3 R26, PT, PT, R26, -0x7f000001, RZ ;  /* 0x80ffffff1a1a1810 */ /* 0x000fe20007ffe0ff */
[----:B------:R-:W-:Y:S01]  /*395d0*/  ISETP.GE.U32.AND P1, PT, R30, 0x7f000001, PT ;  /* 0x7f0000011e00780c */ /* 0x000fe20003f26070 */
[----:B------:R-:W-:Y:S01]  /*395e0*/  IADD3 R12, PT, PT, R2, R12, RZ ;  /* 0x0000000c020c7210 */ /* 0x000fe20007ffe0ff */
[----:B------:R-:W-:-:S04]  /*395f0*/  ISETP.GE.U32.AND P0, PT, R24, 0x7f000001, PT ;  /* 0x7f0000011800780c */ /* 0x000fc80003f06070 */
[----:B------:R-:W-:Y:S01]  /*39600*/  ISETP.GE.U32.AND P2, PT, R12, 0x7f000001, PT ;  /* 0x7f0000010c00780c */ /* 0x000fe20003f46070 */
[----:B------:R-:W-:-:S06]  /*39610*/  IADD3 R26, PT, PT, R23, R26, RZ ;  /* 0x0000001a171a7210 */ /* 0x000fcc0007ffe0ff */
[----:B------:R-:W-:Y:S02]  /*39620*/  @P1 IADD3 R30, PT, PT, R30, -0x7f000001, RZ ;  /* 0x80ffffff1e1e1810 */ /* 0x000fe40007ffe0ff */
[----:B------:R-:W-:Y:S02]  /*39630*/  @P0 IADD3 R24, PT, PT, R24, -0x7f000001, RZ ;  /* 0x80ffffff18180810 */ /* 0x000fe40007ffe0ff */
[----:B------:R-:W-:Y:S02]  /*39640*/  IADD3 R23, PT, PT, R23, R30, RZ ;  /* 0x0000001e17177210 */ /* 0x000fe40007ffe0ff */
[----:B------:R-:W-:Y:S01]  /*39650*/  @P2 IADD3 R12, PT, PT, R12, -0x7f000001, RZ ;  /* 0x80ffffff0c0c2810 */ /* 0x000fe20007ffe0ff */
[----:B------:R-:W4:Y:S01]  /*39660*/  LDL R30, [R1+0x118] ;  /* 0x00011800011e7983 */ /* 0x000f220000100800 */
[----:B0-----:R-:W-:Y:S02]  /*39670*/  IMAD.WIDE.U32 R4, R2, UR17, RZ ;  /* 0x0000001102047c25 */ /* 0x001fe4000f8e00ff */
[----:B------:R-:W-:Y:S01]  /*39680*/  IADD3 R2, PT, PT, R24, R12, RZ ;  /* 0x0000000c18027210 */ /* 0x000fe20007ffe0ff */
[----:B------:R-:W-:-:S04]  /*39690*/  ISETP.GE.U32.AND P0, PT, R26, 0x7f000001, PT ;  /* 0x7f0000011a00780c */ /* 0x000fc80003f06070 */
[----:B------:R-:W-:-:S09]  /*396a0*/  ISETP.GE.U32.AND P2, PT, R2, 0x7f000001, PT ;  /* 0x7f0000010200780c */ /* 0x000fd20003f46070 */
[----:B------:R-:W-:-:S04]  /*396b0*/  @P0 IADD3 R26, PT, PT, R26, -0x7f000001, RZ ;  /* 0x80ffffff1a1a0810 */ /* 0x000fc80007ffe0ff */
[----:B------:R-:W-:-:S04]  /*396c0*/  @P2 IADD3 R2, PT, PT, R2, -0x7f000001, RZ ;  /* 0x80ffffff02022810 */ /* 0x000fc80007ffe0ff */
[----:B------:R-:W-:Y:S01]  /*396d0*/  IADD3 R2, PT, PT, R26, R2, RZ ;  /* 0x000000021a027210 */ /* 0x000fe20007ffe0ff */
[----:B------:R-:W-:-:S04]  /*396e0*/  ISETP.GE.U32.AND P0, PT, R23, 0x7f000001, PT ;  /* 0x7f0000011700780c */ /* 0x000fc80003f06070 */
[----:B------:R-:W-:Y:S01]  /*396f0*/  ISETP.GE.U32.AND P1, PT, R2, 0x7f000001, PT ;  /* 0x7f0000010200780c */ /* 0x000fe20003f26070 */
[----:B------:R-:W-:Y:S01]  /*39700*/  ISETP.GE.U32.AND P2, PT, R11, R48, PT ;  /* 0x000000300b00720c */ /* 0x000fe20003f46070 */
[----:B------:R-:W-:Y:S01]  /*39710*/  IADD3 R12, PT, PT, -R48, R11, RZ ;  /* 0x0000000b300c7210 */ /* 0x000fe20007ffe1ff */
[----:B------:R-:W-:Y:S01]  /*39720*/  IMAD R27, R4, 0x7effffff, RZ ;  /* 0x7effffff041b7824 */ /* 0x000fe200078e02ff */
[----:B------:R-:W-:Y:S01]  /*39730*/  ISETP.GE.U32.AND P4, PT, R13, 0x7f000001, PT ;  /* 0x7f0000010d00780c */ /* 0x000fe20003f86070 */
[----:B------:R-:W-:Y:S01]  /*39740*/  IMAD R25, R6, 0x7effffff, RZ ;  /* 0x7effffff06197824 */ /* 0x000fe200078e02ff */
[----:B------:R-:W4:Y:S03]  /*39750*/  LDL.LU R48, [R1+0xa84] ;  /* 0x000a840001307983 */ /* 0x000f260000300800 */
[----:B------:R-:W-:-:S04]  /*39760*/  @P0 IADD3 R23, PT, PT, R23, -0x7f000001, RZ ;  /* 0x80ffffff17170810 */ /* 0x000fc80007ffe0ff */
[----:B------:R-:W-:Y:S02]  /*39770*/  @P1 IADD3 R2, PT, PT, R2, -0x7f000001, RZ ;  /* 0x80ffffff02021810 */ /* 0x000fe40007ffe0ff */
[----:B------:R-:W-:Y:S02]  /*39780*/  @!P2 IADD3 R12, PT, PT, R12, 0x7f000001, RZ ;  /* 0x7f0000010c0ca810 */ /* 0x000fe40007ffe0ff */
[----:B------:R-:W-:Y:S02]  /*39790*/  IADD3 R11, PT, PT, R23, R2, RZ ;  /* 0x00000002170b7210 */ /* 0x000fe40007ffe0ff */
[----:B------:R-:W-:-:S03]  /*397a0*/  IADD3 R12, PT, PT, R12, R83, RZ ;  /* 0x000000530c0c7210 */ /* 0x000fc60007ffe0ff */
[----:B------:R-:W-:Y:S02]  /*397b0*/  ISETP.GE.U32.AND P1, PT, R11, 0x7f000001, PT ;  /* 0x7f0000010b00780c */ /* 0x000fe40003f26070 */
[----:B------:R-:W-:-:S11]  /*397c0*/  ISETP.GE.U32.AND P0, PT, R12, 0x7f000001, PT ;  /* 0x7f0000010c00780c */ /* 0x000fd60003f06070 */
[----:B------:R-:W-:Y:S02]  /*397d0*/  @P1 IADD3 R11, PT, PT, R11, -0x7f000001, RZ ;  /* 0x80ffffff0b0b1810 */ /* 0x000fe40007ffe0ff */
[----:B------:R-:W-:Y:S02]  /*397e0*/  @P0 IADD3 R12, PT, PT, R12, -0x7f000001, RZ ;  /* 0x80ffffff0c0c0810 */ /* 0x000fe40007ffe0ff */
[----:B------:R-:W-:Y:S01]  /*397f0*/  IADD3 R2, PT, PT, R47, R11, RZ ;  /* 0x0000000b2f027210 */ /* 0x000fe20007ffe0ff */
[----:B------:R-:W-:-:S04]  /*39800*/  ISETP.GE.U32.AND P1, PT, R18, 0x7f000001, PT ;  /* 0x7f0000011200780c */ /* 0x000fc80003f26070 */
[----:B------:R-:W-:Y:S01]  /*39810*/  ISETP.GE.U32.AND P0, PT, R2, 0x7f000001, PT ;  /* 0x7f0000010200780c */ /* 0x000fe20003f06070 */
[----:B------:R-:W-:-:S04]  /*39820*/  IMAD.HI.U32 R27, R27, 0x7f000001, R4 ;  /* 0x7f0000011b1b7827 */ /* 0x000fc800078e0004 */
[----:B------:R-:W-:-:S04]  /*39830*/  IMAD.WIDE.U32 R4, R24, UR18, RZ ;  /* 0x0000001218047c25 */ /* 0x000fc8000f8e00ff */
[----:B------:R-:W-:Y:S01]  /*39840*/  IMAD R29, R4, 0x7effffff, RZ ;  /* 0x7effffff041d7824 */ /* 0x000fe200078e02ff */
[----:B------:R-:W-:Y:S01]  /*39850*/  @P1 IADD3 R18, PT, PT, R18, -0x7f000001, RZ ;  /* 0x80ffffff12121810 */ /* 0x000fe20007ffe0ff */
[----:B------:R-:W-:Y:S02]  /*39860*/  IMAD.HI.U32 R25, R25, 0x7f000001, R6 ;  /* 0x7f00000119197827 */ /* 0x000fe400078e0006 */
[----:B------:R-:W-:Y:S02]  /*39870*/  @P0 IADD3 R2, PT, PT, R2, -0x7f000001, RZ ;  /* 0x80ffffff02020810 */ /* 0x000fe40007ffe0ff */
[----:B------:R-:W-:-:S04]  /*39880*/  IMAD.WIDE.U32 R6, R21, UR16, RZ ;  /* 0x0000001015067c25 */ /* 0x000fc8000f8e00ff */
[----:B------:R-:W-:-:S04]  /*39890*/  IMAD.HI.U32 R29, R29, 0x7f000001, R4 ;  /* 0x7f0000011d1d7827 */ /* 0x000fc800078e0004 */
[----:B------:R-:W-:Y:S01]  /*398a0*/  IMAD.WIDE.U32 R4, R26, UR19, RZ ;  /* 0x000000131a047c25 */ /* 0x000fe2000f8e00ff */
[----:B------:R-:W-:-:S03]  /*398b0*/  IADD3 R26, PT, PT, R2, R18, RZ ;  /* 0x00000012021a7210 */ /* 0x000fc60007ffe0ff */
[----:B------:R-:W-:Y:S02]  /*398c0*/  IMAD R19, R6, 0x7effffff, RZ ;  /* 0x7effffff06137824 */ /* 0x000fe400078e02ff */
[----:B------:R-:W-:Y:S02]  /*398d0*/  ISETP.GE.U32.AND P0, PT, R26, 0x7f000001, PT ;  /* 0x7f0000011a00780c */ /* 0x000fe40003f06070 */
[----:B------:R-:W-:-:S04]  /*398e0*/  IMAD.HI.U32 R19, R19, 0x7f000001, R6 ;  /* 0x7f00000113137827 */ /* 0x000fc800078e0006 */
[----:B------:R-:W-:-:S04]  /*398f0*/  IMAD.WIDE.U32 R6, R12, R12, RZ ;  /* 0x0000000c0c067225 */ /* 0x000fc800078e00ff */
[----:B------:R-:W-:-:S04]  /*39900*/  IMAD R24, R6, 0x7effffff, RZ ;  /* 0x7effffff06187824 */ /* 0x000fc800078e02ff */
[----:B------:R-:W-:Y:S01]  /*39910*/  IMAD.HI.U32 R24, R24, 0x7f000001, R6 ;  /* 0x7f00000118187827 */ /* 0x000fe200078e0006 */
[----:B------:R-:W-:-:S04]  /*39920*/  @P0 IADD3 R26, PT, PT, R26, -0x7f000001, RZ ;  /* 0x80ffffff1a1a0810 */ /* 0x000fc80007ffe0ff */
        /* <DEDUP_REMOVED lines=10> */
[----:B------:R-:W-:Y:S02]  /*399d0*/  IMAD R14, R4, 0x7effffff, RZ ;  /* 0x7effffff040e7824 */ /* 0x000fe400078e02ff */
[----:B------:R-:W-:Y:S02]  /*399e0*/  IMAD.HI.U32 R21, R21, 0x7f000001, R6 ;  /* 0x7f00000115157827 */ /* 0x000fe400078e0006 */
[----:B------:R-:W-:Y:S02]  /*399f0*/  ISETP.GE.U32.AND P0, PT, R43, 0x7f000001, PT ;  /* 0x7f0000012b00780c */ /* 0x000fe40003f06070 */
[----:B------:R-:W-:Y:S01]  /*39a00*/  IMAD.WIDE.U32 R6, R24, R12, RZ ;  /* 0x0000000c18067225 */ /* 0x000fe200078e00ff */
[----:B------:R-:W-:-:S03]  /*39a10*/  ISETP.GE.U32.AND P1, PT, R16, 0x7f000001, PT ;  /* 0x7f0000011000780c */ /* 0x000fc60003f26070 */
[----:B------:R-:W-:Y:S02]  /*39a20*/  IMAD.HI.U32 R14, R14, 0x7f000001, R4 ;  /* 0x7f0000010e0e7827 */ /* 0x000fe400078e0004 */
[----:B------:R-:W4:Y:S02]  /*39a30*/  LDL.64 R4, [R1+0x100] ;  /* 0x0001000001047983 */ /* 0x000f240000100a00 */
[----:B------:R-:W-:-:S04]  /*39a40*/  IMAD R44, R6, 0x7effffff, RZ ;  /* 0x7effffff062c7824 */ /* 0x000fc800078e02ff */
[----:B------:R-:W-:Y:S01]  /*39a50*/  IMAD.HI.U32 R44, R44, 0x7f000001, R6 ;  /* 0x7f0000012c2c7827 */ /* 0x000fe200078e0006 */
[----:B------:R-:W-:Y:S02]  /*39a60*/  @P0 IADD3 R43, PT, PT, R43, -0x7f000001, RZ ;  /* 0x80ffffff2b2b0810 */ /* 0x000fe40007ffe0ff */
[----:B------:R-:W-:Y:S02]  /*39a70*/  @P1 IADD3 R16, PT, PT, R16, -0x7f000001, RZ ;  /* 0x80ffffff10101810 */ /* 0x000fe40007ffe0ff */
[----:B------:R-:W-:Y:S02]  /*39a80*/  ISETP.GE.U32.AND P0, PT, R44, 0x7f000001, PT ;  /* 0x7f0000012c00780c */ /* 0x000fe40003f06070 */
[----:B------:R-:W-:-:S05]  /*39a90*/  IADD3 R9, PT, PT, R2, R16, RZ ;  /* 0x0000001002097210 */ /* 0x000fca0007ffe0ff */
[----:B------:R-:W-:-:S06]  /*39aa0*/  ISETP.GE.U32.AND P1, PT, R9, 0x7f000001, PT ;  /* 0x7f0000010900780c */ /* 0x000fcc0003f26070 */
[----:B------:R-:W-:Y:S01]  /*39ab0*/  @P0 IADD3 R44, PT, PT, R44, -0x7f000001, RZ ;  /* 0x80ffffff2c2c0810 */ /* 0x000fe20007ffe0ff */
[----:B------:R-:W-:-:S04]  /*39ac0*/  IMAD.WIDE.U32 R6, R43, UR9, RZ ;  /* 0x000000092b067c25 */ /* 0x000fc8000f8e00ff */
[----:B------:R-:W-:Y:S01]  /*39ad0*/  ISETP.GE.U32.AND P0, PT, R44, R47, PT ;  /* 0x0000002f2c00720c */ /* 0x000fe20003f06070 */
[----:B------:R-:W-:Y:S01]  /*39ae0*/  IMAD R12, R6, 0x7effffff, RZ ;  /* 0x7effffff060c7824 */ /* 0x000fe200078e02ff */
[----:B------:R-:W-:Y:S02]  /*39af0*/  @P1 IADD3 R9, PT, PT, R9, -0x7f000001, RZ ;  /* 0x80ffffff09091810 */ /* 0x000fe40007ffe0ff */
[----:B------:R-:W-:Y:S02]  /*39b00*/  IADD3 R44, PT, PT, -R47, R44, RZ ;  /* 0x0000002c2f2c7210 */ /* 0x000fe40007ffe1ff */
[----:B------:R-:W-:Y:S02]  /*39b10*/  IADD3 R24, PT, PT, R20, R20, RZ ;  /* 0x0000001414187210 */ /* 0x000fe40007ffe0ff */
[----:B------:R-:W-:Y:S01]  /*39b20*/  IADD3 R16, PT, PT, R28, R2, RZ ;  /* 0x000000021c107210 */ /* 0x000fe20007ffe0ff */
[----:B------:R-:W-:Y:S02]  /*39b30*/  IMAD.HI.U32 R12, R12, 0x7f000001, R6 ;  /* 0x7f0000010c0c7827 */ /* 0x000fe400078e0006 */
[----:B------:R-:W-:-:S02]  /*39b40*/  ISETP.GE.U32.AND P1, PT, R24, 0x7f000001, PT ;  /* 0x7f0000011800780c */ /* 0x000fc40003f26070 */
[----:B------:R-:W-:Y:S01]  /*39b50*/  IMAD.WIDE.U32 R6, R9, UR10, RZ ;  /* 0x0000000a09067c25 */ /* 0x000fe2000f8e00ff */
[----:B------:R-:W-:Y:S01]  /*39b60*/  @!P0 IADD3 R44, PT, PT, R44, 0x7f000001, RZ ;  /* 0x7f0000012c2c8810 */ /* 0x000fe20007ffe0ff */
[----:B------:R-:W-:Y:S02]  /*39b70*/  ISETP.GE.U32.AND P0, PT, R16, 0x7f000001, PT ;  /* 0x7f0000011000780c */ /* 0x000fe40003f06070 */
[----:B------:R-:W-:-:S04]  /*39b80*/  IMAD R23, R6, 0x7effffff, RZ ;  /* 0x7effffff06177824 */ /* 0x000fc800078e02ff */
[----:B------:R-:W-:-:S04]  /*39b90*/  IMAD.HI.U32 R23, R23, 0x7f000001, R6 ;  /* 0x7f00000117177827 */ /* 0x000fc800078e0006 */
[----:B--2---:R-:W-:Y:S01]  /*39ba0*/  IMAD.WIDE.U32 R6, R22, R44, RZ ;  /* 0x0000002c16067225 */ /* 0x004fe200078e00ff */
[----:B------:R-:W-:-:S03]  /*39bb0*/  @P1 IADD3 R24, PT, PT, R24, -0x7f000001, RZ ;  /* 0x80ffffff18181810 */ /* 0x000fc60007ffe0ff */
[----:B------:R-:W-:Y:S01]  /*39bc0*/  IMAD R22, R6, 0x7effffff, RZ ;  /* 0x7effffff06167824 */ /* 0x000fe200078e02ff */
[----:B------:R-:W-:Y:S02]  /*39bd0*/  @P0 IADD3 R16, PT, PT, R16, -0x7f000001, RZ ;  /* 0x80ffffff10100810 */ /* 0x000fe40007ffe0ff */
[----:B------:R-:W-:Y:S01]  /*39be0*/  IADD3 R24, PT, PT, R2, R24, RZ ;  /* 0x0000001802187210 */ /* 0x000fe20007ffe0ff */
[----:B------:R-:W-:-:S04]  /*39bf0*/  IMAD.HI.U32 R22, R22, 0x7f000001, R6 ;  /* 0x7f00000116167827 */ /* 0x000fc800078e0006 */
[----:B---3--:R-:W-:Y:S01]  /*39c00*/  IMAD.WIDE.U32 R6, R33, R44, RZ ;  /* 0x0000002c21067225 */ /* 0x008fe200078e00ff */
[----:B------:R-:W-:Y:S01]  /*39c10*/  IADD3 R33, PT, PT, R16, UR6, RZ ;  /* 0x0000000610217c10 */ /* 0x000fe2000fffe0ff */
[----:B------:R-:W-:-:S04]  /*39c20*/  ISETP.GE.U32.AND P0, PT, R24, 0x7f000001, PT ;  /* 0x7f0000011800780c */ /* 0x000fc80003f06070 */
[----:B------:R-:W-:Y:S01]  /*39c30*/  ISETP.GE.U32.AND P2, PT, R33, 0x7f000001, PT ;  /* 0x7f0000012100780c */ /* 0x000fe20003f46070 */
[----:B------:R-:W-:-:S08]  /*39c40*/  ISETP.GE.U32.AND P1, PT, R17, 0x7f000001, PT ;  /* 0x7f0000011100780c */ /* 0x000fd00003f26070 */
[----:B------:R-:W-:-:S04]  /*39c50*/  @P0 IADD3 R24, PT, PT, R24, -0x7f000001, RZ ;  /* 0x80ffffff18180810 */ /* 0x000fc80007ffe0ff */
[----:B------:R-:W-:Y:S02]  /*39c60*/  @P2 IADD3 R33, PT, PT, R33, -0x7f000001, RZ ;  /* 0x80ffffff21212810 */ /* 0x000fe40007ffe0ff */
[----:B------:R-:W-:Y:S02]  /*39c70*/  @P1 IADD3 R17, PT, PT, R17, -0x7f000001, RZ ;  /* 0x80ffffff11111810 */ /* 0x000fe40007ffe0ff */
[----:B------:R-:W-:-:S05]  /*39c80*/  IADD3 R33, PT, PT, R24, R33, RZ ;  /* 0x0000002118217210 */ /* 0x000fca0007ffe0ff */
[----:B------:R-:W-:Y:S01]  /*39c90*/  ISETP.GE.U32.AND P1, PT, R33, 0x7f000001, PT ;  /* 0x7f0000012100780c */ /* 0x000fe20003f26070 */
[----:B------:R-:W-:Y:S01]  /*39ca0*/  IMAD R20, R6, 0x7effffff, RZ ;  /* 0x7effffff06147824 */ /* 0x000fe200078e02ff */
[----:B------:R-:W-:-:S03]  /*39cb0*/  IADD3 R17, PT, PT, R2, R17, RZ ;  /* 0x0000001102117210 */ /* 0x000fc60007ffe0ff */
[----:B------:R-:W-:Y:S02]  /*39cc0*/  IMAD.HI.U32 R20, R20, 0x7f000001, R6 ;  /* 0x7f00000114147827 */ /* 0x000fe400078e0006 */
[----:B------:R-:W-:-:S06]  /*39cd0*/  ISETP.GE.U32.AND P0, PT, R17, 0x7f000001, PT ;  /* 0x7f0000011100780c */ /* 0x000fcc0003f06070 */
[----:B------:R-:W-:Y:S01]  /*39ce0*/  @P1 IADD3 R33, PT, PT, R33, -0x7f000001, RZ ;  /* 0x80ffffff21211810 */ /* 0x000fe20007ffe0ff */
[----:B------:R-:W-:Y:S01]  /*39cf0*/  ISETP.GE.U32.AND P1, PT, R20, 0x7f000001, PT ;  /* 0x7f0000011400780c */ /* 0x000fe20003f26070 */
[----:B----4-:R-:W-:Y:S02]  /*39d00*/  IMAD.WIDE.U32 R6, R31, R44, RZ ;  /* 0x0000002c1f067225 */ /* 0x010fe400078e00ff */
[----:B------:R-:W-:-:S03]  /*39d10*/  IADD3 R33, PT, PT, R26, R33, RZ ;  /* 0x000000211a217210 */ /* 0x000fc60007ffe0ff */
[----:B------:R-:W-:Y:S01]  /*39d20*/  @P0 IADD3 R17, PT, PT, R17, -0x7f000001, RZ ;  /* 0x80ffffff11110810 */ /* 0x000fe20007ffe0ff */
[----:B------:R-:W-:Y:S01]  /*39d30*/  ISETP.GE.U32.AND P0, PT, R22, 0x7f000001, PT ;  /* 0x7f0000011600780c */ /* 0x000fe20003f06070 */
[----:B------:R-:W-:Y:S01]  /*39d40*/  IMAD R28, R6, 0x7effffff, RZ ;  /* 0x7effffff061c7824 */ /* 0x000fe200078e02ff */
[----:B------:R-:W-:-:S04]  /*39d50*/  ISETP.GE.U32.AND P5, PT, R33, 0x7f000001, PT ;  /* 0x7f0000012100780c */ /* 0x000fc80003fa6070 */
[----:B------:R-:W-:Y:S01]  /*39d60*/  @P1 IADD3 R20, PT, PT, R20, -0x7f000001, RZ ;  /* 0x80ffffff14141810 */ /* 0x000fe20007ffe0ff */
[----:B------:R-:W-:-:S03]  /*39d70*/  IMAD.HI.U32 R28, R28, 0x7f000001, R6 ;  /* 0x7f0000011c1c7827 */ /* 0x000fc600078e0006 */
[----:B------:R-:W-:Y:S02]  /*39d80*/  IADD3 R20, PT, PT, R20, R34, RZ ;  /* 0x0000002214147210 */ /* 0x000fe40007ffe0ff */
[----:B------:R-:W-:Y:S01]  /*39d90*/  ISETP.GE.U32.AND P2, PT, R28, 0x7f000001, PT ;  /* 0x7f0000011c00780c */ /* 0x000fe20003f46070 */
[----:B------:R-:W-:Y:S02]  /*39da0*/  @P0 IADD3 R22, PT, PT, R22, -0x7f000001, RZ ;  /* 0x80ffffff16160810 */ /* 0x000fe40007ffe0ff */
[----:B------:R-:W-:Y:S01]  /*39db0*/  ISETP.GE.U32.AND P1, PT, R20, 0x7f000001, PT ;  /* 0x7f0000011400780c */ /* 0x000fe20003f26070 */
[----:B------:R-:W-:Y:S02]  /*39dc0*/  @P5 IADD3 R33, PT, PT, R33, -0x7f000001, RZ ;  /* 0x80ffffff21215810 */ /* 0x000fe40007ffe0ff */
[----:B------:R-:W-:-:S07]  /*39dd0*/  IADD3 R22, PT, PT, R22, R40, RZ ;  /* 0x0000002816167210 */ /* 0x000fce0007ffe0ff */
[----:B------:R-:W-:Y:S02]  /*39de0*/  @P2 IADD3 R28, PT, PT, R28, -0x7f000001, RZ ;  /* 0x80ffffff1c1c2810 */ /* 0x000fe40007ffe0ff */
[----:B------:R-:W-:Y:S01]  /*39df0*/  IADD3 R33, PT, PT, R43, R33, RZ ;  /* 0x000000212b217210 */ /* 0x000fe20007ffe0ff */
[----:B------:R-:W-:Y:S01]  /*39e00*/  STL [R1+0x110], R22 ;  /* 0x0001101601007387 */ /* 0x000fe20000100800 */
[----:B------:R-:W-:-:S03]  /*39e10*/  ISETP.GE.U32.AND P0, PT, R22, 0x7f000001, PT ;  /* 0x7f0000011600780c */ /* 0x000fc60003f06070 */
[----:B------:R0:W-:Y:S01]  /*39e20*/  STL [R1+0x114], R20 ;  /* 0x0001141401007387 */ /* 0x0001e20000100800 */
[----:B------:R-:W-:Y:S01]  /*39e30*/  IADD3 R28, PT, PT, R28, R30, RZ ;  /* 0x0000001e1c1c7210 */ /* 0x000fe20007ffe0ff */
[----:B------:R-:W-:Y:S01]  /*39e40*/  IMAD.WIDE.U32 R6, R35, R44, RZ ;  /* 0x0000002c23067225 */ /* 0x000fe200078e00ff */
[----:B------:R-:W-:Y:S01]  /*39e50*/  @P4 IADD3 R13, PT, PT, R13, -0x7f000001, RZ ;  /* 0x80ffffff0d0d4810 */ /* 0x000fe20007ffe0ff */
[----:B------:R-:W-:Y:S01]  /*39e60*/  ISETP.GE.U32.AND P5, PT, R8, 0x7f000001, PT ;  /* 0x7f0000010800780c */ /* 0x000fe20003fa6070 */
[----:B------:R-:W-:Y:S01]  /*39e70*/  IADD3 R24, PT, PT, R24, R24, RZ ;  /* 0x0000001818187210 */ /* 0x000fe20007ffe0ff */
[----:B------:R-:W2:Y:S01]  /*39e80*/  LDL.LU R43, [R1+0xa68] ;  /* 0x000a6800012b7983 */ /* 0x000ea20000300800 */
[----:B0-----:R-:W-:Y:S01]  /*39e90*/  @P1 IADD3 R20, PT, PT, R20, -0x7f000001, RZ ;  /* 0x80ffffff14141810 */ /* 0x001fe20007ffe0ff */
[C---:B------:R-:W-:Y:S01]  /*39ea0*/  ISETP.GE.U32.AND P1, PT, R33.reuse, 0x7f000001, PT ;  /* 0x7f0000012100780c */ /* 0x040fe20003f26070 */
[----:B------:R-:W-:Y:S01]  /*39eb0*/  ISETP.GE.U32.AND P2, PT, R28, 0x7f000001, PT ;  /* 0x7f0000011c00780c */ /* 0x000fe20003f46070 */
[----:B------:R-:W-:Y:S01]  /*39ec0*/  @P0 IADD3 R22, PT, PT, R22, -0x7f000001, RZ ;  /* 0x80ffffff16160810 */ /* 0x000fe20007ffe0ff */
[----:B------:R-:W3:Y:S04]  /*39ed0*/  LDL.LU R35, [R1+0xa78] ;  /* 0x000a780001237983 */ /* 0x000ee80000300800 */
[----:B------:R-:W-:Y:S04]  /*39ee0*/  STL [R1+0x110], R22 ;  /* 0x0001101601007387 */ /* 0x000fe80000100800 */
[----:B------:R-:W4:Y:S02]  /*39ef0*/  LDL.LU R44, [R1+0xa70] ;  /* 0x000a7000012c7983 */ /* 0x000f240000300800 */
[----:B------:R-:W-:-:S02]  /*39f00*/  @P1 IADD3 R33, PT, PT, R33, -0x7f000001, RZ ;  /* 0x80ffffff21211810 */ /* 0x000fc40007ffe0ff */
[----:B------:R-:W-:Y:S02]  /*39f10*/  STL [R1+0x114], R20 ;  /* 0x0001141401007387 */ /* 0x000fe40000100800 */
[----:B------:R-:W-:Y:S02]  /*39f20*/  IADD3 R9, PT, PT, R9, R33, RZ ;  /* 0x0000002109097210 */ /* 0x000fe40007ffe0ff */
[----:B------:R0:W-:Y:S04]  /*39f30*/  STL [R1+0x118], R28 ;  /* 0x0001181c01007387 */ /* 0x0001e80000100800 */
[----:B------:R-:W2:Y:S01]  /*39f40*/  LDL.LU R40, [R1+0xa5c] ;  /* 0x000a5c0001287983 */ /* 0x000ea20000300800 */
[----:B0-----:R-:W-:Y:S01]  /*39f50*/  @P2 IADD3 R28, PT, PT, R28, -0x7f000001, RZ ;  /* 0x80ffffff1c1c2810 */ /* 0x001fe20007ffe0ff */
[----:B------:R-:W-:Y:S01]  /*39f60*/  ISETP.GE.U32.AND P2, PT, R9, 0x7f000001, PT ;  /* 0x7f0000010900780c */ /* 0x000fe20003f46070 */
[----:B------:R-:W-:Y:S01]  /*39f70*/  ISETP.GE.U32.AND P1, PT, R25, 0x7f000001, PT ;  /* 0x7f0000011900780c */ /* 0x000fe20003f26070 */
[----:B------:R-:W-:Y:S01]  /*39f80*/  IMAD R31, R6, 0x7effffff, RZ ;  /* 0x7effffff061f7824 */ /* 0x000fe200078e02ff */
[----:B------:R-:W-:-:S03]  /*39f90*/  IADD3 R34, PT, PT, R2, R13, RZ ;  /* 0x0000000d02227210 */ /* 0x000fc60007ffe0ff */
[----:B------:R-:W-:-:S07]  /*39fa0*/  IMAD.HI.U32 R31, R31, 0x7f000001, R6 ;  /* 0x7f0000011f1f7827 */ /* 0x000fce00078e0006 */
[----:B------:R-:W-:Y:S01]  /*39fb0*/  @P2 IADD3 R9, PT, PT, R9, -0x7f000001, RZ ;  /* 0x80ffffff09092810 */ /* 0x000fe20007ffe0ff */
[----:B------:R-:W-:-:S03]  /*39fc0*/  IMAD.WIDE.U32 R6, R17, UR11, RZ ;  /* 0x0000000b11067c25 */ /* 0x000fc6000f8e00ff */
[----:B------:R-:W-:Y:S01]  /*39fd0*/  IADD3 R17, PT, PT, R17, R9, RZ ;  /* 0x0000000911117210 */ /* 0x000fe20007ffe0ff */
[----:B------:R-:W-:Y:S01]  /*39fe0*/  ISETP.GE.U32.AND P0, PT, R34, 0x7f000001, PT ;  /* 0x7f0000012200780c */ /* 0x000fe20003f06070 */
[----:B------:R-:W-:-:S03]  /*39ff0*/  @P1 IADD3 R25, PT, PT, R25, -0x7f000001, RZ ;  /* 0x80ffffff19191810 */ /* 0x000fc60007ffe0ff */
[----:B------:R-:W-:Y:S01]  /*3a000*/  ISETP.GE.U32.AND P1, PT, R17, 0x7f000001, PT ;  /* 0x7f0000011100780c */ /* 0x000fe20003f26070 */
[----:B------:R-:W-:Y:S01]  /*3a010*/  IMAD R26, R6, 0x7effffff, RZ ;  /* 0x7effffff061a7824 */ /* 0x000fe200078e02ff */
[----:B------:R-:W-:-:S03]  /*3a020*/  @P5 IADD3 R8, PT, PT, R8, -0x7f000001, RZ ;  /* 0x80ffffff08085810 */ /* 0x000fc60007ffe0ff */
[----:B------:R-:W-:-:S04]  /*3a030*/  IMAD.HI.U32 R26, R26, 0x7f000001, R6 ;  /* 0x7f0000011a1a7827 */ /* 0x000fc800078e0006 */
[----:B------:R-:W-:-:S04]  /*3a040*/  @P0 IADD3 R34, PT, PT, R34, -0x7f000001, RZ ;  /* 0x80ffffff22220810 */ /* 0x000fc80007ffe0ff */
[----:B------:R-:W-:Y:S02]  /*3a050*/  @P1 IADD3 R17, PT, PT, R17, -0x7f000001, RZ ;  /* 0x80ffffff11111810 */ /* 0x000fe40007ffe0ff */
[----:B------:R-:W-:Y:S01]  /*3a060*/  IADD3 R8, PT, PT, R2, R8, RZ ;  /* 0x0000000802087210 */ /* 0x000fe20007ffe0ff */
[C---:B------:R-:W-:Y:S01]  /*3a070*/  IMAD.WIDE.U32 R6, R34.reuse, UR12, RZ ;  /* 0x0000000c22067c25 */ /* 0x040fe2000f8e00ff */
[----:B------:R-:W-:-:S03]  /*3a080*/  IADD3 R34, PT, PT, R34, R17, RZ ;  /* 0x0000001122227210 */ /* 0x000fc60007ffe0ff */
[----:B------:R-:W-:Y:S02]  /*3a090*/  ISETP.GE.U32.AND P0, PT, R8, 0x7f000001, PT ;  /* 0x7f0000010800780c */ /* 0x000fe40003f06070 */
[----:B------:R-:W-:Y:S01]  /*3a0a0*/  ISETP.GE.U32.AND P2, PT, R34, 0x7f000001, PT ;  /* 0x7f0000012200780c */ /* 0x000fe20003f46070 */
[----:B------:R-:W-:-:S04]  /*3a0b0*/  IMAD R20, R6, 0x7effffff, RZ ;  /* 0x7effffff06147824 */ /* 0x000fc800078e02ff */
[----:B------:R-:W-:-:S06]  /*3a0c0*/  IMAD.HI.U32 R20, R20, 0x7f000001, R6 ;  /* 0x7f00000114147827 */ /* 0x000fcc00078e0006 */
[----:B------:R-:W-:Y:S02]  /*3a0d0*/  @P0 IADD3 R8, PT, PT, R8, -0x7f000001, RZ ;  /* 0x80ffffff08080810 */ /* 0x000fe40007ffe0ff */
[----:B------:R-:W-:-:S03]  /*3a0e0*/  @P2 IADD3 R34, PT, PT, R34, -0x7f000001, RZ ;  /* 0x80ffffff22222810 */ /* 0x000fc60007ffe0ff */
[C---:B------:R-:W-:Y:S01]  /*3a0f0*/  IMAD.WIDE.U32 R6, R8.reuse, UR13, RZ ;  /* 0x0000000d08067c25 */ /* 0x040fe2000f8e00ff */
[----:B------:R-:W-:Y:S02]  /*3a100*/  IADD3 R8, PT, PT, R8, R34, RZ ;  /* 0x0000002208087210 */ /* 0x000fe40007ffe0ff */
[----:B------:R-:W2:Y:S01]  /*3a110*/  LDL.LU R34, [R1+0x9b0] ;  /* 0x0009b00001227983 */ /* 0x000ea20000300800 */
[----:B------:R-:W-:-:S13]  /*3a120*/  ISETP.GE.U32.AND P3, PT, R31, 0x7f000001, PT ;  /* 0x7f0000011f00780c */ /* 0x000fda0003f66070 */
[----:B------:R-:W-:-:S04]  /*3a130*/  @P3 IADD3 R31, PT, PT, R31, -0x7f000001, RZ ;  /* 0x80ffffff1f1f3810 */ /* 0x000fc80007ffe0ff */
[----:B------:R-:W-:Y:S01]  /*3a140*/  IADD3 R31, PT, PT, R31, R42, RZ ;  /* 0x0000002a1f1f7210 */ /* 0x000fe20007ffe0ff */
[----:B------:R-:W-:Y:S01]  /*3a150*/  ISETP.GE.U32.AND P0, PT, R15, 0x7f000001, PT ;  /* 0x7f0000010f00780c */ /* 0x000fe20003f06070 */
[----:B------:R-:W-:Y:S01]  /*3a160*/  IADD3 R9, PT, PT, R2, R25, RZ ;  /* 0x0000001902097210 */ /* 0x000fe20007ffe0ff */
[----:B------:R-:W-:Y:S01]  /*3a170*/  ISETP.GE.U32.AND P1, PT, R27, 0x7f000001, PT ;  /* 0x7f0000011b00780c */ /* 0x000fe20003f26070 */
[----:B------:R-:W-:Y:S01]  /*3a180*/  ISETP.GE.U32.AND P2, PT, R8, 0x7f000001, PT ;  /* 0x7f0000010800780c */ /* 0x000fe20003f46070 */
[----:B------:R-:W-:Y:S01]  /*3a190*/  ISETP.GE.U32.AND P3, PT, R31, 0x7f000001, PT ;  /* 0x7f0000011f00780c */ /* 0x000fe20003f66070 */
[----:B------:R0:W-:Y:S04]  /*3a1a0*/  STL [R1+0x11c], R31 ;  /* 0x00011c1f01007387 */ /* 0x0001e80000100800 */
[----:B------:R1:W-:Y:S01]  /*3a1b0*/  STL [R1+0x118], R28 ;  /* 0x0001181c01007387 */ /* 0x0003e20000100800 */
[----:B------:R-:W-:-:S03]  /*3a1c0*/  IMAD R22, R6, 0x7effffff, RZ ;  /* 0x7effffff06167824 */ /* 0x000fc600078e02ff */
[----:B------:R-:W3:Y:S04]  /*3a1d0*/  LDL.LU R42, [R1+0xa54] ;  /* 0x000a5400012a7983 */ /* 0x000ee80000300800 */
[----:B0-----:R-:W-:-:S05]  /*3a1e0*/  @P3 IADD3 R31, PT, PT, R31, -0x7f000001, RZ ;  /* 0x80ffffff1f1f3810 */ /* 0x001fca0007ffe0ff */
[----:B------:R0:W-:Y:S04]  /*3a1f0*/  STL [R1+0x11c], R31 ;  /* 0x00011c1f01007387 */ /* 0x0001e80000100800 */
[----:B------:R-:W3:Y:S04]  /*3a200*/  LDG.E R85, desc[UR22][R126.64+0x188] ;  /* 0x000188167e557981 */ /* 0x000ee8000c1e1900 */
[----:B-1----:R-:W3:Y:S04]  /*3a210*/  LD.E R28, desc[UR22][R4.64+0x534] ;  /* 0x00053416041c7980 */ /* 0x002ee8000c101900 */
[----:B0-----:R-:W4:Y:S04]  /*3a220*/  LD.E R31, desc[UR22][R4.64+0x530] ;  /* 0x00053016041f7980 */ /* 0x001f28000c101900 */
[----:B------:R-:W4:Y:S01]  /*3a230*/  LD.E R30, desc[UR22][R4.64+0x538] ;  /* 0x00053816041e7980 */ /* 0x000f22000c101900 */
[----:B------:R-:W-:-:S03]  /*3a240*/  @P0 IADD3 R15, PT, PT, R15, -0x7f000001, RZ ;  /* 0x80ffffff0f0f0810 */ /* 0x000fc60007ffe0ff */
[----:B------:R0:W4:Y:S01]  /*3a250*/  LD.E R25, desc[UR22][R4.64+0x53c] ;  /* 0x00053c1604197980 */ /* 0x000122000c101900 */
[----:B------:R-:W-:-:S03]  /*3a260*/  IADD3 R33, PT, PT, R2, R15, RZ ;  /* 0x0000000f02217210 */ /* 0x000fc60007ffe0ff */
[----:B------:R-:W4:Y:S02]  /*3a270*/  LDG.E R84, desc[UR22][R126.64+0x18c] ;  /* 0x00018c167e547981 */ /* 0x000f24000c1e1900 */
[----:B------:R-:W-:Y:S01]  /*3a280*/  ISETP.GE.U32.AND P0, PT, R33, 0x7f000001, PT ;  /* 0x7f0000012100780c */ /* 0x000fe20003f06070 */
[----:B------:R-:W-:Y:S02]  /*3a290*/  @P1 IADD3 R27, PT, PT, R27, -0x7f000001, RZ ;  /* 0x80ffffff1b1b1810 */ /* 0x000fe40007ffe0ff */
[----:B------:R-:W-:Y:S01]  /*3a2a0*/  @P2 IADD3 R8, PT, PT, R8, -0x7f000001, RZ ;  /* 0x80ffffff08082810 */ /* 0x000fe20007ffe0ff */
[----:B------:R-:W-:Y:S01]  /*3a2b0*/  IMAD.HI.U32 R22, R22, 0x7f000001, R6 ;  /* 0x7f00000116167827 */ /* 0x000fe200078e0006 */
[----:B------:R-:W4:Y:S01]  /*3a2c0*/  LDG.E R87, desc[UR22][R126.64+0x190] ;  /* 0x000190167e577981 */ /* 0x000f22000c1e1900 */
[----:B------:R-:W-:-:S03]  /*3a2d0*/  ISETP.GE.U32.AND P3, PT, R11, R47, PT ;  /* 0x0000002f0b00720c */ /* 0x000fc60003f66070 */
[----:B------:R-:W4:Y:S04]  /*3a2e0*/  LDG.E R88, desc[UR22][R126.64+0x194] ;  /* 0x000194167e587981 */ /* 0x000f28000c1e1900 */
[----:B------:R-:W4:Y:S01]  /*3a2f0*/  LDG.E R90, desc[UR22][R126.64+0x19c] ;  /* 0x00019c167e5a7981 */ /* 0x000f22000c1e1900 */
[----:B------:R-:W-:Y:S01]  /*3a300*/  @P0 IADD3 R33, PT, PT, R33, -0x7f000001, RZ ;  /* 0x80ffffff21210810 */ /* 0x000fe20007ffe0ff */
[C---:B------:R-:W-:Y:S02]  /*3a310*/  ISETP.GE.U32.AND P0, PT, R9.reuse, 0x7f000001, PT ;  /* 0x7f0000010900780c */ /* 0x040fe40003f06070 */
[----:B------:R-:W4:Y:S04]  /*3a320*/  LDG.E R89, desc[UR22][R126.64+0x198] ;  /* 0x000198167e597981 */ /* 0x000f28000c1e1900 */
[----:B------:R-:W4:Y:S04]  /*3a330*/  LDG.E R91, desc[UR22][R126.64+0x1a0] ;  /* 0x0001a0167e5b7981 */ /* 0x000f28000c1e1900 */
[----:B------:R-:W4:Y:S03]  /*3a340*/  LDG.E R93, desc[UR22][R126.64+0x1a8] ;  /* 0x0001a8167e5d7981 */ /* 0x000f26000c1e1900 */
[----:B------:R-:W-:Y:S01]  /*3a350*/  @P0 IADD3 R9, PT, PT, R9, -0x7f000001, RZ ;  /* 0x80ffffff09090810 */ /* 0x000fe20007ffe0ff */
[----:B------:R-:W-:Y:S01]  /*3a360*/  ISETP.GE.U32.AND P0, PT, R19, 0x7f000001, PT ;  /* 0x7f0000011300780c */ /* 0x000fe20003f06070 */
[----:B------:R-:W-:Y:S01]  /*3a370*/  ISETP.GE.U32.AND P1, PT, R29, 0x7f000001, PT ;  /* 0x7f0000011d00780c */ /* 0x000fe20003f26070 */
[----:B------:R-:W4:Y:S04]  /*3a380*/  LDG.E R92, desc[UR22][R126.64+0x1a4] ;  /* 0x0001a4167e5c7981 */ /* 0x000f28000c1e1900 */
[----:B------:R-:W4:Y:S04]  /*3a390*/  LDG.E R94, desc[UR22][R126.64+0x1ac] ;  /* 0x0001ac167e5e7981 */ /* 0x000f28000c1e1900 */
[----:B------:R-:W4:Y:S03]  /*3a3a0*/  LDG.E R95, desc[UR22][R126.64+0x1b0] ;  /* 0x0001b0167e5f7981 */ /* 0x000f26000c1e1900 */
[----:B------:R-:W-:Y:S01]  /*3a3b0*/  @P0 IADD3 R19, PT, PT, R19, -0x7f000001, RZ ;  /* 0x80ffffff13130810 */ /* 0x000fe20007ffe0ff */
[----:B------:R-:W4:Y:S03]  /*3a3c0*/  LDG.E R96, desc[UR22][R126.64+0x1b4] ;  /* 0x0001b4167e607981 */ /* 0x000f26000c1e1900 */
[----:B------:R-:W-:Y:S01]  /*3a3d0*/  IADD3 R19, PT, PT, R2, R19, RZ ;  /* 0x0000001302137210 */ /* 0x000fe20007ffe0ff */
[----:B------:R-:W-:Y:S01]  /*3a3e0*/  IMAD.WIDE.U32 R6, R33, UR14, RZ ;  /* 0x0000000e21067c25 */ /* 0x000fe2000f8e00ff */
[----:B------:R-:W4:Y:S03]  /*3a3f0*/  LDG.E R98, desc[UR22][R126.64+0x1bc] ;  /* 0x0001bc167e627981 */ /* 0x000f26000c1e1900 */
[----:B------:R-:W-:Y:S01]  /*3a400*/  ISETP.GE.U32.AND P0, PT, R19, 0x7f000001, PT ;  /* 0x7f0000011300780c */ /* 0x000fe20003f06070 */
[----:B------:R-:W-:-:S02]  /*3a410*/  IADD3 R33, PT, PT, R33, R8, RZ ;  /* 0x0000000821217210 */ /* 0x000fc40007ffe0ff */
[----:B------:R-:W-:Y:S02]  /*3a420*/  IADD3 R27, PT, PT, R2, R27, RZ ;  /* 0x0000001b021b7210 */ /* 0x000fe40007ffe0ff */
[----:B------:R-:W-:Y:S01]  /*3a430*/  @P1 IADD3 R29, PT, PT, R29, -0x7f000001, RZ ;  /* 0x80ffffff1d1d1810 */ /* 0x000fe20007ffe0ff */
[----:B------:R-:W4:Y:S01]  /*3a440*/  LDG.E R97, desc[UR22][R126.64+0x1b8] ;  /* 0x0001b8167e617981 */ /* 0x000f22000c1e1900 */
[----:B------:R-:W-:-:S03]  /*3a450*/  ISETP.GE.U32.AND P1, PT, R33, 0x7f000001, PT ;  /* 0x7f0000012100780c */ /* 0x000fc60003f26070 */
[----:B------:R-:W4:Y:S03]  /*3a460*/  LDG.E R99, desc[UR22][R126.64+0x1c0] ;  /* 0x0001c0167e637981 */ /* 0x000f26000c1e1900 */
[----:B------:R-:W-:Y:S01]  /*3a470*/  @P0 IADD3 R19, PT, PT, R19, -0x7f000001, RZ ;  /* 0x80ffffff13130810 */ /* 0x000fe20007ffe0ff */
[----:B------:R-:W-:Y:S01]  /*3a480*/  ISETP.GE.U32.AND P0, PT, R27, 0x7f000001, PT ;  /* 0x7f0000011b00780c */ /* 0x000fe20003f06070 */
[----:B------:R-:W-:Y:S01]  /*3a490*/  IMAD R13, R6, 0x7effffff, RZ ;  /* 0x7effffff060d7824 */ /* 0x000fe200078e02ff */
[----:B------:R-:W-:-:S04]  /*3a4a0*/  IADD3 R29, PT, PT, R2, R29, RZ ;  /* 0x0000001d021d7210 */ /* 0x000fc80007ffe0ff */
[----:B------:R-:W-:Y:S01]  /*3a4b0*/  @P1 IADD3 R33, PT, PT, R33, -0x7f000001, RZ ;  /* 0x80ffffff21211810 */ /* 0x000fe20007ffe0ff */
[----:B------:R-:W-:Y:S01]  /*3a4c0*/  IMAD.HI.U32 R13, R13, 0x7f000001, R6 ;  /* 0x7f0000010d0d7827 */ /* 0x000fe200078e0006 */
[----:B------:R-:W-:Y:S02]  /*3a4d0*/  IADD3 R6, PT, PT, -R47, R11, RZ ;  /* 0x0000000b2f067210 */ /* 0x000fe40007ffe1ff */
[----:B------:R-:W4:Y:S01]  /*3a4e0*/  LDL.LU R47, [R1+0xa80] ;  /* 0x000a8000012f7983 */ /* 0x000f220000300800 */
[C---:B0-----:R-:W-:Y:S01]  /*3a4f0*/  IMAD.WIDE.U32 R4, R9.reuse, UR15, RZ ;  /* 0x0000000f09047c25 */ /* 0x041fe2000f8e00ff */
[----:B------:R-:W-:Y:S02]  /*3a500*/  IADD3 R9, PT, PT, R9, R33, RZ ;  /* 0x0000002109097210 */ /* 0x000fe40007ffe0ff */
[----:B------:R-:W-:Y:S01]  /*3a510*/  @P0 IADD3 R27, PT, PT, R27, -0x7f000001, RZ ;  /* 0x80ffffff1b1b0810 */ /* 0x000fe20007ffe0ff */
[----:B------:R-:W-:Y:S01]  /*3a520*/  ISETP.GE.U32.AND P0, PT, R29, 0x7f000001, PT ;  /* 0x7f0000011d00780c */ /* 0x000fe20003f06070 */
[----:B------:R-:W-:Y:S01]  /*3a530*/  @!P3 IADD3 R6, PT, PT, R6, 0x7f000001, RZ ;  /* 0x7f0000010606b810 */ /* 0x000fe20007ffe0ff */
[----:B------:R-:W-:Y:S01]  /*3a540*/  ISETP.GE.U32.AND P2, PT, R9, 0x7f000001, PT ;  /* 0x7f0000010900780c */ /* 0x000fe20003f46070 */
[----:B------:R-:W-:-:S02]  /*3a550*/  IMAD R15, R4, 0x7effffff, RZ ;  /* 0x7effffff040f7824 */ /* 0x000fc400078e02ff */
[----:B------:R-:W-:Y:S02]  /*3a560*/  IADD3 R6, PT, PT, R6, R86, RZ ;  /* 0x0000005606067210 */ /* 0x000fe40007ffe0ff */
[----:B------:R-:W-:-:S03]  /*3a570*/  IMAD.HI.U32 R15, R15, 0x7f000001, R4 ;  /* 0x7f0000010f0f7827 */ /* 0x000fc600078e0004 */
[----:B------:R-:W-:-:S03]  /*3a580*/  ISETP.GE.U32.AND P1, PT, R6, 0x7f000001, PT ;  /* 0x7f0000010600780c */ /* 0x000fc60003f26070 */
[----:B------:R-:W-:Y:S01]  /*3a590*/  @P0 IADD3 R29, PT, PT, R29, -0x7f000001, RZ ;  /* 0x80ffffff1d1d0810 */ /* 0x000fe20007ffe0ff */
[----:B------:R-:W-:Y:S01]  /*3a5a0*/  ISETP.GE.U32.AND P0, PT, R14, 0x7f000001, PT ;  /* 0x7f0000010e00780c */ /* 0x000fe20003f06070 */
[----:B------:R-:W-:Y:S01]  /*3a5b0*/  IMAD.WIDE.U32 R4, R19, UR16, RZ ;  /* 0x0000001013047c25 */ /* 0x000fe2000f8e00ff */
[----:B------:R-:W-:-:S03]  /*3a5c0*/  @P2 IADD3 R9, PT, PT, R9, -0x7f000001, RZ ;  /* 0x80ffffff09092810 */ /* 0x000fc60007ffe0ff */
[----:B------:R-:W-:Y:S01]  /*3a5d0*/  IMAD R17, R4, 0x7effffff, RZ ;  /* 0x7effffff04117824 */ /* 0x000fe200078e02ff */
[----:B------:R-:W-:-:S03]  /*3a5e0*/  IADD3 R19, PT, PT, R19, R9, RZ ;  /* 0x0000000913137210 */ /* 0x000fc60007ffe0ff */
[----:B------:R-:W-:Y:S01]  /*3a5f0*/  IMAD.HI.U32 R17, R17, 0x7f000001, R4 ;  /* 0x7f00000111117827 */ /* 0x000fe200078e0004 */
[----:B------:R-:W-:-:S03]  /*3a600*/  @P1 IADD3 R6, PT, PT, R6, -0x7f000001, RZ ;  /* 0x80ffffff06061810 */ /* 0x000fc60007ffe0ff */
[----:B------:R-:W-:Y:S01]  /*3a610*/  IMAD.WIDE.U32 R4, R27, UR17, RZ ;  /* 0x000000111b047c25 */ /* 0x000fe2000f8e00ff */
[----:B------:R-:W-:Y:S01]  /*3a620*/  @P0 IADD3 R14, PT, PT, R14, -0x7f000001, RZ ;  /* 0x80ffffff0e0e0810 */ /* 0x000fe20007ffe0ff */
[----:B------:R-:W-:Y:S02]  /*3a630*/  ISETP.GE.U32.AND P1, PT, R19, 0x7f000001, PT ;  /* 0x7f0000011300780c */ /* 0x000fe40003f26070 */
[----:B------:R-:W-:Y:S01]  /*3a640*/  IMAD R8, R4, 0x7effffff, RZ ;  /* 0x7effffff04087824 */ /* 0x000fe200078e02ff */
[----:B------:R-:W-:-:S03]  /*3a650*/  IADD3 R7, PT, PT, R2, R14, RZ ;  /* 0x0000000e02077210 */ /* 0x000fc60007ffe0ff */
[----:B------:R-:W-:-:S04]  /*3a660*/  IMAD.HI.U32 R8, R8, 0x7f000001, R4 ;  /* 0x7f00000108087827 */ /* 0x000fc800078e0004 */
[----:B------:R-:W-:Y:S01]  /*3a670*/  IMAD.WIDE.U32 R4, R29, UR18, RZ ;  /* 0x000000121d047c25 */ /* 0x000fe2000f8e00ff */
[----:B------:R-:W-:-:S03]  /*3a680*/  ISETP.GE.U32.AND P0, PT, R7, 0x7f000001, PT ;  /* 0x7f0000010700780c */ /* 0x000fc60003f06070 */
[----:B------:R-:W-:Y:S01]  /*3a690*/  IMAD R11, R4, 0x7effffff, RZ ;  /* 0x7effffff040b7824 */ /* 0x000fe200078e02ff */
[----:B------:R-:W-:-:S03]  /*3a6a0*/  @P1 IADD3 R19, PT, PT, R19, -0x7f000001, RZ ;  /* 0x80ffffff13131810 */ /* 0x000fc60007ffe0ff */
[----:B------:R-:W-:Y:S01]  /*3a6b0*/  IMAD.HI.U32 R11, R11, 0x7f000001, R4 ;  /* 0x7f0000010b0b7827 */ /* 0x000fe200078e0004 */
[----:B------:R-:W-:-:S03]  /*3a6c0*/  IADD3 R19, PT, PT, R27, R19, RZ ;  /* 0x000000131b137210 */ /* 0x000fc60007ffe0ff */
[----:B------:R-:W-:Y:S02]  /*3a6d0*/  IMAD.WIDE.U32 R4, R6, R6, RZ ;  /* 0x0000000606047225 */ /* 0x000fe400078e00ff */
[----:B------:R-:W-:Y:S02]  /*3a6e0*/  @P0 IADD3 R7, PT, PT, R7, -0x7f000001, RZ ;  /* 0x80ffffff07070810 */ /* 0x000fe40007ffe0ff */
[----:B------:R-:W-:Y:S01]  /*3a6f0*/  IMAD R9, R4, 0x7effffff, RZ ;  /* 0x7effffff04097824 */ /* 0x000fe200078e02ff */
[----:B------:R-:W-:Y:S01]  /*3a700*/  ISETP.GE.U32.AND P0, PT, R18, 0x7f000001, PT ;  /* 0x7f0000011200780c */ /* 0x000fe20003f06070 */
[----:B------:R-:W-:Y:S02]  /*3a710*/  ISETP.GE.U32.AND P2, PT, R19, 0x7f000001, PT ;  /* 0x7f0000011300780c */ /* 0x000fe40003f46070 */
[----:B------:R-:W-:-:S05]  /*3a720*/  IMAD.HI.U32 R9, R9, 0x7f000001, R4 ;  /* 0x7f00000109097827 */ /* 0x000fca00078e0004 */
[----:B------:R-:W-:Y:S01]  /*3a730*/  ISETP.GE.U32.AND P1, PT, R9, 0x7f000001, PT ;  /* 0x7f0000010900780c */ /* 0x000fe20003f26070 */
[----:B------:R-:W-:-:S04]  /*3a740*/  IMAD.WIDE.U32 R4, R7, UR19, RZ ;  /* 0x0000001307047c25 */ /* 0x000fc8000f8e00ff */
        /* <DEDUP_REMOVED lines=17> */
[----:B------:R-:W-:-:S08]  /*3a860*/  @P0 IADD3 R18, PT, PT, R18, -0x7f000001, RZ ;  /* 0x80ffffff12120810 */ /* 0x000fd00007ffe0ff */
[----:B------:R-:W-:-:S04]  /*3a870*/  @P1 IADD3 R19, PT, PT, R19, -0x7f000001, RZ ;  /* 0x80ffffff13131810 */ /* 0x000fc80007ffe0ff */
[----:B------:R-:W-:Y:S01]  /*3a880*/  IADD3 R19, PT, PT, R2, R19, RZ ;  /* 0x0000001302137210 */ /* 0x000fe20007ffe0ff */
[----:B--2---:R-:W-:Y:S01]  /*3a890*/  ISETP.GE.U32.AND P0, PT, R18, R34, PT ;  /* 0x000000221200720c */ /* 0x004fe20003f06070 */
[----:B------:R-:W-:-:S12]  /*3a8a0*/  IADD3 R18, PT, PT, -R34, R18, RZ ;  /* 0x0000001222127210 */ /* 0x000fd80007ffe1ff */
[----:B------:R-:W-:Y:S01]  /*3a8b0*/  @!P0 IADD3 R18, PT, PT, R18, 0x7f000001, RZ ;  /* 0x7f00000112128810 */ /* 0x000fe20007ffe0ff */
[----:B------:R-:W-:-:S13]  /*3a8c0*/  ISETP.GE.U32.AND P0, PT, R19, 0x7f000001, PT ;  /* 0x7f0000011300780c */ /* 0x000fda0003f06070 */
[----:B------:R-:W-:-:S05]  /*3a8d0*/  @P0 IADD3 R19, PT, PT, R19, -0x7f000001, RZ ;  /* 0x80ffffff13130810 */ /* 0x000fca0007ffe0ff */
[----:B------:R-:W-:Y:S01]  /*3a8e0*/  ISETP.GE.U32.AND P0, PT, R19, R34, PT ;  /* 0x000000221300720c */ /* 0x000fe20003f06070 */
[----:B------:R-:W-:-:S12]  /*3a8f0*/  IADD3 R27, PT, PT, -R34, R19, RZ ;  /* 0x00000013221b7210 */ /* 0x000fd80007ffe1ff */
[----:B------:R-:W-:-:S04]  /*3a900*/  @!P0 IADD3 R27, PT, PT, R27, 0x7f000001, RZ ;  /* 0x7f0000011b1b8810 */ /* 0x000fc80007ffe0ff */
[----:B---3--:R-:W-:-:S05]  /*3a910*/  IADD3 R27, PT, PT, R27, R85, RZ ;  /* 0x000000551b1b7210 */ /* 0x008fca0007ffe0ff */
[----:B------:R-:W-:Y:S01]  /*3a920*/  ISETP.GE.U32.AND P0, PT, R27, 0x7f000001, PT ;  /* 0x7f0000011b00780c */ /* 0x000fe20003f06070 */
[----:B------:R-:W-:Y:S01]  /*3a930*/  IMAD.WIDE.U32 R4, R2, UR20, RZ ;  /* 0x0000001402047c25 */ /* 0x000fe2000f8e00ff */
[----:B------:R-:W-:-:S03]  /*3a940*/  IADD3 R19, PT, PT, R34, R19, RZ ;  /* 0x0000001322137210 */ /* 0x000fc60007ffe0ff */
[----:B------:R-:W-:-:S04]  /*3a950*/  IMAD R9, R4, 0x7effffff, RZ ;  /* 0x7effffff04097824 */ /* 0x000fc800078e02ff */
[----:B------:R-:W-:-:S04]  /*3a960*/  IMAD.HI.U32 R9, R9, 0x7f000001, R4 ;  /* 0x7f00000109097827 */ /* 0x000fc800078e0004 */
[----:B------:R-:W-:Y:S01]  /*3a970*/  @P0 IADD3 R27, PT, PT, R27, -0x7f000001, RZ ;  /* 0x80ffffff1b1b0810 */ /* 0x000fe20007ffe0ff */
[----:B------:R-:W-:Y:S01]  /*3a980*/  ISETP.GE.U32.AND P0, PT, R19, 0x7f000001, PT ;  /* 0x7f0000011300780c */ /* 0x000fe20003f06070 */
[----:B----4-:R-:W-:-:S04]  /*3a990*/  IMAD.WIDE.U32 R4, R31, R18, RZ ;  /* 0x000000121f047225 */ /* 0x010fc800078e00ff */
[----:B------:R-:W-:-:S04]  /*3a9a0*/  IMAD R2, R4, 0x7effffff, RZ ;  /* 0x7effffff04027824 */ /* 0x000fc800078e02ff */
[----:B------:R-:W-:-:S04]  /*3a9b0*/  IMAD.HI.U32 R2, R2, 0x7f000001, R4 ;  /* 0x7f00000102027827 */ /* 0x000fc800078e0004 */
[----:B------:R-:W-:Y:S01]  /*3a9c0*/  IMAD.WIDE.U32 R4, R28, R18, RZ ;  /* 0x000000121c047225 */ /* 0x000fe200078e00ff */
[----:B------:R-:W-:-:S03]  /*3a9d0*/  @P0 IADD3 R19, PT, PT, R19, -0x7f000001, RZ ;  /* 0x80ffffff13130810 */ /* 0x000fc60007ffe0ff */
[----:B------:R-:W-:Y:S01]  /*3a9e0*/  IMAD R6, R4, 0x7effffff, RZ ;  /* 0x7effffff04067824 */ /* 0x000fe200078e02ff */
[----:B------:R-:W-:-:S03]  /*3a9f0*/  IADD3 R16, PT, PT, R16, R19, RZ ;  /* 0x0000001310107210 */ /* 0x000fc60007ffe0ff */
[----:B------:R-:W-:Y:S02]  /*3aa00*/  IMAD.HI.U32 R6, R6, 0x7f000001, R4 ;  /* 0x7f00000106067827 */ /* 0x000fe400078e0004 */
[----:B------:R-:W-:Y:S02]  /*3aa10*/  ISETP.GE.U32.AND P0, PT, R16, 0x7f000001, PT ;  /* 0x7f0000011000780c */ /* 0x000fe40003f06070 */
[----:B------:R-:W-:-:S04]  /*3aa20*/  IMAD.WIDE.U32 R4, R30, R18, RZ ;  /* 0x000000121e047225 */ /* 0x000fc800078e00ff */
[----:B------:R-:W-:-:S04]  /*3aa30*/  IMAD R7, R4, 0x7effffff, RZ ;  /* 0x7effffff04077824 */ /* 0x000fc800078e02ff */
[----:B------:R-:W-:-:S04]  /*3aa40*/  IMAD.HI.U32 R7, R7, 0x7f000001, R4 ;  /* 0x7f00000107077827 */ /* 0x000fc800078e0004 */
[----:B------:R-:W-:Y:S01]  /*3aa50*/  IMAD.WIDE.U32 R4, R27, R27, RZ ;  /* 0x0000001b1b047225 */ /* 0x000fe200078e00ff */
[----:B------:R-:W-:-:S03]  /*3aa60*/  @P0 IADD3 R16, PT, PT, R16, -0x7f000001, RZ ;  /* 0x80ffffff10100810 */ /* 0x000fc60007ffe0ff */
[----:B------:R-:W-:-:S04]  /*3aa70*/  IMAD R28, R4, 0x7effffff, RZ ;  /* 0x7effffff041c7824 */ /* 0x000fc800078e02ff */
[----:B------:R-:W-:-:S04]  /*3aa80*/  IMAD.HI.U32 R28, R28, 0x7f000001, R4 ;  /* 0x7f0000011c1c7827 */ /* 0x000fc800078e0004 */
[----:B------:R-:W-:Y:S01]  /*3aa90*/  IMAD.WIDE.U32 R4, R25, R18, RZ ;  /* 0x0000001219047225 */ /* 0x000fe200078e00ff */
[----:B------:R-:W-:-:S05]  /*3aaa0*/  IADD3 R25, PT, PT, R16, R84, RZ ;  /* 0x0000005410197210 */ /* 0x000fca0007ffe0ff */
[----:B------:R-:W-:Y:S01]  /*3aab0*/  ISETP.GE.U32.AND P0, PT, R25, 0x7f000001, PT ;  /* 0x7f0000011900780c */ /* 0x000fe20003f06070 */
[----:B------:R-:W-:-:S12]  /*3aac0*/  ISETP.GE.U32.AND P1, PT, R28, 0x7f000001, PT ;  /* 0x7f0000011c00780c */ /* 0x000fd80003f26070 */
[----:B------:R-:W-:Y:S01]  /*3aad0*/  @P0 IADD3 R25, PT, PT, R25, -0x7f000001, RZ ;  /* 0x80ffffff19190810 */ /* 0x000fe20007ffe0ff */
[----:B------:R-:W-:Y:S01]  /*3aae0*/  ISETP.GE.U32.AND P0, PT, R24, 0x7f000001, PT ;  /* 0x7f0000011800780c */ /* 0x000fe20003f06070 */
[----:B------:R-:W-:Y:S01]  /*3aaf0*/  @P1 IADD3 R28, PT, PT, R28, -0x7f000001, RZ ;  /* 0x80ffffff1c1c1810 */ /* 0x000fe20007ffe0ff */
[----:B------:R-:W-:-:S11]  /*3ab00*/  ISETP.GE.U32.AND P1, PT, R21, 0x7f000001, PT ;  /* 0x7f0000011500780c */ /* 0x000fd60003f26070 */
[----:B------:R-:W-:-:S04]  /*3ab10*/  @P0 IADD3 R24, PT, PT, R24, -0x7f000001, RZ ;  /* 0x80ffffff18180810 */ /* 0x000fc80007ffe0ff */
[----:B------:R-:W-:Y:S02]  /*3ab20*/  IADD3 R24, PT, PT, R19, R24, RZ ;  /* 0x0000001813187210 */ /* 0x000fe40007ffe0ff */
[----:B------:R-:W-:-:S03]  /*3ab30*/  @P1 IADD3 R21, PT, PT, R21, -0x7f000001, RZ ;  /* 0x80ffffff15151810 */ /* 0x000fc60007ffe0ff */
[----:B------:R-:W-:Y:S01]  /*3ab40*/  ISETP.GE.U32.AND P0, PT, R24, 0x7f000001, PT ;  /* 0x7f0000011800780c */ /* 0x000fe20003f06070 */
[----:B------:R-:W-:Y:S01]  /*3ab50*/  IADD3 R21, PT, PT, R19, R21, RZ ;  /* 0x0000001513157210 */ /* 0x000fe20007ffe0ff */
[----:B------:R-:W-:-:S11]  /*3ab60*/  IMAD R18, R4, 0x7effffff, RZ ;  /* 0x7effffff04127824 */ /* 0x000fd600078e02ff */
[----:B------:R-:W-:Y:S01]  /*3ab70*/  @P0 IADD3 R24, PT, PT, R24, -0x7f000001, RZ ;  /* 0x80ffffff18180810 */ /* 0x000fe20007ffe0ff */
[----:B------:R-:W-:Y:S01]  /*3ab80*/  ISETP.GE.U32.AND P0, PT, R21, 0x7f000001, PT ;  /* 0x7f0000011500780c */ /* 0x000fe20003f06070 */
[----:B------:R-:W-:Y:S02]  /*3ab90*/  IMAD.HI.U32 R18, R18, 0x7f000001, R4 ;  /* 0x7f00000112127827 */ /* 0x000fe400078e0004 */
[----:B------:R-:W-:Y:S02]  /*3aba0*/  IADD3 R24, PT, PT, R24, R87, RZ ;  /* 0x0000005718187210 */ /* 0x000fe40007ffe0ff */
[----:B------:R-:W-:-:S08]  /*3abb0*/  IMAD.WIDE.U32 R4, R28, R27, RZ ;  /* 0x0000001b1c047225 */ /* 0x000fd000078e00ff */
[----:B------:R-:W-:Y:S01]  /*3abc0*/  @P0 IADD3 R21, PT, PT, R21, -0x7f000001, RZ ;  /* 0x80ffffff15150810 */ /* 0x000fe20007ffe0ff */
[----:B------:R-:W-:Y:S01]  /*3abd0*/  IMAD R16, R4, 0x7effffff, RZ ;  /* 0x7effffff04107824 */ /* 0x000fe200078e02ff */
[----:B------:R-:W-:Y:S02]  /*3abe0*/  ISETP.GE.U32.AND P1, PT, R24, 0x7f000001, PT ;  /* 0x7f0000011800780c */ /* 0x000fe40003f26070 */
[----:B------:R-:W-:Y:S01]  /*3abf0*/  IADD3 R27, PT, PT, R21, R88, RZ ;  /* 0x00000058151b7210 */ /* 0x000fe20007ffe0ff */
[----:B------:R-:W-:-:S04]  /*3ac00*/  IMAD.HI.U32 R16, R16, 0x7f000001, R4 ;  /* 0x7f00000110107827 */ /* 0x000fc800078e0004 */
[----:B------:R-:W-:Y:S01]  /*3ac10*/  ISETP.GE.U32.AND P0, PT, R27, 0x7f000001, PT ;  /* 0x7f0000011b00780c */ /* 0x000fe20003f06070 */
[----:B------:R-:W-:-:S04]  /*3ac20*/  IMAD.WIDE.U32 R4, R25, R25, RZ ;  /* 0x0000001919047225 */ /* 0x000fc800078e00ff */
[----:B------:R-:W-:Y:S01]  /*3ac30*/  IMAD R29, R4, 0x7effffff, RZ ;  /* 0x7effffff041d7824 */ /* 0x000fe200078e02ff */
[----:B------:R-:W-:-:S03]  /*3ac40*/  @P1 IADD3 R24, PT, PT, R24, -0x7f000001, RZ ;  /* 0x80ffffff18181810 */ /* 0x000fc60007ffe0ff */
        /* <DEDUP_REMOVED lines=23> */
[----:B------:R-:W-:Y:S02]  /*3adc0*/  IMAD.WIDE.U32 R4, R29, R25, RZ ;  /* 0x000000191d047225 */ /* 0x000fe400078e00ff */
[----:B------:R-:W-:Y:S02]  /*3add0*/  IADD3 R12, PT, PT, R12, R89, RZ ;  /* 0x000000590c0c7210 */ /* 0x000fe40007ffe0ff */
[----:B------:R-:W-:-:S08]  /*3ade0*/  IMAD R21, R4, 0x7effffff, RZ ;  /* 0x7effffff04157824 */ /* 0x000fd000078e02ff */
[----:B------:R-:W-:-:S04]  /*3adf0*/  @P0 IADD3 R23, PT, PT, R23, -0x7f000001, RZ ;  /* 0x80ffffff17170810 */ /* 0x000fc80007ffe0ff */
[----:B------:R-:W-:Y:S01]  /*3ae00*/  IADD3 R23, PT, PT, R23, R90, RZ ;  /* 0x0000005a17177210 */ /* 0x000fe20007ffe0ff */
[----:B------:R-:W-:Y:S01]  /*3ae10*/  IMAD.HI.U32 R21, R21, 0x7f000001, R4 ;  /* 0x7f00000115157827 */ /* 0x000fe200078e0004 */
[----:B------:R-:W-:-:S03]  /*3ae20*/  ISETP.GE.U32.AND P1, PT, R12, 0x7f000001, PT ;  /* 0x7f0000010c00780c */ /* 0x000fc60003f26070 */
[----:B------:R-:W-:Y:S01]  /*3ae30*/  ISETP.GE.U32.AND P0, PT, R23, 0x7f000001, PT ;  /* 0x7f0000011700780c */ /* 0x000fe20003f06070 */
[----:B------:R-:W-:-:S04]  /*3ae40*/  IMAD.WIDE.U32 R4, R30, R24, RZ ;  /* 0x000000181e047225 */ /* 0x000fc800078e00ff */
[----:B------:R-:W-:-:S04]  /*3ae50*/  IMAD R24, R4, 0x7effffff, RZ ;  /* 0x7effffff04187824 */ /* 0x000fc800078e02ff */
[----:B------:R-:W-:-:S04]  /*3ae60*/  IMAD.HI.U32 R24, R24, 0x7f000001, R4 ;  /* 0x7f00000118187827 */ /* 0x000fc800078e0004 */
[----:B------:R-:W-:Y:S01]  /*3ae70*/  IMAD.WIDE.U32 R4, R28, R27, RZ ;  /* 0x0000001b1c047225 */ /* 0x000fe200078e00ff */
[----:B------:R-:W-:Y:S02]  /*3ae80*/  @P0 IADD3 R23, PT, PT, R23, -0x7f000001, RZ ;  /* 0x80ffffff17170810 */ /* 0x000fe40007ffe0ff */
[----:B------:R-:W-:Y:S01]  /*3ae90*/  @P1 IADD3 R12, PT, PT, R12, -0x7f000001, RZ ;  /* 0x80ffffff0c0c1810 */ /* 0x000fe20007ffe0ff */
[----:B------:R-:W-:Y:S01]  /*3aea0*/  ISETP.GE.U32.AND P0, PT, R26, 0x7f000001, PT ;  /* 0x7f0000011a00780c */ /* 0x000fe20003f06070 */
[----:B------:R-:W-:-:S04]  /*3aeb0*/  IMAD R25, R4, 0x7effffff, RZ ;  /* 0x7effffff04197824 */ /* 0x000fc800078e02ff */
[----:B------:R-:W-:-:S04]  /*3aec0*/  IMAD.HI.U32 R25, R25, 0x7f000001, R4 ;  /* 0x7f00000119197827 */ /* 0x000fc800078e0004 */
[----:B------:R-:W-:-:S04]  /*3aed0*/  IMAD.WIDE.U32 R4, R12, R12, RZ ;  /* 0x0000000c0c047225 */ /* 0x000fc800078e00ff */
[----:B------:R-:W-:Y:S01]  /*3aee0*/  IMAD R28, R4, 0x7effffff, RZ ;  /* 0x7effffff041c7824 */ /* 0x000fe200078e02ff */
[----:B------:R-:W-:-:S03]  /*3aef0*/  @P0 IADD3 R26, PT, PT, R26, -0x7f000001, RZ ;  /* 0x80ffffff1a1a0810 */ /* 0x000fc60007ffe0ff */
[----:B------:R-:W-:Y:S01]  /*3af00*/  IMAD.HI.U32 R28, R28, 0x7f000001, R4 ;  /* 0x7f0000011c1c7827 */ /* 0x000fe200078e0004 */
[----:B------:R-:W-:-:S03]  /*3af10*/  IADD3 R26, PT, PT, R19, R26, RZ ;  /* 0x0000001a131a7210 */ /* 0x000fc60007ffe0ff */
[----:B------:R-:W-:Y:S01]  /*3af20*/  IMAD.WIDE.U32 R4, R23, R23, RZ ;  /* 0x0000001717047225 */ /* 0x000fe200078e00ff */
[----:B------:R-:W-:Y:S01]  /*3af30*/  ISETP.GE.U32.AND P1, PT, R28, 0x7f000001, PT ;  /* 0x7f0000011c00780c */ /* 0x000fe20003f26070 */
[----:B------:R-:W-:Y:S02]  /*3af40*/  ISETP.GE.U32.AND P0, PT, R26, 0x7f000001, PT ;  /* 0x7f0000011a00780c */ /* 0x000fe40003f06070 */
[----:B------:R-:W-:-:S04]  /*3af50*/  IMAD R27, R4, 0x7effffff, RZ ;  /* 0x7effffff041b7824 */ /* 0x000fc800078e02ff */
[----:B------:R-:W-:-:S06]  /*3af60*/  IMAD.HI.U32 R27, R27, 0x7f000001, R4 ;  /* 0x7f0000011b1b7827 */ /* 0x000fcc00078e0004 */
[----:B------:R-:W-:Y:S01]  /*3af70*/  @P1 IADD3 R28, PT, PT, R28, -0x7f000001, RZ ;  /* 0x80ffffff1c1c1810 */ /* 0x000fe20007ffe0ff */
[----:B------:R-:W-:Y:S01]  /*3af80*/  ISETP.GE.U32.AND P1, PT, R27, 0x7f000001, PT ;  /* 0x7f0000011b00780c */ /* 0x000fe20003f26070 */
[----:B------:R-:W-:-:S04]  /*3af90*/  @P0 IADD3 R26, PT, PT, R26, -0x7f000001, RZ ;  /* 0x80ffffff1a1a0810 */ /* 0x000fc80007ffe0ff */
[----:B------:R-:W-:Y:S01]  /*3afa0*/  IADD3 R26, PT, PT, R26, R91, RZ ;  /* 0x0000005b1a1a7210 */ /* 0x000fe20007ffe0ff */
[----:B------:R-:W-:-:S07]  /*3afb0*/  ISETP.GE.U32.AND P0, PT, R20, 0x7f000001, PT ;  /* 0x7f0000011400780c */ /* 0x000fce0003f06070 */
[----:B------:R-:W-:Y:S01]  /*3afc0*/  @P1 IADD3 R27, PT, PT, R27, -0x7f000001, RZ ;  /* 0x80ffffff1b1b1810 */ /* 0x000fe20007ffe0ff */
[----:B------:R-:W-:Y:S01]  /*3afd0*/  ISETP.GE.U32.AND P1, PT, R26, 0x7f000001, PT ;  /* 0x7f0000011a00780c */ /* 0x000fe20003f26070 */
[----:B------:R-:W-:-:S04]  /*3afe0*/  IMAD.WIDE.U32 R4, R28, R12, RZ ;  /* 0x0000000c1c047225 */ /* 0x000fc800078e00ff */
[----:B------:R-:W-:Y:S01]  /*3aff0*/  IMAD R12, R4, 0x7effffff, RZ ;  /* 0x7effffff040c7824 */ /* 0x000fe200078e02ff */
[----:B------:R-:W-:-:S03]  /*3b000*/  @P0 IADD3 R20, PT, PT, R20, -0x7f000001, RZ ;  /* 0x80ffffff14140810 */ /* 0x000fc60007ffe0ff */
[----:B------:R-:W-:-:S04]  /*3b010*/  IMAD.HI.U32 R12, R12, 0x7f000001, R4 ;  /* 0x7f0000010c0c7827 */ /* 0x000fc800078e0004 */
[----:B------:R-:W-:Y:S01]  /*3b020*/  @P1 IADD3 R26, PT, PT, R26, -0x7f000001, RZ ;  /* 0x80ffffff1a1a1810 */ /* 0x000fe20007ffe0ff */
[----:B------:R-:W-:Y:S01]  /*3b030*/  IMAD.WIDE.U32 R4, R27, R23, RZ ;  /* 0x000000171b047225 */ /* 0x000fe200078e00ff */
[----:B------:R-:W-:Y:S01]  /*3b040*/  ISETP.GE.U32.AND P1, PT, R22, 0x7f000001, PT ;  /* 0x7f0000011600780c */ /* 0x000fe20003f26070 */
[----:B------:R-:W-:Y:S02]  /*3b050*/  IADD3 R20, PT, PT, R19, R20, RZ ;  /* 0x0000001413147210 */ /* 0x000fe40007ffe0ff */
[----:B------:R-:W-:-:S03]  /*3b060*/  IMAD R23, R4, 0x7effffff, RZ ;  /* 0x7effffff04177824 */ /* 0x000fc600078e02ff */
[----:B------:R-:W-:Y:S01]  /*3b070*/  ISETP.GE.U32.AND P0, PT, R20, 0x7f000001, PT ;  /* 0x7f0000011400780c */ /* 0x000fe20003f06070 */
[----:B------:R-:W-:-:S04]  /*3b080*/  IMAD.HI.U32 R23, R23, 0x7f000001, R4 ;  /* 0x7f00000117177827 */ /* 0x000fc800078e0004 */
[----:B------:R-:W-:Y:S02]  /*3b090*/  IMAD.WIDE.U32 R4, R26, R26, RZ ;  /* 0x0000001a1a047225 */ /* 0x000fe400078e00ff */
[----:B------:R-:W-:Y:S02]  /*3b0a0*/  @P1 IADD3 R22, PT, PT, R22, -0x7f000001, RZ ;  /* 0x80ffffff16161810 */ /* 0x000fe40007ffe0ff */
[----:B------:R-:W-:-:S04]  /*3b0b0*/  IMAD R27, R4, 0x7effffff, RZ ;  /* 0x7effffff041b7824 */ /* 0x000fc800078e02ff */
[----:B------:R-:W-:Y:S01]  /*3b0c0*/  IMAD.HI.U32 R4, R27, 0x7f000001, R4 ;  /* 0x7f0000011b047827 */ /* 0x000fe200078e0004 */
[----:B------:R-:W-:Y:S02]  /*3b0d0*/  IADD3 R27, PT, PT, R19, R22, RZ ;  /* 0x00000016131b7210 */ /* 0x000fe40007ffe0ff */
[----:B------:R-:W-:Y:S02]  /*3b0e0*/  @P0 IADD3 R20, PT, PT, R20, -0x7f000001, RZ ;  /* 0x80ffffff14140810 */ /* 0x000fe40007ffe0ff */
[----:B------:R-:W-:Y:S01]  /*3b0f0*/  ISETP.GE.U32.AND P2, PT, R4, 0x7f000001, PT ;  /* 0x7f0000010400780c */ /* 0x000fe20003f46070 */
[----:B------:R-:W-:Y:S01]  /*3b100*/  ISETP.GE.U32.AND P0, PT, R27, 0x7f000001, PT ;  /* 0x7f0000011b00780c */ /* 0x000fe20003f06070 */
[----:B------:R-:W-:-:S11]  /*3b110*/  IADD3 R22, PT, PT, R20, R92, RZ ;  /* 0x0000005c14167210 */ /* 0x000fd60007ffe0ff */
[----:B------:R-:W-:Y:S02]  /*3b120*/  @P2 IADD3 R4, PT, PT, R4, -0x7f000001, RZ ;  /* 0x80ffffff04042810 */ /* 0x000fe40007ffe0ff */
[----:B------:R-:W-:-:S03]  /*3b130*/  @P0 IADD3 R27, PT, PT, R27, -0x7f000001, RZ ;  /* 0x80ffffff1b1b0810 */ /* 0x000fc60007ffe0ff */
[----:B------:R-:W-:Y:S01]  /*3b140*/  IMAD.WIDE.U32 R4, R4, R26, RZ ;  /* 0x0000001a04047225 */ /* 0x000fe200078e00ff */
[----:B------:R-:W-:-:S05]  /*3b150*/  IADD3 R26, PT, PT, R27, R93, RZ ;  /* 0x0000005d1b1a7210 */ /* 0x000fca0007ffe0ff */
[----:B------:R-:W-:Y:S01]  /*3b160*/  ISETP.GE.U32.AND P0, PT, R26, 0x7f000001, PT ;  /* 0x7f0000011a00780c */ /* 0x000fe20003f06070 */
[----:B------:R-:W-:Y:S01]  /*3b170*/  ISETP.GE.U32.AND P1, PT, R22, 0x7f000001, PT ;  /* 0x7f0000011600780c */ /* 0x000fe20003f26070 */
[----:B------:R-:W-:-:S11]  /*3b180*/  IMAD R20, R4, 0x7effffff, RZ ;  /* 0x7effffff04147824 */ /* 0x000fd600078e02ff */
[----:B------:R-:W-:Y:S01]  /*3b190*/  @P0 IADD3 R26, PT, PT, R26, -0x7f000001, RZ ;  /* 0x80ffffff1a1a0810 */ /* 0x000fe20007ffe0ff */
[----:B------:R-:W-:Y:S01]  /*3b1a0*/  ISETP.GE.U32.AND P0, PT, R13, 0x7f000001, PT ;  /* 0x7f0000010d00780c */ /* 0x000fe20003f06070 */
[----:B------:R-:W-:Y:S01]  /*3b1b0*/  @P1 IADD3 R22, PT, PT, R22, -0x7f000001, RZ ;  /* 0x80ffffff16161810 */ /* 0x000fe20007ffe0ff */
[----:B------:R-:W-:-:S04]  /*3b1c0*/  IMAD.HI.U32 R20, R20, 0x7f000001, R4 ;  /* 0x7f00000114147827 */ /* 0x000fc800078e0004 */
[----:B------:R-:W-:-:S04]  /*3b1d0*/  IMAD.WIDE.U32 R4, R22, R22, RZ ;  /* 0x0000001616047225 */ /* 0x000fc800078e00ff */
[----:B------:R-:W-:-:S03]  /*3b1e0*/  IMAD R27, R4, 0x7effffff, RZ ;  /* 0x7effffff041b7824 */ /* 0x000fc600078e02ff */
[----:B------:R-:W-:Y:S01]  /*3b1f0*/  @P0 IADD3 R13, PT, PT, R13, -0x7f000001, RZ ;  /* 0x80ffffff0d0d0810 */ /* 0x000fe20007ffe0ff */
[----:B------:R-:W-:-:S03]  /*3b200*/  IMAD.HI.U32 R27, R27, 0x7f000001, R4 ;  /* 0x7f0000011b1b7827 */ /* 0x000fc600078e0004 */
[----:B------:R-:W-:Y:S02]  /*3b210*/  IADD3 R13, PT, PT, R19, R13, RZ ;  /* 0x0000000d130d7210 */ /* 0x000fe40007ffe0ff */
[----:B------:R-:W-:-:S03]  /*3b220*/  ISETP.GE.U32.AND P1, PT, R27, 0x7f000001, PT ;  /* 0x7f0000011b00780c */ /* 0x000fc60003f26070 */
[----:B------:R-:W-:Y:S01]  /*3b230*/  ISETP.GE.U32.AND P0, PT, R13, 0x7f000001, PT ;  /* 0x7f0000010d00780c */ /* 0x000fe20003f06070 */
[----:B------:R-:W-:-:S04]  /*3b240*/  IMAD.WIDE.U32 R4, R26, R26, RZ ;  /* 0x0000001a1a047225 */ /* 0x000fc800078e00ff */
[----:B------:R-:W-:-:S05]  /*3b250*/  IMAD R28, R4, 0x7effffff, RZ ;  /* 0x7effffff041c7824 */ /* 0x000fca00078e02ff */
[----:B------:R-:W-:Y:S01]  /*3b260*/  @P1 IADD3 R27, PT, PT, R27, -0x7f000001, RZ ;  /* 0x80ffffff1b1b1810 */ /* 0x000fe20007ffe0ff */
[----:B------:R-:W-:Y:S02]  /*3b270*/  IMAD.HI.U32 R28, R28, 0x7f000001, R4 ;  /* 0x7f0000011c1c7827 */ /* 0x000fe400078e0004 */
[----:B------:R-:W-:Y:S02]  /*3b280*/  @P0 IADD3 R13, PT, PT, R13, -0x7f000001, RZ ;  /* 0x80ffffff0d0d0810 */ /* 0x000fe40007ffe0ff */
[----:B------:R-:W-:Y:S02]  /*3b290*/  IMAD.WIDE.U32 R4, R27, R22, RZ ;  /* 0x000000161b047225 */ /* 0x000fe400078e00ff */
        /* <DEDUP_REMOVED lines=8> */
[----:B------:R-:W-:Y:S01]  /*3b320*/  IADD3 R15, PT, PT, R19, R15, RZ ;  /* 0x0000000f130f7210 */ /* 0x000fe20007ffe0ff */
[----:B------:R-:W-:-:S04]  /*3b330*/  IMAD R27, R4, 0x7effffff, RZ ;  /* 0x7effffff041b7824 */ /* 0x000fc800078e02ff */
[----:B------:R-:W-:Y:S01]  /*3b340*/  ISETP.GE.U32.AND P0, PT, R15, 0x7f000001, PT ;  /* 0x7f0000010f00780c */ /* 0x000fe20003f06070 */
[----:B------:R-:W-:Y:S01]  /*3b350*/  @P1 IADD3 R17, PT, PT, R17, -0x7f000001, RZ ;  /* 0x80ffffff11111810 */ /* 0x000fe20007ffe0ff */
[----:B------:R-:W-:-:S04]  /*3b360*/  IMAD.HI.U32 R27, R27, 0x7f000001, R4 ;  /* 0x7f0000011b1b7827 */ /* 0x000fc800078e0004 */
[----:B------:R-:W-:Y:S01]  /*3b370*/  IMAD.WIDE.U32 R4, R28, R26, RZ ;  /* 0x0000001a1c047225 */ /* 0x000fe200078e00ff */
[----:B------:R-:W-:Y:S01]  /*3b380*/  IADD3 R28, PT, PT, R19, R17, RZ ;  /* 0x00000011131c7210 */ /* 0x000fe20007ffe0ff */
[----:B------:R-:W2:Y:S05]  /*3b390*/  LDL R26, [R1+0x110] ;  /* 0x00011000011a7983 */ /* 0x000eaa0000100800 */
[----:B------:R-:W-:Y:S01]  /*3b3a0*/  @P0 IADD3 R15, PT, PT, R15, -0x7f000001, RZ ;  /* 0x80ffffff0f0f0810 */ /* 0x000fe20007ffe0ff */
[----:B------:R-:W-:-:S03]  /*3b3b0*/  ISETP.GE.U32.AND P0, PT, R28, 0x7f000001, PT ;  /* 0x7f0000011c00780c */ /* 0x000fc60003f06070 */
[----:B------:R-:W-:Y:S01]  /*3b3c0*/  IADD3 R17, PT, PT, R15, R95, RZ ;  /* 0x0000005f0f117210 */ /* 0x000fe20007ffe0ff */
[----:B------:R-:W-:-:S09]  /*3b3d0*/  IMAD R13, R4, 0x7effffff, RZ ;  /* 0x7effffff040d7824 */ /* 0x000fd200078e02ff */
[----:B------:R-:W-:Y:S01]  /*3b3e0*/  @P0 IADD3 R28, PT, PT, R28, -0x7f000001, RZ ;  /* 0x80ffffff1c1c0810 */ /* 0x000fe20007ffe0ff */
[----:B------:R-:W-:-:S03]  /*3b3f0*/  ISETP.GE.U32.AND P1, PT, R17, 0x7f000001, PT ;  /* 0x7f0000011100780c */ /* 0x000fc60003f26070 */
        /* <DEDUP_REMOVED lines=29> */
[----:B------:R-:W-:-:S12]  /*3b5d0*/  IMAD.WIDE.U32 R4, R29, R22, RZ ;  /* 0x000000161d047225 */ /* 0x000fd800078e00ff */
[----:B------:R-:W-:-:S04]  /*3b5e0*/  @P0 IADD3 R11, PT, PT, R11, -0x7f000001, RZ ;  /* 0x80ffffff0b0b0810 */ /* 0x000fc80007ffe0ff */
[----:B------:R-:W-:Y:S01]  /*3b5f0*/  IADD3 R11, PT, PT, R11, R98, RZ ;  /* 0x000000620b0b7210 */ /* 0x000fe20007ffe0ff */
[----:B------:R-:W-:Y:S01]  /*3b600*/  IMAD R15, R4, 0x7effffff, RZ ;  /* 0x7effffff040f7824 */ /* 0x000fe200078e02ff */
[----:B------:R-:W-:-:S03]  /*3b610*/  IADD3 R8, PT, PT, R8, R97, RZ ;  /* 0x0000006108087210 */ /* 0x000fc60007ffe0ff */
[----:B------:R-:W-:Y:S01]  /*3b620*/  ISETP.GE.U32.AND P0, PT, R11, 0x7f000001, PT ;  /* 0x7f0000010b00780c */ /* 0x000fe20003f06070 */
[----:B------:R-:W-:Y:S01]  /*3b630*/  IMAD.HI.U32 R15, R15, 0x7f000001, R4 ;  /* 0x7f0000010f0f7827 */ /* 0x000fe200078e0004 */
[----:B------:R-:W-:-:S03]  /*3b640*/  ISETP.GE.U32.AND P1, PT, R8, 0x7f000001, PT ;  /* 0x7f0000010800780c */ /* 0x000fc60003f26070 */
[----:B------:R-:W-:Y:S02]  /*3b650*/  IMAD.WIDE.U32 R4, R31, R17, RZ ;  /* 0x000000111f047225 */ /* 0x000fe400078e00ff */
[----:B------:R-:W3:Y:S02]  /*3b660*/  LDL R31, [R1+0x114] ;  /* 0x00011400011f7983 */ /* 0x000ee40000100800 */
[----:B------:R-:W-:-:S04]  /*3b670*/  IMAD R17, R4, 0x7effffff, RZ ;  /* 0x7effffff04117824 */ /* 0x000fc800078e02ff */
[----:B------:R-:W-:Y:S01]  /*3b680*/  IMAD.HI.U32 R17, R17, 0x7f000001, R4 ;  /* 0x7f00000111117827 */ /* 0x000fe200078e0004 */
[----:B------:R-:W-:Y:S01]  /*3b690*/  @P0 IADD3 R11, PT, PT, R11, -0x7f000001, RZ ;  /* 0x80ffffff0b0b0810 */ /* 0x000fe20007ffe0ff */
[----:B------:R-:W-:Y:S02]  /*3b6a0*/  ISETP.GE.U32.AND P0, PT, R14, 0x7f000001, PT ;  /* 0x7f0000010e00780c */ /* 0x000fe40003f06070 */
[----:B------:R-:W-:Y:S01]  /*3b6b0*/  IMAD.WIDE.U32 R4, R30, R28, RZ ;  /* 0x0000001c1e047225 */ /* 0x000fe200078e00ff */
[----:B------:R-:W-:Y:S01]  /*3b6c0*/  @P1 IADD3 R8, PT, PT, R8, -0x7f000001, RZ ;  /* 0x80ffffff08081810 */ /* 0x000fe20007ffe0ff */
[----:B------:R-:W4:Y:S02]  /*3b6d0*/  LDL R30, [R1+0x118] ;  /* 0x00011800011e7983 */ /* 0x000f240000100800 */
[----:B------:R-:W-:-:S04]  /*3b6e0*/  IMAD R29, R4, 0x7effffff, RZ ;  /* 0x7effffff041d7824 */ /* 0x000fc800078e02ff */
[----:B------:R-:W-:-:S04]  /*3b6f0*/  IMAD.HI.U32 R29, R29, 0x7f000001, R4 ;  /* 0x7f0000011d1d7827 */ /* 0x000fc800078e0004 */
[----:B------:R-:W-:Y:S01]  /*3b700*/  IMAD.WIDE.U32 R4, R8, R8, RZ ;  /* 0x0000000808047225 */ /* 0x000fe200078e00ff */
[----:B------:R-:W-:-:S03]  /*3b710*/  @P0 IADD3 R14, PT, PT, R14, -0x7f000001, RZ ;  /* 0x80ffffff0e0e0810 */ /* 0x000fc60007ffe0ff */
[----:B------:R-:W-:Y:S01]  /*3b720*/  IMAD R22, R4, 0x7effffff, RZ ;  /* 0x7effffff04167824 */ /* 0x000fe200078e02ff */
[----:B------:R-:W-:-:S03]  /*3b730*/  IADD3 R14, PT, PT, R19, R14, RZ ;  /* 0x0000000e130e7210 */ /* 0x000fc60007ffe0ff */
[----:B------:R-:W-:Y:S02]  /*3b740*/  IMAD.HI.U32 R22, R22, 0x7f000001, R4 ;  /* 0x7f00000116167827 */ /* 0x000fe400078e0004 */
[----:B------:R-:W-:-:S03]  /*3b750*/  ISETP.GE.U32.AND P0, PT, R14, 0x7f000001, PT ;  /* 0x7f0000010e00780c */ /* 0x000fc60003f06070 */
[----:B------:R-:W-:Y:S01]  /*3b760*/  ISETP.GE.U32.AND P1, PT, R22, 0x7f000001, PT ;  /* 0x7f0000011600780c */ /* 0x000fe20003f26070 */
[----:B------:R-:W-:-:S04]  /*3b770*/  IMAD.WIDE.U32 R4, R11, R11, RZ ;  /* 0x0000000b0b047225 */ /* 0x000fc800078e00ff */
[----:B------:R-:W-:-:S05]  /*3b780*/  IMAD R28, R4, 0x7effffff, RZ ;  /* 0x7effffff041c7824 */ /* 0x000fca00078e02ff */
[----:B------:R-:W-:-:S03]  /*3b790*/  @P0 IADD3 R14, PT, PT, R14, -0x7f000001, RZ ;  /* 0x80ffffff0e0e0810 */ /* 0x000fc60007ffe0ff */
[----:B------:R-:W-:Y:S01]  /*3b7a0*/  @P1 IADD3 R22, PT, PT, R22, -0x7f000001, RZ ;  /* 0x80ffffff16161810 */ /* 0x000fe20007ffe0ff */
[----:B------:R-:W-:-:S04]  /*3b7b0*/  IMAD.HI.U32 R28, R28, 0x7f000001, R4 ;  /* 0x7f0000011c1c7827 */ /* 0x000fc800078e0004 */
[----:B------:R-:W-:Y:S01]  /*3b7c0*/  IMAD.WIDE.U32 R4, R22, R8, RZ ;  /* 0x0000000816047225 */ /* 0x000fe200078e00ff */
[----:B------:R-:W-:-:S05]  /*3b7d0*/  IADD3 R8, PT, PT, R14, R99, RZ ;  /* 0x000000630e087210 */ /* 0x000fca0007ffe0ff */
[----:B------:R-:W-:Y:S01]  /*3b7e0*/  ISETP.GE.U32.AND P0, PT, R8, 0x7f000001, PT ;  /* 0x7f0000010800780c */ /* 0x000fe20003f06070 */
[----:B------:R-:W-:-:S12]  /*3b7f0*/  ISETP.GE.U32.AND P1, PT, R28, 0x7f000001, PT ;  /* 0x7f0000011c00780c */ /* 0x000fd80003f26070 */
[----:B------:R-:W-:Y:S01]  /*3b800*/  @P0 IADD3 R8, PT, PT, R8, -0x7f000001, RZ ;  /* 0x80ffffff08080810 */ /* 0x000fe20007ffe0ff */
[----:B------:R-:W-:Y:S01]  /*3b810*/  ISETP.GE.U32.AND P0, PT, R9, 0x7f000001, PT ;  /* 0x7f0000010900780c */ /* 0x000fe20003f06070 */
[----:B------:R-:W-:Y:S01]  /*3b820*/  IMAD R22, R4, 0x7effffff, RZ ;  /* 0x7effffff04167824 */ /* 0x000fe200078e02ff */
[----:B------:R-:W-:-:S11]  /*3b830*/  @P1 IADD3 R28, PT, PT, R28, -0x7f000001, RZ ;  /* 0x80ffffff1c1c1810 */ /* 0x000fd60007ffe0ff */
[----:B------:R-:W-:-:S04]  /*3b840*/  @P0 IADD3 R9, PT, PT, R9, -0x7f000001, RZ ;  /* 0x80ffffff09090810 */ /* 0x000fc80007ffe0ff */
[----:B------:R-:W-:Y:S02]  /*3b850*/  IADD3 R9, PT, PT, R19, R9, RZ ;  /* 0x0000000913097210 */ /* 0x000fe40007ffe0ff */
[----:B------:R-:W4:Y:S01]  /*3b860*/  LDL R19, [R1+0x11c] ;  /* 0x00011c0001137983 */ /* 0x000f220000100800 */
[----:B------:R-:W-:-:S04]  /*3b870*/  IMAD.HI.U32 R22, R22, 0x7f000001, R4 ;  /* 0x7f00000116167827 */ /* 0x000fc800078e0004 */
[----:B------:R-:W-:Y:S02]  /*3b880*/  IMAD.WIDE.U32 R4, R28, R11, RZ ;  /* 0x0000000b1c047225 */ /* 0x000fe400078e00ff */
[----:B------:R-:W4:Y:S02]  /*3b890*/  LDG.E R11, desc[UR22][R126.64+0x1c4] ;  /* 0x0001c4167e0b7981 */ /* 0x000f24000c1e1900 */
        /* <DEDUP_REMOVED lines=8> */
[----:B------:R-:W-:-:S11]  /*3b920*/  ISETP.GE.U32.AND P2, PT, R18, 0x7f000001, PT ;  /* 0x7f0000011200780c */ /* 0x000fd60003f46070 */
[----:B------:R-:W-:Y:S01]  /*3b930*/  @P0 IADD3 R2, PT, PT, R2, -0x7f000001, RZ ;  /* 0x80ffffff02020810 */ /* 0x000fe20007ffe0ff */
[----:B------:R-:W-:Y:S01]  /*3b940*/  ISETP.GE.U32.AND P0, PT, R6, 0x7f000001, PT ;  /* 0x7f0000010600780c */ /* 0x000fe20003f06070 */
[----:B------:R-:W-:Y:S01]  /*3b950*/  ISETP.GE.U32.AND P3, PT, R9, 0x7f000001, PT ;  /* 0x7f0000010900780c */ /* 0x000fe20003f66070 */
[----:B------:R-:W-:Y:S02]  /*3b960*/  @P1 IADD3 R7, PT, PT, R7, -0x7f000001, RZ ;  /* 0x80ffffff07071810 */ /* 0x000fe40007ffe0ff */
[----:B------:R-:W-:Y:S02]  /*3b970*/  @P2 IADD3 R18, PT, PT, R18, -0x7f000001, RZ ;  /* 0x80ffffff12122810 */ /* 0x000fe40007ffe0ff */
[----:B--2---:R-:W-:-:S07]  /*3b980*/  IADD3 R2, PT, PT, R2, R26, RZ ;  /* 0x0000001a02027210 */ /* 0x004fce0007ffe0ff */
[----:B------:R-:W-:Y:S01]  /*3b990*/  @P0 IADD3 R6, PT, PT, R6, -0x7f000001, RZ ;  /* 0x80ffffff06060810 */ /* 0x000fe20007ffe0ff */
[C---:B------:R-:W-:Y:S01]  /*3b9a0*/  ISETP.GE.U32.AND P0, PT, R2.reuse, 0x7f000001, PT ;  /* 0x7f0000010200780c */ /* 0x040fe20003f06070 */
[----:B------:R-:W-:Y:S01]  /*3b9b0*/  @P3 IADD3 R9, PT, PT, R9, -0x7f000001, RZ ;  /* 0x80ffffff09093810 */ /* 0x000fe20007ffe0ff */
[----:B------:R0:W-:Y:S11]  /*3b9c0*/  STL [R1+0x110], R2 ;  /* 0x0001100201007387 */ /* 0x0001f60000100800 */
[----:B0-----:R-:W-:-:S05]  /*3b9d0*/  @P0 IADD3 R2, PT, PT, R2, -0x7f000001, RZ ;  /* 0x80ffffff02020810 */ /* 0x001fca0007ffe0ff */
[----:B------:R-:W-:Y:S01]  /*3b9e0*/  STL [R1+0x110], R2 ;  /* 0x0001100201007387 */ /* 0x000fe20000100800 */
[----:B------:R-:W-:-:S13]  /*3b9f0*/  ISETP.GE.U32.AND P4, PT, R28, 0x7f000001, PT ;  /* 0x7f0000011c00780c */ /* 0x000fda0003f86070 */
[----:B------:R-:W-:Y:S02]  /*3ba00*/  @P4 IADD3 R28, PT, PT, R28, -0x7f000001, RZ ;  /* 0x80ffffff1c1c4810 */ /* 0x000fe40007ffe0ff */
[----:B---3--:R-:W-:-:S05]  /*3ba10*/  IADD3 R6, PT, PT, R6, R31, RZ ;  /* 0x0000001f06067210 */ /* 0x008fca0007ffe0ff */
[----:B------:R-:W-:Y:S01]  /*3ba20*/  ISETP.GE.U32.AND P1, PT, R6, 0x7f000001, PT ;  /* 0x7f0000010600780c */ /* 0x000fe20003f26070 */
[----:B----4-:R-:W-:-:S05]  /*3ba30*/  IADD3 R7, PT, PT, R7, R30, RZ ;  /* 0x0000001e07077210 */ /* 0x010fca0007ffe0ff */
[----:B------:R-:W-:Y:S01]  /*3ba40*/  ISETP.GE.U32.AND P2, PT, R7, 0x7f000001, PT ;  /* 0x7f0000010700780c */ /* 0x000fe20003f46070 */
[----:B------:R0:W-:Y:S04]  /*3ba50*/  STL [R1+0x114], R6 ;  /* 0x0001140601007387 */ /* 0x0001e80000100800 */
[----:B------:R1:W-:Y:S02]  /*3ba60*/  STL [R1+0x118], R7 ;  /* 0x0001180701007387 */ /* 0x0003e40000100800 */
[----:B0-----:R-:W-:-:S06]  /*3ba70*/  @P1 IADD3 R6, PT, PT, R6, -0x7f000001, RZ ;  /* 0x80ffffff06061810 */ /* 0x001fcc0007ffe0ff */
[----:B-1----:R-:W-:Y:S01]  /*3ba80*/  @P2 IADD3 R7, PT, PT, R7, -0x7f000001, RZ ;  /* 0x80ffffff07072810 */ /* 0x002fe20007ffe0ff */
[----:B------:R-:W-:Y:S01]  /*3ba90*/  ISETP.GE.U32.AND P1, PT, R21, 0x7f000001, PT ;  /* 0x7f0000011500780c */ /* 0x000fe20003f26070 */
[----:B------:R-:W-:Y:S01]  /*3baa0*/  ISETP.GE.U32.AND P2, PT, R24, 0x7f000001, PT ;  /* 0x7f0000011800780c */ /* 0x000fe20003f46070 */
[----:B------:R-:W-:-:S05]  /*3bab0*/  IADD3 R18, PT, PT, R18, R19, RZ ;  /* 0x0000001312127210 */ /* 0x000fca0007ffe0ff */
[----:B------:R-:W-:Y:S01]  /*3bac0*/  ISETP.GE.U32.AND P3, PT, R18, 0x7f000001, PT ;  /* 0x7f0000011200780c */ /* 0x000fe20003f66070 */
[----:B------:R0:W-:Y:S01]  /*3bad0*/  STL [R1+0x11c], R18 ;  /* 0x00011c1201007387 */ /* 0x0001e20000100800 */
[----:B------:R-:W-:-:S03]  /*3bae0*/  IADD3 R19, PT, PT, R9, R11, RZ ;  /* 0x0000000b09137210 */ /* 0x000fc60007ffe0ff */
[----:B------:R-:W-:Y:S04]  /*3baf0*/  STL [R1+0x114], R6 ;  /* 0x0001140601007387 */ /* 0x000fe80000100800 */
[----:B------:R1:W-:Y:S04]  /*3bb00*/  STL [R1+0x118], R7 ;  /* 0x0001180701007387 */ /* 0x0003e80000100800 */
[----:B0-----:R-:W-:-:S05]  /*3bb10*/  @P3 IADD3 R18, PT, PT, R18, -0x7f000001, RZ ;  /* 0x80ffffff12123810 */ /* 0x001fca0007ffe0ff */
[----:B------:R0:W-:Y:S04]  /*3bb20*/  STL [R1+0x11c], R18 ;  /* 0x00011c1201007387 */ /* 0x0001e80000100800 */
[----:B------:R-:W2:Y:S01]  /*3bb30*/  LD.E R2, desc[UR22][R4.64+0x540] ;  /* 0x0005401604027980 */ /* 0x000ea2000c101900 */
[----:B------:R-:W-:Y:S01]  /*3bb40*/  ISETP.GE.U32.AND P0, PT, R19, 0x7f000001, PT ;  /* 0x7f0000011300780c */ /* 0x000fe20003f06070 */
[----:B------:R-:W-:Y:S01]  /*3bb50*/  ISETP.GE.U32.AND P3, PT, R25, 0x7f000001, PT ;  /* 0x7f0000011900780c */ /* 0x000fe20003f66070 */
[----:B------:R-:W-:Y:S02]  /*3bb60*/  @P1 IADD3 R21, PT, PT, R21, -0x7f000001, RZ ;  /* 0x80ffffff15151810 */ /* 0x000fe40007ffe0ff */
[----:B------:R-:W-:Y:S01]  /*3bb70*/  @P2 IADD3 R24, PT, PT, R24, -0x7f000001, RZ ;  /* 0x80ffffff18182810 */ /* 0x000fe20007ffe0ff */
[----:B------:R-:W3:Y:S08]  /*3bb80*/  LD.E R34, desc[UR22][R4.64+0x54c] ;  /* 0x00054c1604227980 */ /* 0x000ef0000c101900 */
[----:B------:R-:W-:Y:S01]  /*3bb90*/  @P0 IADD3 R19, PT, PT, R19, -0x7f000001, RZ ;  /* 0x80ffffff13130810 */ /* 0x000fe20007ffe0ff */
[----:B------:R-:W-:Y:S01]  /*3bba0*/  ISETP.GE.U32.AND P0, PT, R16, 0x7f000001, PT ;  /* 0x7f0000011000780c */ /* 0x000fe20003f06070 */
[----:B------:R-:W-:-:S03]  /*3bbb0*/  @P3 IADD3 R25, PT, PT, R25, -0x7f000001, RZ ;  /* 0x80ffffff19193810 */ /* 0x000fc60007ffe0ff */
[----:B-1----:R-:W-:Y:S01]  /*3bbc0*/  IMAD.WIDE.U32 R6, R19, R19, RZ ;  /* 0x0000001313067225 */ /* 0x002fe200078e00ff */
[----:B0-----:R-:W-:-:S08]  /*3bbd0*/  IADD3 R18, PT, PT, R24, R25, RZ ;  /* 0x0000001918127210 */ /* 0x001fd00007ffe0ff */
        /* <DEDUP_REMOVED lines=25> */
[----:B------:R-:W-:Y:S02]  /*3bd70*/  @P3 IADD3 R27, PT, PT, R27, -0x7f000001, RZ ;  /* 0x80ffffff1b1b3810 */ /* 0x000fe40007ffe0ff */
[----:B------:R-:W-:Y:S01]  /*3bd80*/  IADD3 R26, PT, PT, R16, R16, RZ ;  /* 0x00000010101a7210 */ /* 0x000fe20007ffe0ff */
[----:B------:R-:W-:Y:S01]  /*3bd90*/  IMAD.HI.U32 R6, R19, 0x7f000001, R6 ;  /* 0x7f00000113067827 */ /* 0x000fe200078e0006 */
[----:B------:R-:W-:-:S02]  /*3bda0*/  IADD3 R7, PT, PT, R21, R8, RZ ;  /* 0x0000000815077210 */ /* 0x000fc40007ffe0ff */
[----:B------:R-:W-:Y:S02]  /*3bdb0*/  IADD3 R25, PT, PT, R25, R8, RZ ;  /* 0x0000000819197210 */ /* 0x000fe40007ffe0ff */
[----:B------:R-:W-:Y:S02]  /*3bdc0*/  IADD3 R16, PT, PT, R12, R23, RZ ;  /* 0x000000170c107210 */ /* 0x000fe40007ffe0ff */
[----:B------:R-:W-:Y:S01]  /*3bdd0*/  IADD3 R8, PT, PT, R20, R27, RZ ;  /* 0x0000001b14087210 */ /* 0x000fe20007ffe0ff */
[----:B------:R-:W-:Y:S01]  /*3bde0*/  ISETP.GE.U32.AND P3, PT, R26, 0x7f000001, PT ;  /* 0x7f0000011a00780c */ /* 0x000fe20003f66070 */
[----:B------:R-:W-:Y:S01]  /*3bdf0*/  ISETP.GE.U32.AND P6, PT, R25, 0x7f000001, PT ;  /* 0x7f0000011900780c */ /* 0x000fe20003fc6070 */
[----:B------:R-:W-:Y:S02]  /*3be00*/  ISETP.GE.U32.AND P0, PT, R16, 0x7f000001, PT ;  /* 0x7f0000011000780c */ /* 0x000fe40003f06070 */
[----:B------:R-:W-:Y:S01]  /*3be10*/  ISETP.GE.U32.AND P1, PT, R8, 0x7f000001, PT ;  /* 0x7f0000010800780c */ /* 0x000fe20003f26070 */
[----:B------:R-:W-:Y:S01]  /*3be20*/  ISETP.GE.U32.AND P2, PT, R13, 0x7f000001, PT ;  /* 0x7f0000010d00780c */ /* 0x000fe20003f46070 */
[----:B------:R-:W-:-:S07]  /*3be30*/  IADD3 R24, PT, PT, R24, R24, RZ ;  /* 0x0000001818187210 */ /* 0x000fce0007ffe0ff */
[----:B------:R-:W-:Y:S01]  /*3be40*/  @P3 IADD3 R26, PT, PT, R26, -0x7f000001, RZ ;  /* 0x80ffffff1a1a3810 */ /* 0x000fe20007ffe0ff */
[----:B------:R-:W-:Y:S01]  /*3be50*/  ISETP.GE.U32.AND P3, PT, R15, 0x7f000001, PT ;  /* 0x7f0000010f00780c */ /* 0x000fe20003f66070 */
[----:B------:R-:W-:Y:S02]  /*3be60*/  @P6 IADD3 R25, PT, PT, R25, -0x7f000001, RZ ;  /* 0x80ffffff19196810 */ /* 0x000fe40007ffe0ff */
[----:B------:R-:W-:Y:S01]  /*3be70*/  @P0 IADD3 R16, PT, PT, R16, -0x7f000001, RZ ;  /* 0x80ffffff10100810 */ /* 0x000fe20007ffe0ff */
[----:B------:R-:W-:Y:S01]  /*3be80*/  ISETP.GE.U32.AND P6, PT, R17, 0x7f000001, PT ;  /* 0x7f0000011100780c */ /* 0x000fe20003fc6070 */
[----:B------:R-:W-:Y:S01]  /*3be90*/  ISETP.GE.U32.AND P0, PT, R29, 0x7f000001, PT ;  /* 0x7f0000011d00780c */ /* 0x000fe20003f06070 */
[----:B------:R-:W-:Y:S02]  /*3bea0*/  @P1 IADD3 R8, PT, PT, R8, -0x7f000001, RZ ;  /* 0x80ffffff08081810 */ /* 0x000fe40007ffe0ff */
[----:B------:R-:W-:Y:S02]  /*3beb0*/  IADD3 R26, PT, PT, R25, R26, RZ ;  /* 0x0000001a191a7210 */ /* 0x000fe40007ffe0ff */
[----:B------:R-:W-:-:S02]  /*3bec0*/  IADD3 R28, PT, PT, R18, R25, RZ ;  /* 0x00000019121c7210 */ /* 0x000fc40007ffe0ff */
[----:B------:R-:W-:Y:S01]  /*3bed0*/  IADD3 R25, PT, PT, R16, R8, RZ ;  /* 0x0000000810197210 */ /* 0x000fe20007ffe0ff */
[----:B------:R-:W-:Y:S01]  /*3bee0*/  ISETP.GE.U32.AND P4, PT, R24, 0x7f000001, PT ;  /* 0x7f0000011800780c */ /* 0x000fe20003f86070 */
[----:B------:R-:W-:Y:S01]  /*3bef0*/  ISETP.GE.U32.AND P5, PT, R7, 0x7f000001, PT ;  /* 0x7f0000010700780c */ /* 0x000fe20003fa6070 */
[----:B------:R-:W-:Y:S02]  /*3bf00*/  @P2 IADD3 R13, PT, PT, R13, -0x7f000001, RZ ;  /* 0x80ffffff0d0d2810 */ /* 0x000fe40007ffe0ff */
[----:B------:R-:W-:Y:S01]  /*3bf10*/  ISETP.GE.U32.AND P2, PT, R25, 0x7f000001, PT ;  /* 0x7f0000011900780c */ /* 0x000fe20003f46070 */
[----:B------:R-:W-:Y:S02]  /*3bf20*/  @P3 IADD3 R15, PT, PT, R15, -0x7f000001, RZ ;  /* 0x80ffffff0f0f3810 */ /* 0x000fe40007ffe0ff */
[----:B------:R-:W-:Y:S02]  /*3bf30*/  @P6 IADD3 R17, PT, PT, R17, -0x7f000001, RZ ;  /* 0x80ffffff11116810 */ /* 0x000fe40007ffe0ff */
[----:B------:R-:W-:-:S02]  /*3bf40*/  @P0 IADD3 R29, PT, PT, R29, -0x7f000001, RZ ;  /* 0x80ffffff1d1d0810 */ /* 0x000fc40007ffe0ff */
[----:B------:R-:W-:Y:S02]  /*3bf50*/  IADD3 R18, PT, PT, R13, R15, RZ ;  /* 0x0000000f0d127210 */ /* 0x000fe40007ffe0ff */
[----:B------:R-:W-:Y:S02]  /*3bf60*/  IADD3 R19, PT, PT, R17, R29, RZ ;  /* 0x0000001d11137210 */ /* 0x000fe40007ffe0ff */
[----:B------:R-:W-:Y:S02]  /*3bf70*/  @P4 IADD3 R24, PT, PT, R24, -0x7f000001, RZ ;  /* 0x80ffffff18184810 */ /* 0x000fe40007ffe0ff */
[----:B------:R-:W-:Y:S01]  /*3bf80*/  @P5 IADD3 R7, PT, PT, R7, -0x7f000001, RZ ;  /* 0x80ffffff07075810 */ /* 0x000fe20007ffe0ff */
[----:B------:R-:W-:Y:S01]  /*3bf90*/  ISETP.GE.U32.AND P4, PT, R18, 0x7f000001, PT ;  /* 0x7f0000011200780c */ /* 0x000fe20003f86070 */
[----:B------:R-:W-:Y:S01]  /*3bfa0*/  ISETP.GE.U32.AND P1, PT, R22, 0x7f000001, PT ;  /* 0x7f0000011600780c */ /* 0x000fe20003f26070 */
[----:B------:R-:W-:Y:S01]  /*3bfb0*/  ISETP.GE.U32.AND P5, PT, R19, 0x7f000001, PT ;  /* 0x7f0000011300780c */ /* 0x000fe20003fa6070 */
[----:B------:R-:W-:Y:S01]  /*3bfc0*/  @P2 IADD3 R25, PT, PT, R25, -0x7f000001, RZ ;  /* 0x80ffffff19192810 */ /* 0x000fe20007ffe0ff */
        /* <DEDUP_REMOVED lines=37> */
[----:B------:R-:W-:Y:S01]  /*3c220*/  ISETP.GE.U32.AND P3, PT, R15, 0x7f000001, PT ;  /* 0x7f0000010f00780c */ /* 0x000fe20003f66070 */
[----:B------:R-:W-:-:S08]  /*3c230*/  IADD3 R20, PT, PT, R29, R20, RZ ;  /* 0x000000141d147210 */ /* 0x000fd00007ffe0ff */
        /* <DEDUP_REMOVED lines=15> */
[----:B------:R-:W-:-:S02]  /*3c330*/  IADD3 R17, PT, PT, R17, R17, RZ ;  /* 0x0000001111117210 */ /* 0x000fc40007ffe0ff */
[----:B------:R-:W-:Y:S01]  /*3c340*/  IADD3 R27, PT, PT, R6, R27, RZ ;  /* 0x0000001b061b7210 */ /* 0x000fe20007ffe0ff */
[----:B------:R0:W4:Y:S01]  /*3c350*/  LD.E R33, desc[UR22][R4.64+0x548] ;  /* 0x0005481604217980 */ /* 0x000122000c101900 */
[----:B------:R-:W-:Y:S01]  /*3c360*/  ISETP.GE.U32.AND P0, PT, R16, 0x7f000001, PT ;  /* 0x7f0000011000780c */ /* 0x000fe20003f06070 */
[----:B------:R-:W-:-:S12]  /*3c370*/  ISETP.GE.U32.AND P1, PT, R15, 0x7f000001, PT ;  /* 0x7f0000010f00780c */ /* 0x000fd80003f26070 */
        /* <DEDUP_REMOVED lines=9> */
[----:B------:R-:W-:Y:S01]  /*3c410*/  IADD3 R14, PT, PT, -R68, R7, RZ ;  /* 0x00000007440e7210 */ /* 0x000fe20007ffe1ff */
[----:B------:R-:W-:-:S11]  /*3c420*/  ISETP.GE.U32.AND P0, PT, R17, 0x7f000001, PT ;  /* 0x7f0000011100780c */ /* 0x000fd60003f06070 */
        /* <DEDUP_REMOVED lines=32> */
[----:B------:R-:W-:Y:S01]  /*3c630*/  ISETP.GE.U32.AND P0, PT, R14, 0x7f000001, PT ;  /* 0x7f0000010e00780c */ /* 0x000fe20003f06070 */
[----:B------:R-:W-:Y:S02]  /*3c640*/  ISETP.GE.U32.AND P1, PT, R6, 0x7f000001, PT ;  /* 0x7f0000010600780c */ /* 0x000fe40003f26070 */
[----:B------:R-:W-:-:S10]  /*3c650*/  IADD3 R29, PT, PT, R29, R31, RZ ;  /* 0x0000001f1d1d7210 */ /* 0x000fd40007ffe0ff */
[----:B------:R-:W-:Y:S01]  /*3c660*/  @P0 IADD3 R14, PT, PT, R14, -0x7f000001, RZ ;  /* 0x80ffffff0e0e0810 */ /* 0x000fe20007ffe0ff */
[----:B------:R-:W-:Y:S01]  /*3c670*/  ISETP.GE.U32.AND P2, PT, R29, 0x7f000001, PT ;  /* 0x7f0000011d00780c */ /* 0x000fe20003f46070 */
[----:B------:R0:W-:Y:S02]  /*3c680*/  STL [R1+0x110], R6 ;  /* 0x0001100601007387 */ /* 0x0001e40000100800 */
[----:B0-----:R-:W-:-:S05]  /*3c690*/  @P1 IADD3 R6, PT, PT, R6, -0x7f000001, RZ ;  /* 0x80ffffff06061810 */ /* 0x001fca0007ffe0ff */
[----:B------:R-:W-:Y:S01]  /*3c6a0*/  STL [R1+0x110], R6 ;  /* 0x0001100601007387 */ /* 0x000fe20000100800 */
[----:B--2---:R-:W-:Y:S02]  /*3c6b0*/  IADD3 R14, PT, PT, R14, R23, RZ ;  /* 0x000000170e0e7210 */ /* 0x004fe40007ffe0ff */
[----:B----4-:R-:W-:-:S03]  /*3c6c0*/  IADD3 R7, PT, PT, R7, R33, RZ ;  /* 0x0000002107077210 */ /* 0x010fc60007ffe0ff */
[----:B------:R-:W-:Y:S02]  /*3c6d0*/  ISETP.GE.U32.AND P3, PT, R14, 0x7f000001, PT ;  /* 0x7f0000010e00780c */ /* 0x000fe40003f66070 */
[C---:B------:R-:W-:Y:S01]  /*3c6e0*/  ISETP.GE.U32.AND P0, PT, R7.reuse, 0x7f000001, PT ;  /* 0x7f0000010700780c */ /* 0x040fe20003f06070 */
[----:B------:R0:W-:Y:S04]  /*3c6f0*/  STL [R1+0x114], R7 ;  /* 0x0001140701007387 */ /* 0x0001e80000100800 */
[----:B------:R1:W-:Y:S04]  /*3c700*/  STL [R1+0x118], R29 ;  /* 0x0001181d01007387 */ /* 0x0003e80000100800 */
[----:B------:R2:W-:Y:S04]  /*3c710*/  STL [R1+0x11c], R14 ;  /* 0x00011c0e01007387 */ /* 0x0005e80000100800 */
[----:B0-----:R-:W-:-:S02]  /*3c720*/  @P0 IADD3 R7, PT, PT, R7, -0x7f000001, RZ ;  /* 0x80ffffff07070810 */ /* 0x001fc40007ffe0ff */
[----:B-1----:R-:W-:Y:S02]  /*3c730*/  @P2 IADD3 R29, PT, PT, R29, -0x7f000001, RZ ;  /* 0x80ffffff1d1d2810 */ /* 0x002fe40007ffe0ff */
[----:B--2---:R-:W-:Y:S01]  /*3c740*/  @P3 IADD3 R14, PT, PT, R14, -0x7f000001, RZ ;  /* 0x80ffffff0e0e3810 */ /* 0x004fe20007ffe0ff */
[----:B------:R0:W-:Y:S04]  /*3c750*/  STL [R1+0x114], R7 ;  /* 0x0001140701007387 */ /* 0x0001e80000100800 */
[----:B------:R-:W-:Y:S04]  /*3c760*/  STL [R1+0x118], R29 ;  /* 0x0001181d01007387 */ /* 0x000fe80000100800 */
        /* <DEDUP_REMOVED lines=55> */
[----:B------:R-:W-:Y:S01]  /*3cae0*/  ISETP.GE.U32.AND P0, PT, R23, 0x7f000001, PT ;  /* 0x7f0000011700780c */ /* 0x000fe20003f06070 */
[----:B------:R-:W-:Y:S02]  /*3caf0*/  ISETP.GE.U32.AND P1, PT, R6, 0x7f000001, PT ;  /* 0x7f0000010600780c */ /* 0x000fe40003f26070 */
[----:B---3--:R-:W-:-:S10]  /*3cb00*/  IADD3 R30, PT, PT, R30, R33, RZ ;  /* 0x000000211e1e7210 */ /* 0x008fd40007ffe0ff */
[----:B------:R-:W-:Y:S01]  /*3cb10*/  @P0 IADD3 R23, PT, PT, R23, -0x7f000001, RZ ;  /* 0x80ffffff17170810 */ /* 0x000fe20007ffe0ff */
[----:B------:R-:W-:Y:S01]  /*3cb20*/  ISETP.GE.U32.AND P2, PT, R30, 0x7f000001, PT ;  /* 0x7f0000011e00780c */ /* 0x000fe20003f46070 */
[----:B------:R0:W-:Y:S02]  /*3cb30*/  STL [R1+0x110], R6 ;  /* 0x0001100601007387 */ /* 0x0001e40000100800 */
[----:B0-----:R-:W-:-:S05]  /*3cb40*/  @P1 IADD3 R6, PT, PT, R6, -0x7f000001, RZ ;  /* 0x80ffffff06061810 */ /* 0x001fca0007ffe0ff */
[----:B------:R-:W-:Y:S01]  /*3cb50*/  STL [R1+0x110], R6 ;  /* 0x0001100601007387 */ /* 0x000fe20000100800 */
[----:B----4-:R-:W-:-:S05]  /*3cb60*/  IADD3 R7, PT, PT, R7, R31, RZ ;  /* 0x0000001f07077210 */ /* 0x010fca0007ffe0ff */
[C---:B------:R-:W-:Y:S01]  /*3cb70*/  ISETP.GE.U32.AND P0, PT, R7.reuse, 0x7f000001, PT ;  /* 0x7f0000010700780c */ /* 0x040fe20003f06070 */
[----:B------:R0:W-:Y:S04]  /*3cb80*/  STL [R1+0x114], R7 ;  /* 0x0001140701007387 */ /* 0x0001e80000100800 */
[----:B------:R1:W-:Y:S08]  /*3cb90*/  STL [R1+0x118], R30 ;  /* 0x0001181e01007387 */ /* 0x0003f00000100800 */
[----:B0-----:R-:W-:-:S02]  /*3cba0*/  @P0 IADD3 R7, PT, PT, R7, -0x7f000001, RZ ;  /* 0x80ffffff07070810 */ /* 0x001fc40007ffe0ff */
[----:B-1----:R-:W-:Y:S02]  /*3cbb0*/  @P2 IADD3 R30, PT, PT, R30, -0x7f000001, RZ ;  /* 0x80ffffff1e1e2810 */ /* 0x002fe40007ffe0ff */
[----:B--2---:R-:W-:-:S05]  /*3cbc0*/  IADD3 R23, PT, PT, R23, R29, RZ ;  /* 0x0000001d17177210 */ /* 0x004fca0007ffe0ff */
[C---:B------:R-:W-:Y:S01]  /*3cbd0*/  ISETP.GE.U32.AND P3, PT, R23.reuse, 0x7f000001, PT ;  /* 0x7f0000011700780c */ /* 0x040fe20003f66070 */
[----:B------:R0:W-:Y:S04]  /*3cbe0*/  STL [R1+0x11c], R23 ;  /* 0x00011c1701007387 */ /* 0x0001e80000100800 */
[----:B------:R-:W-:Y:S04]  /*3cbf0*/  STL [R1+0x114], R7 ;  /* 0x0001140701007387 */ /* 0x000fe80000100800 */
[----:B------:R1:W-:Y:S04]  /*3cc00*/  STL [R1+0x118], R30 ;  /* 0x0001181e01007387 */ /* 0x0003e80000100800 */
[----:B0-----:R-:W-:-:S05]  /*3cc10*/  @P3 IADD3 R23, PT, PT, R23, -0x7f000001, RZ ;  /* 0x80ffffff17173810 */ /* 0x001fca0007ffe0ff */
[----:B------:R0:W-:Y:S04]  /*3cc20*/  STL [R1+0x11c], R23 ;  /* 0x00011c1701007387 */ /* 0x0001e80000100800 */
[----:B------:R-:W2:Y:S01]  /*3cc30*/  LD.E R6, desc[UR22][R4.64+0x560] ;  /* 0x0005601604067980 */ /* 0x000ea2000c101900 */
[C---:B------:R-:W-:Y:S01]  /*3cc40*/  ISETP.GE.U32.AND P1, PT, R25.reuse, 0x7f000001, PT ;  /* 0x7f0000011900780c */ /* 0x040fe20003f26070 */
[----:B------:R-:W-:Y:S02]  /*3cc50*/  ISETP.GE.U32.AND P0, PT, R28, 0x7f000001, PT ;  /* 0x7f0000011c00780c */ /* 0x000fe40003f06070 */
[----:B------:R-:W3:Y:S04]  /*3cc60*/  LD.E R33, desc[UR22][R4.64+0x564] ;  /* 0x0005641604217980 */ /* 0x000ee8000c101900 */
[----:B-1----:R-:W4:Y:S04]  /*3cc70*/  LD.E R30, desc[UR22][R4.64+0x568] ;  /* 0x00056816041e7980 */ /* 0x002f28000c101900 */
        /* <DEDUP_REMOVED lines=58> */
[----:B------:R-:W-:Y:S01]  /*3d020*/  ISETP.GE.U32.AND P0, PT, R28, 0x7f000001, PT ;  /* 0x7f0000011c00780c */ /* 0x000fe20003f06070 */
[----:B------:R-:W-:Y:S02]  /*3d030*/  ISETP.GE.U32.AND P1, PT, R6, 0x7f000001, PT ;  /* 0x7f0000010600780c */ /* 0x000fe40003f26070 */
[----:B---3--:R-:W-:Y:S02]  /*3d040*/  IADD3 R30, PT, PT, R30, R33, RZ ;  /* 0x000000211e1e7210 */ /* 0x008fe40007ffe0ff */
[----:B----4-:R-:W-:-:S08]  /*3d050*/  IADD3 R7, PT, PT, R7, R31, RZ ;  /* 0x0000001f07077210 */ /* 0x010fd00007ffe0ff */
[----:B------:R-:W-:Y:S01]  /*3d060*/  @P0 IADD3 R28, PT, PT, R28, -0x7f000001, RZ ;  /* 0x80ffffff1c1c0810 */ /* 0x000fe20007ffe0ff */
[----:B------:R-:W-:Y:S01]  /*3d070*/  ISETP.GE.U32.AND P2, PT, R30, 0x7f000001, PT ;  /* 0x7f0000011e00780c */ /* 0x000fe20003f46070 */
[----:B------:R-:W-:Y:S01]  /*3d080*/  ISETP.GE.U32.AND P0, PT, R7, 0x7f000001, PT ;  /* 0x7f0000010700780c */ /* 0x000fe20003f06070 */
[----:B------:R0:W-:Y:S02]  /*3d090*/  STL [R1+0x110], R6 ;  /* 0x0001100601007387 */ /* 0x0001e40000100800 */
[----:B0-----:R-:W-:-:S05]  /*3d0a0*/  @P1 IADD3 R6, PT, PT, R6, -0x7f000001, RZ ;  /* 0x80ffffff06061810 */ /* 0x001fca0007ffe0ff */
[----:B------:R-:W-:Y:S04]  /*3d0b0*/  STL [R1+0x110], R6 ;  /* 0x0001100601007387 */ /* 0x000fe80000100800 */
[----:B------:R0:W-:Y:S04]  /*3d0c0*/  STL [R1+0x114], R7 ;  /* 0x0001140701007387 */ /* 0x0001e80000100800 */
[----:B------:R1:W-:Y:S01]  /*3d0d0*/  STL [R1+0x118], R30 ;  /* 0x0001181e01007387 */ /* 0x0003e20000100800 */
[----:B0-----:R-:W-:Y:S02]  /*3d0e0*/  @P0 IADD3 R7, PT, PT, R7, -0x7f000001, RZ ;  /* 0x80ffffff07070810 */ /* 0x001fe40007ffe0ff */
[----:B-1----:R-:W-:-:S02]  /*3d0f0*/  @P2 IADD3 R30, PT, PT, R30, -0x7f000001, RZ ;  /* 0x80ffffff1e1e2810 */ /* 0x002fc40007ffe0ff */
[----:B------:R-:W-:Y:S01]  /*3d100*/  IADD3 R12, PT, PT, R12, R12, RZ ;  /* 0x0000000c0c0c7210 */ /* 0x000fe20007ffe0ff */
[----:B------:R-:W-:-:S04]  /*3d110*/  ISETP.GE.U32.AND P0, PT, R26, 0x7f000001, PT ;  /* 0x7f0000011a00780c */ /* 0x000fc80003f06070 */
[----:B------:R-:W-:Y:S01]  /*3d120*/  ISETP.GE.U32.AND P1, PT, R12, 0x7f000001, PT ;  /* 0x7f0000010c00780c */ /* 0x000fe20003f26070 */
[----:B------:R-:W-:-:S08]  /*3d130*/  IADD3 R13, PT, PT, R13, R13, RZ ;  /* 0x0000000d0d0d7210 */ /* 0x000fd00007ffe0ff */
[----:B------:R-:W-:-:S04]  /*3d140*/  @P0 IADD3 R26, PT, PT, R26, -0x7f000001, RZ ;  /* 0x80ffffff1a1a0810 */ /* 0x000fc80007ffe0ff */
[----:B------:R-:W-:-:S04]  /*3d150*/  @P1 IADD3 R12, PT, PT, R12, -0x7f000001, RZ ;  /* 0x80ffffff0c0c1810 */ /* 0x000fc80007ffe0ff */
[----:B------:R-:W-:Y:S01]  /*3d160*/  IADD3 R25, PT, PT, R25, R12, RZ ;  /* 0x0000000c19197210 */ /* 0x000fe20007ffe0ff */
[----:B------:R-:W-:-:S04]  /*3d170*/  ISETP.GE.U32.AND P1, PT, R13, 0x7f000001, PT ;  /* 0x7f0000010d00780c */ /* 0x000fc80003f26070 */
[----:B------:R-:W-:Y:S01]  /*3d180*/  ISETP.GE.U32.AND P0, PT, R25, 0x7f000001, PT ;  /* 0x7f0000011900780c */ /* 0x000fe20003f06070 */
[----:B--2---:R-:W-:-:S05]  /*3d190*/  IADD3 R28, PT, PT, R28, R29, RZ ;  /* 0x0000001d1c1c7210 */ /* 0x004fca0007ffe0ff */
[C---:B------:R-:W-:Y:S01]  /*3d1a0*/  ISETP.GE.U32.AND P3, PT, R28.reuse, 0x7f000001, PT ;  /* 0x7f0000011c00780c */ /* 0x040fe20003f66070 */
[----:B------:R0:W-:Y:S04]  /*3d1b0*/  STL [R1+0x11c], R28 ;  /* 0x00011c1c01007387 */ /* 0x0001e80000100800 */
[----:B------:R-:W-:Y:S04]  /*3d1c0*/  STL [R1+0x114], R7 ;  /* 0x0001140701007387 */ /* 0x000fe80000100800 */
[----:B------:R-:W-:Y:S04]  /*3d1d0*/  STL [R1+0x118], R30 ;  /* 0x0001181e01007387 */ /* 0x000fe80000100800 */
[----:B0-----:R-:W-:-:S05]  /*3d1e0*/  @P3 IADD3 R28, PT, PT, R28, -0x7f000001, RZ ;  /* 0x80ffffff1c1c3810 */ /* 0x001fca0007ffe0ff */
[----:B------:R0:W-:Y:S04]  /*3d1f0*/  STL [R1+0x11c], R28 ;  /* 0x00011c1c01007387 */ /* 0x0001e80000100800 */
[----:B------:R-:W2:Y:S04]  /*3d200*/  LD.E R29, desc[UR22][R4.64+0x570] ;  /* 0x00057016041d7980 */ /* 0x000ea8000c101900 */
[----:B------:R-:W3:Y:S04]  /*3d210*/  LD.E R6, desc[UR22][R4.64+0x578] ;  /* 0x0005781604067980 */ /* 0x000ee8000c101900 */
[----:B0-----:R-:W4:Y:S04]  /*3d220*/  LD.E R28, desc[UR22][R4.64+0x574] ;  /* 0x00057416041c7980 */ /* 0x001f28000c101900 */
[----:B------:R0:W3:Y:S01]  /*3d230*/  LD.E R7, desc[UR22][R4.64+0x57c] ;  /* 0x00057c1604077980 */ /* 0x0000e2000c101900 */
[----:B------:R-:W-:-:S02]  /*3d240*/  @P1 IADD3 R13, PT, PT, R13, -0x7f000001, RZ ;  /* 0x80ffffff0d0d1810 */ /* 0x000fc40007ffe0ff */
[----:B------:R-:W-:Y:S02]  /*3d250*/  @P0 IADD3 R25, PT, PT, R25, -0x7f000001, RZ ;  /* 0x80ffffff19190810 */ /* 0x000fe40007ffe0ff */
[----:B------:R-:W-:Y:S01]  /*3d260*/  IADD3 R12, PT, PT, R22, R22, RZ ;  /* 0x00000016160c7210 */ /* 0x000fe20007ffe0ff */
[----:B------:R-:W3:Y:S04]  /*3d270*/  LDL R30, [R1+0x118] ;  /* 0x00011800011e7983 */ /* 0x000ee80000100800 */
        /* <DEDUP_REMOVED lines=52> */
[----:B------:R-:W-:Y:S02]  /*3d5c0*/  ISETP.GE.U32.AND P2, PT, R6, 0x7f000001, PT ;  /* 0x7f0000010600780c */ /* 0x000fe40003f46070 */
[----:B------:R-:W-:Y:S01]  /*3d5d0*/  ISETP.GE.U32.AND P3, PT, R7, 0x7f000001, PT ;  /* 0x7f0000010700780c */ /* 0x000fe20003f66070 */
[----:B--2---:R-:W-:Y:S02]  /*3d5e0*/  IADD3 R26, PT, PT, R26, R29, RZ ;  /* 0x0000001d1a1a7210 */ /* 0x004fe40007ffe0ff */
[----:B----4-:R-:W-:-:S05]  /*3d5f0*/  IADD3 R22, PT, PT, R22, R28, RZ ;  /* 0x0000001c16167210 */ /* 0x010fca0007ffe0ff */
[----:B------:R-:W-:Y:S01]  /*3d600*/  ISETP.GE.U32.AND P0, PT, R22, 0x7f000001, PT ;  /* 0x7f0000011600780c */ /* 0x000fe20003f06070 */
[----:B------:R-:W-:Y:S01]  /*3d610*/  ISETP.GE.U32.AND P1, PT, R26, 0x7f000001, PT ;  /* 0x7f0000011a00780c */ /* 0x000fe20003f26070 */
[----:B------:R0:W-:Y:S11]  /*3d620*/  STL [R1+0x110], R22 ;  /* 0x0001101601007387 */ /* 0x0001f60000100800 */
[----:B0-----:R-:W-:-:S05]  /*3d630*/  @P0 IADD3 R22, PT, PT, R22, -0x7f000001, RZ ;  /* 0x80ffffff16160810 */ /* 0x001fca0007ffe0ff */
[----:B------:R-:W-:Y:S04]  /*3d640*/  STL [R1+0x110], R22 ;  /* 0x0001101601007387 */ /* 0x000fe80000100800 */
[----:B------:R0:W-:Y:S04]  /*3d650*/  STL [R1+0x114], R26 ;  /* 0x0001141a01007387 */ /* 0x0001e80000100800 */
[----:B------:R1:W-:Y:S04]  /*3d660*/  STL [R1+0x118], R6 ;  /* 0x0001180601007387 */ /* 0x0003e80000100800 */
[----:B------:R2:W-:Y:S01]  /*3d670*/  STL [R1+0x11c], R7 ;  /* 0x00011c0701007387 */ /* 0x0005e20000100800 */
[----:B0-----:R-:W-:-:S02]  /*3d680*/  @P1 IADD3 R26, PT, PT, R26, -0x7f000001, RZ ;  /* 0x80ffffff1a1a1810 */ /* 0x001fc40007ffe0ff */
[----:B-1----:R-:W-:-:S03]  /*3d690*/  @P2 IADD3 R6, PT, PT, R6, -0x7f000001, RZ ;  /* 0x80ffffff06062810 */ /* 0x002fc60007ffe0ff */
[----:B------:R3:W-:Y:S01]  /*3d6a0*/  STL [R1+0x114], R26 ;  /* 0x0001141a01007387 */ /* 0x0007e20000100800 */
[----:B--2---:R-:W-:-:S03]  /*3d6b0*/  @P3 IADD3 R7, PT, PT, R7, -0x7f000001, RZ ;  /* 0x80ffffff07073810 */ /* 0x004fc60007ffe0ff */
[----:B------:R0:W-:Y:S04]  /*3d6c0*/  STL [R1+0x118], R6 ;  /* 0x0001180601007387 */ /* 0x0001e80000100800 */
[----:B------:R1:W-:Y:S04]  /*3d6d0*/  STL [R1+0x11c], R7 ;  /* 0x00011c0701007387 */ /* 0x0003e80000100800 */
[----:B---3--:R-:W2:Y:S04]  /*3d6e0*/  LD.E R26, desc[UR22][R4.64+0x584] ;  /* 0x00058416041a7980 */ /* 0x008ea8000c101900 */
[----:B0-----:R-:W3:Y:S04]  /*3d6f0*/  LD.E R6, desc[UR22][R4.64+0x580] ;  /* 0x0005801604067980 */ /* 0x001ee8000c101900 */
[----:B------:R-:W4:Y:S04]  /*3d700*/  LD.E R22, desc[UR22][R4.64+0x588] ;  /* 0x0005881604167980 */ /* 0x000f28000c101900 */
[----:B-1----:R3:W2:Y:S01]  /*3d710*/  LD.E R7, desc[UR22][R4.64+0x58c] ;  /* 0x00058c1604077980 */ /* 0x0026a2000c101900 */
[----:B------:R-:W-:-:S03]  /*3d720*/  IADD3 R24, PT, PT, R24, R15, RZ ;  /* 0x0000000f18187210 */ /* 0x000fc60007ffe0ff */
[----:B------:R-:W2:Y:S02]  /*3d730*/  LDL R28, [R1+0x110] ;  /* 0x00011000011c7983 */ /* 0x000ea40000100800 */
[C---:B------:R-:W-:Y:S02]  /*3d740*/  ISETP.GE.U32.AND P0, PT, R24.reuse, 0x7f000001, PT ;  /* 0x7f0000011800780c */ /* 0x040fe40003f06070 */
[----:B------:R-:W4:Y:S04]  /*3d750*/  LDL R27, [R1+0x114] ;  /* 0x00011400011b7983 */ /* 0x000f280000100800 */
[----:B------:R-:W4:Y:S04]  /*3d760*/  LDL R29, [R1+0x118] ;  /* 0x00011800011d7983 */ /* 0x000f280000100800 */
[----:B------:R-:W4:Y:S03]  /*3d770*/  LDL R30, [R1+0x11c] ;  /* 0x00011c00011e7983 */ /* 0x000f260000100800 */
[----:B------:R-:W-:-:S05]  /*3d780*/  @P0 IADD3 R24, PT, PT, R24, -0x7f000001, RZ ;  /* 0x80ffffff18180810 */ /* 0x000fca0007ffe0ff */
[----:B------:R-:W-:Y:S01]  /*3d790*/  ISETP.GE.U32.AND P0, PT, R24, R62, PT ;  /* 0x0000003e1800720c */ /* 0x000fe20003f06070 */
[----:B------:R-:W-:-:S12]  /*3d7a0*/  IADD3 R24, PT, PT, -R62, R24, RZ ;  /* 0x000000183e187210 */ /* 0x000fd80007ffe1ff */
[----:B------:R-:W-:-:S05]  /*3d7b0*/  @!P0 IADD3 R24, PT, PT, R24, 0x7f000001, RZ ;  /* 0x7f00000118188810 */ /* 0x000fca0007ffe0ff */
[----:B---3--:R-:W-:-:S04]  /*3d7c0*/  IMAD.WIDE.U32 R4, R6, R24, RZ ;  /* 0x0000001806047225 */ /* 0x008fc800078e00ff */
[----:B------:R-:W-:-:S04]  /*3d7d0*/  IMAD R6, R4, 0x7effffff, RZ ;  /* 0x7effffff04067824 */ /* 0x000fc800078e02ff */
[----:B------:R-:W-:-:S04]  /*3d7e0*/  IMAD.HI.U32 R6, R6, 0x7f000001, R4 ;  /* 0x7f00000106067827 */ /* 0x000fc800078e0004 */
        /* <DEDUP_REMOVED lines=17> */
[----:B------:R-:W-:Y:S02]  /*3d900*/  IADD3 R6, PT, PT, R6, R28, RZ ;  /* 0x0000001c06067210 */ /* 0x000fe40007ffe0ff */
[----:B------:R-:W-:Y:S02]  /*3d910*/  @P3 IADD3 R7, PT, PT, R7, -0x7f000001, RZ ;  /* 0x80ffffff07073810 */ /* 0x000fe40007ffe0ff */
[----:B------:R-:W-:Y:S01]  /*3d920*/  IADD3 R26, PT, PT, R26, R27, RZ ;  /* 0x0000001b1a1a7210 */ /* 0x000fe20007ffe0ff */
[----:B------:R-:W-:Y:S01]  /*3d930*/  ISETP.GE.U32.AND P0, PT, R6, 0x7f000001, PT ;  /* 0x7f0000010600780c */ /* 0x000fe20003f06070 */
[----:B------:R-:W-:-:S02]  /*3d940*/  IADD3 R22, PT, PT, R22, R29, RZ ;  /* 0x0000001d16167210 */ /* 0x000fc40007ffe0ff */
[----:B------:R-:W-:Y:S01]  /*3d950*/  IADD3 R7, PT, PT, R7, R30, RZ ;  /* 0x0000001e07077210 */ /* 0x000fe20007ffe0ff */
[----:B------:R-:W-:Y:S02]  /*3d960*/  ISETP.GE.U32.AND P1, PT, R26, 0x7f000001, PT ;  /* 0x7f0000011a00780c */ /* 0x000fe40003f26070 */
[----:B------:R-:W-:Y:S02]  /*3d970*/  ISETP.GE.U32.AND P2, PT, R22, 0x7f000001, PT ;  /* 0x7f0000011600780c */ /* 0x000fe40003f46070 */
[----:B------:R-:W-:Y:S01]  /*3d980*/  ISETP.GE.U32.AND P3, PT, R7, 0x7f000001, PT ;  /* 0x7f0000010700780c */ /* 0x000fe20003f66070 */
[----:B------:R0:W-:Y:S04]  /*3d990*/  STL [R1+0x110], R6 ;  /* 0x0001100601007387 */ /* 0x0001e80000100800 */
        /* <DEDUP_REMOVED lines=8> */
[----:B---3--:R-:W-:-:S03]  /*3da20*/  @P3 IADD3 R7, PT, PT, R7, -0x7f000001, RZ ;  /* 0x80ffffff07073810 */ /* 0x008fc60007ffe0ff */
        /* <DEDUP_REMOVED lines=26> */
[----:B------:R-:W-:Y:S01]  /*3dbd0*/  IMAD.WIDE.U32 R6, R6, R7, RZ ;  /* 0x0000000706067225 */ /* 0x000fe200078e00ff */
[----:B------:R-:W-:-:S03]  /*3dbe0*/  ISETP.GE.U32.AND P0, PT, R21, 0x7f000001, PT ;  /* 0x7f0000011500780c */ /* 0x000fc60003f06070 */
[----:B------:R-:W-:Y:S01]  /*3dbf0*/  IMAD R30, R6, 0x7effffff, RZ ;  /* 0x7effffff061e7824 */ /* 0x000fe200078e02ff */
[----:B------:R-:W-:-:S03]  /*3dc00*/  ISETP.GE.U32.AND P1, PT, R29, 0x7f000001, PT ;  /* 0x7f0000011d00780c */ /* 0x000fc60003f26070 */
[----:B------:R-:W-:Y:S01]  /*3dc10*/  IMAD.HI.U32 R6, R30, 0x7f000001, R6 ;  /* 0x7f0000011e067827 */ /* 0x000fe200078e0006 */
[----:B------:R-:W-:-:S04]  /*3dc20*/  ISETP.GE.U32.AND P2, PT, R28, 0x7f000001, PT ;  /* 0x7f0000011c00780c */ /* 0x000fc80003f46070 */
[----:B------:R-:W-:Y:S01]  /*3dc30*/  ISETP.GE.U32.AND P3, PT, R6, 0x7f000001, PT ;  /* 0x7f0000010600780c */ /* 0x000fe20003f66070 */
[----:B------:R-:W-:-:S04]  /*3dc40*/  @P0 IADD3 R21, PT, PT, R21, -0x7f000001, RZ ;  /* 0x80ffffff15150810 */ /* 0x000fc80007ffe0ff */
[----:B------:R-:W-:Y:S02]  /*3dc50*/  IADD3 R21, PT, PT, R21, R24, RZ ;  /* 0x0000001815157210 */ /* 0x000fe40007ffe0ff */
[----:B------:R-:W-:Y:S02]  /*3dc60*/  @P1 IADD3 R29, PT, PT, R29, -0x7f000001, RZ ;  /* 0x80ffffff1d1d1810 */ /* 0x000fe40007ffe0ff */
[----:B------:R-:W-:Y:S01]  /*3dc70*/  @P2 IADD3 R28, PT, PT, R28, -0x7f000001, RZ ;  /* 0x80ffffff1c1c2810 */ /* 0x000fe20007ffe0ff */
[----:B------:R-:W-:-:S03]  /*3dc80*/  ISETP.GE.U32.AND P0, PT, R21, 0x7f000001, PT ;  /* 0x7f0000011500780c */ /* 0x000fc60003f06070 */
[----:B------:R-:W-:Y:S02]  /*3dc90*/  @P3 IADD3 R6, PT, PT, R6, -0x7f000001, RZ ;  /* 0x80ffffff06063810 */ /* 0x000fe40007ffe0ff */
[----:B----4-:R-:W-:Y:S02]  /*3dca0*/  IADD3 R26, PT, PT, R28, R26, RZ ;  /* 0x0000001a1c1a7210 */ /* 0x010fe40007ffe0ff */
[----:B------:R-:W-:-:S03]  /*3dcb0*/  IADD3 R6, PT, PT, R6, R27, RZ ;  /* 0x0000001b06067210 */ /* 0x000fc60007ffe0ff */
[----:B------:R-:W-:Y:S01]  /*3dcc0*/  ISETP.GE.U32.AND P2, PT, R26, 0x7f000001, PT ;  /* 0x7f0000011a00780c */ /* 0x000fe20003f46070 */
[----:B------:R0:W-:Y:S01]  /*3dcd0*/  STL [R1+0x110], R21 ;  /* 0x0001101501007387 */ /* 0x0001e20000100800 */
[----:B------:R-:W-:Y:S01]  /*3dce0*/  ISETP.GE.U32.AND P3, PT, R6, 0x7f000001, PT ;  /* 0x7f0000010600780c */ /* 0x000fe20003f66070 */
[----:B0-----:R-:W-:-:S05]  /*3dcf0*/  @P0 IADD3 R21, PT, PT, R21, -0x7f000001, RZ ;  /* 0x80ffffff15150810 */ /* 0x001fca0007ffe0ff */
[----:B------:R-:W-:Y:S01]  /*3dd00*/  STL [R1+0x110], R21 ;  /* 0x0001101501007387 */ /* 0x000fe20000100800 */
[----:B--2---:R-:W-:-:S05]  /*3dd10*/  IADD3 R22, PT, PT, R29, R22, RZ ;  /* 0x000000161d167210 */ /* 0x004fca0007ffe0ff */
[C---:B------:R-:W-:Y:S01]  /*3dd20*/  ISETP.GE.U32.AND P1, PT, R22.reuse, 0x7f000001, PT ;  /* 0x7f0000011600780c */ /* 0x040fe20003f26070 */
[----:B------:R0:W-:Y:S04]  /*3dd30*/  STL [R1+0x114], R22 ;  /* 0x0001141601007387 */ /* 0x0001e80000100800 */
[----:B------:R1:W-:Y:S04]  /*3dd40*/  STL [R1+0x118], R26 ;  /* 0x0001181a01007387 */ /* 0x0003e80000100800 */
[----:B------:R2:W-:Y:S04]  /*3dd50*/  STL [R1+0x11c], R6 ;  /* 0x00011c0601007387 */ /* 0x0005e80000100800 */
[----:B0-----:R-:W-:-:S02]  /*3dd60*/  @P1 IADD3 R22, PT, PT, R22, -0x7f000001, RZ ;  /* 0x80ffffff16161810 */ /* 0x001fc40007ffe0ff */
[----:B-1----:R-:W-:Y:S02]  /*3dd70*/  @P2 IADD3 R26, PT, PT, R26, -0x7f000001, RZ ;  /* 0x80ffffff1a1a2810 */ /* 0x002fe40007ffe0ff */
[----:B--2---:R-:W-:Y:S01]  /*3dd80*/  @P3 IADD3 R6, PT, PT, R6, -0x7f000001, RZ ;  /* 0x80ffffff06063810 */ /* 0x004fe20007ffe0ff */
[----:B------:R-:W-:Y:S04]  /*3dd90*/  STL [R1+0x114], R22 ;  /* 0x0001141601007387 */ /* 0x000fe80000100800 */
[----:B------:R-:W-:Y:S04]  /*3dda0*/  STL [R1+0x118], R26 ;  /* 0x0001181a01007387 */ /* 0x000fe80000100800 */
[----:B------:R0:W-:Y:S04]  /*3ddb0*/  STL [R1+0x11c], R6 ;  /* 0x00011c0601007387 */ /* 0x0001e80000100800 */
[----:B---3--:R-:W2:Y:S04]  /*3ddc0*/  LD.E R30, desc[UR22][R4.64+0x5a4] ;  /* 0x0005a416041e7980 */ /* 0x008ea8000c101900 */
        /* <DEDUP_REMOVED lines=36> */
[----:B------:R-:W-:Y:S02]  /*3e010*/  IADD3 R22, PT, PT, R30, R22, RZ ;  /* 0x000000161e167210 */ /* 0x000fe40007ffe0ff */
[----:B------:R-:W-:Y:S02]  /*3e020*/  IADD3 R24, PT, PT, R27, R24, RZ ;  /* 0x000000181b187210 */ /* 0x000fe40007ffe0ff */
[----:B------:R-:W-:Y:S01]  /*3e030*/  IADD3 R6, PT, PT, R6, R26, RZ ;  /* 0x0000001a06067210 */ /* 0x000fe20007ffe0ff */
[----:B------:R-:W-:Y:S02]  /*3e040*/  ISETP.GE.U32.AND P1, PT, R22, 0x7f000001, PT ;  /* 0x7f0000011600780c */ /* 0x000fe40003f26070 */
[----:B------:R-:W-:Y:S02]  /*3e050*/  ISETP.GE.U32.AND P2, PT, R24, 0x7f000001, PT ;  /* 0x7f0000011800780c */ /* 0x000fe40003f46070 */
[----:B------:R-:W-:Y:S01]  /*3e060*/  ISETP.GE.U32.AND P3, PT, R6, 0x7f000001, PT ;  /* 0x7f0000010600780c */ /* 0x000fe20003f66070 */
[----:B------:R0:W-:Y:S02]  /*3e070*/  STL [R1+0x110], R21 ;  /* 0x0001101501007387 */ /* 0x0001e40000100800 */
        /* <DEDUP_REMOVED lines=174> */
[----:B------:R-:W-:Y:S04]  /*3eb60*/  STL [R1+0x118], R22 ;  /* 0x0001181601007387 */ /* 0x000fe80000100800 */
[----:B------:R1:W-:Y:S04]  /*3eb70*/  STL [R1+0x11c], R6 ;  /* 0x00011c0601007387 */ /* 0x0003e80000100800 */
[----:B0-----:R-:W2:Y:S01]  /*3eb80*/  LDL R21, [R1+0x110] ;  /* 0x0001100001157983 */ /* 0x001ea20000100800 */
[----:B------:R-:W-:-:S03]  /*3eb90*/  IADD3 R17, PT, PT, R19, R9, RZ ;  /* 0x0000000913117210 */ /* 0x000fc60007ffe0ff */
[----:B------:R-:W3:Y:S04]  /*3eba0*/  LD.E R24, desc[UR22][R4.64+0x5e4] ;  /* 0x0005e41604187980 */ /* 0x000ee8000c101900 */
[----:B-1----:R-:W4:Y:S01]  /*3ebb0*/  LD.E R6, desc[UR22][R4.64+0x5e0] ;  /* 0x0005e01604067980 */ /* 0x002f22000c101900 */
[----:B------:R-:W-:-:S03]  /*3ebc0*/  ISETP.GE.U32.AND P0, PT, R17, 0x7f000001, PT ;  /* 0x7f0000011100780c */ /* 0x000fc60003f06070 */
[----:B------:R-:W2:Y:S04]  /*3ebd0*/  LD.E R18, desc[UR22][R4.64+0x5e8] ;  /* 0x0005e81604127980 */ /* 0x000ea8000c101900 */
[----:B------:R-:W2:Y:S06]  /*3ebe0*/  LD.E R25, desc[UR22][R4.64+0x5ec] ;  /* 0x0005ec1604197980 */ /* 0x000eac000c101900 */
[----:B------:R-:W-:-:S05]  /*3ebf0*/  @P0 IADD3 R17, PT, PT, R17, -0x7f000001, RZ ;  /* 0x80ffffff11110810 */ /* 0x000fca0007ffe0ff */
[----:B------:R-:W-:Y:S01]  /*3ec00*/  ISETP.GE.U32.AND P0, PT, R17, R35, PT ;  /* 0x000000231100720c */ /* 0x000fe20003f06070 */
[----:B------:R-:W-:-:S12]  /*3ec10*/  IADD3 R17, PT, PT, -R35, R17, RZ ;  /* 0x0000001123117210 */ /* 0x000fd80007ffe1ff */
[----:B------:R-:W-:-:S05]  /*3ec20*/  @!P0 IADD3 R17, PT, PT, R17, 0x7f000001, RZ ;  /* 0x7f00000111118810 */ /* 0x000fca0007ffe0ff */
[----:B----4-:R-:W-:-:S04]  /*3ec30*/  IMAD.WIDE.U32 R6, R6, R17, RZ ;  /* 0x0000001106067225 */ /* 0x010fc800078e00ff */
[----:B------:R-:W-:-:S04]  /*3ec40*/  IMAD R19, R6, 0x7effffff, RZ ;  /* 0x7effffff06137824 */ /* 0x000fc800078e02ff */
[----:B------:R-:W-:-:S05]  /*3ec50*/  IMAD.HI.U32 R19, R19, 0x7f000001, R6 ;  /* 0x7f00000113137827 */ /* 0x000fca00078e0006 */
[----:B------:R-:W-:-:S13]  /*3ec60*/  ISETP.GE.U32.AND P0, PT, R19, 0x7f000001, PT ;  /* 0x7f0000011300780c */ /* 0x000fda0003f06070 */
[----:B------:R-:W-:-:S04]  /*3ec70*/  @P0 IADD3 R19, PT, PT, R19, -0x7f000001, RZ ;  /* 0x80ffffff13130810 */ /* 0x000fc80007ffe0ff */
[----:B--2---:R-:W-:-:S05]  /*3ec80*/  IADD3 R19, PT, PT, R19, R21, RZ ;  /* 0x0000001513137210 */ /* 0x004fca0007ffe0ff */
[----:B------:R0:W-:Y:S04]  /*3ec90*/  STL [R1+0x110], R19 ;  /* 0x0001101301007387 */ /* 0x0001e80000100800 */
[----:B------:R-:W2:Y:S04]  /*3eca0*/  LDL R21, [R1+0x114] ;  /* 0x0001140001157983 */ /* 0x000ea80000100800 */
[----:B------:R-:W4:Y:S04]  /*3ecb0*/  LDL R22, [R1+0x118] ;  /* 0x0001180001167983 */ /* 0x000f280000100800 */
[----:B------:R-:W4:Y:S04]  /*3ecc0*/  LDL R23, [R1+0x11c] ;  /* 0x00011c0001177983 */ /* 0x000f280000100800 */
[----:B------:R-:W4:Y:S01]  /*3ecd0*/  LDL.64 R4, [R1+0x100] ;  /* 0x0001000001047983 */ /* 0x000f220000100a00 */
[----:B---3--:R-:W-:-:S04]  /*3ece0*/  IMAD.WIDE.U32 R6, R24, R17, RZ ;  /* 0x0000001118067225 */ /* 0x008fc800078e00ff */
[----:B------:R-:W-:-:S04]  /*3ecf0*/  IMAD R24, R6, 0x7effffff, RZ ;  /* 0x7effffff06187824 */ /* 0x000fc800078e02ff */
[----:B------:R-:W-:-:S04]  /*3ed00*/  IMAD.HI.U32 R24, R24, 0x7f000001, R6 ;  /* 0x7f00000118187827 */ /* 0x000fc800078e0006 */
[----:B------:R-:W-:-:S04]  /*3ed10*/  IMAD.WIDE.U32 R6, R18, R17, RZ ;  /* 0x0000001112067225 */ /* 0x000fc800078e00ff */
[----:B------:R-:W-:-:S04]  /*3ed20*/  IMAD R18, R6, 0x7effffff, RZ ;  /* 0x7effffff06127824 */ /* 0x000fc800078e02ff */
[----:B------:R-:W-:-:S04]  /*3ed30*/  IMAD.HI.U32 R18, R18, 0x7f000001, R6 ;  /* 0x7f00000112127827 */ /* 0x000fc800078e0006 */
[----:B------:R-:W-:-:S04]  /*3ed40*/  IMAD.WIDE.U32 R6, R25, R17, RZ ;  /* 0x0000001119067225 */ /* 0x000fc800078e00ff */
[----:B------:R-:W-:Y:S01]  /*3ed50*/  IMAD R17, R6, 0x7effffff, RZ ;  /* 0x7effffff06117824 */ /* 0x000fe200078e02ff */
[----:B------:R-:W-:-:S03]  /*3ed60*/  ISETP.GE.U32.AND P0, PT, R24, 0x7f000001, PT ;  /* 0x7f0000011800780c */ /* 0x000fc60003f06070 */
[----:B------:R-:W-:Y:S01]  /*3ed70*/  IMAD.HI.U32 R6, R17, 0x7f000001, R6 ;  /* 0x7f00000111067827 */ /* 0x000fe200078e0006 */
[----:B------:R-:W-:-:S04]  /*3ed80*/  ISETP.GE.U32.AND P1, PT, R18, 0x7f000001, PT ;  /* 0x7f0000011200780c */ /* 0x000fc80003f26070 */
[----:B------:R-:W-:-:S05]  /*3ed90*/  ISETP.GE.U32.AND P2, PT, R6, 0x7f000001, PT ;  /* 0x7f0000010600780c */ /* 0x000fca0003f46070 */
[----:B------:R-:W-:Y:S01]  /*3eda0*/  @P0 IADD3 R24, PT, PT, R24, -0x7f000001, RZ ;  /* 0x80ffffff18180810 */ /* 0x000fe20007ffe0ff */
[----:B------:R-:W-:-:S03]  /*3edb0*/  ISETP.GE.U32.AND P0, PT, R19, 0x7f000001, PT ;  /* 0x7f0000011300780c */ /* 0x000fc60003f06070 */
[----:B------:R-:W-:-:S04]  /*3edc0*/  @P1 IADD3 R18, PT, PT, R18, -0x7f000001, RZ ;  /* 0x80ffffff12121810 */ /* 0x000fc80007ffe0ff */
[----:B------:R-:W-:-:S06]  /*3edd0*/  @P2 IADD3 R6, PT, PT, R6, -0x7f000001, RZ ;  /* 0x80ffffff06062810 */ /* 0x000fcc0007ffe0ff */
[----:B0-----:R-:W-:-:S05]  /*3ede0*/  @P0 IADD3 R19, PT, PT, R19, -0x7f000001, RZ ;  /* 0x80ffffff13130810 */ /* 0x001fca0007ffe0ff */
[----:B------:R-:W-:Y:S01]  /*3edf0*/  STL [R1+0x110], R19 ;  /* 0x0001101301007387 */ /* 0x000fe20000100800 */
[----:B--2---:R-:W-:Y:S02]  /*3ee00*/  IADD3 R21, PT, PT, R24, R21, RZ ;  /* 0x0000001518157210 */ /* 0x004fe40007ffe0ff */
[----:B----4-:R-:W-:-:S03]  /*3ee10*/  IADD3 R18, PT, PT, R18, R22, RZ ;  /* 0x0000001612127210 */ /* 0x010fc60007ffe0ff */
[----:B------:R-:W-:Y:S01]  /*3ee20*/  ISETP.GE.U32.AND P1, PT, R21, 0x7f000001, PT ;  /* 0x7f0000011500780c */ /* 0x000fe20003f26070 */
[----:B------:R-:W-:Y:S01]  /*3ee30*/  IADD3 R6, PT, PT, R6, R23, RZ ;  /* 0x0000001706067210 */ /* 0x000fe20007ffe0ff */
[----:B------:R-:W-:-:S04]  /*3ee40*/  ISETP.GE.U32.AND P2, PT, R18, 0x7f000001, PT ;  /* 0x7f0000011200780c */ /* 0x000fc80003f46070 */
[----:B------:R-:W-:Y:S01]  /*3ee50*/  ISETP.GE.U32.AND P3, PT, R6, 0x7f000001, PT ;  /* 0x7f0000010600780c */ /* 0x000fe20003f66070 */
        /* <DEDUP_REMOVED lines=229> */
[----:B------:R-:W2:Y:S04]  /*3fcb0*/  LD.E R2, desc[UR22][R4.64+0x630] ;  /* 0x0006301604027980 */ /* 0x000ea8000c101900 */
[----:B0-----:R-:W3:Y:S04]  /*3fcc0*/  LDG.E R14, desc[UR22][R126.64+0x1c8] ;  /* 0x0001c8167e0e7981 */ /* 0x001ee8000c1e1900 */
[----:B-1----:R-:W4:Y:S04]  /*3fcd0*/  LD.E R6, desc[UR22][R4.64+0x634] ;  /* 0x0006341604067980 */ /* 0x002f28000c101900 */
[----:B------:R-:W4:Y:S04]  /*3fce0*/  LDG.E R15, desc[UR22][R126.64+0x1cc] ;  /* 0x0001cc167e0f7981 */ /* 0x000f28000c1e1900 */
[----:B------:R-:W4:Y:S04]  /*3fcf0*/  LD.E R7, desc[UR22][R4.64+0x638] ;  /* 0x0006381604077980 */ /* 0x000f28000c101900 */
[----:B------:R2:W4:Y:S04]  /*3fd00*/  LD.E R8, desc[UR22][R4.64+0x63c] ;  /* 0x00063c1604087980 */ /* 0x000528000c101900 */
[----:B------:R-:W4:Y:S04]  /*3fd10*/  LDG.E R16, desc[UR22][R126.64+0x1d0] ;  /* 0x0001d0167e107981 */ /* 0x000f28000c1e1900 */
[----:B------:R-:W4:Y:S04]  /*3fd20*/  LDG.E R17, desc[UR22][R126.64+0x1d4] ;  /* 0x0001d4167e117981 */ /* 0x000f28000c1e1900 */
[----:B------:R-:W4:Y:S04]  /*3fd30*/  LDG.E R18, desc[UR22][R126.64+0x1d8] ;  /* 0x0001d8167e127981 */ /* 0x000f28000c1e1900 */
[----:B------:R-:W4:Y:S04]  /*3fd40*/  LDG.E R19, desc[UR22][R126.64+0x1dc] ;  /* 0x0001dc167e137981 */ /* 0x000f28000c1e1900 */
[----:B------:R-:W4:Y:S04]  /*3fd50*/  LDG.E R100, desc[UR22][R126.64+0x1e0] ;  /* 0x0001e0167e647981 */ /* 0x000f28000c1e1900 */
[----:B------:R-:W4:Y:S04]  /*3fd60*/  LDG.E R101, desc[UR22][R126.64+0x1e4] ;  /* 0x0001e4167e657981 */ /* 0x000f28000c1e1900 */
[----:B------:R-:W4:Y:S04]  /*3fd70*/  LDG.E R102, desc[UR22][R126.64+0x1e8] ;  /* 0x0001e8167e667981 */ /* 0x000f28000c1e1900 */
[----:B------:R-:W4:Y:S04]  /*3fd80*/  LDG.E R103, desc[UR22][R126.64+0x1ec] ;  /* 0x0001ec167e677981 */ /* 0x000f28000c1e1900 */
[----:B------:R-:W4:Y:S01]  /*3fd90*/  LDG.E R104, desc[UR22][R126.64+0x1f0] ;  /* 0x0001f0167e687981 */ /* 0x000f22000c1e1900 */
[----:B------:R-:W-:-:S03]  /*3fda0*/  IADD3 R9, PT, PT, R12, R13, RZ ;  /* 0x0000000d0c097210 */ /* 0x000fc60007ffe0ff */
[----:B------:R-:W4:Y:S02]  /*3fdb0*/  LDG.E R105, desc[UR22][R126.64+0x1f4] ;  /* 0x0001f4167e697981 */ /* 0x000f24000c1e1900 */
[C---:B------:R-:W-:Y:S02]  /*3fdc0*/  ISETP.GE.U32.AND P0, PT, R9.reuse, 0x7f000001, PT ;  /* 0x7f0000010900780c */ /* 0x040fe40003f06070 */
[----:B------:R-:W4:Y:S04]  /*3fdd0*/  LDG.E R106, desc[UR22][R126.64+0x1f8] ;  /* 0x0001f8167e6a7981 */ /* 0x000f28000c1e1900 */
[----:B------:R-:W4:Y:S04]  /*3fde0*/  LDG.E R107, desc[UR22][R126.64+0x1fc] ;  /* 0x0001fc167e6b7981 */ /* 0x000f28000c1e1900 */
[----:B------:R-:W4:Y:S03]  /*3fdf0*/  LDG.E R108, desc[UR22][R126.64+0x200] ;  /* 0x000200167e6c7981 */ /* 0x000f26000c1e1900 */
[----:B------:R-:W-:Y:S01]  /*3fe00*/  @P0 IADD3 R9, PT, PT, R9, -0x7f000001, RZ ;  /* 0x80ffffff09090810 */ /* 0x000fe20007ffe0ff */
[----:B------:R-:W4:Y:S04]  /*3fe10*/  LDL R25, [R1+0x110] ;  /* 0x0001100001197983 */ /* 0x000f280000100800 */
[----:B------:R-:W-:Y:S01]  /*3fe20*/  ISETP.GE.U32.AND P0, PT, R9, R42, PT ;  /* 0x0000002a0900720c */ /* 0x000fe20003f06070 */
[----:B------:R-:W-:Y:S01]  /*3fe30*/  IADD3 R9, PT, PT, -R42, R9, RZ ;  /* 0x000000092a097210 */ /* 0x000fe20007ffe1ff */
[----:B------:R-:W4:Y:S11]  /*3fe40*/  LDL R34, [R1+0x118] ;  /* 0x0001180001227983 */ /* 0x000f360000100800 */
[----:B------:R-:W-:-:S05]  /*3fe50*/  @!P0 IADD3 R9, PT, PT, R9, 0x7f000001, RZ ;  /* 0x7f00000109098810 */ /* 0x000fca0007ffe0ff */
[----:B--2---:R-:W-:Y:S01]  /*3fe60*/  IMAD.WIDE.U32 R4, R2, R9, RZ ;  /* 0x0000000902047225 */ /* 0x004fe200078e00ff */
[----:B---3--:R-:W-:-:S03]  /*3fe70*/  IADD3 R13, PT, PT, R68, R14, RZ ;  /* 0x0000000e440d7210 */ /* 0x008fc60007ffe0ff */
[----:B------:R-:W-:Y:S01]  /*3fe80*/  IMAD R2, R4, 0x7effffff, RZ ;  /* 0x7effffff04027824 */ /* 0x000fe200078e02ff */
[----:B------:R-:W2:Y:S03]  /*3fe90*/  LDL.LU R68, [R1+0xa48] ;  /* 0x000a480001447983 */ /* 0x000ea60000300800 */
[----:B------:R-:W-:Y:S01]  /*3fea0*/  IMAD.HI.U32 R2, R2, 0x7f000001, R4 ;  /* 0x7f00000102027827 */ /* 0x000fe200078e0004 */
[----:B------:R-:W-:-:S03]  /*3feb0*/  ISETP.GE.U32.AND P0, PT, R13, 0x7f000001, PT ;  /* 0x7f0000010d00780c */ /* 0x000fc60003f06070 */
[----:B----4-:R-:W-:-:S04]  /*3fec0*/  IMAD.WIDE.U32 R4, R6, R9, RZ ;  /* 0x0000000906047225 */ /* 0x010fc800078e00ff */
[----:B------:R-:W-:Y:S01]  /*3fed0*/  IMAD R6, R4, 0x7effffff, RZ ;  /* 0x7effffff04067824 */ /* 0x000fe200078e02ff */
[----:B------:R-:W-:Y:S02]  /*3fee0*/  IADD3 R12, PT, PT, R65, R15, RZ ;  /* 0x0000000f410c7210 */ /* 0x000fe40007ffe0ff */
[----:B------:R-:W3:Y:S01]  /*3fef0*/  LDL.LU R65, [R1+0xa44] ;  /* 0x000a440001417983 */ /* 0x000ee20000300800 */
[----:B------:R-:W-:-:S04]  /*3ff00*/  IMAD.HI.U32 R6, R6, 0x7f000001, R4 ;  /* 0x7f00000106067827 */ /* 0x000fc800078e0004 */
[----:B------:R-:W-:Y:S01]  /*3ff10*/  IMAD.WIDE.U32 R4, R7, R9, RZ ;  /* 0x0000000907047225 */ /* 0x000fe200078e00ff */
[----:B------:R-:W-:Y:S01]  /*3ff20*/  @P0 IADD3 R13, PT, PT, R13, -0x7f000001, RZ ;  /* 0x80ffffff0d0d0810 */ /* 0x000fe20007ffe0ff */
[----:B------:R-:W-:Y:S02]  /*3ff30*/  ISETP.GE.U32.AND P0, PT, R12, 0x7f000001, PT ;  /* 0x7f0000010c00780c */ /* 0x000fe40003f06070 */
[----:B------:R-:W-:-:S04]  /*3ff40*/  IMAD R7, R4, 0x7effffff, RZ ;  /* 0x7effffff04077824 */ /* 0x000fc800078e02ff */
[----:B------:R-:W-:-:S04]  /*3ff50*/  IMAD.HI.U32 R7, R7, 0x7f000001, R4 ;  /* 0x7f00000107077827 */ /* 0x000fc800078e0004 */
[----:B------:R-:W-:-:S04]  /*3ff60*/  IMAD.WIDE.U32 R4, R13, R13, RZ ;  /* 0x0000000d0d047225 */ /* 0x000fc800078e00ff */
[----:B------:R-:W-:Y:S01]  /*3ff70*/  IMAD R21, R4, 0x7effffff, RZ ;  /* 0x7effffff04157824 */ /* 0x000fe200078e02ff */
[----:B------:R-:W-:-:S03]  /*3ff80*/  @P0 IADD3 R12, PT, PT, R12, -0x7f000001, RZ ;  /* 0x80ffffff0c0c0810 */ /* 0x000fc60007ffe0ff */
[----:B------:R-:W-:-:S04]  /*3ff90*/  IMAD.HI.U32 R21, R21, 0x7f000001, R4 ;  /* 0x7f00000115157827 */ /* 0x000fc800078e0004 */
[----:B------:R-:W-:Y:S01]  /*3ffa0*/  IMAD.WIDE.U32 R4, R12, R12, RZ ;  /* 0x0000000c0c047225 */ /* 0x000fe200078e00ff */
[----:B------:R-:W-:-:S03]  /*3ffb0*/  ISETP.GE.U32.AND P0, PT, R21, 0x7f000001, PT ;  /* 0x7f0000011500780c */ /* 0x000fc60003f06070 */
[----:B------:R-:W-:-:S04]  /*3ffc0*/  IMAD R20, R4, 0x7effffff, RZ ;  /* 0x7effffff04147824 */ /* 0x000fc800078e02ff */
[----:B------:R-:W-:-:S04]  /*3ffd0*/  IMAD.HI.U32 R20, R20, 0x7f000001, R4 ;  /* 0x7f00000114147827 */ /* 0x000fc800078e0004 */
[----:B------:R-:W-:Y:S01]  /*3ffe0*/  IMAD.WIDE.U32 R4, R8, R9, RZ ;  /* 0x0000000908047225 */ /* 0x000fe200078e00ff */
[----:B------:R-:W-:Y:S01]  /*3fff0*/  ISETP.GE.U32.AND P1, PT, R20, 0x7f000001, PT ;  /* 0x7f0000011400780c */ /* 0x000fe20003f26070 */
[----:B------:R-:W-:Y:S02]  /*40000*/  @P0 IADD3 R21, PT, PT, R21, -0x7f000001, RZ ;  /* 0x80ffffff15150810 */ /* 0x000fe40007ffe0ff */
[----:B------:R-:W-:-:S04]  /*40010*/  IMAD R9, R4, 0x7effffff, RZ ;  /* 0x7effffff04097824 */ /* 0x000fc800078e02ff */
[----:B------:R-:W-:-:S04]  /*40020*/  IMAD.HI.U32 R9, R9, 0x7f000001, R4 ;  /* 0x7f00000109097827 */ /* 0x000fc800078e0004 */
[----:B------:R-:W-:Y:S01]  /*40030*/  IMAD.WIDE.U32 R4, R21, R13, RZ ;  /* 0x0000000d15047225 */ /* 0x000fe200078e00ff */
[----:B------:R-:W-:Y:S02]  /*40040*/  IADD3 R21, PT, PT, R64, R16, RZ ;  /* 0x0000001040157210 */ /* 0x000fe40007ffe0ff */
[----:B------:R-:W-:Y:S02]  /*40050*/  @P1 IADD3 R20, PT, PT, R20, -0x7f000001, RZ ;  /* 0x80ffffff14141810 */ /* 0x000fe40007ffe0ff */
[----:B------:R-:W-:Y:S01]  /*40060*/  IADD3 R26, PT, PT, R48, R101, RZ ;  /* 0x00000065301a7210 */ /* 0x000fe20007ffe0ff */
[----:B------:R-:W-:Y:S01]  /*40070*/  IMAD R8, R4, 0x7effffff, RZ ;  /* 0x7effffff04087824 */ /* 0x000fe200078e02ff */
[----:B------:R-:W-:Y:S01]  /*40080*/  IADD3 R28, PT, PT, R46, R103, RZ ;  /* 0x000000672e1c7210 */ /* 0x000fe20007ffe0ff */
[----:B------:R-:W-:Y:S01]  /*40090*/  ISETP.GE.U32.AND P0, PT, R21, 0x7f000001, PT ;  /* 0x7f0000011500780c */ /* 0x000fe20003f06070 */
[----:B------:R-:W-:Y:S01]  /*400a0*/  IADD3 R29, PT, PT, R35, R104, RZ ;  /* 0x00000068231d7210 */ /* 0x000fe20007ffe0ff */
[----:B------:R-:W-:Y:S01]  /*400b0*/  IMAD.HI.U32 R8, R8, 0x7f000001, R4 ;  /* 0x7f00000108087827 */ /* 0x000fe200078e0004 */
[----:B------:R-:W-:Y:S01]  /*400c0*/  ISETP.GE.U32.AND P2, PT, R9, 0x7f000001, PT ;  /* 0x7f0000010900780c */ /* 0x000fe20003f46070 */
[----:B------:R-:W4:Y:S02]  /*400d0*/  LDL.LU R64, [R1+0xa40] ;  /* 0x000a400001407983 */ /* 0x000f240000300800 */
[----:B------:R-:W-:Y:S01]  /*400e0*/  IMAD.WIDE.U32 R4, R20, R12, RZ ;  /* 0x0000000c14047225 */ /* 0x000fe200078e00ff */
[----:B------:R-:W-:Y:S01]  /*400f0*/  IADD3 R20, PT, PT, R63, R17, RZ ;  /* 0x000000113f147210 */ /* 0x000fe20007ffe0ff */
[----:B------:R-:W2:Y:S05]  /*40100*/  LDL.LU R48, [R1+0x4a8] ;  /* 0x0004a80001307983 */ /* 0x000eaa0000300800 */
[----:B------:R-:W-:Y:S01]  /*40110*/  @P0 IADD3 R21, PT, PT, R21, -0x7f000001, RZ ;  /* 0x80ffffff15150810 */ /* 0x000fe20007ffe0ff */
[----:B------:R-:W-:Y:S01]  /*40120*/  ISETP.GE.U32.AND P0, PT, R20, 0x7f000001, PT ;  /* 0x7f0000011400780c */ /* 0x000fe20003f06070 */
[----:B------:R-:W-:Y:S01]  /*40130*/  IADD3 R12, PT, PT, R62, R18, RZ ;  /* 0x000000123e0c7210 */ /* 0x000fe20007ffe0ff */
[----:B------:R-:W-:Y:S01]  /*40140*/  IMAD R13, R4, 0x7effffff, RZ ;  /* 0x7effffff040d7824 */ /* 0x000fe200078e02ff */
[----:B------:R-:W-:Y:S01]  /*40150*/  @P2 IADD3 R9, PT, PT, R9, -0x7f000001, RZ ;  /* 0x80ffffff09092810 */ /* 0x000fe20007ffe0ff */
[----:B------:R-:W2:Y:S02]  /*40160*/  LDL.LU R63, [R1+0xa3c] ;  /* 0x000a3c00013f7983 */ /* 0x000ea40000300800 */
[----:B------:R-:W-:-:S02]  /*40170*/  IMAD.HI.U32 R13, R13, 0x7f000001, R4 ;  /* 0x7f0000010d0d7827 */ /* 0x000fc400078e0004 */
[----:B------:R-:W2:Y:S02]  /*40180*/  LDL.LU R62, [R1+0x4ac] ;  /* 0x0004ac00013e7983 */ /* 0x000ea40000300800 */
        /* <DEDUP_REMOVED lines=12> */
[----:B------:R-:W-:Y:S01]  /*40250*/  IMAD R24, R4, 0x7effffff, RZ ;  /* 0x7effffff04187824 */ /* 0x000fe200078e02ff */
[----:B------:R-:W-:-:S03]  /*40260*/  ISETP.GE.U32.AND P0, PT, R22, 0x7f000001, PT ;  /* 0x7f0000011600780c */ /* 0x000fc60003f06070 */
[----:B------:R-:W-:-:S04]  /*40270*/  IMAD.HI.U32 R24, R24, 0x7f000001, R4 ;  /* 0x7f00000118187827 */ /* 0x000fc800078e0004 */
[----:B------:R-:W-:Y:S01]  /*40280*/  IMAD.WIDE.U32 R4, R23, R21, RZ ;  /* 0x0000001517047225 */ /* 0x000fe200078e00ff */
[----:B------:R-:W-:Y:S01]  /*40290*/  ISETP.GE.U32.AND P1, PT, R24, 0x7f000001, PT ;  /* 0x7f0000011800780c */ /* 0x000fe20003f26070 */
[----:B------:R-:W-:Y:S02]  /*402a0*/  IADD3 R23, PT, PT, R59, R19, RZ ;  /* 0x000000133b177210 */ /* 0x000fe40007ffe0ff */
[----:B------:R-:W-:Y:S01]  /*402b0*/  IMAD R21, R4, 0x7effffff, RZ ;  /* 0x7effffff04157824 */ /* 0x000fe200078e02ff */
[----:B------:R-:W2:Y:S01]  /*402c0*/  LDL.LU R59, [R1+0x530] ;  /* 0x00053000013b7983 */ /* 0x000ea20000300800 */
[----:B------:R-:W-:Y:S01]  /*402d0*/  @P0 IADD3 R22, PT, PT, R22, -0x7f000001, RZ ;  /* 0x80ffffff16160810 */ /* 0x000fe20007ffe0ff */
[----:B------:R-:W-:Y:S01]  /*402e0*/  ISETP.GE.U32.AND P0, PT, R23, 0x7f000001, PT ;  /* 0x7f0000011700780c */ /* 0x000fe20003f06070 */
[----:B------:R-:W-:-:S04]  /*402f0*/  IMAD.HI.U32 R21, R21, 0x7f000001, R4 ;  /* 0x7f00000115157827 */ /* 0x000fc800078e0004 */
[----:B------:R-:W-:Y:S02]  /*40300*/  IMAD.WIDE.U32 R4, R22, R20, RZ ;  /* 0x0000001416047225 */ /* 0x000fe400078e00ff */
[----:B------:R-:W-:Y:S02]  /*40310*/  @P1 IADD3 R24, PT, PT, R24, -0x7f000001, RZ ;  /* 0x80ffffff18181810 */ /* 0x000fe40007ffe0ff */
[----:B------:R-:W-:-:S04]  /*40320*/  IMAD R22, R4, 0x7effffff, RZ ;  /* 0x7effffff04167824 */ /* 0x000fc800078e02ff */
[----:B------:R-:W-:Y:S01]  /*40330*/  IMAD.HI.U32 R22, R22, 0x7f000001, R4 ;  /* 0x7f00000116167827 */ /* 0x000fe200078e0004 */
[----:B------:R-:W-:Y:S02]  /*40340*/  IADD3 R20, PT, PT, R49, R100, RZ ;  /* 0x0000006431147210 */ /* 0x000fe40007ffe0ff */
[----:B------:R-:W-:Y:S01]  /*40350*/  @P0 IADD3 R23, PT, PT, R23, -0x7f000001, RZ ;  /* 0x80ffffff17170810 */ /* 0x000fe20007ffe0ff */
[----:B------:R-:W-:Y:S01]  /*40360*/  ISETP.GE.U32.AND P1, PT, R7, 0x7f000001, PT ;  /* 0x7f0000010700780c */ /* 0x000fe20003f26070 */
[----:B------:R-:W-:Y:S01]  /*40370*/  IMAD.WIDE.U32 R4, R24, R12, RZ ;  /* 0x0000000c18047225 */ /* 0x000fe200078e00ff */
[----:B------:R-:W2:Y:S03]  /*40380*/  LDL.LU R49, [R1+0xb60] ;  /* 0x000b600001317983 */ /* 0x000ea60000300800 */
        /* <DEDUP_REMOVED lines=26> */
[----:B------:R-:W2:Y:S07]  /*40530*/  LDL.LU R47, [R1+0x538] ;  /* 0x00053800012f7983 */ /* 0x000eae0000300800 */
[----:B------:R-:W-:Y:S01]  /*40540*/  @P0 IADD3 R27, PT, PT, R27, -0x7f000001, RZ ;  /* 0x80ffffff1b1b0810 */ /* 0x000fe20007ffe0ff */
[----:B------:R-:W-:Y:S01]  /*40550*/  ISETP.GE.U32.AND P0, PT, R20, 0x7f000001, PT ;  /* 0x7f0000011400780c */ /* 0x000fe20003f06070 */
[----:B------:R-:W-:-:S04]  /*40560*/  IMAD R24, R4, 0x7effffff, RZ ;  /* 0x7effffff04187824 */ /* 0x000fc800078e02ff */
[----:B------:R-:W-:-:S08]  /*40570*/  IMAD.HI.U32 R24, R24, 0x7f000001, R4 ;  /* 0x7f00000118187827 */ /* 0x000fd000078e0004 */
        /* <DEDUP_REMOVED lines=20> */
[----:B------:R-:W-:Y:S01]  /*406c0*/  IMAD.WIDE.U32 R4, R27, R20, RZ ;  /* 0x000000141b047225 */ /* 0x000fe200078e00ff */
[----:B------:R-:W-:Y:S01]  /*406d0*/  @P0 IADD3 R31, PT, PT, R31, -0x7f000001, RZ ;  /* 0x80ffffff1f1f0810 */ /* 0x000fe20007ffe0ff */
[----:B------:R-:W-:Y:S02]  /*406e0*/  ISETP.GE.U32.AND P0, PT, R30, 0x7f000001, PT ;  /* 0x7f0000011e00780c */ /* 0x000fe40003f06070 */
[----:B------:R-:W-:-:S04]  /*406f0*/  IMAD R27, R4, 0x7effffff, RZ ;  /* 0x7effffff041b7824 */ /* 0x000fc800078e02ff */
[----:B------:R-:W-:-:S04]  /*40700*/  IMAD.HI.U32 R27, R27, 0x7f000001, R4 ;  /* 0x7f0000011b1b7827 */ /* 0x000fc800078e0004 */
[----:B------:R-:W-:Y:S01]  /*40710*/  IMAD.WIDE.U32 R4, R31, R28, RZ ;  /* 0x0000001c1f047225 */ /* 0x000fe200078e00ff */
[----:B------:R-:W-:Y:S02]  /*40720*/  IADD3 R28, PT, PT, R45, R105, RZ ;  /* 0x000000692d1c7210 */ /* 0x000fe40007ffe0ff */
[----:B------:R-:W-:-:S03]  /*40730*/  @P0 IADD3 R30, PT, PT, R30, -0x7f000001, RZ ;  /* 0x80ffffff1e1e0810 */ /* 0x000fc60007ffe0ff */
[----:B------:R-:W-:Y:S01]  /*40740*/  ISETP.GE.U32.AND P0, PT, R28, 0x7f000001, PT ;  /* 0x7f0000011c00780c */ /* 0x000fe20003f06070 */
[----:B------:R-:W-:-:S04]  /*40750*/  IMAD R35, R4, 0x7effffff, RZ ;  /* 0x7effffff04237824 */ /* 0x000fc800078e02ff */
[----:B------:R-:W-:Y:S01]  /*40760*/  IMAD.HI.U32 R35, R35, 0x7f000001, R4 ;  /* 0x7f00000123237827 */ /* 0x000fe200078e0004 */
[----:B------:R-:W-:-:S03]  /*40770*/  IADD3 R20, PT, PT, R44, R106, RZ ;  /* 0x0000006a2c147210 */ /* 0x000fc60007ffe0ff */
        /* <DEDUP_REMOVED lines=10> */
[----:B------:R-:W-:Y:S01]  /*40820*/  IADD3 R31, PT, PT, R43, R107, RZ ;  /* 0x0000006b2b1f7210 */ /* 0x000fe20007ffe0ff */
[----:B------:R-:W-:-:S04]  /*40830*/  IMAD.WIDE.U32 R4, R20, R20, RZ ;  /* 0x0000001414047225 */ /* 0x000fc800078e00ff */
[----:B------:R-:W-:-:S07]  /*40840*/  IMAD R29, R4, 0x7effffff, RZ ;  /* 0x7effffff041d7824 */ /* 0x000fce00078e02ff */
        /* <DEDUP_REMOVED lines=15> */
[----:B------:R-:W2:Y:S02]  /*40940*/  LDG.E R20, desc[UR22][R126.64+0x204] ;  /* 0x000204167e147981 */ /* 0x000ea4000c1e1900 */
[----:B------:R-:W-:Y:S02]  /*40950*/  IMAD R29, R4, 0x7effffff, RZ ;  /* 0x7effffff041d7824 */ /* 0x000fe400078e02ff */
[----:B------:R-:W2:Y:S05]  /*40960*/  LDL R40, [R1+0x114] ;  /* 0x0001140001287983 */ /* 0x000eaa0000100800 */
        /* <DEDUP_REMOVED lines=15> */
[----:B------:R-:W-:Y:S02]  /*40a60*/  IADD3 R2, PT, PT, R2, R25, RZ ;  /* 0x0000001902027210 */ /* 0x000fe40007ffe0ff */
[----:B------:R-:W-:-:S08]  /*40a70*/  IADD3 R7, PT, PT, R7, R34, RZ ;  /* 0x0000002207077210 */ /* 0x000fd00007ffe0ff */
[----:B------:R-:W-:Y:S01]  /*40a80*/  @P0 IADD3 R6, PT, PT, R6, -0x7f000001, RZ ;  /* 0x80ffffff06060810 */ /* 0x000fe20007ffe0ff */
[C---:B------:R-:W-:Y:S01]  /*40a90*/  ISETP.GE.U32.AND P0, PT, R2.reuse, 0x7f000001, PT ;  /* 0x7f0000010200780c */ /* 0x040fe20003f06070 */
[----:B------:R-:W-:Y:S01]  /*40aa0*/  ISETP.GE.U32.AND P2, PT, R7, 0x7f000001, PT ;  /* 0x7f0000010700780c */ /* 0x000fe20003f46070 */
[----:B------:R0:W-:Y:S11]  /*40ab0*/  STL [R1+0x110], R2 ;  /* 0x0001100201007387 */ /* 0x0001f60000100800 */
[----:B0-----:R-:W-:-:S05]  /*40ac0*/  @P0 IADD3 R2, PT, PT, R2, -0x7f000001, RZ ;  /* 0x80ffffff02020810 */ /* 0x001fca0007ffe0ff */
[----:B------:R-:W-:Y:S01]  /*40ad0*/  STL [R1+0x110], R2 ;  /* 0x0001100201007387 */ /* 0x000fe20000100800 */
[----:B------:R-:W-:-:S13]  /*40ae0*/  ISETP.GE.U32.AND P4, PT, R31, 0x7f000001, PT ;  /* 0x7f0000011f00780c */ /* 0x000fda0003f86070 */
[----:B------:R-:W-:Y:S02]  /*40af0*/  @P4 IADD3 R31, PT, PT, R31, -0x7f000001, RZ ;  /* 0x80ffffff1f1f4810 */ /* 0x000fe40007ffe0ff */
[----:B--2---:R-:W-:-:S05]  /*40b00*/  IADD3 R6, PT, PT, R6, R40, RZ ;  /* 0x0000002806067210 */ /* 0x004fca0007ffe0ff */
[----:B------:R-:W-:Y:S01]  /*40b10*/  ISETP.GE.U32.AND P1, PT, R6, 0x7f000001, PT ;  /* 0x7f0000010600780c */ /* 0x000fe20003f26070 */
[----:B---3--:R-:W-:-:S05]  /*40b20*/  IADD3 R9, PT, PT, R9, R33, RZ ;  /* 0x0000002109097210 */ /* 0x008fca0007ffe0ff */
        /* <DEDUP_REMOVED lines=9> */
[----:B------:R-:W-:-:S03]  /*40bc0*/  IADD3 R25, PT, PT, R42, R20, RZ ;  /* 0x000000142a197210 */ /* 0x000fc60007ffe0ff */
[----:B------:R1:W-:Y:S04]  /*40bd0*/  STL [R1+0x11c], R9 ;  /* 0x00011c0901007387 */ /* 0x0003e80000100800 */
[----:B----4-:R-:W2:Y:S01]  /*40be0*/  LD.E R2, desc[UR22][R4.64+0x640] ;  /* 0x0006401604027980 */ /* 0x010ea2000c101900 */
[----:B------:R-:W-:Y:S01]  /*40bf0*/  ISETP.GE.U32.AND P0, PT, R25, 0x7f000001, PT ;  /* 0x7f0000011900780c */ /* 0x000fe20003f06070 */
[----:B------:R-:W-:Y:S01]  /*40c00*/  ISETP.GE.U32.AND P1, PT, R13, 0x7f000001, PT ;  /* 0x7f0000010d00780c */ /* 0x000fe20003f26070 */
[----:B------:R-:W-:Y:S01]  /*40c10*/  ISETP.GE.U32.AND P2, PT, R21, 0x7f000001, PT ;  /* 0x7f0000011500780c */ /* 0x000fe20003f46070 */
[----:B------:R-:W-:-:S10]  /*40c20*/  ISETP.GE.U32.AND P3, PT, R22, 0x7f000001, PT ;  /* 0x7f0000011600780c */ /* 0x000fd40003f66070 */
[----:B------:R-:W-:Y:S01]  /*40c30*/  @P0 IADD3 R25, PT, PT, R25, -0x7f000001, RZ ;  /* 0x80ffffff19190810 */ /* 0x000fe20007ffe0ff */
[----:B------:R-:W-:Y:S01]  /*40c40*/  ISETP.GE.U32.AND P0, PT, R8, 0x7f000001, PT ;  /* 0x7f0000010800780c */ /* 0x000fe20003f06070 */
[----:B------:R-:W-:Y:S02]  /*40c50*/  @P1 IADD3 R13, PT, PT, R13, -0x7f000001, RZ ;  /* 0x80ffffff0d0d1810 */ /* 0x000fe40007ffe0ff */
[----:B------:R-:W-:Y:S02]  /*40c60*/  @P2 IADD3 R21, PT, PT, R21, -0x7f000001, RZ ;  /* 0x80ffffff15152810 */ /* 0x000fe40007ffe0ff */
[----:B------:R-:W-:Y:S01]  /*40c70*/  @P3 IADD3 R22, PT, PT, R22, -0x7f000001, RZ ;  /* 0x80ffffff16163810 */ /* 0x000fe20007ffe0ff */
[----:B0-----:R-:W-:-:S03]  /*40c80*/  IMAD.WIDE.U32 R6, R25, R25, RZ ;  /* 0x0000001919067225 */ /* 0x001fc600078e00ff */
[----:B------:R-:W-:-:S04]  /*40c90*/  IADD3 R40, PT, PT, R21, R22, RZ ;  /* 0x0000001615287210 */ /* 0x000fc80007ffe0ff */
[----:B------:R-:W-:-:S04]  /*40ca0*/  @P0 IADD3 R8, PT, PT, R8, -0x7f000001, RZ ;  /* 0x80ffffff08080810 */ /* 0x000fc80007ffe0ff */
[----:B-1----:R-:W-:Y:S01]  /*40cb0*/  IADD3 R9, PT, PT, R8, R13, RZ ;  /* 0x0000000d08097210 */ /* 0x002fe20007ffe0ff */
        /* <DEDUP_REMOVED lines=15> */
[----:B------:R-:W-:Y:S01]  /*40db0*/  IMAD R46, R6, 0x7effffff, RZ ;  /* 0x7effffff062e7824 */ /* 0x000fe200078e02ff */
[----:B------:R-:W-:-:S07]  /*40dc0*/  IADD3 R34, PT, PT, R8, R8, RZ ;  /* 0x0000000808227210 */ /* 0x000fce0007ffe0ff */
[----:B------:R-:W-:Y:S02]  /*40dd0*/  @P0 IADD3 R12, PT, PT, R12, -0x7f000001, RZ ;  /* 0x80ffffff0c0c0810 */ /* 0x000fe40007ffe0ff */
[----:B------:R-:W-:Y:S02]  /*40de0*/  @P1 IADD3 R23, PT, PT, R23, -0x7f000001, RZ ;  /* 0x80ffffff17171810 */ /* 0x000fe40007ffe0ff */
[----:B------:R-:W-:Y:S02]  /*40df0*/  @P4 IADD3 R28, PT, PT, R28, -0x7f000001, RZ ;  /* 0x80ffffff1c1c4810 */ /* 0x000fe40007ffe0ff */
[----:B------:R-:W-:Y:S02]  /*40e00*/  @P2 IADD3 R24, PT, PT, R24, -0x7f000001, RZ ;  /* 0x80ffffff18182810 */ /* 0x000fe40007ffe0ff */
[----:B------:R-:W-:Y:S02]  /*40e10*/  @P3 IADD3 R26, PT, PT, R26, -0x7f000001, RZ ;  /* 0x80ffffff1a1a3810 */ /* 0x000fe40007ffe0ff */
[----:B------:R-:W-:-:S02]  /*40e20*/  IADD3 R31, PT, PT, R12, R23, RZ ;  /* 0x000000170c1f7210 */ /* 0x000fc40007ffe0ff */
[----:B------:R-:W-:Y:S01]  /*40e30*/  IADD3 R22, PT, PT, R22, R28, RZ ;  /* 0x0000001c16167210 */ /* 0x000fe20007ffe0ff */
[----:B------:R-:W-:Y:S01]  /*40e40*/  IMAD.HI.U32 R46, R46, 0x7f000001, R6 ;  /* 0x7f0000012e2e7827 */ /* 0x000fe200078e0006 */
[----:B------:R-:W-:Y:S01]  /*40e50*/  IADD3 R8, PT, PT, R24, R26, RZ ;  /* 0x0000001a18087210 */ /* 0x000fe20007ffe0ff */
[----:B------:R-:W-:Y:S02]  /*40e60*/  ISETP.GE.U32.AND P5, PT, R34, 0x7f000001, PT ;  /* 0x7f0000012200780c */ /* 0x000fe40003fa6070 */
[----:B------:R-:W-:Y:S01]  /*40e70*/  IMAD.WIDE.U32 R6, R33, R25, RZ ;  /* 0x0000001921067225 */ /* 0x000fe200078e00ff */
[----:B------:R-:W-:Y:S01]  /*40e80*/  ISETP.GE.U32.AND P6, PT, R22, 0x7f000001, PT ;  /* 0x7f0000011600780c */ /* 0x000fe20003fc6070 */
[----:B------:R-:W-:Y:S01]  /*40e90*/  ISETP.GE.U32.AND P0, PT, R31, 0x7f000001, PT ;  /* 0x7f0000011f00780c */ /* 0x000fe20003f06070 */
[----:B------:R-:W-:Y:S01]  /*40ea0*/  ISETP.GE.U32.AND P1, PT, R8, 0x7f000001, PT ;  /* 0x7f0000010800780c */ /* 0x000fe20003f26070 */
[----:B------:R-:W-:Y:S01]  /*40eb0*/  IMAD R25, R6, 0x7effffff, RZ ;  /* 0x7effffff06197824 */ /* 0x000fe200078e02ff */
[----:B------:R-:W-:-:S03]  /*40ec0*/  IADD3 R21, PT, PT, R21, R21, RZ ;  /* 0x0000001515157210 */ /* 0x000fc60007ffe0ff */
[----:B------:R-:W-:Y:S01]  /*40ed0*/  IMAD.HI.U32 R6, R25, 0x7f000001, R6 ;  /* 0x7f00000119067827 */ /* 0x000fe200078e0006 */
[----:B------:R-:W-:Y:S01]  /*40ee0*/  IADD3 R7, PT, PT, R13, R28, RZ ;  /* 0x0000001c0d077210 */ /* 0x000fe20007ffe0ff */
[----:B------:R-:W-:Y:S01]  /*40ef0*/  ISETP.GE.U32.AND P2, PT, R27, 0x7f000001, PT ;  /* 0x7f0000011b00780c */ /* 0x000fe20003f46070 */
[----:B------:R-:W-:Y:S01]  /*40f00*/  @P5 IADD3 R34, PT, PT, R34, -0x7f000001, RZ ;  /* 0x80ffffff22225810 */ /* 0x000fe20007ffe0ff */
[----:B------:R-:W-:Y:S02]  /*40f10*/  ISETP.GE.U32.AND P4, PT, R21, 0x7f000001, PT ;  /* 0x7f0000011500780c */ /* 0x000fe40003f86070 */
[----:B------:R-:W-:Y:S01]  /*40f20*/  ISETP.GE.U32.AND P5, PT, R7, 0x7f000001, PT ;  /* 0x7f0000010700780c */ /* 0x000fe20003fa6070 */
[----:B------:R-:W-:Y:S02]  /*40f30*/  @P6 IADD3 R22, PT, PT, R22, -0x7f000001, RZ ;  /* 0x80ffffff16166810 */ /* 0x000fe40007ffe0ff */
[----:B------:R-:W-:Y:S01]  /*40f40*/  @P0 IADD3 R31, PT, PT, R31, -0x7f000001, RZ ;  /* 0x80ffffff1f1f0810 */ /* 0x000fe20007ffe0ff */
[----:B------:R-:W-:Y:S01]  /*40f50*/  ISETP.GE.U32.AND P3, PT, R35, 0x7f000001, PT ;  /* 0x7f0000012300780c */ /* 0x000fe20003f66070 */
[----:B------:R-:W-:Y:S01]  /*40f60*/  ISETP.GE.U32.AND P6, PT, R30, 0x7f000001, PT ;  /* 0x7f0000011e00780c */ /* 0x000fe20003fc6070 */
[----:B------:R-:W-:Y:S01]  /*40f70*/  ISETP.GE.U32.AND P0, PT, R43, 0x7f000001, PT ;  /* 0x7f0000012b00780c */ /* 0x000fe20003f06070 */
[----:B------:R-:W-:-:S04]  /*40f80*/  @P1 IADD3 R8, PT, PT, R8, -0x7f000001, RZ ;  /* 0x80ffffff08081810 */ /* 0x000fc80007ffe0ff */
[----:B------:R-:W-:Y:S02]  /*40f90*/  IADD3 R33, PT, PT, R31, R8, RZ ;  /* 0x000000081f217210 */ /* 0x000fe40007ffe0ff */
[----:B------:R-:W-:Y:S02]  /*40fa0*/  @P2 IADD3 R27, PT, PT, R27, -0x7f000001, RZ ;  /* 0x80ffffff1b1b2810 */ /* 0x000fe40007ffe0ff */
[----:B------:R-:W-:Y:S02]  /*40fb0*/  @P4 IADD3 R21, PT, PT, R21, -0x7f000001, RZ ;  /* 0x80ffffff15154810 */ /* 0x000fe40007ffe0ff */
[----:B------:R-:W-:Y:S01]  /*40fc0*/  @P5 IADD3 R7, PT, PT, R7, -0x7f000001, RZ ;  /* 0x80ffffff07075810 */ /* 0x000fe20007ffe0ff */
[----:B------:R-:W-:Y:S01]  /*40fd0*/  ISETP.GE.U32.AND P2, PT, R33, 0x7f000001, PT ;  /* 0x7f0000012100780c */ /* 0x000fe20003f46070 */
[----:B------:R-:W-:Y:S02]  /*40fe0*/  @P3 IADD3 R35, PT, PT, R35, -0x7f000001, RZ ;  /* 0x80ffffff23233810 */ /* 0x000fe40007ffe0ff */
[----:B------:R-:W-:-:S02]  /*40ff0*/  @P6 IADD3 R30, PT, PT, R30, -0x7f000001, RZ ;  /* 0x80ffffff1e1e6810 */ /* 0x000fc40007ffe0ff */
[----:B------:R-:W-:Y:S02]  /*41000*/  @P0 IADD3 R43, PT, PT, R43, -0x7f000001, RZ ;  /* 0x80ffffff2b2b0810 */ /* 0x000fe40007ffe0ff */
[----:B------:R-:W-:Y:S02]  /*41010*/  IADD3 R45, PT, PT, R7, R21, RZ ;  /* 0x00000015072d7210 */ /* 0x000fe40007ffe0ff */
[----:B------:R-:W-:Y:S02]  /*41020*/  IADD3 R7, PT, PT, R9, R7, RZ ;  /* 0x0000000709077210 */ /* 0x000fe40007ffe0ff */
[----:B------:R-:W-:Y:S02]  /*41030*/  IADD3 R25, PT, PT, R27, R35, RZ ;  /* 0x000000231b197210 */ /* 0x000fe40007ffe0ff */
[----:B------:R-:W-:Y:S01]  /*41040*/  IADD3 R9, PT, PT, R30, R43, RZ ;  /* 0x0000002b1e097210 */ /* 0x000fe20007ffe0ff */
[----:B------:R-:W-:Y:S02]  /*41050*/  ISETP.GE.U32.AND P1, PT, R29, 0x7f000001, PT ;  /* 0x7f0000011d00780c */ /* 0x000fe40003f26070 */
[----:B------:R-:W-:-:S02]  /*41060*/  ISETP.GE.U32.AND P4, PT, R25, 0x7f000001, PT ;  /* 0x7f0000011900780c */ /* 0x000fc40003f86070 */
[----:B------:R-:W-:Y:S01]  /*41070*/  ISETP.GE.U32.AND P5, PT, R9, 0x7f000001, PT ;  /* 0x7f0000010900780c */ /* 0x000fe20003fa6070 */
[----:B------:R-:W-:Y:S01]  /*41080*/  @P2 IADD3 R33, PT, PT, R33, -0x7f000001, RZ ;  /* 0x80ffffff21212810 */ /* 0x000fe20007ffe0ff */
[----:B------:R-:W-:Y:S01]  /*41090*/  ISETP.GE.U32.AND P2, PT, R44, 0x7f000001, PT ;  /* 0x7f0000012c00780c */ /* 0x000fe20003f46070 */
[----:B------:R-:W-:Y:S01]  /*410a0*/  ISETP.GE.U32.AND P3, PT, R46, 0x7f000001, PT ;  /* 0x7f0000012e00780c */ /* 0x000fe20003f66070 */
[----:B------:R-:W-:Y:S01]  /*410b0*/  ISETP.GE.U32.AND P0, PT, R6, 0x7f000001, PT ;  /* 0x7f0000010600780c */ /* 0x000fe20003f06070 */
[----:B------:R-:W-:Y:S02]  /*410c0*/  IADD3 R24, PT, PT, R24, R24, RZ ;  /* 0x0000001818187210 */ /* 0x000fe40007ffe0ff */
[----:B------:R-:W-:Y:S02]  /*410d0*/  IADD3 R13, PT, PT, R23, R33, RZ ;  /* 0x00000021170d7210 */ /* 0x000fe40007ffe0ff */
[----:B------:R-:W-:Y:S02]  /*410e0*/  @P1 IADD3 R29, PT, PT, R29, -0x7f000001, RZ ;  /* 0x80ffffff1d1d1810 */ /* 0x000fe40007ffe0ff */
[----:B------:R-:W-:-:S02]  /*410f0*/  @P4 IADD3 R25, PT, PT, R25, -0x7f000001, RZ ;  /* 0x80ffffff19194810 */ /* 0x000fc40007ffe0ff */
[----:B------:R-:W-:Y:S02]  /*41100*/  @P5 IADD3 R9, PT, PT, R9, -0x7f000001, RZ ;  /* 0x80ffffff09095810 */ /* 0x000fe40007ffe0ff */
[----:B------:R-:W-:Y:S02]  /*41110*/  @P2 IADD3 R44, PT, PT, R44, -0x7f000001, RZ ;  /* 0x80ffffff2c2c2810 */ /* 0x000fe40007ffe0ff */
[----:B------:R-:W-:Y:S02]  /*41120*/  @P3 IADD3 R46, PT, PT, R46, -0x7f000001, RZ ;  /* 0x80ffffff2e2e3810 */ /* 0x000fe40007ffe0ff */
[----:B------:R-:W-:Y:S02]  /*41130*/  @P0 IADD3 R6, PT, PT, R6, -0x7f000001, RZ ;  /* 0x80ffffff06060810 */ /* 0x000fe40007ffe0ff */
        /* <DEDUP_REMOVED lines=8> */
[----:B------:R-:W-:-:S08]  /*411c0*/  ISETP.GE.U32.AND P0, PT, R7, 0x7f000001, PT ;  /* 0x7f0000010700780c */ /* 0x000fd00003f06070 */
        /* <DEDUP_REMOVED lines=10> */
[----:B------:R-:W-:Y:S02]  /*41270*/  IADD3 R13, PT, PT, R23, R42, RZ ;  /* 0x0000002a170d7210 */ /* 0x000fe40007ffe0ff */
[----:B------:R-:W-:Y:S01]  /*41280*/  IADD3 R21, PT, PT, R7, UR6, RZ ;  /* 0x0000000607157c10 */ /* 0x000fe2000fffe0ff */
[----:B------:R-:W-:Y:S01]  /*41290*/  ISETP.GE.U32.AND P1, PT, R24, 0x7f000001, PT ;  /* 0x7f0000011800780c */ /* 0x000fe20003f26070 */
[----:B------:R-:W-:Y:S01]  /*412a0*/  ISETP.GE.U32.AND P0, PT, R31, 0x7f000001, PT ;  /* 0x7f0000011f00780c */ /* 0x000fe20003f06070 */
[----:B------:R-:W-:Y:S01]  /*412b0*/  IADD3 R34, PT, PT, R22, R34, RZ ;  /* 0x0000002216227210 */ /* 0x000fe20007ffe0ff */
[----:B------:R-:W-:Y:S01]  /*412c0*/  ISETP.GE.U32.AND P2, PT, R13, 0x7f000001, PT ;  /* 0x7f0000010d00780c */ /* 0x000fe20003f46070 */
[----:B------:R-:W-:Y:S01]  /*412d0*/  ISETP.GE.U32.AND P3, PT, R21, 0x7f000001, PT ;  /* 0x7f0000011500780c */ /* 0x000fe20003f66070 */
[----:B------:R-:W-:-:S02]  /*412e0*/  IADD3 R40, PT, PT, R40, R22, RZ ;  /* 0x0000001628287210 */ /* 0x000fc40007ffe0ff */
[----:B------:R-:W-:Y:S02]  /*412f0*/  IADD3 R30, PT, PT, R30, R30, RZ ;  /* 0x0000001e1e1e7210 */ /* 0x000fe40007ffe0ff */
[----:B------:R-:W-:Y:S01]  /*41300*/  IADD3 R33, PT, PT, R26, R33, RZ ;  /* 0x000000211a217210 */ /* 0x000fe20007ffe0ff */
[----:B------:R-:W3:Y:S04]  /*41310*/  LD.E R43, desc[UR22][R4.64+0x64c] ;  /* 0x00064c16042b7980 */ /* 0x000ee8000c101900 */
[----:B------:R-:W4:Y:S01]  /*41320*/  LDL R26, [R1+0x110] ;  /* 0x00011000011a7983 */ /* 0x000f220000100800 */
[----:B------:R-:W-:Y:S02]  /*41330*/  @P1 IADD3 R24, PT, PT, R24, -0x7f000001, RZ ;  /* 0x80ffffff18181810 */ /* 0x000fe40007ffe0ff */
[----:B------:R-:W-:-:S02]  /*41340*/  @P0 IADD3 R31, PT, PT, R31, -0x7f000001, RZ ;  /* 0x80ffffff1f1f0810 */ /* 0x000fc40007ffe0ff */
[----:B------:R-:W-:Y:S02]  /*41350*/  @P2 IADD3 R13, PT, PT, R13, -0x7f000001, RZ ;  /* 0x80ffffff0d0d2810 */ /* 0x000fe40007ffe0ff */
[----:B------:R-:W-:Y:S02]  /*41360*/  @P3 IADD3 R21, PT, PT, R21, -0x7f000001, RZ ;  /* 0x80ffffff15153810 */ /* 0x000fe40007ffe0ff */
[----:B------:R-:W-:Y:S02]  /*41370*/  IADD3 R25, PT, PT, R25, R24, RZ ;  /* 0x0000001819197210 */ /* 0x000fe40007ffe0ff */
        /* <DEDUP_REMOVED lines=22> */
[----:B------:R-:W-:Y:S01]  /*414e0*/  ISETP.GE.U32.AND P0, PT, R30, 0x7f000001, PT ;  /* 0x7f0000011e00780c */ /* 0x000fe20003f06070 */
[----:B------:R-:W-:-:S10]  /*414f0*/  IADD3 R13, PT, PT, R6, R13, RZ ;  /* 0x0000000d060d7210 */ /* 0x000fd40007ffe0ff */
[----:B------:R-:W-:-:S05]  /*41500*/  @!P1 IADD3 R21, PT, PT, R21, 0x7f000001, RZ ;  /* 0x7f00000115159810 */ /* 0x000fca0007ffe0ff */
[----:B--2---:R-:W-:-:S04]  /*41510*/  IMAD.WIDE.U32 R6, R2, R21, RZ ;  /* 0x0000001502067225 */ /* 0x004fc800078e00ff */
[----:B------:R-:W-:-:S04]  /*41520*/  IMAD R2, R6, 0x7effffff, RZ ;  /* 0x7effffff06027824 */ /* 0x000fc800078e02ff */
[----:B------:R-:W-:Y:S02]  /*41530*/  IMAD.HI.U32 R6, R2, 0x7f000001, R6 ;  /* 0x7f00000102067827 */ /* 0x000fe400078e0006 */
[----:B------:R-:W2:Y:S01]  /*41540*/  LD.E R7, desc[UR22][R4.64+0x644] ;  /* 0x0006441604077980 */ /* 0x000ea2000c101900 */
[----:B------:R-:W-:-:S04]  /*41550*/  @P0 IADD3 R30, PT, PT, R30, -0x7f000001, RZ ;  /* 0x80ffffff1e1e0810 */ /* 0x000fc80007ffe0ff */
[----:B------:R-:W-:Y:S02]  /*41560*/  IADD3 R24, PT, PT, R24, R30, RZ ;  /* 0x0000001e18187210 */ /* 0x000fe40007ffe0ff */
[----:B------:R2:W3:Y:S01]  /*41570*/  LD.E R30, desc[UR22][R4.64+0x648] ;  /* 0x00064816041e7980 */ /* 0x0004e2000c101900 */
[----:B------:R-:W-:-:S05]  /*41580*/  IADD3 R2, PT, PT, R46, R46, RZ ;  /* 0x0000002e2e027210 */ /* 0x000fca0007ffe0ff */
[----:B------:R-:W-:-:S13]  /*41590*/  ISETP.GE.U32.AND P0, PT, R2, 0x7f000001, PT ;  /* 0x7f0000010200780c */ /* 0x000fda0003f06070 */
[----:B------:R-:W-:Y:S01]  /*415a0*/  @P0 IADD3 R2, PT, PT, R2, -0x7f000001, RZ ;  /* 0x80ffffff02020810 */ /* 0x000fe20007ffe0ff */
[----:B------:R-:W-:-:S03]  /*415b0*/  ISETP.GE.U32.AND P0, PT, R6, 0x7f000001, PT ;  /* 0x7f0000010600780c */ /* 0x000fc60003f06070 */
[----:B------:R-:W-:Y:S02]  /*415c0*/  IADD3 R2, PT, PT, R44, R2, RZ ;  /* 0x000000022c027210 */ /* 0x000fe40007ffe0ff */
[----:B------:R-:W3:Y:S08]  /*415d0*/  LDL R44, [R1+0x114] ;  /* 0x00011400012c7983 */ /* 0x000ef00000100800 */
[----:B------:R-:W-:-:S04]  /*415e0*/  @P0 IADD3 R6, PT, PT, R6, -0x7f000001, RZ ;  /* 0x80ffffff06060810 */ /* 0x000fc80007ffe0ff */
[----:B----4-:R-:W-:Y:S02]  /*415f0*/  IADD3 R6, PT, PT, R6, R26, RZ ;  /* 0x0000001a06067210 */ /* 0x010fe40007ffe0ff */
[----:B------:R-:W4:Y:S01]  /*41600*/  LDL R26, [R1+0x11c] ;  /* 0x00011c00011a7983 */ /* 0x000f220000100800 */
[----:B--2---:R-:W-:-:S04]  /*41610*/  IMAD.WIDE.U32 R4, R7, R21, RZ ;  /* 0x0000001507047225 */ /* 0x004fc800078e00ff */
[----:B------:R-:W-:-:S04]  /*41620*/  IMAD R7, R4, 0x7effffff, RZ ;  /* 0x7effffff04077824 */ /* 0x000fc800078e02ff */
[----:B------:R-:W-:-:S04]  /*41630*/  IMAD.HI.U32 R7, R7, 0x7f000001, R4 ;  /* 0x7f00000107077827 */ /* 0x000fc800078e0004 */
[----:B---3--:R-:W-:-:S04]  /*41640*/  IMAD.WIDE.U32 R4, R30, R21, RZ ;  /* 0x000000151e047225 */ /* 0x008fc800078e00ff */
[----:B------:R-:W-:-:S04]  /*41650*/  IMAD R30, R4, 0x7effffff, RZ ;  /* 0x7effffff041e7824 */ /* 0x000fc800078e02ff */
[----:B------:R-:W-:-:S04]  /*41660*/  IMAD.HI.U32 R30, R30, 0x7f000001, R4 ;  /* 0x7f0000011e1e7827 */ /* 0x000fc800078e0004 */
[----:B------:R-:W-:Y:S02]  /*41670*/  IMAD.WIDE.U32 R4, R43, R21, RZ ;  /* 0x000000152b047225 */ /* 0x000fe400078e00ff */
[----:B------:R-:W2:Y:S02]  /*41680*/  LDL R43, [R1+0x118] ;  /* 0x00011800012b7983 */ /* 0x000ea40000100800 */
        /* <DEDUP_REMOVED lines=8> */
[----:B------:R-:W-:Y:S01]  /*41710*/  ISETP.GE.U32.AND P1, PT, R6, 0x7f000001, PT ;  /* 0x7f0000010600780c */ /* 0x000fe20003f26070 */
[----:B------:R-:W-:-:S11]  /*41720*/  IADD3 R7, PT, PT, R7, R44, RZ ;  /* 0x0000002c07077210 */ /* 0x000fd60007ffe0ff */
[----:B------:R-:W-:Y:S01]  /*41730*/  @P0 IADD3 R21, PT, PT, R21, -0x7f000001, RZ ;  /* 0x80ffffff15150810 */ /* 0x000fe20007ffe0ff */
[----:B------:R-:W-:Y:S01]  /*41740*/  ISETP.GE.U32.AND P0, PT, R7, 0x7f000001, PT ;  /* 0x7f0000010700780c */ /* 0x000fe20003f06070 */
[----:B------:R0:W-:Y:S02]  /*41750*/  STL [R1+0x110], R6 ;  /* 0x0001100601007387 */ /* 0x0001e40000100800 */
[----:B0-----:R-:W-:-:S05]  /*41760*/  @P1 IADD3 R6, PT, PT, R6, -0x7f000001, RZ ;  /* 0x80ffffff06061810 */ /* 0x001fca0007ffe0ff */
[----:B------:R-:W-:Y:S04]  /*41770*/  STL [R1+0x110], R6 ;  /* 0x0001100601007387 */ /* 0x000fe80000100800 */
[----:B------:R0:W-:Y:S02]  /*41780*/  STL [R1+0x114], R7 ;  /* 0x0001140701007387 */ /* 0x0001e40000100800 */
[----:B0-----:R-:W-:Y:S02]  /*41790*/  @P0 IADD3 R7, PT, PT, R7, -0x7f000001, RZ ;  /* 0x80ffffff07070810 */ /* 0x001fe40007ffe0ff */
[----:B----4-:R-:W-:-:S05]  /*417a0*/  IADD3 R21, PT, PT, R21, R26, RZ ;  /* 0x0000001a15157210 */ /* 0x010fca0007ffe0ff */
[----:B------:R-:W-:Y:S01]  /*417b0*/  ISETP.GE.U32.AND P3, PT, R21, 0x7f000001, PT ;  /* 0x7f0000011500780c */ /* 0x000fe20003f66070 */
[----:B--2---:R-:W-:-:S05]  /*417c0*/  IADD3 R30, PT, PT, R30, R43, RZ ;  /* 0x0000002b1e1e7210 */ /* 0x004fca0007ffe0ff */
[C---:B------:R-:W-:Y:S01]  /*417d0*/  ISETP.GE.U32.AND P2, PT, R30.reuse, 0x7f000001, PT ;  /* 0x7f0000011e00780c */ /* 0x040fe20003f46070 */
[----:B------:R0:W-:Y:S04]  /*417e0*/  STL [R1+0x118], R30 ;  /* 0x0001181e01007387 */ /* 0x0001e80000100800 */
[----:B------:R1:W-:Y:S04]  /*417f0*/  STL [R1+0x11c], R21 ;  /* 0x00011c1501007387 */ /* 0x0003e80000100800 */
[----:B------:R2:W-:Y:S04]  /*41800*/  STL [R1+0x114], R7 ;  /* 0x0001140701007387 */ /* 0x0005e80000100800 */
[----:B0-----:R-:W-:-:S02]  /*41810*/  @P2 IADD3 R30, PT, PT, R30, -0x7f000001, RZ ;  /* 0x80ffffff1e1e2810 */ /* 0x001fc40007ffe0ff */
[----:B-1----:R-:W-:-:S03]  /*41820*/  @P3 IADD3 R21, PT, PT, R21, -0x7f000001, RZ ;  /* 0x80ffffff15153810 */ /* 0x002fc60007ffe0ff */
[----:B------:R-:W-:Y:S04]  /*41830*/  STL [R1+0x118], R30 ;  /* 0x0001181e01007387 */ /* 0x000fe80000100800 */
[----:B------:R0:W-:Y:S04]  /*41840*/  STL [R1+0x11c], R21 ;  /* 0x00011c1501007387 */ /* 0x0001e80000100800 */
[----:B---3--:R-:W3:Y:S01]  /*41850*/  LD.E R6, desc[UR22][R4.64+0x650] ;  /* 0x0006501604067980 */ /* 0x008ee2000c101900 */
[----:B------:R-:W-:-:S03]  /*41860*/  ISETP.GE.U32.AND P0, PT, R45, 0x7f000001, PT ;  /* 0x7f0000012d00780c */ /* 0x000fc60003f06070 */
[----:B------:R-:W4:Y:S04]  /*41870*/  LD.E R43, desc[UR22][R4.64+0x658] ;  /* 0x00065816042b7980 */ /* 0x000f28000c101900 */
[----:B------:R1:W4:Y:S06]  /*41880*/  LD.E R44, desc[UR22][R4.64+0x65c] ;  /* 0x00065c16042c7980 */ /* 0x00032c000c101900 */
[----:B------:R-:W-:-:S04]  /*41890*/  @P0 IADD3 R45, PT, PT, R45, -0x7f000001, RZ ;  /* 0x80ffffff2d2d0810 */ /* 0x000fc80007ffe0ff */
[----:B--2---:R-:W-:Y:S01]  /*418a0*/  IADD3 R7, PT, PT, R45, UR6, RZ ;  /* 0x000000062d077c10 */ /* 0x004fe2000fffe0ff */
        /* <DEDUP_REMOVED lines=14> */
[----:B0-----:R-:W-:-:S05]  /*41990*/  IADD3 R21, PT, PT, R2, R7, RZ ;  /* 0x0000000702157210 */ /* 0x001fca0007ffe0ff */
[----:B------:R-:W-:-:S13]  /*419a0*/  ISETP.GE.U32.AND P0, PT, R21, 0x7f000001, PT ;  /* 0x7f0000011500780c */ /* 0x000fda0003f06070 */
[----:B------:R-:W-:-:S04]  /*419b0*/  @P0 IADD3 R21, PT, PT, R21, -0x7f000001, RZ ;  /* 0x80ffffff15150810 */ /* 0x000fc80007ffe0ff */
[----:B------:R-:W-:Y:S02]  /*419c0*/  IADD3 R26, PT, PT, R45, R21, RZ ;  /* 0x000000152d1a7210 */ /* 0x000fe40007ffe0ff */
[----:B------:R-:W1:Y:S03]  /*419d0*/  LD.E R45, desc[UR22][R4.64+0x654] ;  /* 0x00065416042d7980 */ /* 0x000e66000c101900 */
[----:B------:R-:W-:-:S13]  /*419e0*/  ISETP.GE.U32.AND P0, PT, R26, 0x7f000001, PT ;  /* 0x7f0000011a00780c */ /* 0x000fda0003f06070 */
[----:B------:R-:W-:-:S05]  /*419f0*/  @P0 IADD3 R26, PT, PT, R26, -0x7f000001, RZ ;  /* 0x80ffffff1a1a0810 */ /* 0x000fca0007ffe0ff */
[----:B------:R-:W-:Y:S01]  /*41a00*/  ISETP.GE.U32.AND P0, PT, R26, R73, PT ;  /* 0x000000491a00720c */ /* 0x000fe20003f06070 */
[----:B------:R-:W-:-:S12]  /*41a10*/  IADD3 R26, PT, PT, -R73, R26, RZ ;  /* 0x0000001a491a7210 */ /* 0x000fd80007ffe1ff */
[----:B------:R-:W-:-:S05]  /*41a20*/  @!P0 IADD3 R26, PT, PT, R26, 0x7f000001, RZ ;  /* 0x7f0000011a1a8810 */ /* 0x000fca0007ffe0ff */
[----:B---3--:R-:W-:-:S04]  /*41a30*/  IMAD.WIDE.U32 R6, R6, R26, RZ ;  /* 0x0000001a06067225 */ /* 0x008fc800078e00ff */
[----:B------:R-:W-:-:S04]  /*41a40*/  IMAD R30, R6, 0x7effffff, RZ ;  /* 0x7effffff061e7824 */ /* 0x000fc800078e02ff */
[----:B------:R-:W-:Y:S02]  /*41a50*/  IMAD.HI.U32 R6, R30, 0x7f000001, R6 ;  /* 0x7f0000011e067827 */ /* 0x000fe400078e0006 */
[----:B------:R-:W2:Y:S03]  /*41a60*/  LDL R30, [R1+0x110] ;  /* 0x00011000011e7983 */ /* 0x000ea60000100800 */
[----:B------:R-:W-:-:S13]  /*41a70*/  ISETP.GE.U32.AND P0, PT, R6, 0x7f000001, PT ;  /* 0x7f0000010600780c */ /* 0x000fda0003f06070 */
[----:B------:R-:W-:Y:S01]  /*41a80*/  @P0 IADD3 R6, PT, PT, R6, -0x7f000001, RZ ;  /* 0x80ffffff06060810 */ /* 0x000fe20007ffe0ff */
[----:B-1----:R-:W-:Y:S02]  /*41a90*/  IMAD.WIDE.U32 R4, R45, R26, RZ ;  /* 0x0000001a2d047225 */ /* 0x002fe400078e00ff */
[----:B------:R-:W3:Y:S02]  /*41aa0*/  LDL R45, [R1+0x118] ;  /* 0x00011800012d7983 */ /* 0x000ee40000100800 */
[----:B------:R-:W-:-:S04]  /*41ab0*/  IMAD R7, R4, 0x7effffff, RZ ;  /* 0x7effffff04077824 */ /* 0x000fc800078e02ff */
[----:B------:R-:W-:-:S04]  /*41ac0*/  IMAD.HI.U32 R7, R7, 0x7f000001, R4 ;  /* 0x7f00000107077827 */ /* 0x000fc800078e0004 */
        /* <DEDUP_REMOVED lines=15> */
[----:B------:R-:W-:-:S12]  /*41bc0*/  ISETP.GE.U32.AND P1, PT, R6, 0x7f000001, PT ;  /* 0x7f0000010600780c */ /* 0x000fd80003f26070 */
[----:B------:R-:W-:Y:S01]  /*41bd0*/  @P0 IADD3 R26, PT, PT, R26, -0x7f000001, RZ ;  /* 0x80ffffff1a1a0810 */ /* 0x000fe20007ffe0ff */
[----:B------:R0:W-:Y:S02]  /*41be0*/  STL [R1+0x110], R6 ;  /* 0x0001100601007387 */ /* 0x0001e40000100800 */
[----:B0-----:R-:W-:-:S05]  /*41bf0*/  @P1 IADD3 R6, PT, PT, R6, -0x7f000001, RZ ;  /* 0x80ffffff06061810 */ /* 0x001fca0007ffe0ff */
[----:B------:R-:W-:Y:S01]  /*41c00*/  STL [R1+0x110], R6 ;  /* 0x0001100601007387 */ /* 0x000fe20000100800 */
[----:B---3--:R-:W-:-:S05]  /*41c10*/  IADD3 R43, PT, PT, R43, R45, RZ ;  /* 0x0000002d2b2b7210 */ /* 0x008fca0007ffe0ff */
[----:B------:R-:W-:Y:S01]  /*41c20*/  ISETP.GE.U32.AND P2, PT, R43, 0x7f000001, PT ;  /* 0x7f0000012b00780c */ /* 0x000fe20003f46070 */
        /* <DEDUP_REMOVED lines=21> */
[----:B------:R-:W-:Y:S02]  /*41d80*/  IADD3 R30, PT, PT, R8, R33, RZ ;  /* 0x00000021081e7210 */ /* 0x000fe40007ffe0ff */
[----:B------:R-:W-:Y:S01]  /*41d90*/  IADD3 R7, PT, PT, R40, UR6, RZ ;  /* 0x0000000628077c10 */ /* 0x000fe2000fffe0ff */
[----:B------:R-:W-:Y:S02]  /*41da0*/  ISETP.GE.U32.AND P1, PT, R35, 0x7f000001, PT ;  /* 0x7f0000012300780c */ /* 0x000fe40003f26070 */
[----:B------:R-:W-:Y:S02]  /*41db0*/  ISETP.GE.U32.AND P0, PT, R30, 0x7f000001, PT ;  /* 0x7f0000011e00780c */ /* 0x000fe40003f06070 */
[----:B------:R-:W-:-:S09]  /*41dc0*/  ISETP.GE.U32.AND P2, PT, R7, 0x7f000001, PT ;  /* 0x7f0000010700780c */ /* 0x000fd20003f46070 */
[----:B------:R-:W-:Y:S02]  /*41dd0*/  @P1 IADD3 R35, PT, PT, R35, -0x7f000001, RZ ;  /* 0x80ffffff23231810 */ /* 0x000fe40007ffe0ff */
[----:B------:R-:W-:Y:S02]  /*41de0*/  @P0 IADD3 R30, PT, PT, R30, -0x7f000001, RZ ;  /* 0x80ffffff1e1e0810 */ /* 0x000fe40007ffe0ff */
[----:B------:R-:W-:Y:S02]  /*41df0*/  @P2 IADD3 R7, PT, PT, R7, -0x7f000001, RZ ;  /* 0x80ffffff07072810 */ /* 0x000fe40007ffe0ff */
[----:B0-----:R-:W-:Y:S02]  /*41e00*/  IADD3 R26, PT, PT, R9, R35, RZ ;  /* 0x00000023091a7210 */ /* 0x001fe40007ffe0ff */
        /* <DEDUP_REMOVED lines=140> */
[C---:B------:R-:W-:Y:S01]  /*426d0*/  ISETP.GE.U32.AND P0, PT, R29.reuse, 0x7f000001, PT ;  /* 0x7f0000011d00780c */ /* 0x040fe20003f06070 */
        /* <DEDUP_REMOVED lines=642> */
[----:B------:R-:W-:-:S12]  /*44f00*/  IADD3 R9, PT, PT, -R59, R9, RZ ;  /* 0x000000093b097210 */ /* 0x000fd80007ffe1ff */
        /* <DEDUP_REMOVED lines=39> */
[----:B------:R-:W-:Y:S01]  /*45180*/  IADD3 R32, PT, PT, R32, R114, RZ ;  /* 0x0000007220207210 */ /* 0x000fe20007ffe0ff */
[----:B------:R-:W-:Y:S01]  /*45190*/  ISETP.GE.U32.AND P2, PT, R9, 0x7f000001, PT ;  /* 0x7f0000010900780c */ /* 0x000fe20003f46070 */
[----:B------:R-:W4:Y:S01]  /*451a0*/  LDL.LU R65, [R1+0xb6c] ;  /* 0x000b6c0001417983 */ /* 0x000f220000300800 */
[----:B------:R-:W-:Y:S01]  /*451b0*/  IMAD.WIDE.U32 R4, R27, R12, RZ ;  /* 0x0000000c1b047225 */ /* 0x000fe200078e00ff */
[----:B------:R-:W-:-:S02]  /*451c0*/  IADD3 R27, PT, PT, R71, R24, RZ ;  /* 0x00000018471b7210 */ /* 0x000fc40007ffe0ff */
[----:B------:R-:W2:Y:S04]  /*451d0*/  LDL.LU R72, [R1+0x518] ;  /* 0x0005180001487983 */ /* 0x000ea80000300800 */
        /* <DEDUP_REMOVED lines=102> */
[----:B------:R-:W-:Y:S01]  /*45840*/  IADD3 R44, PT, PT, R48, R116, RZ ;  /* 0x00000074302c7210 */ /* 0x000fe20007ffe0ff */
[----:B------:R-:W2:Y:S01]  /*45850*/  LDL R49, [R1+0x114] ;  /* 0x0001140001317983 */ /* 0x000ea20000100800 */
[----:B------:R-:W-:Y:S01]  /*45860*/  IMAD.WIDE.U32 R4, R43, R42, RZ ;  /* 0x0000002a2b047225 */ /* 0x000fe200078e00ff */
[----:B------:R-:W-:-:S03]  /*45870*/  @P0 IADD3 R32, PT, PT, R32, -0x7f000001, RZ ;  /* 0x80ffffff20200810 */ /* 0x000fc60007ffe0ff */
        /* <DEDUP_REMOVED lines=25> */
[----:B------:R-:W3:Y:S02]  /*45a10*/  LDG.E R27, desc[UR22][R126.64+0x244] ;  /* 0x000244167e1b7981 */ /* 0x000ee4000c1e1900 */
[----:B------:R-:W-:Y:S02]  /*45a20*/  IMAD R40, R4, 0x7effffff, RZ ;  /* 0x7effffff04287824 */ /* 0x000fe400078e02ff */
[----:B------:R-:W3:Y:S05]  /*45a30*/  LDL R47, [R1+0x118] ;  /* 0x00011800012f7983 */ /* 0x000eea0000100800 */
[----:B------:R-:W-:Y:S01]  /*45a40*/  @P0 IADD3 R45, PT, PT, R45, -0x7f000001, RZ ;  /* 0x80ffffff2d2d0810 */ /* 0x000fe20007ffe0ff */
[----:B------:R-:W-:Y:S01]  /*45a50*/  ISETP.GE.U32.AND P0, PT, R43, 0x7f000001, PT ;  /* 0x7f0000012b00780c */ /* 0x000fe20003f06070 */
[----:B------:R-:W-:-:S04]  /*45a60*/  IMAD.HI.U32 R40, R40, 0x7f000001, R4 ;  /* 0x7f00000128287827 */ /* 0x000fc800078e0004 */
[----:B------:R-:W-:Y:S02]  /*45a70*/  IMAD.WIDE.U32 R4, R45, R44, RZ ;  /* 0x0000002c2d047225 */ /* 0x000fe400078e00ff */
[----:B------:R-:W4:Y:S02]  /*45a80*/  LDL R45, [R1+0x11c] ;  /* 0x00011c00012d7983 */ /* 0x000f240000100800 */
        /* <DEDUP_REMOVED lines=11> */
[----:B------:R-:W-:Y:S01]  /*45b40*/  @P0 IADD3 R6, PT, PT, R6, -0x7f000001, RZ ;  /* 0x80ffffff06060810 */ /* 0x000fe20007ffe0ff */
[----:B------:R-:W-:Y:S01]  /*45b50*/  ISETP.GE.U32.AND P0, PT, R2, 0x7f000001, PT ;  /* 0x7f0000010200780c */ /* 0x000fe20003f06070 */
[----:B------:R0:W-:-:S12]  /*45b60*/  STL [R1+0x110], R2 ;  /* 0x0001100201007387 */ /* 0x0001d80000100800 */
[----:B0-----:R-:W-:-:S05]  /*45b70*/  @P0 IADD3 R2, PT, PT, R2, -0x7f000001, RZ ;  /* 0x80ffffff02020810 */ /* 0x001fca0007ffe0ff */
[----:B------:R-:W-:Y:S01]  /*45b80*/  STL [R1+0x110], R2 ;  /* 0x0001100201007387 */ /* 0x000fe20000100800 */
[----:B------:R-:W-:-:S13]  /*45b90*/  ISETP.GE.U32.AND P4, PT, R44, 0x7f000001, PT ;  /* 0x7f0000012c00780c */ /* 0x000fda0003f86070 */
[----:B------:R-:W-:Y:S02]  /*45ba0*/  @P4 IADD3 R44, PT, PT, R44, -0x7f000001, RZ ;  /* 0x80ffffff2c2c4810 */ /* 0x000fe40007ffe0ff */
[----:B--2---:R-:W-:-:S05]  /*45bb0*/  IADD3 R6, PT, PT, R6, R49, RZ ;  /* 0x0000003106067210 */ /* 0x004fca0007ffe0ff */
[----:B------:R-:W-:Y:S01]  /*45bc0*/  ISETP.GE.U32.AND P1, PT, R6, 0x7f000001, PT ;  /* 0x7f0000010600780c */ /* 0x000fe20003f26070 */
[----:B------:R0:W-:-:S12]  /*45bd0*/  STL [R1+0x114], R6 ;  /* 0x0001140601007387 */ /* 0x0001d80000100800 */
[----:B0-----:R-:W-:Y:S01]  /*45be0*/  @P1 IADD3 R6, PT, PT, R6, -0x7f000001, RZ ;  /* 0x80ffffff06061810 */ /* 0x001fe20007ffe0ff */
[----:B------:R-:W-:Y:S01]  /*45bf0*/  ISETP.GE.U32.AND P1, PT, R13, 0x7f000001, PT ;  /* 0x7f0000010d00780c */ /* 0x000fe20003f26070 */
[----:B---3--:R-:W-:-:S05]  /*45c00*/  IADD3 R7, PT, PT, R7, R47, RZ ;  /* 0x0000002f07077210 */ /* 0x008fca0007ffe0ff */
[----:B------:R-:W-:Y:S01]  /*45c10*/  ISETP.GE.U32.AND P2, PT, R7, 0x7f000001, PT ;  /* 0x7f0000010700780c */ /* 0x000fe20003f46070 */
[----:B----4-:R-:W-:-:S05]  /*45c20*/  IADD3 R9, PT, PT, R9, R45, RZ ;  /* 0x0000002d09097210 */ /* 0x010fca0007ffe0ff */
[----:B------:R-:W-:Y:S01]  /*45c30*/  ISETP.GE.U32.AND P3, PT, R9, 0x7f000001, PT ;  /* 0x7f0000010900780c */ /* 0x000fe20003f66070 */
[----:B------:R0:W-:Y:S04]  /*45c40*/  STL [R1+0x118], R7 ;  /* 0x0001180701007387 */ /* 0x0001e80000100800 */
[----:B------:R1:W-:Y:S02]  /*45c50*/  STL [R1+0x11c], R9 ;  /* 0x00011c0901007387 */ /* 0x0003e40000100800 */
[----:B0-----:R-:W-:Y:S02]  /*45c60*/  @P2 IADD3 R7, PT, PT, R7, -0x7f000001, RZ ;  /* 0x80ffffff07072810 */ /* 0x001fe40007ffe0ff */
[----:B------:R-:W-:Y:S04]  /*45c70*/  STL [R1+0x114], R6 ;  /* 0x0001140601007387 */ /* 0x000fe80000100800 */
[----:B-1----:R-:W-:Y:S01]  /*45c80*/  @P3 IADD3 R9, PT, PT, R9, -0x7f000001, RZ ;  /* 0x80ffffff09093810 */ /* 0x002fe20007ffe0ff */
[----:B------:R0:W-:Y:S01]  /*45c90*/  STL [R1+0x118], R7 ;  /* 0x0001180701007387 */ /* 0x0001e20000100800 */
[----:B------:R-:W-:-:S03]  /*45ca0*/  IADD3 R33, PT, PT, R59, R27, RZ ;  /* 0x0000001b3b217210 */ /* 0x000fc60007ffe0ff */
[----:B------:R1:W-:Y:S04]  /*45cb0*/  STL [R1+0x11c], R9 ;  /* 0x00011c0901007387 */ /* 0x0003e80000100800 */
[----:B------:R-:W2:Y:S01]  /*45cc0*/  LD.E R2, desc[UR22][R4.64+0x740] ;  /* 0x0007401604027980 */ /* 0x000ea2000c101900 */
[----:B------:R-:W-:Y:S01]  /*45cd0*/  ISETP.GE.U32.AND P0, PT, R33, 0x7f000001, PT ;  /* 0x7f0000012100780c */ /* 0x000fe20003f06070 */
[----:B------:R-:W-:Y:S01]  /*45ce0*/  ISETP.GE.U32.AND P2, PT, R28, 0x7f000001, PT ;  /* 0x7f0000011c00780c */ /* 0x000fe20003f46070 */
[----:B------:R-:W-:Y:S01]  /*45cf0*/  ISETP.GE.U32.AND P3, PT, R29, 0x7f000001, PT ;  /* 0x7f0000011d00780c */ /* 0x000fe20003f66070 */
[----:B------:R-:W-:Y:S01]  /*45d00*/  @P1 IADD3 R13, PT, PT, R13, -0x7f000001, RZ ;  /* 0x80ffffff0d0d1810 */ /* 0x000fe20007ffe0ff */
[----:B------:R-:W3:Y:S09]  /*45d10*/  LD.E R63, desc[UR22][R4.64+0x74c] ;  /* 0x00074c16043f7980 */ /* 0x000ef2000c101900 */
[----:B------:R-:W-:Y:S01]  /*45d20*/  @P0 IADD3 R33, PT, PT, R33, -0x7f000001, RZ ;  /* 0x80ffffff21210810 */ /* 0x000fe20007ffe0ff */
[----:B------:R-:W-:Y:S01]  /*45d30*/  ISETP.GE.U32.AND P0, PT, R8, 0x7f000001, PT ;  /* 0x7f0000010800780c */ /* 0x000fe20003f06070 */
[----:B------:R-:W-:-:S02]  /*45d40*/  @P2 IADD3 R28, PT, PT, R28, -0x7f000001, RZ ;  /* 0x80ffffff1c1c2810 */ /* 0x000fc40007ffe0ff */
[----:B------:R-:W-:Y:S01]  /*45d50*/  @P3 IADD3 R29, PT, PT, R29, -0x7f000001, RZ ;  /* 0x80ffffff1d1d3810 */ /* 0x000fe20007ffe0ff */
[----:B0-----:R-:W-:-:S03]  /*45d60*/  IMAD.WIDE.U32 R6, R33, R33, RZ ;  /* 0x0000002121067225 */ /* 0x001fc600078e00ff */
[----:B------:R-:W-:-:S06]  /*45d70*/  IADD3 R47, PT, PT, R28, R29, RZ ;  /* 0x0000001d1c2f7210 */ /* 0x000fcc0007ffe0ff */
[----:B------:R-:W-:-:S04]  /*45d80*/  @P0 IADD3 R8, PT, PT, R8, -0x7f000001, RZ ;  /* 0x80ffffff08080810 */ /* 0x000fc80007ffe0ff */
[----:B-1----:R-:W-:Y:S01]  /*45d90*/  IADD3 R9, PT, PT, R8, R13, RZ ;  /* 0x0000000d08097210 */ /* 0x002fe20007ffe0ff */
        /* <DEDUP_REMOVED lines=33> */
[----:B------:R-:W-:Y:S01]  /*45fb0*/  ISETP.GE.U32.AND P5, PT, R45, 0x7f000001, PT ;  /* 0x7f0000012d00780c */ /* 0x000fe20003fa6070 */
[----:B------:R-:W-:Y:S01]  /*45fc0*/  ISETP.GE.U32.AND P2, PT, R34, 0x7f000001, PT ;  /* 0x7f0000012200780c */ /* 0x000fe20003f46070 */
[----:B------:R-:W-:Y:S01]  /*45fd0*/  ISETP.GE.U32.AND P3, PT, R46, 0x7f000001, PT ;  /* 0x7f0000012e00780c */ /* 0x000fe20003f66070 */
[----:B------:R-:W-:-:S05]  /*45fe0*/  IADD3 R28, PT, PT, R28, R28, RZ ;  /* 0x0000001c1c1c7210 */ /* 0x000fca0007ffe0ff */
[----:B------:R-:W-:Y:S02]  /*45ff0*/  @P6 IADD3 R29, PT, PT, R29, -0x7f000001, RZ ;  /* 0x80ffffff1d1d6810 */ /* 0x000fe40007ffe0ff */
[----:B------:R-:W-:Y:S02]  /*46000*/  @P0 IADD3 R43, PT, PT, R43, -0x7f000001, RZ ;  /* 0x80ffffff2b2b0810 */ /* 0x000fe40007ffe0ff */
[----:B------:R-:W-:Y:S01]  /*46010*/  @P1 IADD3 R8, PT, PT, R8, -0x7f000001, RZ ;  /* 0x80ffffff08081810 */ /* 0x000fe20007ffe0ff */
[----:B------:R-:W-:Y:S01]  /*46020*/  ISETP.GE.U32.AND P6, PT, R42, 0x7f000001, PT ;  /* 0x7f0000012a00780c */ /* 0x000fe20003fc6070 */
[----:B------:R-:W-:Y:S02]  /*46030*/  ISETP.GE.U32.AND P0, PT, R32, 0x7f000001, PT ;  /* 0x7f0000012000780c */ /* 0x000fe40003f06070 */
[----:B------:R-:W-:Y:S02]  /*46040*/  IADD3 R44, PT, PT, R43, R8, RZ ;  /* 0x000000082b2c7210 */ /* 0x000fe40007ffe0ff */
[----:B------:R-:W-:-:S02]  /*46050*/  @P5 IADD3 R45, PT, PT, R45, -0x7f000001, RZ ;  /* 0x80ffffff2d2d5810 */ /* 0x000fc40007ffe0ff */
[----:B------:R-:W-:Y:S01]  /*46060*/  @P2 IADD3 R34, PT, PT, R34, -0x7f000001, RZ ;  /* 0x80ffffff22222810 */ /* 0x000fe20007ffe0ff */
[----:B------:R-:W-:Y:S01]  /*46070*/  ISETP.GE.U32.AND P4, PT, R28, 0x7f000001, PT ;  /* 0x7f0000011c00780c */ /* 0x000fe20003f86070 */
[----:B------:R-:W-:Y:S01]  /*46080*/  ISETP.GE.U32.AND P5, PT, R7, 0x7f000001, PT ;  /* 0x7f0000010700780c */ /* 0x000fe20003fa6070 */
[----:B------:R-:W-:Y:S01]  /*46090*/  ISETP.GE.U32.AND P2, PT, R44, 0x7f000001, PT ;  /* 0x7f0000012c00780c */ /* 0x000fe20003f46070 */
[----:B------:R-:W-:Y:S02]  /*460a0*/  @P3 IADD3 R46, PT, PT, R46, -0x7f000001, RZ ;  /* 0x80ffffff2e2e3810 */ /* 0x000fe40007ffe0ff */
[----:B------:R-:W-:Y:S02]  /*460b0*/  @P6 IADD3 R42, PT, PT, R42, -0x7f000001, RZ ;  /* 0x80ffffff2a2a6810 */ /* 0x000fe40007ffe0ff */
[----:B------:R-:W-:Y:S02]  /*460c0*/  @P0 IADD3 R32, PT, PT, R32, -0x7f000001, RZ ;  /* 0x80ffffff20200810 */ /* 0x000fe40007ffe0ff */
[----:B------:R-:W-:-:S02]  /*460d0*/  IADD3 R13, PT, PT, R34, R46, RZ ;  /* 0x0000002e220d7210 */ /* 0x000fc40007ffe0ff */
[----:B------:R-:W-:Y:S02]  /*460e0*/  IADD3 R33, PT, PT, R42, R32, RZ ;  /* 0x000000202a217210 */ /* 0x000fe40007ffe0ff */
[----:B------:R-:W-:Y:S02]  /*460f0*/  @P4 IADD3 R28, PT, PT, R28, -0x7f000001, RZ ;  /* 0x80ffffff1c1c4810 */ /* 0x000fe40007ffe0ff */
[----:B------:R-:W-:Y:S02]  /*46100*/  @P5 IADD3 R7, PT, PT, R7, -0x7f000001, RZ ;  /* 0x80ffffff07075810 */ /* 0x000fe40007ffe0ff */
[----:B------:R-:W-:Y:S01]  /*46110*/  @P2 IADD3 R44, PT, PT, R44, -0x7f000001, RZ ;  /* 0x80ffffff2c2c2810 */ /* 0x000fe20007ffe0ff */
[----:B------:R-:W-:Y:S01]  /*46120*/  ISETP.GE.U32.AND P1, PT, R40, 0x7f000001, PT ;  /* 0x7f0000012800780c */ /* 0x000fe20003f26070 */
[----:B------:R-:W-:Y:S01]  /*46130*/  ISETP.GE.U32.AND P4, PT, R13, 0x7f000001, PT ;  /* 0x7f0000010d00780c */ /* 0x000fe20003f86070 */
[----:B------:R-:W-:Y:S01]  /*46140*/  ISETP.GE.U32.AND P5, PT, R33, 0x7f000001, PT ;  /* 0x7f0000012100780c */ /* 0x000fe20003fa6070 */
[----:B------:R-:W-:Y:S01]  /*46150*/  ISETP.GE.U32.AND P2, PT, R48, 0x7f000001, PT ;  /* 0x7f0000013000780c */ /* 0x000fe20003f46070 */
[----:B------:R-:W-:Y:S01]  /*46160*/  ISETP.GE.U32.AND P3, PT, R59, 0x7f000001, PT ;  /* 0x7f0000013b00780c */ /* 0x000fe20003f66070 */
[----:B------:R-:W-:Y:S01]  /*46170*/  ISETP.GE.U32.AND P0, PT, R6, 0x7f000001, PT ;  /* 0x7f0000010600780c */ /* 0x000fe20003f06070 */
[----:B------:R-:W-:-:S02]  /*46180*/  IADD3 R49, PT, PT, R7, R28, RZ ;  /* 0x0000001c07317210 */ /* 0x000fc40007ffe0ff */
[----:B------:R-:W-:Y:S02]  /*46190*/  IADD3 R45, PT, PT, R29, R45, RZ ;  /* 0x0000002d1d2d7210 */ /* 0x000fe40007ffe0ff */
[----:B------:R-:W-:Y:S02]  /*461a0*/  IADD3 R47, PT, PT, R47, R29, RZ ;  /* 0x0000001d2f2f7210 */ /* 0x000fe40007ffe0ff */
[----:B------:R-:W-:Y:S02]  /*461b0*/  IADD3 R7, PT, PT, R9, R7, RZ ;  /* 0x0000000709077210 */ /* 0x000fe40007ffe0ff */
[----:B------:R-:W-:Y:S02]  /*461c0*/  @P1 IADD3 R40, PT, PT, R40, -0x7f000001, RZ ;  /* 0x80ffffff28281810 */ /* 0x000fe40007ffe0ff */
[----:B------:R-:W-:Y:S02]  /*461d0*/  @P4 IADD3 R13, PT, PT, R13, -0x7f000001, RZ ;  /* 0x80ffffff0d0d4810 */ /* 0x000fe40007ffe0ff */
[----:B------:R-:W-:-:S02]  /*461e0*/  @P5 IADD3 R33, PT, PT, R33, -0x7f000001, RZ ;  /* 0x80ffffff21215810 */ /* 0x000fc40007ffe0ff */
[----:B------:R-:W-:Y:S02]  /*461f0*/  @P2 IADD3 R48, PT, PT, R48, -0x7f000001, RZ ;  /* 0x80ffffff30302810 */ /* 0x000fe40007ffe0ff */
[----:B------:R-:W-:Y:S02]  /*46200*/  @P3 IADD3 R59, PT, PT, R59, -0x7f000001, RZ ;  /* 0x80ffffff3b3b3810 */ /* 0x000fe40007ffe0ff */
[----:B------:R-:W-:Y:S02]  /*46210*/  @P0 IADD3 R6, PT, PT, R6, -0x7f000001, RZ ;  /* 0x80ffffff06060810 */ /* 0x000fe40007ffe0ff */
[----:B------:R-:W-:Y:S02]  /*46220*/  IADD3 R28, PT, PT, R30, R44, RZ ;  /* 0x0000002c1e1c7210 */ /* 0x000fe40007ffe0ff */
[----:B------:R-:W-:Y:S02]  /*46230*/  IADD3 R31, PT, PT, R31, R31, RZ ;  /* 0x0000001f1f1f7210 */ /* 0x000fe40007ffe0ff */
[----:B------:R-:W-:-:S02]  /*46240*/  IADD3 R29, PT, PT, R13, R33, RZ ;  /* 0x000000210d1d7210 */ /* 0x000fc40007ffe0ff */
        /* <DEDUP_REMOVED lines=908> */
[----:B------:R2:W3:Y:S04]  /*49b10*/  LD.E R32, desc[UR22][R4.64+0x82c] ;  /* 0x00082c1604207980 */ /* 0x0004e8000c101900 */
        /* <DEDUP_REMOVED lines=51> */
[----:B0-----:R-:W3:Y:S04]  /*49e50*/  LD.E R28, desc[UR22][R6.64+0x830] ;  /* 0x00083016061c7980 */ /* 0x001ee8000c101900 */
[----:B------:R-:W4:Y:S04]  /*49e60*/  LDG.E R2, desc[UR22][R126.64+0x248] ;  /* 0x000248167e027981 */ /* 0x000f28000c1e1900 */
[----:B-1----:R-:W4:Y:S04]  /*49e70*/  LD.E R29, desc[UR22][R6.64+0x834] ;  /* 0x00083416061d7980 */ /* 0x002f28000c101900 */
[----:B--2---:R-:W2:Y:S04]  /*49e80*/  LDG.E R4, desc[UR22][R126.64+0x24c] ;  /* 0x00024c167e047981 */ /* 0x004ea8000c1e1900 */
[----:B------:R-:W2:Y:S04]  /*49e90*/  LD.E R30, desc[UR22][R6.64+0x838] ;  /* 0x00083816061e7980 */ /* 0x000ea8000c101900 */
[----:B------:R-:W2:Y:S04]  /*49ea0*/  LD.E R9, desc[UR22][R6.64+0x83c] ;  /* 0x00083c1606097980 */ /* 0x000ea8000c101900 */
[----:B------:R-:W2:Y:S04]  /*49eb0*/  LDG.E R5, desc[UR22][R126.64+0x250] ;  /* 0x000250167e057981 */ /* 0x000ea8000c1e1900 */
[----:B------:R-:W2:Y:S04]  /*49ec0*/  LDG.E R8, desc[UR22][R126.64+0x25c] ;  /* 0x00025c167e087981 */ /* 0x000ea8000c1e1900 */
[----:B------:R-:W2:Y:S04]  /*49ed0*/  LDG.E R6, desc[UR22][R126.64+0x254] ;  /* 0x000254167e067981 */ /* 0x000ea8000c1e1900 */
[----:B------:R-:W2:Y:S04]  /*49ee0*/  LDG.E R7, desc[UR22][R126.64+0x258] ;  /* 0x000258167e077981 */ /* 0x000ea8000c1e1900 */
[----:B------:R-:W2:Y:S04]  /*49ef0*/  LDG.E R40, desc[UR22][R126.64+0x260] ;  /* 0x000260167e287981 */ /* 0x000ea8000c1e1900 */
[----:B------:R-:W2:Y:S01]  /*49f00*/  LDG.E R42, desc[UR22][R126.64+0x264] ;  /* 0x000264167e2a7981 */ /* 0x000ea2000c1e1900 */
[----:B------:R-:W-:-:S03]  /*49f10*/  IADD3 R12, PT, PT, R12, R13, RZ ;  /* 0x0000000d0c0c7210 */ /* 0x000fc60007ffe0ff */
[----:B------:R-:W2:Y:S02]  /*49f20*/  LDG.E R43, desc[UR22][R126.64+0x268] ;  /* 0x000268167e2b7981 */ /* 0x000ea4000c1e1900 */
[C---:B------:R-:W-:Y:S02]  /*49f30*/  ISETP.GE.U32.AND P0, PT, R12.reuse, 0x7f000001, PT ;  /* 0x7f0000010c00780c */ /* 0x040fe40003f06070 */
[----:B------:R-:W2:Y:S04]  /*49f40*/  LDG.E R44, desc[UR22][R126.64+0x26c] ;  /* 0x00026c167e2c7981 */ /* 0x000ea8000c1e1900 */
[----:B------:R-:W2:Y:S04]  /*49f50*/  LDG.E R45, desc[UR22][R126.64+0x270] ;  /* 0x000270167e2d7981 */ /* 0x000ea8000c1e1900 */
[----:B------:R-:W2:Y:S03]  /*49f60*/  LDG.E R46, desc[UR22][R126.64+0x274] ;  /* 0x000274167e2e7981 */ /* 0x000ea6000c1e1900 */
[----:B------:R-:W-:Y:S01]  /*49f70*/  @P0 IADD3 R12, PT, PT, R12, -0x7f000001, RZ ;  /* 0x80ffffff0c0c0810 */ /* 0x000fe20007ffe0ff */
[----:B------:R-:W2:Y:S04]  /*49f80*/  LDG.E R48, desc[UR22][R126.64+0x27c] ;  /* 0x00027c167e307981 */ /* 0x000ea8000c1e1900 */
[----:B------:R-:W-:Y:S01]  /*49f90*/  ISETP.GE.U32.AND P0, PT, R12, R120, PT ;  /* 0x000000780c00720c */ /* 0x000fe20003f06070 */
[----:B------:R-:W-:-:S12]  /*49fa0*/  IADD3 R31, PT, PT, -R120, R12, RZ ;  /* 0x0000000c781f7210 */ /* 0x000fd80007ffe1ff */
[----:B------:R-:W-:-:S05]  /*49fb0*/  @!P0 IADD3 R31, PT, PT, R31, 0x7f000001, RZ ;  /* 0x7f0000011f1f8810 */ /* 0x000fca0007ffe0ff */
[----:B---3--:R-:W-:Y:S01]  /*49fc0*/  IMAD.WIDE.U32 R12, R28, R31, RZ ;  /* 0x0000001f1c0c7225 */ /* 0x008fe200078e00ff */
[----:B----4-:R-:W-:-:S03]  /*49fd0*/  IADD3 R34, PT, PT, R122, R2, RZ ;  /* 0x000000027a227210 */ /* 0x010fc60007ffe0ff */
[----:B------:R-:W-:Y:S01]  /*49fe0*/  IMAD R28, R12, 0x7effffff, RZ ;  /* 0x7effffff0c1c7824 */ /* 0x000fe200078e02ff */
[----:B------:R-:W3:Y:S03]  /*49ff0*/  LDL R122, [R1+0xbbc] ;  /* 0x000bbc00017a7983 */ /* 0x000ee60000100800 */
[----:B------:R-:W-:Y:S01]  /*4a000*/  IMAD.HI.U32 R28, R28, 0x7f000001, R12 ;  /* 0x7f0000011c1c7827 */ /* 0x000fe200078e000c */
[----:B------:R-:W-:-:S03]  /*4a010*/  ISETP.GE.U32.AND P0, PT, R34, 0x7f000001, PT ;  /* 0x7f0000012200780c */ /* 0x000fc60003f06070 */
[----:B------:R-:W-:-:S04]  /*4a020*/  IMAD.WIDE.U32 R12, R29, R31, RZ ;  /* 0x0000001f1d0c7225 */ /* 0x000fc800078e00ff */
[----:B------:R-:W-:Y:S01]  /*4a030*/  IMAD R29, R12, 0x7effffff, RZ ;  /* 0x7effffff0c1d7824 */ /* 0x000fe200078e02ff */
[----:B--2---:R-:W-:-:S03]  /*4a040*/  IADD3 R33, PT, PT, R121, R4, RZ ;  /* 0x0000000479217210 */ /* 0x004fc60007ffe0ff */
        /* <DEDUP_REMOVED lines=18> */
[----:B------:R-:W-:Y:S02]  /*4a170*/  IMAD.WIDE.U32 R12, R47, R34, RZ ;  /* 0x000000222f0c7225 */ /* 0x000fe400078e00ff */
[----:B------:R-:W2:Y:S01]  /*4a180*/  LDG.E R47, desc[UR22][R126.64+0x278] ;  /* 0x000278167e2f7981 */ /* 0x000ea2000c1e1900 */
[----:B------:R-:W-:Y:S01]  /*4a190*/  ISETP.GE.U32.AND P1, PT, R35, 0x7f000001, PT ;  /* 0x7f0000012300780c */ /* 0x000fe20003f26070 */
[----:B------:R-:W-:Y:S01]  /*4a1a0*/  IADD3 R34, PT, PT, R119, R5, RZ ;  /* 0x0000000577227210 */ /* 0x000fe20007ffe0ff */
[----:B------:R-:W-:Y:S01]  /*4a1b0*/  IMAD R31, R12, 0x7effffff, RZ ;  /* 0x7effffff0c1f7824 */ /* 0x000fe200078e02ff */
[----:B------:R-:W-:Y:S02]  /*4a1c0*/  IADD3 R9, PT, PT, R68, R7, RZ ;  /* 0x0000000744097210 */ /* 0x000fe40007ffe0ff */
[----:B------:R-:W-:Y:S02]  /*4a1d0*/  IADD3 R63, PT, PT, R65, R8, RZ ;  /* 0x00000008413f7210 */ /* 0x000fe40007ffe0ff */
[----:B------:R-:W-:Y:S01]  /*4a1e0*/  IADD3 R69, PT, PT, R69, R44, RZ ;  /* 0x0000002c45457210 */ /* 0x000fe20007ffe0ff */
[----:B------:R-:W-:Y:S01]  /*4a1f0*/  ISETP.GE.U32.AND P0, PT, R34, 0x7f000001, PT ;  /* 0x7f0000012200780c */ /* 0x000fe20003f06070 */
[----:B------:R-:W-:Y:S01]  /*4a200*/  IMAD.HI.U32 R31, R31, 0x7f000001, R12 ;  /* 0x7f0000011f1f7827 */ /* 0x000fe200078e000c */
[----:B------:R-:W-:Y:S01]  /*4a210*/  IADD3 R70, PT, PT, R70, R45, RZ ;  /* 0x0000002d46467210 */ /* 0x000fe20007ffe0ff */
[----:B------:R-:W4:Y:S02]  /*4a220*/  LDL R65, [R1+0x110] ;  /* 0x0001100001417983 */ /* 0x000f240000100800 */
[----:B------:R-:W-:-:S02]  /*4a230*/  @P1 IADD3 R35, PT, PT, R35, -0x7f000001, RZ ;  /* 0x80ffffff23231810 */ /* 0x000fc40007ffe0ff */
[----:B------:R-:W3:Y:S03]  /*4a240*/  LDL R119, [R1+0x114] ;  /* 0x0001140001777983 */ /* 0x000ee60000100800 */
[----:B------:R-:W-:Y:S01]  /*4a250*/  IMAD.WIDE.U32 R12, R35, R33, RZ ;  /* 0x00000021230c7225 */ /* 0x000fe200078e00ff */
[----:B------:R-:W-:Y:S02]  /*4a260*/  IADD3 R35, PT, PT, R73, R6, RZ ;  /* 0x0000000649237210 */ /* 0x000fe40007ffe0ff */
[----:B------:R-:W-:-:S03]  /*4a270*/  @P0 IADD3 R34, PT, PT, R34, -0x7f000001, RZ ;  /* 0x80ffffff22220810 */ /* 0x000fc60007ffe0ff */
        /* <DEDUP_REMOVED lines=14> */
[----:B------:R-:W-:Y:S01]  /*4a360*/  IMAD R59, R12, 0x7effffff, RZ ;  /* 0x7effffff0c3b7824 */ /* 0x000fe200078e02ff */
[----:B------:R-:W-:-:S03]  /*4a370*/  @P0 IADD3 R49, PT, PT, R49, -0x7f000001, RZ ;  /* 0x80ffffff31310810 */ /* 0x000fc60007ffe0ff */
[----:B------:R-:W-:-:S04]  /*4a380*/  IMAD.HI.U32 R59, R59, 0x7f000001, R12 ;  /* 0x7f0000013b3b7827 */ /* 0x000fc800078e000c */
[----:B------:R-:W-:Y:S02]  /*4a390*/  IMAD.WIDE.U32 R12, R49, R34, RZ ;  /* 0x00000022310c7225 */ /* 0x000fe400078e00ff */
[----:B------:R-:W3:Y:S01]  /*4a3a0*/  LDG.E R49, desc[UR22][R126.64+0x280] ;  /* 0x000280167e317981 */ /* 0x000ee2000c1e1900 */
[----:B------:R-:W-:Y:S01]  /*4a3b0*/  ISETP.GE.U32.AND P0, PT, R62, 0x7f000001, PT ;  /* 0x7f0000013e00780c */ /* 0x000fe20003f06070 */
[----:B------:R-:W-:Y:S01]  /*4a3c0*/  ISETP.GE.U32.AND P1, PT, R59, 0x7f000001, PT ;  /* 0x7f0000013b00780c */ /* 0x000fe20003f26070 */
[----:B------:R-:W-:-:S04]  /*4a3d0*/  IMAD R34, R12, 0x7effffff, RZ ;  /* 0x7effffff0c227824 */ /* 0x000fc800078e02ff */
[----:B------:R-:W-:-:S07]  /*4a3e0*/  IMAD.HI.U32 R34, R34, 0x7f000001, R12 ;  /* 0x7f00000122227827 */ /* 0x000fce00078e000c */
[----:B------:R-:W-:Y:S01]  /*4a3f0*/  @P0 IADD3 R62, PT, PT, R62, -0x7f000001, RZ ;  /* 0x80ffffff3e3e0810 */ /* 0x000fe20007ffe0ff */
[----:B------:R-:W-:-:S04]  /*4a400*/  ISETP.GE.U32.AND P0, PT, R63, 0x7f000001, PT ;  /* 0x7f0000013f00780c */ /* 0x000fc80003f06070 */
[----:B------:R-:W-:Y:S01]  /*4a410*/  IMAD.WIDE.U32 R12, R62, R35, RZ ;  /* 0x000000233e0c7225 */ /* 0x000fe200078e00ff */
[----:B------:R-:W-:-:S03]  /*4a420*/  @P1 IADD3 R59, PT, PT, R59, -0x7f000001, RZ ;  /* 0x80ffffff3b3b1810 */ /* 0x000fc60007ffe0ff */
[----:B------:R-:W-:-:S04]  /*4a430*/  IMAD R35, R12, 0x7effffff, RZ ;  /* 0x7effffff0c237824 */ /* 0x000fc800078e02ff */
[----:B------:R-:W-:-:S04]  /*4a440*/  IMAD.HI.U32 R35, R35, 0x7f000001, R12 ;  /* 0x7f00000123237827 */ /* 0x000fc800078e000c */
[----:B------:R-:W-:Y:S01]  /*4a450*/  IMAD.WIDE.U32 R12, R59, R9, RZ ;  /* 0x000000093b0c7225 */ /* 0x000fe200078e00ff */
[----:B------:R-:W-:Y:S02]  /*4a460*/  IADD3 R9, PT, PT, R64, R40, RZ ;  /* 0x0000002840097210 */ /* 0x000fe40007ffe0ff */
[----:B------:R-:W-:Y:S01]  /*4a470*/  @P0 IADD3 R63, PT, PT, R63, -0x7f000001, RZ ;  /* 0x80ffffff3f3f0810 */ /* 0x000fe20007ffe0ff */
        /* <DEDUP_REMOVED lines=25> */
[----:B------:R-:W-:-:S10]  /*4a610*/  IADD3 R9, PT, PT, R71, R43, RZ ;  /* 0x0000002b47097210 */ /* 0x000fd40007ffe0ff */
        /* <DEDUP_REMOVED lines=31> */
[----:B------:R-:W-:Y:S01]  /*4a810*/  @P0 IADD3 R71, PT, PT, R71, -0x7f000001, RZ ;  /* 0x80ffffff47470810 */ /* 0x000fe20007ffe0ff */
[----:B------:R-:W-:Y:S01]  /*4a820*/  IMAD R73, R12, 0x7effffff, RZ ;  /* 0x7effffff0c497824 */ /* 0x000fe200078e02ff */
[----:B--2---:R-:W-:Y:S01]  /*4a830*/  IADD3 R9, PT, PT, R74, R47, RZ ;  /* 0x0000002f4a097210 */ /* 0x004fe20007ffe0ff */
[----:B------:R-:W-:Y:S02]  /*4a840*/  ISETP.GE.U32.AND P0, PT, R69, 0x7f000001, PT ;  /* 0x7f0000014500780c */ /* 0x000fe40003f06070 */
[----:B------:R-:W-:Y:S01]  /*4a850*/  IMAD.HI.U32 R73, R73, 0x7f000001, R12 ;  /* 0x7f00000149497827 */ /* 0x000fe200078e000c */
[----:B------:R-:W-:Y:S01]  /*4a860*/  IADD3 R72, PT, PT, R76, R48, RZ ;  /* 0x000000304c487210 */ /* 0x000fe20007ffe0ff */
[----:B------:R-:W2:Y:S02]  /*4a870*/  LDL R77, [R1+0x118] ;  /* 0x00011800014d7983 */ /* 0x000ea40000100800 */
[----:B------:R-:W-:-:S04]  /*4a880*/  IMAD.WIDE.U32 R12, R71, R70, RZ ;  /* 0x00000046470c7225 */ /* 0x000fc800078e00ff */
        /* <DEDUP_REMOVED lines=25> */
[----:B---3--:R-:W-:Y:S01]  /*4aa20*/  IADD3 R69, PT, PT, R75, R49, RZ ;  /* 0x000000314b457210 */ /* 0x008fe20007ffe0ff */
[----:B------:R-:W3:Y:S02]  /*4aa30*/  LDG.E R9, desc[UR22][R126.64+0x284] ;  /* 0x000284167e097981 */ /* 0x000ee4000c1e1900 */
[----:B------:R-:W-:-:S07]  /*4aa40*/  IMAD R70, R12, 0x7effffff, RZ ;  /* 0x7effffff0c467824 */ /* 0x000fce00078e02ff */
[----:B------:R-:W-:Y:S01]  /*4aa50*/  @P0 IADD3 R74, PT, PT, R74, -0x7f000001, RZ ;  /* 0x80ffffff4a4a0810 */ /* 0x000fe20007ffe0ff */
[----:B------:R-:W-:Y:S01]  /*4aa60*/  ISETP.GE.U32.AND P0, PT, R69, 0x7f000001, PT ;  /* 0x7f0000014500780c */ /* 0x000fe20003f06070 */
[----:B------:R-:W-:Y:S01]  /*4aa70*/  IMAD.HI.U32 R70, R70, 0x7f000001, R12 ;  /* 0x7f00000146467827 */ /* 0x000fe200078e000c */
[----:B------:R-:W-:Y:S01]  /*4aa80*/  ISETP.GE.U32.AND P1, PT, R30, 0x7f000001, PT ;  /* 0x7f0000011e00780c */ /* 0x000fe20003f26070 */
[----:B------:R-:W-:Y:S01]  /*4aa90*/  ISETP.GE.U32.AND P2, PT, R32, 0x7f000001, PT ;  /* 0x7f0000012000780c */ /* 0x000fe20003f46070 */
[----:B------:R-:W3:Y:S01]  /*4aaa0*/  LDL R127, [R1+0x738] ;  /* 0x00073800017f7983 */ /* 0x000ee20000100800 */
[----:B------:R-:W-:-:S03]  /*4aab0*/  IMAD.WIDE.U32 R12, R74, R72, RZ ;  /* 0x000000484a0c7225 */ /* 0x000fc600078e00ff */
[----:B------:R-:W3:Y:S01]  /*4aac0*/  LDL R74, [R1+0x11c] ;  /* 0x00011c00014a7983 */ /* 0x000ee20000100800 */
[----:B------:R-:W-:-:S03]  /*4aad0*/  IMAD R75, R12, 0x7effffff, RZ ;  /* 0x7effffff0c4b7824 */ /* 0x000fc600078e02ff */
[----:B------:R-:W3:Y:S01]  /*4aae0*/  LDL R126, [R1+0x480] ;  /* 0x00048000017e7983 */ /* 0x000ee20000100800 */
[----:B------:R-:W-:Y:S01]  /*4aaf0*/  @P0 IADD3 R69, PT, PT, R69, -0x7f000001, RZ ;  /* 0x80ffffff45450810 */ /* 0x000fe20007ffe0ff */
[----:B------:R-:W-:-:S04]  /*4ab00*/  IMAD.HI.U32 R75, R75, 0x7f000001, R12 ;  /* 0x7f0000014b4b7827 */ /* 0x000fc800078e000c */
[----:B------:R-:W-:-:S04]  /*4ab10*/  IMAD.WIDE.U32 R12, R69, R69, RZ ;  /* 0x00000045450c7225 */ /* 0x000fc800078e00ff */
[----:B------:R-:W-:-:S04]  /*4ab20*/  IMAD R72, R12, 0x7effffff, RZ ;  /* 0x7effffff0c487824 */ /* 0x000fc800078e02ff */
[----:B------:R-:W-:Y:S02]  /*4ab30*/  IMAD.HI.U32 R72, R72, 0x7f000001, R12 ;  /* 0x7f00000148487827 */ /* 0x000fe400078e000c */
[----:B------:R-:W3:Y:S01]  /*4ab40*/  LDL.64 R12, [R1+0x100] ;  /* 0x00010000010c7983 */ /* 0x000ee20000100a00 */
[----:B------:R-:W-:-:S13]  /*4ab50*/  ISETP.GE.U32.AND P0, PT, R28, 0x7f000001, PT ;  /* 0x7f0000011c00780c */ /* 0x000fda0003f06070 */
[----:B------:R-:W-:Y:S01]  /*4ab60*/  @P0 IADD3 R28, PT, PT, R28, -0x7f000001, RZ ;  /* 0x80ffffff1c1c0810 */ /* 0x000fe20007ffe0ff */
[----:B------:R-:W-:Y:S01]  /*4ab70*/  ISETP.GE.U32.AND P0, PT, R29, 0x7f000001, PT ;  /* 0x7f0000011d00780c */ /* 0x000fe20003f06070 */
[----:B------:R-:W-:Y:S02]  /*4ab80*/  @P1 IADD3 R30, PT, PT, R30, -0x7f000001, RZ ;  /* 0x80ffffff1e1e1810 */ /* 0x000fe40007ffe0ff */
[----:B----4-:R-:W-:Y:S02]  /*4ab90*/  IADD3 R28, PT, PT, R28, R65, RZ ;  /* 0x000000411c1c7210 */ /* 0x010fe40007ffe0ff */
[----:B------:R-:W-:-:S08]  /*4aba0*/  @P2 IADD3 R32, PT, PT, R32, -0x7f000001, RZ ;  /* 0x80ffffff20202810 */ /* 0x000fd00007ffe0ff */
[----:B------:R-:W-:Y:S01]  /*4abb0*/  @P0 IADD3 R29, PT, PT, R29, -0x7f000001, RZ ;  /* 0x80ffffff1d1d0810 */ /* 0x000fe20007ffe0ff */
[----:B------:R-:W-:-:S03]  /*4abc0*/  ISETP.GE.U32.AND P0, PT, R28, 0x7f000001, PT ;  /* 0x7f0000011c00780c */ /* 0x000fc60003f06070 */
[----:B------:R-:W-:-:S05]  /*4abd0*/  IADD3 R29, PT, PT, R29, R119, RZ ;  /* 0x000000771d1d7210 */ /* 0x000fca0007ffe0ff */
[----:B------:R-:W-:Y:S01]  /*4abe0*/  ISETP.GE.U32.AND P1, PT, R29, 0x7f000001, PT ;  /* 0x7f0000011d00780c */ /* 0x000fe20003f26070 */
[----:B------:R0:W-:Y:S04]  /*4abf0*/  STL [R1+0x110], R28 ;  /* 0x0001101c01007387 */ /* 0x0001e80000100800 */
[----:B0-----:R-:W-:-:S05]  /*4ac00*/  @P0 IADD3 R28, PT, PT, R28, -0x7f000001, RZ ;  /* 0x80ffffff1c1c0810 */ /* 0x001fca0007ffe0ff */
[----:B------:R-:W-:Y:S04]  /*4ac10*/  STL [R1+0x110], R28 ;  /* 0x0001101c01007387 */ /* 0x000fe80000100800 */
[----:B------:R0:W-:Y:S02]  /*4ac20*/  STL [R1+0x114], R29 ;  /* 0x0001141d01007387 */ /* 0x0001e40000100800 */
[----:B0-----:R-:W-:Y:S01]  /*4ac30*/  @P1 IADD3 R29, PT, PT, R29, -0x7f000001, RZ ;  /* 0x80ffffff1d1d1810 */ /* 0x001fe20007ffe0ff */
[----:B------:R-:W-:Y:S01]  /*4ac40*/  ISETP.GE.U32.AND P1, PT, R33, 0x7f000001, PT ;  /* 0x7f0000012100780c */ /* 0x000fe20003f26070 */
[----:B------:R-:W-:-:S12]  /*4ac50*/  ISETP.GE.U32.AND P4, PT, R72, 0x7f000001, PT ;  /* 0x7f0000014800780c */ /* 0x000fd80003f86070 */
[----:B------:R-:W-:Y:S02]  /*4ac60*/  @P1 IADD3 R33, PT, PT, R33, -0x7f000001, RZ ;  /* 0x80ffffff21211810 */ /* 0x000fe40007ffe0ff */
[----:B------:R-:W-:Y:S02]  /*4ac70*/  @P4 IADD3 R72, PT, PT, R72, -0x7f000001, RZ ;  /* 0x80ffffff48484810 */ /* 0x000fe40007ffe0ff */
[----:B--2---:R-:W-:-:S05]  /*4ac80*/  IADD3 R30, PT, PT, R30, R77, RZ ;  /* 0x0000004d1e1e7210 */ /* 0x004fca0007ffe0ff */
[----:B------:R-:W-:Y:S01]  /*4ac90*/  ISETP.GE.U32.AND P2, PT, R30, 0x7f000001, PT ;  /* 0x7f0000011e00780c */ /* 0x000fe20003f46070 */
[----:B------:R0:W-:-:S12]  /*4aca0*/  STL [R1+0x118], R30 ;  /* 0x0001181e01007387 */ /* 0x0001d80000100800 */
[----:B0-----:R-:W-:Y:S01]  /*4acb0*/  @P2 IADD3 R30, PT, PT, R30, -0x7f000001, RZ ;  /* 0x80ffffff1e1e2810 */ /* 0x001fe20007ffe0ff */
[----:B------:R-:W-:-:S13]  /*4acc0*/  ISETP.GE.U32.AND P2, PT, R34, 0x7f000001, PT ;  /* 0x7f0000012200780c */ /* 0x000fda0003f46070 */
[----:B------:R-:W-:Y:S02]  /*4acd0*/  @P2 IADD3 R34, PT, PT, R34, -0x7f000001, RZ ;  /* 0x80ffffff22222810 */ /* 0x000fe40007ffe0ff */
[----:B---3--:R-:W-:-:S05]  /*4ace0*/  IADD3 R74, PT, PT, R32, R74, RZ ;  /* 0x0000004a204a7210 */ /* 0x008fca0007ffe0ff */
[----:B------:R-:W-:Y:S01]  /*4acf0*/  ISETP.GE.U32.AND P3, PT, R74, 0x7f000001, PT ;  /* 0x7f0000014a00780c */ /* 0x000fe20003f66070 */
[----:B------:R0:W-:Y:S01]  /*4ad00*/  STL [R1+0x11c], R74 ;  /* 0x00011c4a01007387 */ /* 0x0001e20000100800 */
[----:B------:R-:W-:-:S03]  /*4ad10*/  IADD3 R32, PT, PT, R120, R9, RZ ;  /* 0x0000000978207210 */ /* 0x000fc60007ffe0ff */
[----:B------:R-:W-:Y:S04]  /*4ad20*/  STL [R1+0x114], R29 ;  /* 0x0001141d01007387 */ /* 0x000fe80000100800 */
[----:B------:R1:W-:Y:S04]  /*4ad30*/  STL [R1+0x118], R30 ;  /* 0x0001181e01007387 */ /* 0x0003e80000100800 */
[----:B0-----:R-:W-:-:S05]  /*4ad40*/  @P3 IADD3 R74, PT, PT, R74, -0x7f000001, RZ ;  /* 0x80ffffff4a4a3810 */ /* 0x001fca0007ffe0ff */
[----:B------:R0:W-:Y:S04]  /*4ad50*/  STL [R1+0x11c], R74 ;  /* 0x00011c4a01007387 */ /* 0x0001e80000100800 */
[----:B-1----:R-:W2:Y:S01]  /*4ad60*/  LD.E R30, desc[UR22][R12.64+0x840] ;  /* 0x000840160c1e7980 */ /* 0x002ea2000c101900 */
[----:B------:R-:W-:Y:S01]  /*4ad70*/  ISETP.GE.U32.AND P0, PT, R32, 0x7f000001, PT ;  /* 0x7f0000012000780c */ /* 0x000fe20003f06070 */
[----:B------:R-:W-:-:S12]  /*4ad80*/  ISETP.GE.U32.AND P3, PT, R35, 0x7f000001, PT ;  /* 0x7f0000012300780c */ /* 0x000fd80003f66070 */
[----:B------:R-:W-:Y:S01]  /*4ad90*/  @P0 IADD3 R32, PT, PT, R32, -0x7f000001, RZ ;  /* 0x80ffffff20200810 */ /* 0x000fe20007ffe0ff */
[----:B------:R-:W-:Y:S01]  /*4ada0*/  ISETP.GE.U32.AND P0, PT, R31, 0x7f000001, PT ;  /* 0x7f0000011f00780c */ /* 0x000fe20003f06070 */
[----:B------:R-:W-:-:S03]  /*4adb0*/  @P3 IADD3 R35, PT, PT, R35, -0x7f000001, RZ ;  /* 0x80ffffff23233810 */ /* 0x000fc60007ffe0ff */
[----:B------:R-:W-:Y:S01]  /*4adc0*/  IMAD.WIDE.U32 R28, R32, R32, RZ ;  /* 0x00000020201c7225 */ /* 0x000fe200078e00ff */
[----:B------:R-:W-:-:S08]  /*4add0*/  IADD3 R77, PT, PT, R34, R35, RZ ;  /* 0x00000023224d7210 */ /* 0x000fd00007ffe0ff */
[----:B------:R-:W-:-:S04]  /*4ade0*/  @P0 IADD3 R31, PT, PT, R31, -0x7f000001, RZ ;  /* 0x80ffffff1f1f0810 */ /* 0x000fc80007ffe0ff */
[----:B------:R-:W-:Y:S01]  /*4adf0*/  IADD3 R65, PT, PT, R31, R33, RZ ;  /* 0x000000211f417210 */ /* 0x000fe20007ffe0ff */
[----:B0-----:R-:W-:Y:S01]  /*4ae00*/  IMAD R74, R28, 0x7effffff, RZ ;  /* 0x7effffff1c4a7824 */ /* 0x001fe200078e02ff */
        /* <DEDUP_REMOVED lines=27> */
[----:B------:R-:W-:Y:S01]  /*4afc0*/  IADD3 R32, PT, PT, R64, R68, RZ ;  /* 0x0000004440207210 */ /* 0x000fe20007ffe0ff */
[----:B------:R-:W-:Y:S01]  /*4afd0*/  ISETP.GE.U32.AND P5, PT, R31, 0x7f000001, PT ;  /* 0x7f0000011f00780c */ /* 0x000fe20003fa6070 */
[----:B------:R-:W-:Y:S01]  /*4afe0*/  ISETP.GE.U32.AND P6, PT, R35, 0x7f000001, PT ;  /* 0x7f0000012300780c */ /* 0x000fe20003fc6070 */
[----:B------:R-:W-:Y:S02]  /*4aff0*/  ISETP.GE.U32.AND P0, PT, R72, 0x7f000001, PT ;  /* 0x7f0000014800780c */ /* 0x000fe40003f06070 */
[----:B------:R-:W-:Y:S01]  /*4b000*/  ISETP.GE.U32.AND P1, PT, R32, 0x7f000001, PT ;  /* 0x7f0000012000780c */ /* 0x000fe20003f26070 */
[----:B------:R-:W-:Y:S02]  /*4b010*/  IADD3 R29, PT, PT, R33, R69, RZ ;  /* 0x00000045211d7210 */ /* 0x000fe40007ffe0ff */
[----:B------:R-:W-:Y:S01]  /*4b020*/  IADD3 R34, PT, PT, R34, R34, RZ ;  /* 0x0000002222227210 */ /* 0x000fe20007ffe0ff */
[----:B------:R-:W-:Y:S01]  /*4b030*/  ISETP.GE.U32.AND P2, PT, R62, 0x7f000001, PT ;  /* 0x7f0000013e00780c */ /* 0x000fe20003f46070 */
[----:B------:R-:W-:-:S03]  /*4b040*/  ISETP.GE.U32.AND P3, PT, R73, 0x7f000001, PT ;  /* 0x7f0000014900780c */ /* 0x000fc60003f66070 */
[----:B------:R-:W-:Y:S01]  /*4b050*/  ISETP.GE.U32.AND P4, PT, R34, 0x7f000001, PT ;  /* 0x7f0000012200780c */ /* 0x000fe20003f86070 */
[----:B------:R-:W-:Y:S01]  /*4b060*/  @P5 IADD3 R31, PT, PT, R31, -0x7f000001, RZ ;  /* 0x80ffffff1f1f5810 */ /* 0x000fe20007ffe0ff */
[----:B------:R-:W-:Y:S01]  /*4b070*/  ISETP.GE.U32.AND P5, PT, R29, 0x7f000001, PT ;  /* 0x7f0000011d00780c */ /* 0x000fe20003fa6070 */
[----:B------:R-:W-:Y:S02]  /*4b080*/  @P6 IADD3 R35, PT, PT, R35, -0x7f000001, RZ ;  /* 0x80ffffff23236810 */ /* 0x000fe40007ffe0ff */
[----:B------:R-:W-:Y:S01]  /*4b090*/  @P0 IADD3 R72, PT, PT, R72, -0x7f000001, RZ ;  /* 0x80ffffff48480810 */ /* 0x000fe20007ffe0ff */
[----:B------:R-:W-:Y:S01]  /*4b0a0*/  ISETP.GE.U32.AND P6, PT, R71, 0x7f000001, PT ;  /* 0x7f0000014700780c */ /* 0x000fe20003fc6070 */
[----:B------:R-:W-:Y:S01]  /*4b0b0*/  ISETP.GE.U32.AND P0, PT, R76, 0x7f000001, PT ;  /* 0x7f0000014c00780c */ /* 0x000fe20003f06070 */
[----:B------:R-:W-:Y:S02]  /*4b0c0*/  @P1 IADD3 R32, PT, PT, R32, -0x7f000001, RZ ;  /* 0x80ffffff20201810 */ /* 0x000fe40007ffe0ff */
[----:B------:R-:W-:-:S02]  /*4b0d0*/  @P2 IADD3 R62, PT, PT, R62, -0x7f000001, RZ ;  /* 0x80ffffff3e3e2810 */ /* 0x000fc40007ffe0ff */
[----:B------:R-:W-:Y:S02]  /*4b0e0*/  IADD3 R33, PT, PT, R72, R32, RZ ;  /* 0x0000002048217210 */ /* 0x000fe40007ffe0ff */
[----:B------:R-:W-:Y:S02]  /*4b0f0*/  @P4 IADD3 R34, PT, PT, R34, -0x7f000001, RZ ;  /* 0x80ffffff22224810 */ /* 0x000fe40007ffe0ff */
        /* <DEDUP_REMOVED lines=15> */
[----:B------:R-:W-:Y:S01]  /*4b1f0*/  @P2 IADD3 R33, PT, PT, R33, -0x7f000001, RZ ;  /* 0x80ffffff21212810 */ /* 0x000fe20007ffe0ff */
        /* <DEDUP_REMOVED lines=64> */
[----:B------:R-:W-:Y:S01]  /*4b600*/  IADD3 R75, PT, PT, R28, R121, RZ ;  /* 0x000000791c4b7210 */ /* 0x000fe20007ffe0ff */
[----:B------:R-:W3:Y:S02]  /*4b610*/  LD.E R122, desc[UR22][R12.64+0x84c] ;  /* 0x00084c160c7a7980 */ /* 0x000ee4000c101900 */
[----:B------:R-:W-:Y:S02]  /*4b620*/  ISETP.GE.U32.AND P0, PT, R71, 0x7f000001, PT ;  /* 0x7f0000014700780c */ /* 0x000fe40003f06070 */
[----:B------:R0:W4:Y:S03]  /*4b630*/  LD.E R121, desc[UR22][R12.64+0x848] ;  /* 0x000848160c797980 */ /* 0x000126000c101900 */
        /* <DEDUP_REMOVED lines=24> */
[----:B---3--:R-:W-:Y:S01]  /*4b7c0*/  IMAD.WIDE.U32 R12, R122, R31, RZ ;  /* 0x0000001f7a0c7225 */ /* 0x008fe200078e00ff */
[----:B------:R-:W-:Y:S01]  /*4b7d0*/  ISETP.GE.U32.AND P0, PT, R29, 0x7f000001, PT ;  /* 0x7f0000011d00780c */ /* 0x000fe20003f06070 */
[----:B------:R-:W-:Y:S01]  /*4b7e0*/  ISETP.GE.U32.AND P1, PT, R28, 0x7f000001, PT ;  /* 0x7f0000011c00780c */ /* 0x000fe20003f26070 */
[----:B------:R-:W3:Y:S01]  /*4b7f0*/  LDL R122, [R1+0xbb4] ;  /* 0x000bb400017a7983 */ /* 0x000ee20000100800 */
[----:B------:R-:W-:-:S04]  /*4b800*/  IMAD R31, R12, 0x7effffff, RZ ;  /* 0x7effffff0c1f7824 */ /* 0x000fc800078e02ff */
[----:B------:R-:W-:Y:S02]  /*4b810*/  IMAD.HI.U32 R31, R31, 0x7f000001, R12 ;  /* 0x7f0000011f1f7827 */ /* 0x000fe400078e000c */
[----:B------:R-:W3:Y:S04]  /*4b820*/  LDL.64 R12, [R1+0x100] ;  /* 0x00010000010c7983 */ /* 0x000ee80000100a00 */
[----:B------:R-:W-:Y:S01]  /*4b830*/  @P0 IADD3 R29, PT, PT, R29, -0x7f000001, RZ ;  /* 0x80ffffff1d1d0810 */ /* 0x000fe20007ffe0ff */
[----:B------:R-:W-:-:S13]  /*4b840*/  ISETP.GE.U32.AND P0, PT, R73, 0x7f000001, PT ;  /* 0x7f0000014900780c */ /* 0x000fda0003f06070 */
[----:B------:R-:W-:Y:S01]  /*4b850*/  @P0 IADD3 R73, PT, PT, R73, -0x7f000001, RZ ;  /* 0x80ffffff49490810 */ /* 0x000fe20007ffe0ff */
[----:B------:R-:W-:-:S03]  /*4b860*/  ISETP.GE.U32.AND P0, PT, R31, 0x7f000001, PT ;  /* 0x7f0000011f00780c */ /* 0x000fc60003f06070 */
        /* <DEDUP_REMOVED lines=47> */
[----:B------:R-:W-:Y:S02]  /*4bb60*/  IADD3 R71, PT, PT, -R125, R71, RZ ;  /* 0x000000477d477210 */ /* 0x000fe40007ffe1ff */
[----:B------:R-:W-:Y:S02]  /*4bb70*/  IADD3 R59, PT, PT, R59, R59, RZ ;  /* 0x0000003b3b3b7210 */ /* 0x000fe40007ffe0ff */
[----:B------:R-:W-:Y:S02]  /*4bb80*/  IADD3 R62, PT, PT, R62, R62, RZ ;  /* 0x0000003e3e3e7210 */ /* 0x000fe40007ffe0ff */
[-C--:B------:R-:W-:Y:S02]  /*4bb90*/  IADD3 R72, PT, PT, R72, R35.reuse, RZ ;  /* 0x0000002348487210 */ /* 0x080fe40007ffe0ff */
[----:B------:R-:W-:Y:S02]  /*4bba0*/  IADD3 R64, PT, PT, R64, R35, RZ ;  /* 0x0000002340407210 */ /* 0x000fe40007ffe0ff */
[----:B------:R-:W-:-:S02]  /*4bbb0*/  IADD3 R63, PT, PT, R63, R31, RZ ;  /* 0x0000001f3f3f7210 */ /* 0x000fc40007ffe0ff */
[----:B------:R-:W-:Y:S02]  /*4bbc0*/  IADD3 R34, PT, PT, R34, R35, RZ ;  /* 0x0000002322227210 */ /* 0x000fe40007ffe0ff */
[----:B------:R-:W-:Y:S01]  /*4bbd0*/  IADD3 R30, PT, PT, R30, R31, RZ ;  /* 0x0000001f1e1e7210 */ /* 0x000fe20007ffe0ff */
[----:B------:R-:W4:Y:S01]  /*4bbe0*/  LDL R125, [R1+0x73c] ;  /* 0x00073c00017d7983 */ /* 0x000f220000100800 */
        /* <DEDUP_REMOVED lines=84> */
[----:B------:R-:W4:Y:S10]  /*4c130*/  LDL R122, [R1+0xbb0] ;  /* 0x000bb000017a7983 */ /* 0x000f340000100800 */
        /* <DEDUP_REMOVED lines=27> */
[----:B---3--:R-:W-:Y:S01]  /*4c2f0*/  IADD3 R119, PT, PT, R119, R121, RZ ;  /* 0x0000007977777210 */ /* 0x008fe20007ffe0ff */
[----:B------:R0:W-:Y:S01]  /*4c300*/  STL [R1+0x110], R28 ;  /* 0x0001101c01007387 */ /* 0x0001e20000100800 */
[----:B----4-:R-:W-:-:S08]  /*4c310*/  IADD3 R29, PT, PT, R29, R120, RZ ;  /* 0x000000781d1d7210 */ /* 0x010fd00007ffe0ff */
[----:B------:R-:W-:Y:S01]  /*4c320*/  @P0 IADD3 R73, PT, PT, R73, -0x7f000001, RZ ;  /* 0x80ffffff49490810 */ /* 0x000fe20007ffe0ff */
[----:B------:R-:W-:Y:S01]  /*4c330*/  ISETP.GE.U32.AND P2, PT, R119, 0x7f000001, PT ;  /* 0x7f0000017700780c */ /* 0x000fe20003f46070 */
[C---:B------:R-:W-:Y:S01]  /*4c340*/  ISETP.GE.U32.AND P0, PT, R29.reuse, 0x7f000001, PT ;  /* 0x7f0000011d00780c */ /* 0x040fe20003f06070 */
[----:B0-----:R-:W-:Y:S01]  /*4c350*/  @P1 IADD3 R28, PT, PT, R28, -0x7f000001, RZ ;  /* 0x80ffffff1c1c1810 */ /* 0x001fe20007ffe0ff */
[----:B------:R-:W3:Y:S04]  /*4c360*/  LDL R121, [R1+0xbb8] ;  /* 0x000bb80001797983 */ /* 0x000ee80000100800 */
[----:B------:R-:W-:Y:S04]  /*4c370*/  STL [R1+0x110], R28 ;  /* 0x0001101c01007387 */ /* 0x000fe80000100800 */
[----:B------:R0:W-:Y:S04]  /*4c380*/  STL [R1+0x114], R29 ;  /* 0x0001141d01007387 */ /* 0x0001e80000100800 */
[----:B------:R1:W-:Y:S01]  /*4c390*/  STL [R1+0x118], R119 ;  /* 0x0001187701007387 */ /* 0x0003e20000100800 */
[----:B0-----:R-:W-:-:S02]  /*4c3a0*/  @P0 IADD3 R29, PT, PT, R29, -0x7f000001, RZ ;  /* 0x80ffffff1d1d0810 */ /* 0x001fc40007ffe0ff */
[----:B-1----:R-:W-:Y:S01]  /*4c3b0*/  @P2 IADD3 R119, PT, PT, R119, -0x7f000001, RZ ;  /* 0x80ffffff77772810 */ /* 0x002fe20007ffe0ff */
[----:B------:R-:W-:Y:S01]  /*4c3c0*/  ISETP.GE.U32.AND P1, PT, R59, 0x7f000001, PT ;  /* 0x7f0000013b00780c */ /* 0x000fe20003f26070 */
[----:B------:R-:W-:-:S12]  /*4c3d0*/  ISETP.GE.U32.AND P0, PT, R74, 0x7f000001, PT ;  /* 0x7f0000014a00780c */ /* 0x000fd80003f06070 */
[----:B------:R-:W-:Y:S02]  /*4c3e0*/  @P1 IADD3 R59, PT, PT, R59, -0x7f000001, RZ ;  /* 0x80ffffff3b3b1810 */ /* 0x000fe40007ffe0ff */
[----:B------:R-:W-:Y:S01]  /*4c3f0*/  @P0 IADD3 R74, PT, PT, R74, -0x7f000001, RZ ;  /* 0x80ffffff4a4a0810 */ /* 0x000fe20007ffe0ff */
[----:B------:R-:W-:-:S13]  /*4c400*/  ISETP.GE.U32.AND P1, PT, R62, 0x7f000001, PT ;  /* 0x7f0000013e00780c */ /* 0x000fda0003f26070 */
[----:B------:R-:W-:Y:S02]  /*4c410*/  @P1 IADD3 R62, PT, PT, R62, -0x7f000001, RZ ;  /* 0x80ffffff3e3e1810 */ /* 0x000fe40007ffe0ff */
[----:B--2---:R-:W-:-:S05]  /*4c420*/  IADD3 R73, PT, PT, R73, R77, RZ ;  /* 0x0000004d49497210 */ /* 0x004fca0007ffe0ff */
[C---:B------:R-:W-:Y:S01]  /*4c430*/  ISETP.GE.U32.AND P3, PT, R73.reuse, 0x7f000001, PT ;  /* 0x7f0000014900780c */ /* 0x040fe20003f66070 */
[----:B------:R0:W-:Y:S04]  /*4c440*/  STL [R1+0x11c], R73 ;  /* 0x00011c4901007387 */ /* 0x0001e80000100800 */
[----:B------:R-:W-:Y:S04]  /*4c450*/  STL [R1+0x114], R29 ;  /* 0x0001141d01007387 */ /* 0x000fe80000100800 */
[----:B------:R1:W-:Y:S04]  /*4c460*/  STL [R1+0x118], R119 ;  /* 0x0001187701007387 */ /* 0x0003e80000100800 */
[----:B0-----:R-:W-:-:S05]  /*4c470*/  @P3 IADD3 R73, PT, PT, R73, -0x7f000001, RZ ;  /* 0x80ffffff49493810 */ /* 0x001fca0007ffe0ff */
[----:B------:R0:W-:Y:S04]  /*4c480*/  STL [R1+0x11c], R73 ;  /* 0x00011c4901007387 */ /* 0x0001e80000100800 */
[----:B-1----:R-:W2:Y:S04]  /*4c490*/  LD.E R119, desc[UR22][R12.64+0x870] ;  /* 0x000870160c777980 */ /* 0x002ea8000c101900 */
[----:B------:R-:W4:Y:S04]  /*4c4a0*/  LD.E R77, desc[UR22][R12.64+0x874] ;  /* 0x000874160c4d7980 */ /* 0x000f28000c101900 */
[----:B------:R-:W3:Y:S04]  /*4c4b0*/  LD.E R28, desc[UR22][R12.64+0x878] ;  /* 0x000878160c1c7980 */ /* 0x000ee8000c101900 */
[----:B------:R1:W3:Y:S01]  /*4c4c0*/  LD.E R29, desc[UR22][R12.64+0x87c] ;  /* 0x00087c160c1d7980 */ /* 0x0002e2000c101900 */
[----:B0-----:R-:W-:-:S03]  /*4c4d0*/  IADD3 R73, PT, PT, R68, R59, RZ ;  /* 0x0000003b44497210 */ /* 0x001fc60007ffe0ff */
[----:B------:R-:W3:Y:S01]  /*4c4e0*/  LDL R120, [R1+0x11c] ;  /* 0x00011c0001787983 */ /* 0x000ee20000100800 */
[----:B-1----:R-:W-:Y:S01]  /*4c4f0*/  IADD3 R12, PT, PT, R74, UR6, RZ ;  /* 0x000000064a0c7c10 */ /* 0x002fe2000fffe0ff */
[----:B------:R-:W-:-:S04]  /*4c500*/  ISETP.GE.U32.AND P0, PT, R73, 0x7f000001, PT ;  /* 0x7f0000014900780c */ /* 0x000fc80003f06070 */
[----:B------:R-:W-:Y:S01]  /*4c510*/  ISETP.GE.U32.AND P2, PT, R12, 0x7f000001, PT ;  /* 0x7f0000010c00780c */ /* 0x000fe20003f46070 */
[----:B------:R-:W-:Y:S02]  /*4c520*/  IADD3 R68, PT, PT, R76, R62, RZ ;  /* 0x0000003e4c447210 */ /* 0x000fe40007ffe0ff */
[----:B------:R-:W-:Y:S01]  /*4c530*/  IADD3 R59, PT, PT, R70, R70, RZ ;  /* 0x00000046463b7210 */ /* 0x000fe20007ffe0ff */
[----:B------:R-:W3:Y:S05]  /*4c540*/  LDL R76, [R1+0x110] ;  /* 0x00011000014c7983 */ /* 0x000eea0000100800 */
        /* <DEDUP_REMOVED lines=23> */
[-C--:B------:R-:W-:Y:S02]  /*4c6c0*/  IADD3 R71, PT, PT, R71, R33.reuse, RZ ;  /* 0x0000002147477210 */ /* 0x080fe40007ffe0ff */
[-C--:B------:R-:W-:Y:S02]  /*4c6d0*/  IADD3 R73, PT, PT, R73, R62.reuse, RZ ;  /* 0x0000003e49497210 */ /* 0x080fe40007ffe0ff */
[-C--:B------:R-:W-:Y:S02]  /*4c6e0*/  IADD3 R65, PT, PT, R65, R33.reuse, RZ ;  /* 0x0000002141417210 */ /* 0x080fe40007ffe0ff */
[----:B------:R-:W-:Y:S02]  /*4c6f0*/  IADD3 R68, PT, PT, R68, R62, RZ ;  /* 0x0000003e44447210 */ /* 0x000fe40007ffe0ff */
[----:B------:R-:W-:Y:S01]  /*4c700*/  IADD3 R32, PT, PT, R32, R33, RZ ;  /* 0x0000002120207210 */ /* 0x000fe20007ffe0ff */
[----:B------:R-:W3:Y:S01]  /*4c710*/  LDL R122, [R1+0x728] ;  /* 0x00072800017a7983 */ /* 0x000ee20000100800 */
        /* <DEDUP_REMOVED lines=24> */
[----:B------:R-:W-:-:S03]  /*4c8a0*/  @P3 IADD3 R29, PT, PT, R29, -0x7f000001, RZ ;  /* 0x80ffffff1d1d3810 */ /* 0x000fc60007ffe0ff */
[C---:B------:R-:W-:Y:S01]  /*4c8b0*/  ISETP.GE.U32.AND P0, PT, R70.reuse, 0x7f000001, PT ;  /* 0x7f0000014600780c */ /* 0x040fe20003f06070 */
[----:B------:R-:W-:Y:S01]  /*4c8c0*/  IADD3 R29, PT, PT, R29, R120, RZ ;  /* 0x000000781d1d7210 */ /* 0x000fe20007ffe0ff */
[----:B------:R0:W-:Y:S04]  /*4c8d0*/  STL [R1+0x110], R70 ;  /* 0x0001104601007387 */ /* 0x0001e80000100800 */
[----:B------:R-:W-:Y:S01]  /*4c8e0*/  ISETP.GE.U32.AND P3, PT, R29, 0x7f000001, PT ;  /* 0x7f0000011d00780c */ /* 0x000fe20003f66070 */
[----:B------:R-:W3:Y:S06]  /*4c8f0*/  LDL R120, [R1+0xbc4] ;  /* 0x000bc40001787983 */ /* 0x000eec0000100800 */
[----:B0-----:R-:W-:-:S05]  /*4c900*/  @P0 IADD3 R70, PT, PT, R70, -0x7f000001, RZ ;  /* 0x80ffffff46460810 */ /* 0x001fca0007ffe0ff */
[----:B------:R-:W-:Y:S01]  /*4c910*/  STL [R1+0x110], R70 ;  /* 0x0001104601007387 */ /* 0x000fe20000100800 */
[----:B--2---:R-:W-:-:S05]  /*4c920*/  IADD3 R28, PT, PT, R28, R119, RZ ;  /* 0x000000771c1c7210 */ /* 0x004fca0007ffe0ff */
[----:B------:R-:W-:Y:S01]  /*4c930*/  ISETP.GE.U32.AND P2, PT, R28, 0x7f000001, PT ;  /* 0x7f0000011c00780c */ /* 0x000fe20003f46070 */
[----:B----4-:R-:W-:-:S05]  /*4c940*/  IADD3 R74, PT, PT, R74, R77, RZ ;  /* 0x0000004d4a4a7210 */ /* 0x010fca0007ffe0ff */
        /* <DEDUP_REMOVED lines=8> */
[----:B------:R0:W-:Y:S04]  /*4c9d0*/  STL [R1+0x118], R28 ;  /* 0x0001181c01007387 */ /* 0x0001e80000100800 */
[----:B------:R1:W-:Y:S04]  /*4c9e0*/  STL [R1+0x11c], R29 ;  /* 0x00011c1d01007387 */ /* 0x0003e80000100800 */
[----:B---3--:R-:W2:Y:S04]  /*4c9f0*/  LD.E R74, desc[UR22][R12.64+0x884] ;  /* 0x000884160c4a7980 */ /* 0x008ea8000c101900 */
[----:B0-----:R-:W3:Y:S04]  /*4ca00*/  LD.E R28, desc[UR22][R12.64+0x880] ;  /* 0x000880160c1c7980 */ /* 0x001ee8000c101900 */
[----:B------:R-:W4:Y:S04]  /*4ca10*/  LD.E R70, desc[UR22][R12.64+0x888] ;  /* 0x000888160c467980 */ /* 0x000f28000c101900 */
[----:B-1----:R3:W2:Y:S01]  /*4ca20*/  LD.E R29, desc[UR22][R12.64+0x88c] ;  /* 0x00088c160c1d7980 */ /* 0x0026a2000c101900 */
[----:B------:R-:W-:-:S03]  /*4ca30*/  ISETP.GE.U32.AND P0, PT, R72, 0x7f000001, PT ;  /* 0x7f0000014800780c */ /* 0x000fc60003f06070 */
[----:B------:R-:W2:Y:S04]  /*4ca40*/  LDL R76, [R1+0x110] ;  /* 0x00011000014c7983 */ /* 0x000ea80000100800 */
[----:B------:R-:W4:Y:S04]  /*4ca50*/  LDL R75, [R1+0x114] ;  /* 0x00011400014b7983 */ /* 0x000f280000100800 */
[----:B------:R-:W4:Y:S02]  /*4ca60*/  LDL R77, [R1+0x118] ;  /* 0x00011800014d7983 */ /* 0x000f240000100800 */
[----:B------:R-:W-:-:S02]  /*4ca70*/  @P0 IADD3 R72, PT, PT, R72, -0x7f000001, RZ ;  /* 0x80ffffff48480810 */ /* 0x000fc40007ffe0ff */
[----:B------:R-:W4:Y:S03]  /*4ca80*/  LDL R119, [R1+0x11c] ;  /* 0x00011c0001777983 */ /* 0x000f260000100800 */
[----:B------:R-:W-:Y:S01]  /*4ca90*/  ISETP.GE.U32.AND P0, PT, R72, R121, PT ;  /* 0x000000794800720c */ /* 0x000fe20003f06070 */
[----:B------:R-:W-:Y:S02]  /*4caa0*/  IADD3 R72, PT, PT, -R121, R72, RZ ;  /* 0x0000004879487210 */ /* 0x000fe40007ffe1ff */
[----:B------:R-:W4:Y:S10]  /*4cab0*/  LDL R121, [R1+0x718] ;  /* 0x0007180001797983 */ /* 0x000f340000100800 */
        /* <DEDUP_REMOVED lines=53> */
[----:B------:R-:W-:Y:S02]  /*4ce10*/  IADD3 R29, PT, PT, -R120, R29, RZ ;  /* 0x0000001d781d7210 */ /* 0x000fe40007ffe1ff */
[----:B------:R-:W4:Y:S10]  /*4ce20*/  LDL R120, [R1+0xbd4] ;  /* 0x000bd40001787983 */ /* 0x000f340000100800 */
        /* <DEDUP_REMOVED lines=55> */
[----:B------:R-:W-:Y:S02]  /*4d1a0*/  IADD3 R71, PT, PT, -R120, R71, RZ ;  /* 0x0000004778477210 */ /* 0x000fe40007ffe1ff */
[----:B------:R-:W3:Y:S10]  /*4d1b0*/  LDL R120, [R1+0xbc8] ;  /* 0x000bc80001787983 */ /* 0x000ef40000100800 */
        /* <DEDUP_REMOVED lines=24> */
[----:B------:R-:W-:Y:S01]  /*4d340*/  IADD3 R72, PT, PT, R75, R72, RZ ;  /* 0x000000484b487210 */ /* 0x000fe20007ffe0ff */
[----:B------:R0:W-:Y:S01]  /*4d350*/  STL [R1+0x110], R69 ;  /* 0x0001104501007387 */ /* 0x0001e20000100800 */
[----:B------:R-:W-:Y:S01]  /*4d360*/  IADD3 R28, PT, PT, R28, R74, RZ ;  /* 0x0000004a1c1c7210 */ /* 0x000fe20007ffe0ff */
[----:B------:R-:W-:Y:S02]  /*4d370*/  ISETP.GE.U32.AND P1, PT, R70, 0x7f000001, PT ;  /* 0x7f0000014600780c */ /* 0x000fe40003f26070 */
[----:B------:R-:W-:Y:S01]  /*4d380*/  ISETP.GE.U32.AND P2, PT, R72, 0x7f000001, PT ;  /* 0x7f0000014800780c */ /* 0x000fe20003f46070 */
[----:B------:R-:W2:Y:S01]  /*4d390*/  LDL R119, [R1+0xbe8] ;  /* 0x000be80001777983 */ /* 0x000ea20000100800 */
        /* <DEDUP_REMOVED lines=9> */
[----:B---3--:R-:W-:-:S03]  /*4d430*/  @P3 IADD3 R28, PT, PT, R28, -0x7f000001, RZ ;  /* 0x80ffffff1c1c3810 */ /* 0x008fc60007ffe0ff */
        /* <DEDUP_REMOVED lines=250> */
[----:B------:R-:W-:Y:S01]  /*4e3e0*/  ISETP.GE.U32.AND P0, PT, R72, 0x7f000001, PT ;  /* 0x7f0000014800780c */ /* 0x000fe20003f06070 */
[----:B------:R-:W-:Y:S01]  /*4e3f0*/  ISETP.GE.U32.AND P1, PT, R73, 0x7f000001, PT ;  /* 0x7f0000014900780c */ /* 0x000fe20003f26070 */
[----:B------:R-:W-:Y:S01]  /*4e400*/  ISETP.GE.U32.AND P2, PT, R70, 0x7f000001, PT ;  /* 0x7f0000014600780c */ /* 0x000fe20003f46070 */
[----:B------:R-:W-:Y:S01]  /*4e410*/  IMAD R68, R28, 0x7effffff, RZ ;  /* 0x7effffff1c447824 */ /* 0x000fe200078e02ff */
[----:B------:R-:W2:Y:S03]  /*4e420*/  LDL R71, [R1+0xbdc] ;  /* 0x000bdc0001477983 */ /* 0x000ea60000100800 */
[----:B------:R-:W-:-:S05]  /*4e430*/  IMAD.HI.U32 R28, R68, 0x7f000001, R28 ;  /* 0x7f000001441c7827 */ /* 0x000fca00078e001c */
[----:B------:R-:W-:Y:S01]  /*4e440*/  ISETP.GE.U32.AND P3, PT, R28, 0x7f000001, PT ;  /* 0x7f0000011c00780c */ /* 0x000fe20003f66070 */
[----:B------:R-:W-:Y:S02]  /*4e450*/  @P0 IADD3 R72, PT, PT, R72, -0x7f000001, RZ ;  /* 0x80ffffff48480810 */ /* 0x000fe40007ffe0ff */
[----:B------:R-:W-:Y:S02]  /*4e460*/  @P1 IADD3 R73, PT, PT, R73, -0x7f000001, RZ ;  /* 0x80ffffff49491810 */ /* 0x000fe40007ffe0ff */
[----:B------:R-:W-:Y:S02]  /*4e470*/  @P2 IADD3 R70, PT, PT, R70, -0x7f000001, RZ ;  /* 0x80ffffff46462810 */ /* 0x000fe40007ffe0ff */
[----:B------:R-:W-:Y:S02]  /*4e480*/  IADD3 R63, PT, PT, R72, R63, RZ ;  /* 0x0000003f483f7210 */ /* 0x000fe40007ffe0ff */
[----:B------:R-:W-:Y:S02]  /*4e490*/  IADD3 R64, PT, PT, R73, R64, RZ ;  /* 0x0000004049407210 */ /* 0x000fe40007ffe0ff */
[----:B------:R-:W-:Y:S01]  /*4e4a0*/  IADD3 R65, PT, PT, R70, R65, RZ ;  /* 0x0000004146417210 */ /* 0x000fe20007ffe0ff */
[----:B------:R-:W3:Y:S01]  /*4e4b0*/  LDL R72, [R1+0x470] ;  /* 0x0004700001487983 */ /* 0x000ee20000100800 */
[----:B------:R-:W-:Y:S01]  /*4e4c0*/  ISETP.GE.U32.AND P0, PT, R63, 0x7f000001, PT ;  /* 0x7f0000013f00780c */ /* 0x000fe20003f06070 */
[----:B------:R-:W-:Y:S01]  /*4e4d0*/  @P3 IADD3 R28, PT, PT, R28, -0x7f000001, RZ ;  /* 0x80ffffff1c1c3810 */ /* 0x000fe20007ffe0ff */
[----:B------:R-:W-:Y:S01]  /*4e4e0*/  ISETP.GE.U32.AND P1, PT, R64, 0x7f000001, PT ;  /* 0x7f0000014000780c */ /* 0x000fe20003f26070 */
[----:B------:R0:W-:Y:S02]  /*4e4f0*/  STL [R1+0x110], R63 ;  /* 0x0001103f01007387 */ /* 0x0001e40000100800 */
[----:B------:R-:W-:Y:S01]  /*4e500*/  IADD3 R28, PT, PT, R28, R69, RZ ;  /* 0x000000451c1c7210 */ /* 0x000fe20007ffe0ff */
[----:B------:R-:W-:Y:S01]  /*4e510*/  ISETP.GE.U32.AND P2, PT, R65, 0x7f000001, PT ;  /* 0x7f0000014100780c */ /* 0x000fe20003f46070 */
[----:B------:R-:W4:Y:S03]  /*4e520*/  LDL R73, [R1+0x484] ;  /* 0x0004840001497983 */ /* 0x000f260000100800 */
[----:B------:R-:W-:-:S03]  /*4e530*/  ISETP.GE.U32.AND P3, PT, R28, 0x7f000001, PT ;  /* 0x7f0000011c00780c */ /* 0x000fc60003f66070 */
        /* <DEDUP_REMOVED lines=8> */
[----:B------:R-:W-:-:S03]  /*4e5c0*/  @P3 IADD3 R28, PT, PT, R28, -0x7f000001, RZ ;  /* 0x80ffffff1c1c3810 */ /* 0x000fc60007ffe0ff */
[----:B------:R-:W-:Y:S04]  /*4e5d0*/  STL [R1+0x118], R65 ;  /* 0x0001184101007387 */ /* 0x000fe80000100800 */
[----:B------:R0:W-:Y:S04]  /*4e5e0*/  STL [R1+0x11c], R28 ;  /* 0x00011c1c01007387 */ /* 0x0001e80000100800 */
[----:B------:R-:W2:Y:S01]  /*4e5f0*/  LDL R63, [R1+0x110] ;  /* 0x00011000013f7983 */ /* 0x000ea20000100800 */
[----:B------:R-:W-:-:S03]  /*4e600*/  ISETP.GE.U32.AND P0, PT, R34, 0x7f000001, PT ;  /* 0x7f0000012200780c */ /* 0x000fc60003f06070 */
[----:B------:R-:W2:Y:S04]  /*4e610*/  LD.E R69, desc[UR22][R12.64+0x904] ;  /* 0x000904160c457980 */ /* 0x000ea8000c101900 */
[----:B0-----:R-:W2:Y:S04]  /*4e620*/  LD.E R28, desc[UR22][R12.64+0x900] ;  /* 0x000900160c1c7980 */ /* 0x001ea8000c101900 */
        /* <DEDUP_REMOVED lines=11> */
[----:B------:R-:W-:-:S05]  /*4e6e0*/  IADD3 R63, PT, PT, R28, R63, RZ ;  /* 0x0000003f1c3f7210 */ /* 0x000fca0007ffe0ff */
[----:B------:R0:W-:Y:S04]  /*4e6f0*/  STL [R1+0x110], R63 ;  /* 0x0001103f01007387 */ /* 0x0001e80000100800 */
[----:B------:R-:W2:Y:S04]  /*4e700*/  LDL R64, [R1+0x114] ;  /* 0x0001140001407983 */ /* 0x000ea80000100800 */
[----:B------:R-:W4:Y:S04]  /*4e710*/  LDL R65, [R1+0x118] ;  /* 0x0001180001417983 */ /* 0x000f280000100800 */
[----:B------:R-:W4:Y:S04]  /*4e720*/  LDL R68, [R1+0x11c] ;  /* 0x00011c0001447983 */ /* 0x000f280000100800 */
[----:B------:R-:W4:Y:S01]  /*4e730*/  LDL.64 R12, [R1+0x100] ;  /* 0x00010000010c7983 */ /* 0x000f220000100a00 */
[----:B------:R-:W-:-:S04]  /*4e740*/  IMAD.WIDE.U32 R28, R69, R34, RZ ;  /* 0x00000022451c7225 */ /* 0x000fc800078e00ff */
[----:B------:R-:W-:-:S04]  /*4e750*/  IMAD R69, R28, 0x7effffff, RZ ;  /* 0x7effffff1c457824 */ /* 0x000fc800078e02ff */
[----:B------:R-:W-:-:S04]  /*4e760*/  IMAD.HI.U32 R69, R69, 0x7f000001, R28 ;  /* 0x7f00000145457827 */ /* 0x000fc800078e001c */
[----:B---3--:R-:W-:-:S04]  /*4e770*/  IMAD.WIDE.U32 R28, R35, R34, RZ ;  /* 0x00000022231c7225 */ /* 0x008fc800078e00ff */
[----:B------:R-:W-:-:S04]  /*4e780*/  IMAD R35, R28, 0x7effffff, RZ ;  /* 0x7effffff1c237824 */ /* 0x000fc800078e02ff */
[----:B------:R-:W-:-:S04]  /*4e790*/  IMAD.HI.U32 R35, R35, 0x7f000001, R28 ;  /* 0x7f00000123237827 */ /* 0x000fc800078e001c */
[----:B------:R-:W-:Y:S01]  /*4e7a0*/  IMAD.WIDE.U32 R28, R70, R34, RZ ;  /* 0x00000022461c7225 */ /* 0x000fe200078e00ff */
[----:B------:R-:W-:Y:S01]  /*4e7b0*/  ISETP.GE.U32.AND P0, PT, R69, 0x7f000001, PT ;  /* 0x7f0000014500780c */ /* 0x000fe20003f06070 */
[----:B------:R-:W-:Y:S01]  /*4e7c0*/  ISETP.GE.U32.AND P1, PT, R35, 0x7f000001, PT ;  /* 0x7f0000012300780c */ /* 0x000fe20003f26070 */
[----:B------:R-:W3:Y:S01]  /*4e7d0*/  LDL R70, [R1+0xbe4] ;  /* 0x000be40001467983 */ /* 0x000ee20000100800 */
[----:B------:R-:W-:-:S04]  /*4e7e0*/  IMAD R34, R28, 0x7effffff, RZ ;  /* 0x7effffff1c227824 */ /* 0x000fc800078e02ff */
[----:B------:R-:W-:-:S05]  /*4e7f0*/  IMAD.HI.U32 R28, R34, 0x7f000001, R28 ;  /* 0x7f000001221c7827 */ /* 0x000fca00078e001c */
[----:B------:R-:W-:Y:S01]  /*4e800*/  ISETP.GE.U32.AND P2, PT, R28, 0x7f000001, PT ;  /* 0x7f0000011c00780c */ /* 0x000fe20003f46070 */
[----:B------:R-:W-:Y:S02]  /*4e810*/  @P0 IADD3 R69, PT, PT, R69, -0x7f000001, RZ ;  /* 0x80ffffff45450810 */ /* 0x000fe40007ffe0ff */
[----:B------:R-:W-:Y:S01]  /*4e820*/  @P1 IADD3 R35, PT, PT, R35, -0x7f000001, RZ ;  /* 0x80ffffff23231810 */ /* 0x000fe20007ffe0ff */
[----:B------:R-:W-:-:S09]  /*4e830*/  ISETP.GE.U32.AND P0, PT, R63, 0x7f000001, PT ;  /* 0x7f0000013f00780c */ /* 0x000fd20003f06070 */
[----:B------:R-:W-:-:S04]  /*4e840*/  @P2 IADD3 R28, PT, PT, R28, -0x7f000001, RZ ;  /* 0x80ffffff1c1c2810 */ /* 0x000fc80007ffe0ff */
        /* <DEDUP_REMOVED lines=40> */
[----:B---3--:R-:W-:Y:S01]  /*4ead0*/  IMAD.WIDE.U32 R28, R68, R30, RZ ;  /* 0x0000001e441c7225 */ /* 0x008fe200078e00ff */
        /* <DEDUP_REMOVED lines=88> */
[----:B------:R2:W3:Y:S01]  /*4f060*/  LD.E R29, desc[UR22][R12.64+0x93c] ;  /* 0x00093c160c1d7980 */ /* 0x0004e2000c101900 */
[----:B------:R-:W-:-:S02]  /*4f070*/  IADD3 R63, PT, PT, R129, R72, RZ ;  /* 0x00000048813f7210 */ /* 0x000fc40007ffe0ff */
[----:B------:R-:W-:-:S03]  /*4f080*/  IADD3 R69, PT, PT, R133, R130, RZ ;  /* 0x0000008285457210 */ /* 0x000fc60007ffe0ff */
[----:B------:R-:W-:Y:S02]  /*4f090*/  ISETP.GE.U32.AND P0, PT, R63, 0x7f000001, PT ;  /* 0x7f0000013f00780c */ /* 0x000fe40003f06070 */
[----:B------:R-:W-:Y:S01]  /*4f0a0*/  ISETP.GE.U32.AND P1, PT, R69, 0x7f000001, PT ;  /* 0x7f0000014500780c */ /* 0x000fe20003f26070 */
[----:B------:R-:W-:Y:S02]  /*4f0b0*/  IADD3 R30, PT, PT, R126, R73, RZ ;  /* 0x000000497e1e7210 */ /* 0x000fe40007ffe0ff */
[----:B------:R-:W-:-:S08]  /*4f0c0*/  IADD3 R71, PT, PT, R76, R127, RZ ;  /* 0x0000007f4c477210 */ /* 0x000fd00007ffe0ff */
[----:B------:R-:W-:Y:S02]  /*4f0d0*/  @P0 IADD3 R63, PT, PT, R63, -0x7f000001, RZ ;  /* 0x80ffffff3f3f0810 */ /* 0x000fe40007ffe0ff */
[----:B------:R-:W-:-:S04]  /*4f0e0*/  @P1 IADD3 R69, PT, PT, R69, -0x7f000001, RZ ;  /* 0x80ffffff45451810 */ /* 0x000fc80007ffe0ff */
[----:B------:R-:W-:Y:S01]  /*4f0f0*/  IADD3 R31, PT, PT, R63, R69, RZ ;  /* 0x000000453f1f7210 */ /* 0x000fe20007ffe0ff */
[----:B------:R-:W-:Y:S01]  /*4f100*/  ISETP.GE.U32.AND P1, PT, R30, 0x7f000001, PT ;  /* 0x7f0000011e00780c */ /* 0x000fe20003f26070 */
[----:B------:R-:W-:-:S03]  /*4f110*/  ISETP.GE.U32.AND P2, PT, R71, 0x7f000001, PT ;  /* 0x7f0000014700780c */ /* 0x000fc60003f46070 */
[----:B------:R-:W-:Y:S01]  /*4f120*/  ISETP.GE.U32.AND P0, PT, R31, 0x7f000001, PT ;  /* 0x7f0000011f00780c */ /* 0x000fe20003f06070 */
[----:B------:R-:W-:Y:S02]  /*4f130*/  IADD3 R35, PT, PT, R59, R62, RZ ;  /* 0x0000003e3b237210 */ /* 0x000fe40007ffe0ff */
[----:B------:R-:W-:-:S06]  /*4f140*/  IADD3 R74, PT, PT, R132, R122, RZ ;  /* 0x0000007a844a7210 */ /* 0x000fcc0007ffe0ff */
[----:B------:R-:W-:Y:S02]  /*4f150*/  @P1 IADD3 R30, PT, PT, R30, -0x7f000001, RZ ;  /* 0x80ffffff1e1e1810 */ /* 0x000fe40007ffe0ff */
[----:B------:R-:W-:Y:S02]  /*4f160*/  @P2 IADD3 R71, PT, PT, R71, -0x7f000001, RZ ;  /* 0x80ffffff47472810 */ /* 0x000fe40007ffe0ff */
[----:B------:R-:W-:Y:S02]  /*4f170*/  @P0 IADD3 R31, PT, PT, R31, -0x7f000001, RZ ;  /* 0x80ffffff1f1f0810 */ /* 0x000fe40007ffe0ff */
        /* <DEDUP_REMOVED lines=8> */
[----:B------:R-:W-:-:S08]  /*4f200*/  IADD3 R62, PT, PT, R120, R134, RZ ;  /* 0x00000086783e7210 */ /* 0x000fd00007ffe0ff */
[----:B------:R-:W-:Y:S02]  /*4f210*/  @P0 IADD3 R35, PT, PT, R35, -0x7f000001, RZ ;  /* 0x80ffffff23230810 */ /* 0x000fe40007ffe0ff */
[----:B------:R-:W-:Y:S02]  /*4f220*/  @P4 IADD3 R74, PT, PT, R74, -0x7f000001, RZ ;  /* 0x80ffffff4a4a4810 */ /* 0x000fe40007ffe0ff */
[----:B------:R-:W-:Y:S02]  /*4f230*/  @P2 IADD3 R32, PT, PT, R32, -0x7f000001, RZ ;  /* 0x80ffffff20202810 */ /* 0x000fe40007ffe0ff */
[----:B------:R-:W-:Y:S02]  /*4f240*/  @P1 IADD3 R33, PT, PT, R33, -0x7f000001, RZ ;  /* 0x80ffffff21211810 */ /* 0x000fe40007ffe0ff */
[----:B------:R-:W-:Y:S01]  /*4f250*/  @P3 IADD3 R72, PT, PT, R72, -0x7f000001, RZ ;  /* 0x80ffffff48483810 */ /* 0x000fe20007ffe0ff */
[----:B------:R-:W-:Y:S01]  /*4f260*/  ISETP.GE.U32.AND P5, PT, R35, R75, PT ;  /* 0x0000004b2300720c */ /* 0x000fe20003fa6070 */
[----:B------:R-:W-:-:S02]  /*4f270*/  IADD3 R35, PT, PT, -R75, R35, RZ ;  /* 0x000000234b237210 */ /* 0x000fc40007ffe1ff */
        /* <DEDUP_REMOVED lines=15> */
[----:B------:R-:W-:Y:S02]  /*4f370*/  IADD3 R73, PT, PT, R63, UR6, RZ ;  /* 0x000000063f497c10 */ /* 0x000fe4000fffe0ff */
[----:B------:R-:W-:Y:S02]  /*4f380*/  IADD3 R119, PT, PT, R70, R34, RZ ;  /* 0x0000002246777210 */ /* 0x000fe40007ffe0ff */
[----:B------:R-:W-:Y:S01]  /*4f390*/  IADD3 R30, PT, PT, R30, R64, RZ ;  /* 0x000000401e1e7210 */ /* 0x000fe20007ffe0ff */
[----:B------:R-:W-:Y:S01]  /*4f3a0*/  ISETP.GE.U32.AND P2, PT, R59, 0x7f000001, PT ;  /* 0x7f0000013b00780c */ /* 0x000fe20003f46070 */
[----:B------:R-:W-:Y:S01]  /*4f3b0*/  ISETP.GE.U32.AND P3, PT, R73, 0x7f000001, PT ;  /* 0x7f0000014900780c */ /* 0x000fe20003f66070 */
[----:B------:R-:W-:Y:S02]  /*4f3c0*/  ISETP.GE.U32.AND P1, PT, R119, 0x7f000001, PT ;  /* 0x7f0000017700780c */ /* 0x000fe40003f26070 */
[----:B------:R-:W-:Y:S01]  /*4f3d0*/  ISETP.GE.U32.AND P0, PT, R30, 0x7f000001, PT ;  /* 0x7f0000011e00780c */ /* 0x000fe20003f06070 */
[----:B------:R-:W-:-:S08]  /*4f3e0*/  @!P5 IADD3 R35, PT, PT, R35, 0x7f000001, RZ ;  /* 0x7f0000012323d810 */ /* 0x000fd00007ffe0ff */
[----:B------:R-:W-:Y:S02]  /*4f3f0*/  @P2 IADD3 R59, PT, PT, R59, -0x7f000001, RZ ;  /* 0x80ffffff3b3b2810 */ /* 0x000fe40007ffe0ff */
[----:B------:R-:W-:Y:S02]  /*4f400*/  @P3 IADD3 R73, PT, PT, R73, -0x7f000001, RZ ;  /* 0x80ffffff49493810 */ /* 0x000fe40007ffe0ff */
[----:B------:R-:W-:Y:S02]  /*4f410*/  @P1 IADD3 R119, PT, PT, R119, -0x7f000001, RZ ;  /* 0x80ffffff77771810 */ /* 0x000fe40007ffe0ff */
[----:B------:R-:W-:-:S04]  /*4f420*/  @P0 IADD3 R30, PT, PT, R30, -0x7f000001, RZ ;  /* 0x80ffffff1e1e0810 */ /* 0x000fc80007ffe0ff */
[----:B------:R-:W-:-:S05]  /*4f430*/  IADD3 R73, PT, PT, R30, R73, RZ ;  /* 0x000000491e497210 */ /* 0x000fca0007ffe0ff */
[----:B------:R-:W-:-:S13]  /*4f440*/  ISETP.GE.U32.AND P2, PT, R73, 0x7f000001, PT ;  /* 0x7f0000014900780c */ /* 0x000fda0003f46070 */
[----:B------:R-:W-:Y:S01]  /*4f450*/  @P2 IADD3 R73, PT, PT, R73, -0x7f000001, RZ ;  /* 0x80ffffff49492810 */ /* 0x000fe20007ffe0ff */
[----:B--2---:R-:W-:-:S04]  /*4f460*/  IMAD.WIDE.U32 R12, R65, R35, RZ ;  /* 0x00000023410c7225 */ /* 0x004fc800078e00ff */
[----:B------:R-:W-:-:S04]  /*4f470*/  IMAD R65, R12, 0x7effffff, RZ ;  /* 0x7effffff0c417824 */ /* 0x000fc800078e02ff */
[----:B------:R-:W-:-:S04]  /*4f480*/  IMAD.HI.U32 R65, R65, 0x7f000001, R12 ;  /* 0x7f00000141417827 */ /* 0x000fc800078e000c */
[----:B---3--:R-:W-:Y:S01]  /*4f490*/  IMAD.WIDE.U32 R12, R68, R35, RZ ;  /* 0x00000023440c7225 */ /* 0x008fe200078e00ff */
[----:B------:R-:W-:Y:S02]  /*4f4a0*/  IADD3 R68, PT, PT, R72, R119, RZ ;  /* 0x0000007748447210 */ /* 0x000fe40007ffe0ff */
[----:B------:R-:W-:Y:S01]  /*4f4b0*/  IADD3 R72, PT, PT, R134, R59, RZ ;  /* 0x0000003b86487210 */ /* 0x000fe20007ffe0ff */
[----:B------:R-:W-:Y:S01]  /*4f4c0*/  IMAD R70, R12, 0x7effffff, RZ ;  /* 0x7effffff0c467824 */ /* 0x000fe200078e02ff */
[----:B------:R-:W2:Y:S01]  /*4f4d0*/  LDL.LU R134, [R1+0x708] ;  /* 0x0007080001867983 */ /* 0x000ea20000300800 */
[----:B------:R-:W-:Y:S02]  /*4f4e0*/  ISETP.GE.U32.AND P0, PT, R68, 0x7f000001, PT ;  /* 0x7f0000014400780c */ /* 0x000fe40003f06070 */
[----:B------:R-:W-:Y:S01]  /*4f4f0*/  ISETP.GE.U32.AND P1, PT, R72, 0x7f000001, PT ;  /* 0x7f0000014800780c */ /* 0x000fe20003f26070 */
[----:B------:R-:W-:-:S04]  /*4f500*/  IMAD.HI.U32 R70, R70, 0x7f000001, R12 ;  /* 0x7f00000146467827 */ /* 0x000fc800078e000c */
[----:B----4-:R-:W-:-:S06]  /*4f510*/  IMAD.WIDE.U32 R12, R28, R35, RZ ;  /* 0x000000231c0c7225 */ /* 0x010fcc00078e00ff */
[----:B------:R-:W-:Y:S02]  /*4f520*/  @P0 IADD3 R68, PT, PT, R68, -0x7f000001, RZ ;  /* 0x80ffffff44440810 */ /* 0x000fe40007ffe0ff */
[----:B------:R-:W-:Y:S01]  /*4f530*/  @P1 IADD3 R72, PT, PT, R72, -0x7f000001, RZ ;  /* 0x80ffffff48481810 */ /* 0x000fe20007ffe0ff */
[----:B------:R-:W-:Y:S01]  /*4f540*/  IMAD R28, R12, 0x7effffff, RZ ;  /* 0x7effffff0c1c7824 */ /* 0x000fe200078e02ff */
[----:B------:R-:W-:Y:S02]  /*4f550*/  IADD3 R73, PT, PT, R68, R73, RZ ;  /* 0x0000004944497210 */ /* 0x000fe40007ffe0ff */
[----:B------:R-:W-:Y:S01]  /*4f560*/  IADD3 R62, PT, PT, R62, R72, RZ ;  /* 0x000000483e3e7210 */ /* 0x000fe20007ffe0ff */
[----:B------:R-:W-:Y:S02]  /*4f570*/  IMAD.HI.U32 R28, R28, 0x7f000001, R12 ;  /* 0x7f0000011c1c7827 */ /* 0x000fe400078e000c */
[----:B------:R-:W-:Y:S02]  /*4f580*/  ISETP.GE.U32.AND P1, PT, R73, 0x7f000001, PT ;  /* 0x7f0000014900780c */ /* 0x000fe40003f26070 */
[----:B------:R-:W-:Y:S01]  /*4f590*/  ISETP.GE.U32.AND P0, PT, R62, 0x7f000001, PT ;  /* 0x7f0000013e00780c */ /* 0x000fe20003f06070 */
[----:B------:R-:W-:-:S04]  /*4f5a0*/  IMAD.WIDE.U32 R12, R29, R35, RZ ;  /* 0x000000231d0c7225 */ /* 0x000fc800078e00ff */
[----:B------:R-:W-:-:S04]  /*4f5b0*/  IMAD R29, R12, 0x7effffff, RZ ;  /* 0x7effffff0c1d7824 */ /* 0x000fc800078e02ff */
[----:B------:R-:W-:Y:S01]  /*4f5c0*/  IMAD.HI.U32 R29, R29, 0x7f000001, R12 ;  /* 0x7f0000011d1d7827 */ /* 0x000fe200078e000c */
[----:B------:R-:W-:Y:S02]  /*4f5d0*/  IADD3 R13, PT, PT, R133, R133, RZ ;  /* 0x00000085850d7210 */ /* 0x000fe40007ffe0ff */
[----:B------:R-:W-:Y:S02]  /*4f5e0*/  @P1 IADD3 R73, PT, PT, R73, -0x7f000001, RZ ;  /* 0x80ffffff49491810 */ /* 0x000fe40007ffe0ff */
[----:B------:R-:W-:Y:S02]  /*4f5f0*/  @P0 IADD3 R62, PT, PT, R62, -0x7f000001, RZ ;  /* 0x80ffffff3e3e0810 */ /* 0x000fe40007ffe0ff */
[----:B------:R-:W-:Y:S01]  /*4f600*/  IADD3 R12, PT, PT, R76, R76, RZ ;  /* 0x0000004c4c0c7210 */ /* 0x000fe20007ffe0ff */
[----:B------:R-:W-:Y:S01]  /*4f610*/  ISETP.GE.U32.AND P0, PT, R13, 0x7f000001, PT ;  /* 0x7f0000010d00780c */ /* 0x000fe20003f06070 */
[----:B------:R-:W3:Y:S01]  /*4f620*/  LDL.LU R133, [R1+0x700] ;  /* 0x0007000001857983 */ /* 0x000ee20000300800 */
[----:B------:R-:W-:-:S05]  /*4f630*/  IADD3 R35, PT, PT, R62, R73, RZ ;  /* 0x000000493e237210 */ /* 0x000fca0007ffe0ff */
[----:B------:R-:W-:Y:S01]  /*4f640*/  ISETP.GE.U32.AND P2, PT, R35, 0x7f000001, PT ;  /* 0x7f0000012300780c */ /* 0x000fe20003f46070 */
[----:B------:R-:W-:-:S05]  /*4f650*/  ISETP.GE.U32.AND P1, PT, R12, 0x7f000001, PT ;  /* 0x7f0000010c00780c */ /* 0x000fca0003f26070 */
[----:B------:R-:W-:-:S04]  /*4f660*/  @P0 IADD3 R13, PT, PT, R13, -0x7f000001, RZ ;  /* 0x80ffffff0d0d0810 */ /* 0x000fc80007ffe0ff */
[----:B------:R-:W-:-:S03]  /*4f670*/  IADD3 R33, PT, PT, R33, R13, RZ ;  /* 0x0000000d21217210 */ /* 0x000fc60007ffe0ff */
[----:B------:R-:W-:Y:S02]  /*4f680*/  @P2 IADD3 R35, PT, PT, R35, -0x7f000001, RZ ;  /* 0x80ffffff23232810 */ /* 0x000fe40007ffe0ff */
[----:B------:R-:W-:Y:S02]  /*4f690*/  ISETP.GE.U32.AND P0, PT, R33, 0x7f000001, PT ;  /* 0x7f0000012100780c */ /* 0x000fe40003f06070 */
[----:B------:R-:W-:Y:S02]  /*4f6a0*/  IADD3 R76, PT, PT, R63, R35, RZ ;  /* 0x000000233f4c7210 */ /* 0x000fe40007ffe0ff */
[----:B------:R-:W-:-:S03]  /*4f6b0*/  @P1 IADD3 R12, PT, PT, R12, -0x7f000001, RZ ;  /* 0x80ffffff0c0c1810 */ /* 0x000fc60007ffe0ff */
[----:B------:R-:W-:Y:S01]  /*4f6c0*/  ISETP.GE.U32.AND P2, PT, R76, 0x7f000001, PT ;  /* 0x7f0000014c00780c */ /* 0x000fe20003f46070 */
[----:B------:R-:W-:Y:S02]  /*4f6d0*/  IADD3 R63, PT, PT, R64, R12, RZ ;  /* 0x0000000c403f7210 */ /* 0x000fe40007ffe0ff */
[----:B------:R-:W-:-:S03]  /*4f6e0*/  IADD3 R12, PT, PT, R132, R132, RZ ;  /* 0x00000084840c7210 */ /* 0x000fc60007ffe0ff */
[----:B------:R-:W-:-:S07]  /*4f6f0*/  @P0 IADD3 R33, PT, PT, R33, -0x7f000001, RZ ;  /* 0x80ffffff21210810 */ /* 0x000fce0007ffe0ff */
[----:B------:R-:W-:Y:S01]  /*4f700*/  @P2 IADD3 R76, PT, PT, R76, -0x7f000001, RZ ;  /* 0x80ffffff4c4c2810 */ /* 0x000fe20007ffe0ff */
[----:B------:R-:W-:Y:S01]  /*4f710*/  ISETP.GE.U32.AND P1, PT, R12, 0x7f000001, PT ;  /* 0x7f0000010c00780c */ /* 0x000fe20003f26070 */
[----:B------:R-:W-:Y:S01]  /*4f720*/  IADD3 R73, PT, PT, R33, UR6, RZ ;  /* 0x0000000621497c10 */ /* 0x000fe2000fffe0ff */
[----:B------:R-:W-:Y:S01]  /*4f730*/  ISETP.GE.U32.AND P0, PT, R63, 0x7f000001, PT ;  /* 0x7f0000013f00780c */ /* 0x000fe20003f06070 */
[----:B------:R-:W-:Y:S02]  /*4f740*/  IADD3 R64, PT, PT, R77, R77, RZ ;  /* 0x0000004d4d407210 */ /* 0x000fe40007ffe0ff */
[-C--:B------:R-:W-:Y:S02]  /*4f750*/  IADD3 R30, PT, PT, R30, R35.reuse, RZ ;  /* 0x000000231e1e7210 */ /* 0x080fe40007ffe0ff */
[----:B------:R-:W-:Y:S01]  /*4f760*/  IADD3 R68, PT, PT, R68, R35, RZ ;  /* 0x0000002344447210 */ /* 0x000fe20007ffe0ff */
[----:B------:R-:W-:Y:S01]  /*4f770*/  ISETP.GE.U32.AND P2, PT, R73, 0x7f000001, PT ;  /* 0x7f0000014900780c */ /* 0x000fe20003f46070 */
[----:B------:R-:W-:-:S02]  /*4f780*/  IADD3 R76, PT, PT, R131, R76, RZ ;  /* 0x0000004c834c7210 */ /* 0x000fc40007ffe0ff */
[----:B------:R-:W-:Y:S01]  /*4f790*/  IADD3 R62, PT, PT, R62, R35, RZ ;  /* 0x000000233e3e7210 */ /* 0x000fe20007ffe0ff */
[----:B------:R-:W4:Y:S01]  /*4f7a0*/  LDL.LU R132, [R1+0x704] ;  /* 0x0007040001847983 */ /* 0x000f220000300800 */
[----:B------:R-:W-:Y:S01]  /*4f7b0*/  @P1 IADD3 R12, PT, PT, R12, -0x7f000001, RZ ;  /* 0x80ffffff0c0c1810 */ /* 0x000fe20007ffe0ff */
[----:B------:R-:W-:Y:S01]  /*4f7c0*/  ISETP.GE.U32.AND P1, PT, R76, 0x7f000001, PT ;  /* 0x7f0000014c00780c */ /* 0x000fe20003f26070 */
[----:B------:R-:W-:Y:S01]  /*4f7d0*/  @P0 IADD3 R63, PT, PT, R63, -0x7f000001, RZ ;  /* 0x80ffffff3f3f0810 */ /* 0x000fe20007ffe0ff */
[----:B------:R-:W2:Y:S05]  /*4f7e0*/  LDL.LU R131, [R1+0x6fc] ;  /* 0x0006fc0001837983 */ /* 0x000eaa0000300800 */
[----:B------:R-:W-:-:S02]  /*4f7f0*/  @P2 IADD3 R73, PT, PT, R73, -0x7f000001, RZ ;  /* 0x80ffffff49492810 */ /* 0x000fc40007ffe0ff */
[----:B------:R-:W-:Y:S02]  /*4f800*/  IADD3 R119, PT, PT, R119, R12, RZ ;  /* 0x0000000c77777210 */ /* 0x000fe40007ffe0ff */
[----:B------:R-:W-:-:S03]  /*4f810*/  IADD3 R73, PT, PT, R63, R73, RZ ;  /* 0x000000493f497210 */ /* 0x000fc60007ffe0ff */
[----:B------:R-:W-:Y:S01]  /*4f820*/  ISETP.GE.U32.AND P0, PT, R119, 0x7f000001, PT ;  /* 0x7f0000017700780c */ /* 0x000fe20003f06070 */
[----:B------:R-:W-:Y:S01]  /*4f830*/  @P1 IADD3 R76, PT, PT, R76, -0x7f000001, RZ ;  /* 0x80ffffff4c4c1810 */ /* 0x000fe20007ffe0ff */
[----:B------:R-:W-:Y:S01]  /*4f840*/  ISETP.GE.U32.AND P1, PT, R64, 0x7f000001, PT ;  /* 0x7f0000014000780c */ /* 0x000fe20003f26070 */
[----:B------:R-:W-:-:S10]  /*4f850*/  ISETP.GE.U32.AND P2, PT, R73, 0x7f000001, PT ;  /* 0x7f0000014900780c */ /* 0x000fd40003f46070 */
[----:B------:R-:W-:Y:S02]  /*4f860*/  @P0 IADD3 R119, PT, PT, R119, -0x7f000001, RZ ;  /* 0x80ffffff77770810 */ /* 0x000fe40007ffe0ff */
[----:B------:R-:W-:Y:S02]  /*4f870*/  @P1 IADD3 R64, PT, PT, R64, -0x7f000001, RZ ;  /* 0x80ffffff40401810 */ /* 0x000fe40007ffe0ff */
[----:B------:R-:W-:Y:S01]  /*4f880*/  @P2 IADD3 R73, PT, PT, R73, -0x7f000001, RZ ;  /* 0x80ffffff49492810 */ /* 0x000fe20007ffe0ff */
[----:B------:R-:W-:Y:S01]  /*4f890*/  IMAD.WIDE.U32 R12, R76, R76, RZ ;  /* 0x0000004c4c0c7225 */ /* 0x000fe200078e00ff */
[----:B------:R-:W-:Y:S02]  /*4f8a0*/  IADD3 R64, PT, PT, R72, R64, RZ ;  /* 0x0000004048407210 */ /* 0x000fe40007ffe0ff */
[----:B------:R-:W-:Y:S01]  /*4f8b0*/  IADD3 R73, PT, PT, R119, R73, RZ ;  /* 0x0000004977497210 */ /* 0x000fe20007ffe0ff */
[----:B------:R-:W-:Y:S02]  /*4f8c0*/  IMAD R77, R12, 0x7effffff, RZ ;  /* 0x7effffff0c4d7824 */ /* 0x000fe400078e02ff */
[----:B------:R-:W-:-:S02]  /*4f8d0*/  ISETP.GE.U32.AND P2, PT, R64, 0x7f000001, PT ;  /* 0x7f0000014000780c */ /* 0x000fc40003f46070 */
[----:B------:R-:W-:Y:S01]  /*4f8e0*/  ISETP.GE.U32.AND P3, PT, R73, 0x7f000001, PT ;  /* 0x7f0000014900780c */ /* 0x000fe20003f66070 */
[----:B------:R-:W-:Y:S01]  /*4f8f0*/  IMAD.HI.U32 R12, R77, 0x7f000001, R12 ;  /* 0x7f0000014d0c7827 */ /* 0x000fe200078e000c */
[----:B------:R-:W-:Y:S02]  /*4f900*/  IADD3 R13, PT, PT, R130, R31, RZ ;  /* 0x0000001f820d7210 */ /* 0x000fe40007ffe0ff */
[----:B------:R-:W-:-:S07]  /*4f910*/  IADD3 R31, PT, PT, R129, R129, RZ ;  /* 0x00000081811f7210 */ /* 0x000fce0007ffe0ff */
[----:B------:R-:W-:Y:S01]  /*4f920*/  @P2 IADD3 R64, PT, PT, R64, -0x7f000001, RZ ;  /* 0x80ffffff40402810 */ /* 0x000fe20007ffe0ff */
[----:B------:R-:W-:Y:S01]  /*4f930*/  ISETP.GE.U32.AND P1, PT, R31, 0x7f000001, PT ;  /* 0x7f0000011f00780c */ /* 0x000fe20003f26070 */
[----:B------:R-:W-:Y:S01]  /*4f940*/  ISETP.GE.U32.AND P0, PT, R13, 0x7f000001, PT ;  /* 0x7f0000010d00780c */ /* 0x000fe20003f06070 */
[----:B------:R-:W-:Y:S01]  /*4f950*/  @P3 IADD3 R73, PT, PT, R73, -0x7f000001, RZ ;  /* 0x80ffffff49493810 */ /* 0x000fe20007ffe0ff */
[----:B------:R-:W-:Y:S01]  /*4f960*/  ISETP.GE.U32.AND P4, PT, R12, 0x7f000001, PT ;  /* 0x7f0000010c00780c */ /* 0x000fe20003f86070 */
[----:B------:R-:W-:Y:S02]  /*4f970*/  IADD3 R72, PT, PT, R127, R32, RZ ;  /* 0x000000207f487210 */ /* 0x000fe40007ffe0ff */
[----:B------:R-:W-:Y:S01]  /*4f980*/  IADD3 R77, PT, PT, R126, R126, RZ ;  /* 0x0000007e7e4d7210 */ /* 0x000fe20007ffe0ff */
[----:B------:R-:W2:Y:S01]  /*4f990*/  LDL.LU R130, [R1+0x6f8] ;  /* 0x0006f80001827983 */ /* 0x000ea20000300800 */
[----:B------:R-:W-:-:S03]  /*4f9a0*/  IADD3 R73, PT, PT, R64, R73, RZ ;  /* 0x0000004940497210 */ /* 0x000fc60007ffe0ff */
[----:B------:R-:W2:Y:S02]  /*4f9b0*/  LDL.LU R129, [R1+0x6f0] ;  /* 0x0006f00001817983 */ /* 0x000ea40000300800 */
[----:B------:R-:W-:Y:S01]  /*4f9c0*/  ISETP.GE.U32.AND P2, PT, R73, 0x7f000001, PT ;  /* 0x7f0000014900780c */ /* 0x000fe20003f46070 */
[----:B------:R-:W-:Y:S02]  /*4f9d0*/  @P1 IADD3 R31, PT, PT, R31, -0x7f000001, RZ ;  /* 0x80ffffff1f1f1810 */ /* 0x000fe40007ffe0ff */
[----:B------:R-:W-:Y:S02]  /*4f9e0*/  @P0 IADD3 R13, PT, PT, R13, -0x7f000001, RZ ;  /* 0x80ffffff0d0d0810 */ /* 0x000fe40007ffe0ff */
[----:B------:R-:W-:Y:S01]  /*4f9f0*/  @P4 IADD3 R12, PT, PT, R12, -0x7f000001, RZ ;  /* 0x80ffffff0c0c4810 */ /* 0x000fe20007ffe0ff */
[----:B------:R-:W-:Y:S01]  /*4fa00*/  ISETP.GE.U32.AND P1, PT, R77, 0x7f000001, PT ;  /* 0x7f0000014d00780c */ /* 0x000fe20003f26070 */
[----:B------:R-:W-:Y:S01]  /*4fa10*/  ISETP.GE.U32.AND P0, PT, R72, 0x7f000001, PT ;  /* 0x7f0000014800780c */ /* 0x000fe20003f06070 */
[----:B------:R-:W-:-:S02]  /*4fa20*/  IADD3 R31, PT, PT, R13, R31, RZ ;  /* 0x0000001f0d1f7210 */ /* 0x000fc40007ffe0ff */
[----:B------:R-:W-:Y:S01]  /*4fa30*/  IADD3 R69, PT, PT, R69, R13, RZ ;  /* 0x0000000d45457210 */ /* 0x000fe20007ffe0ff */
[----:B------:R-:W-:Y:S01]  /*4fa40*/  IMAD.WIDE.U32 R12, R12, R76, RZ ;  /* 0x0000004c0c0c7225 */ /* 0x000fe200078e00ff */
[----:B------:R-:W2:Y:S03]  /*4fa50*/  LDL.LU R127, [R1+0x6f4] ;  /* 0x0006f400017f7983 */ /* 0x000ea60000300800 */
[----:B------:R-:W-:Y:S01]  /*4fa60*/  IMAD R32, R12, 0x7effffff, RZ ;  /* 0x7effffff0c207824 */ /* 0x000fe200078e02ff */
[----:B------:R-:W-:Y:S01]  /*4fa70*/  @P2 IADD3 R73, PT, PT, R73, -0x7f000001, RZ ;  /* 0x80ffffff49492810 */ /* 0x000fe20007ffe0ff */
[----:B------:R-:W2:Y:S02]  /*4fa80*/  LDL.LU R126, [R1+0x6e4] ;  /* 0x0006e400017e7983 */ /* 0x000ea40000300800 */
[----:B------:R-:W-:Y:S01]  /*4fa90*/  IMAD.HI.U32 R32, R32, 0x7f000001, R12 ;  /* 0x7f00000120207827 */ /* 0x000fe200078e000c */
[----:B------:R-:W-:-:S02]  /*4faa0*/  IADD3 R12, PT, PT, R33, R73, RZ ;  /* 0x00000049210c7210 */ /* 0x000fc40007ffe0ff */
[----:B------:R-:W-:Y:S02]  /*4fab0*/  @P1 IADD3 R77, PT, PT, R77, -0x7f000001, RZ ;  /* 0x80ffffff4d4d1810 */ /* 0x000fe40007ffe0ff */
[----:B------:R-:W-:Y:S01]  /*4fac0*/  @P0 IADD3 R72, PT, PT, R72, -0x7f000001, RZ ;  /* 0x80ffffff48480810 */ /* 0x000fe20007ffe0ff */
[----:B------:R-:W-:-:S03]  /*4fad0*/  ISETP.GE.U32.AND P2, PT, R12, 0x7f000001, PT ;  /* 0x7f0000010c00780c */ /* 0x000fc60003f46070 */
[----:B------:R-:W-:Y:S02]  /*4fae0*/  IADD3 R33, PT, PT, R72, R77, RZ ;  /* 0x0000004d48217210 */ /* 0x000fe40007ffe0ff */
[----:B------:R-:W-:Y:S02]  /*4faf0*/  IADD3 R71, PT, PT, R71, R72, RZ ;  /* 0x0000004847477210 */ /* 0x000fe40007ffe0ff */
[----:B------:R-:W-:Y:S02]  /*4fb00*/  IADD3 R72, PT, PT, R125, R125, RZ ;  /* 0x0000007d7d487210 */ /* 0x000fe40007ffe0ff */
[----:B------:R-:W-:Y:S02]  /*4fb10*/  IADD3 R13, PT, PT, R122, R34, RZ ;  /* 0x000000227a0d7210 */ /* 0x000fe40007ffe0ff */
[----:B------:R-:W-:Y:S02]  /*4fb20*/  IADD3 R76, PT, PT, R121, R59, RZ ;  /* 0x0000003b794c7210 */ /* 0x000fe40007ffe0ff */
[----:B------:R-:W-:Y:S01]  /*4fb30*/  IADD3 R119, PT, PT, R119, R73, RZ ;  /* 0x0000004977777210 */ /* 0x000fe20007ffe0ff */
[----:B------:R-:W2:Y:S01]  /*4fb40*/  LDL.LU R125, [R1+0x6ec] ;  /* 0x0006ec00017d7983 */ /* 0x000ea20000300800 */
[----:B------:R-:W-:Y:S01]  /*4fb50*/  ISETP.GE.U32.AND P1, PT, R72, 0x7f000001, PT ;  /* 0x7f0000014800780c */ /* 0x000fe20003f26070 */
[----:B------:R-:W-:-:S04]  /*4fb60*/  @P2 IADD3 R12, PT, PT, R12, -0x7f000001, RZ ;  /* 0x80ffffff0c0c2810 */ /* 0x000fc80007ffe0ff */
[----:B------:R-:W-:Y:S01]  /*4fb70*/  IADD3 R34, PT, PT, R124, R12, RZ ;  /* 0x0000000c7c227210 */ /* 0x000fe20007ffe0ff */
[----:B------:R-:W-:Y:S01]  /*4fb80*/  ISETP.GE.U32.AND P0, PT, R13, 0x7f000001, PT ;  /* 0x7f0000010d00780c */ /* 0x000fe20003f06070 */
[----:B------:R-:W-:Y:S01]  /*4fb90*/  IADD3 R59, PT, PT, R120, R120, RZ ;  /* 0x00000078783b7210 */ /* 0x000fe20007ffe0ff */
[----:B------:R-:W2:Y:S05]  /*4fba0*/  LDL.LU R124, [R1+0x550] ;  /* 0x00055000017c7983 */ /* 0x000eaa0000300800 */
[----:B------:R-:W-:Y:S01]  /*4fbb0*/  @P1 IADD3 R72, PT, PT, R72, -0x7f000001, RZ ;  /* 0x80ffffff48481810 */ /* 0x000fe20007ffe0ff */
[----:B------:R-:W-:Y:S01]  /*4fbc0*/  ISETP.GE.U32.AND P1, PT, R34, 0x7f000001, PT ;  /* 0x7f0000012200780c */ /* 0x000fe20003f26070 */
[----:B------:R-:W-:-:S04]  /*4fbd0*/  ISETP.GE.U32.AND P2, PT, R59, 0x7f000001, PT ;  /* 0x7f0000013b00780c */ /* 0x000fc80003f46070 */
[----:B------:R-:W-:Y:S01]  /*4fbe0*/  @P0 IADD3 R13, PT, PT, R13, -0x7f000001, RZ ;  /* 0x80ffffff0d0d0810 */ /* 0x000fe20007ffe0ff */
[----:B------:R-:W-:-:S07]  /*4fbf0*/  ISETP.GE.U32.AND P0, PT, R69, 0x7f000001, PT ;  /* 0x7f0000014500780c */ /* 0x000fce0003f06070 */
[----:B------:R-:W-:Y:S01]  /*4fc00*/  @P1 IADD3 R34, PT, PT, R34, -0x7f000001, RZ ;  /* 0x80ffffff22221810 */ /* 0x000fe20007ffe0ff */
[----:B------:R-:W-:Y:S01]  /*4fc10*/  ISETP.GE.U32.AND P1, PT, R76, 0x7f000001, PT ;  /* 0x7f0000014c00780c */ /* 0x000fe20003f26070 */
[----:B------:R-:W-:-:S04]  /*4fc20*/  @P2 IADD3 R59, PT, PT, R59, -0x7f000001, RZ ;  /* 0x80ffffff3b3b2810 */ /* 0x000fc80007ffe0ff */
[----:B------:R-:W-:-:S08]  /*4fc30*/  @P0 IADD3 R69, PT, PT, R69, -0x7f000001, RZ ;  /* 0x80ffffff45450810 */ /* 0x000fd00007ffe0ff */
[----:B------:R-:W-:-:S04]  /*4fc40*/  @P1 IADD3 R76, PT, PT, R76, -0x7f000001, RZ ;  /* 0x80ffffff4c4c1810 */ /* 0x000fc80007ffe0ff */
[----:B------:R-:W-:Y:S02]  /*4fc50*/  IADD3 R59, PT, PT, R76, R59, RZ ;  /* 0x0000003b4c3b7210 */ /* 0x000fe40007ffe0ff */
[----:B------:R-:W-:Y:S02]  /*4fc60*/  IADD3 R75, PT, PT, R75, R76, RZ ;  /* 0x0000004c4b4b7210 */ /* 0x000fe40007ffe0ff */
[----:B------:R-:W-:Y:S01]  /*4fc70*/  IADD3 R76, PT, PT, R69, UR6, RZ ;  /* 0x00000006454c7c10 */ /* 0x000fe2000fffe0ff */
[----:B------:R-:W-:-:S04]  /*4fc80*/  ISETP.GE.U32.AND P0, PT, R71, 0x7f000001, PT ;  /* 0x7f0000014700780c */ /* 0x000fc80003f06070 */
[----:B------:R-:W-:Y:S01]  /*4fc90*/  ISETP.GE.U32.AND P1, PT, R76, 0x7f000001, PT ;  /* 0x7f0000014c00780c */ /* 0x000fe20003f26070 */
[----:B------:R-:W-:Y:S02]  /*4fca0*/  IADD3 R72, PT, PT, R13, R72, RZ ;  /* 0x000000480d487210 */ /* 0x000fe40007ffe0ff */
[----:B------:R-:W-:Y:S01]  /*4fcb0*/  IADD3 R74, PT, PT, R74, R13, RZ ;  /* 0x0000000d4a4a7210 */ /* 0x000fe20007ffe0ff */
[----:B------:R-:W-:-:S05]  /*4fcc0*/  IMAD.WIDE.U32 R12, R34, R34, RZ ;  /* 0x00000022220c7225 */ /* 0x000fca00078e00ff */
[----:B------:R-:W-:-:S04]  /*4fcd0*/  @P0 IADD3 R71, PT, PT, R71, -0x7f000001, RZ ;  /* 0x80ffffff47470810 */ /* 0x000fc80007ffe0ff */
[----:B------:R-:W-:Y:S01]  /*4fce0*/  @P1 IADD3 R76, PT, PT, R76, -0x7f000001, RZ ;  /* 0x80ffffff4c4c1810 */ /* 0x000fe20007ffe0ff */
[----:B------:R-:W-:-:S03]  /*4fcf0*/  IMAD R77, R12, 0x7effffff, RZ ;  /* 0x7effffff0c4d7824 */ /* 0x000fc600078e02ff */
[----:B------:R-:W-:Y:S01]  /*4fd00*/  IADD3 R76, PT, PT, R71, R76, RZ ;  /* 0x0000004c474c7210 */ /* 0x000fe20007ffe0ff */
[----:B------:R-:W-:Y:S01]  /*4fd10*/  IMAD.HI.U32 R12, R77, 0x7f000001, R12 ;  /* 0x7f0000014d0c7827 */ /* 0x000fe200078e000c */
[----:B------:R-:W-:-:S03]  /*4fd20*/  ISETP.GE.U32.AND P0, PT, R74, 0x7f000001, PT ;  /* 0x7f0000014a00780c */ /* 0x000fc60003f06070 */
[----:B------:R-:W-:Y:S01]  /*4fd30*/  ISETP.GE.U32.AND P1, PT, R76, 0x7f000001, PT ;  /* 0x7f0000014c00780c */ /* 0x000fe20003f26070 */
[----:B------:R-:W-:-:S09]  /*4fd40*/  ISETP.GE.U32.AND P2, PT, R12, 0x7f000001, PT ;  /* 0x7f0000010c00780c */ /* 0x000fd20003f46070 */
[----:B------:R-:W-:Y:S01]  /*4fd50*/  @P0 IADD3 R74, PT, PT, R74, -0x7f000001, RZ ;  /* 0x80ffffff4a4a0810 */ /* 0x000fe20007ffe0ff */
[----:B------:R-:W-:Y:S02]  /*4fd60*/  ISETP.GE.U32.AND P0, PT, R31, 0x7f000001, PT ;  /* 0x7f0000011f00780c */ /* 0x000fe40003f06070 */
[----:B------:R-:W-:Y:S02]  /*4fd70*/  @P1 IADD3 R76, PT, PT, R76, -0x7f000001, RZ ;  /* 0x80ffffff4c4c1810 */ /* 0x000fe40007ffe0ff */
[----:B------:R-:W-:Y:S02]  /*4fd80*/  @P2 IADD3 R12, PT, PT, R12, -0x7f000001, RZ ;  /* 0x80ffffff0c0c2810 */ /* 0x000fe40007ffe0ff */
[----:B------:R-:W-:-:S03]  /*4fd90*/  IADD3 R76, PT, PT, R74, R76, RZ ;  /* 0x0000004c4a4c7210 */ /* 0x000fc60007ffe0ff */
[----:B------:R-:W-:Y:S01]  /*4fda0*/  IMAD.WIDE.U32 R12, R12, R34, RZ ;  /* 0x000000220c0c7225 */ /* 0x000fe200078e00ff */
[----:B------:R-:W-:Y:S01]  /*4fdb0*/  ISETP.GE.U32.AND P1, PT, R75, 0x7f000001, PT ;  /* 0x7f0000014b00780c */ /* 0x000fe20003f26070 */
[----:B------:R-:W-:Y:S02]  /*4fdc0*/  ISETP.GE.U32.AND P2, PT, R76, 0x7f000001, PT ;  /* 0x7f0000014c00780c */ /* 0x000fe40003f46070 */
[----:B------:R-:W-:Y:S01]  /*4fdd0*/  IMAD R34, R12, 0x7effffff, RZ ;  /* 0x7effffff0c227824 */ /* 0x000fe200078e02ff */
[----:B------:R-:W-:-:S03]  /*4fde0*/  @P0 IADD3 R31, PT, PT, R31, -0x7f000001, RZ ;  /* 0x80ffffff1f1f0810 */ /* 0x000fc60007ffe0ff */
[----:B------:R-:W-:Y:S01]  /*4fdf0*/  IMAD.HI.U32 R34, R34, 0x7f000001, R12 ;  /* 0x7f00000122227827 */ /* 0x000fe200078e000c */
[----:B------:R-:W-:Y:S01]  /*4fe00*/  IADD3 R12, PT, PT, R31, UR6, RZ ;  /* 0x000000061f0c7c10 */ /* 0x000fe2000fffe0ff */
[----:B------:R-:W-:-:S04]  /*4fe10*/  ISETP.GE.U32.AND P0, PT, R33, 0x7f000001, PT ;  /* 0x7f0000012100780c */ /* 0x000fc80003f06070 */
[----:B------:R-:W-:Y:S02]  /*4fe20*/  @P1 IADD3 R75, PT, PT, R75, -0x7f000001, RZ ;  /* 0x80ffffff4b4b1810 */ /* 0x000fe40007ffe0ff */
[----:B------:R-:W-:Y:S01]  /*4fe30*/  @P2 IADD3 R76, PT, PT, R76, -0x7f000001, RZ ;  /* 0x80ffffff4c4c2810 */ /* 0x000fe20007ffe0ff */
[----:B------:R-:W-:-:S03]  /*4fe40*/  ISETP.GE.U32.AND P2, PT, R12, 0x7f000001, PT ;  /* 0x7f0000010c00780c */ /* 0x000fc60003f46070 */
[----:B------:R-:W-:-:S05]  /*4fe50*/  IADD3 R76, PT, PT, R75, R76, RZ ;  /* 0x0000004c4b4c7210 */ /* 0x000fca0007ffe0ff */
[----:B------:R-:W-:Y:S01]  /*4fe60*/  ISETP.GE.U32.AND P1, PT, R76, 0x7f000001, PT ;  /* 0x7f0000014c00780c */ /* 0x000fe20003f26070 */
[----:B------:R-:W-:-:S04]  /*4fe70*/  @P0 IADD3 R33, PT, PT, R33, -0x7f000001, RZ ;  /* 0x80ffffff21210810 */ /* 0x000fc80007ffe0ff */
[----:B------:R-:W-:-:S04]  /*4fe80*/  @P2 IADD3 R12, PT, PT, R12, -0x7f000001, RZ ;  /* 0x80ffffff0c0c2810 */ /* 0x000fc80007ffe0ff */
[----:B------:R-:W-:Y:S01]  /*4fe90*/  IADD3 R12, PT, PT, R33, R12, RZ ;  /* 0x0000000c210c7210 */ /* 0x000fe20007ffe0ff */
[----:B------:R-:W-:-:S03]  /*4fea0*/  ISETP.GE.U32.AND P0, PT, R72, 0x7f000001, PT ;  /* 0x7f0000014800780c */ /* 0x000fc60003f06070 */
[----:B------:R-:W-:Y:S01]  /*4feb0*/  @P1 IADD3 R76, PT, PT, R76, -0x7f000001, RZ ;  /* 0x80ffffff4c4c1810 */ /* 0x000fe20007ffe0ff */
[----:B------:R-:W-:-:S03]  /*4fec0*/  ISETP.GE.U32.AND P1, PT, R12, 0x7f000001, PT ;  /* 0x7f0000010c00780c */ /* 0x000fc60003f26070 */
[----:B------:R-:W-:-:S06]  /*4fed0*/  IADD3 R69, PT, PT, R69, R76, RZ ;  /* 0x0000004c45457210 */ /* 0x000fcc0007ffe0ff */
[----:B------:R-:W-:-:S04]  /*4fee0*/  @P0 IADD3 R72, PT, PT, R72, -0x7f000001, RZ ;  /* 0x80ffffff48480810 */ /* 0x000fc80007ffe0ff */
[----:B------:R-:W-:Y:S01]  /*4fef0*/  @P1 IADD3 R12, PT, PT, R12, -0x7f000001, RZ ;  /* 0x80ffffff0c0c1810 */ /* 0x000fe20007ffe0ff */
[----:B------:R-:W-:-:S03]  /*4ff00*/  ISETP.GE.U32.AND P2, PT, R69, 0x7f000001, PT ;  /* 0x7f0000014500780c */ /* 0x000fc60003f46070 */
[----:B------:R-:W-:Y:S01]  /*4ff10*/  IADD3 R12, PT, PT, R72, R12, RZ ;  /* 0x0000000c480c7210 */ /* 0x000fe20007ffe0ff */
[----:B------:R-:W-:-:S04]  /*4ff20*/  ISETP.GE.U32.AND P0, PT, R59, 0x7f000001, PT ;  /* 0x7f0000013b00780c */ /* 0x000fc80003f06070 */
[----:B------:R-:W-:-:S05]  /*4ff30*/  ISETP.GE.U32.AND P1, PT, R12, 0x7f000001, PT ;  /* 0x7f0000010c00780c */ /* 0x000fca0003f26070 */
[----:B------:R-:W-:-:S04]  /*4ff40*/  @P2 IADD3 R69, PT, PT, R69, -0x7f000001, RZ ;  /* 0x80ffffff45452810 */ /* 0x000fc80007ffe0ff */
[----:B------:R-:W-:-:S04]  /*4ff50*/  @P0 IADD3 R59, PT, PT, R59, -0x7f000001, RZ ;  /* 0x80ffffff3b3b0810 */ /* 0x000fc80007ffe0ff */
[----:B------:R-:W-:Y:S02]  /*4ff60*/  @P1 IADD3 R12, PT, PT, R12, -0x7f000001, RZ ;  /* 0x80ffffff0c0c1810 */ /* 0x000fe40007ffe0ff */
[----:B------:R-:W-:Y:S02]  /*4ff70*/  IADD3 R77, PT, PT, R123, R69, RZ ;  /* 0x000000457b4d7210 */ /* 0x000fe40007ffe0ff */
[----:B------:R-:W-:Y:S02]  /*4ff80*/  IADD3 R120, PT, PT, R63, R73, RZ ;  /* 0x000000493f787210 */ /* 0x000fe40007ffe0ff */
[----:B------:R-:W-:Y:S01]  /*4ff90*/  IADD3 R74, PT, PT, R74, R76, RZ ;  /* 0x0000004c4a4a7210 */ /* 0x000fe20007ffe0ff */
[----:B------:R-:W2:Y:S01]  /*4ffa0*/  LDL.LU R123, [R1+0x6e8] ;  /* 0x0006e800017b7983 */ /* 0x000ea20000300800 */
[----:B------:R-:W-:-:S05]  /*4ffb0*/  IADD3 R69, PT, PT, R59, R12, RZ ;  /* 0x0000000c3b457210 */ /* 0x000fca0007ffe0ff */
[----:B------:R-:W-:Y:S01]  /*4ffc0*/  ISETP.GE.U32.AND P0, PT, R69, 0x7f000001, PT ;  /* 0x7f0000014500780c */ /* 0x000fe20003f06070 */
[----:B------:R-:W-:-:S12]  /*4ffd0*/  ISETP.GE.U32.AND P2, PT, R77, 0x7f000001, PT ;  /* 0x7f0000014d00780c */ /* 0x000fd80003f46070 */
[----:B------:R-:W-:Y:S02]  /*4ffe0*/  @P0 IADD3 R69, PT, PT, R69, -0x7f000001, RZ ;  /* 0x80ffffff45450810 */ /* 0x000fe40007ffe0ff */
[----:B------:R-:W-:Y:S02]  /*4fff0*/  @P2 IADD3 R77, PT, PT, R77, -0x7f000001, RZ ;  /* 0x80ffffff4d4d2810 */ /* 0x000fe40007ffe0ff */
[----:B------:R-:W-:-:S03]  /*50000*/  IADD3 R31, PT, PT, R31, R69, RZ ;  /* 0x000000451f1f7210 */ /* 0x000fc60007ffe0ff */
[----:B------:R-:W-:Y:S02]  /*50010*/  IMAD.WIDE.U32 R12, R77, R77, RZ ;  /* 0x0000004d4d0c7225 */ /* 0x000fe400078e00ff */
[----:B------:R-:W-:Y:S02]  /*50020*/  ISETP.GE.U32.AND P0, PT, R31, 0x7f000001, PT ;  /* 0x7f0000011f00780c */ /* 0x000fe40003f06070 */
[----:B------:R-:W-:-:S04]  /*50030*/  IMAD R35, R12, 0x7effffff, RZ ;  /* 0x7effffff0c237824 */ /* 0x000fc800078e02ff */
[----:B------:R-:W-:-:S05]  /*50040*/  IMAD.HI.U32 R12, R35, 0x7f000001, R12 ;  /* 0x7f000001230c7827 */ /* 0x000fca00078e000c */
[----:B------:R-:W-:Y:S02]  /*50050*/  ISETP.GE.U32.AND P1, PT, R12, 0x7f000001, PT ;  /* 0x7f0000010c00780c */ /* 0x000fe40003f26070 */
[----:B------:R-:W-:-:S04]  /*50060*/  @P0 IADD3 R31, PT, PT, R31, -0x7f000001, RZ ;  /* 0x80ffffff1f1f0810 */ /* 0x000fc80007ffe0ff */
[----:B------:R-:W-:-:S05]  /*50070*/  IADD3 R35, PT, PT, R251, R31, RZ ;  /* 0x0000001ffb237210 */ /* 0x000fca0007ffe0ff */
[----:B------:R-:W-:Y:S02]  /*50080*/  ISETP.GE.U32.AND P0, PT, R35, 0x7f000001, PT ;  /* 0x7f0000012300780c */ /* 0x000fe40003f06070 */
[----:B------:R-:W-:-:S05]  /*50090*/  @P1 IADD3 R12, PT, PT, R12, -0x7f000001, RZ ;  /* 0x80ffffff0c0c1810 */ /* 0x000fca0007ffe0ff */
[----:B------:R-:W-:-:S04]  /*500a0*/  IMAD.WIDE.U32 R12, R12, R77, RZ ;  /* 0x0000004d0c0c7225 */ /* 0x000fc800078e00ff */
[----:B------:R-:W-:Y:S02]  /*500b0*/  IMAD R31, R12, 0x7effffff, RZ ;  /* 0x7effffff0c1f7824 */ /* 0x000fe400078e02ff */
[----:B------:R-:W-:Y:S02]  /*500c0*/  @P0 IADD3 R35, PT, PT, R35, -0x7f000001, RZ ;  /* 0x80ffffff23230810 */ /* 0x000fe40007ffe0ff */
[----:B------:R-:W-:-:S04]  /*500d0*/  IMAD.HI.U32 R31, R31, 0x7f000001, R12 ;  /* 0x7f0000011f1f7827 */ /* 0x000fc800078e000c */
[----:B------:R-:W-:-:S04]  /*500e0*/  IMAD.WIDE.U32 R12, R35, R35, RZ ;  /* 0x00000023230c7225 */ /* 0x000fc800078e00ff */
[----:B------:R-:W-:-:S04]  /*500f0*/  IMAD R77, R12, 0x7effffff, RZ ;  /* 0x7effffff0c4d7824 */ /* 0x000fc800078e02ff */
[----:B------:R-:W-:Y:S01]  /*50100*/  IMAD.HI.U32 R12, R77, 0x7f000001, R12 ;  /* 0x7f0000014d0c7827 */ /* 0x000fe200078e000c */
[----:B------:R-:W-:Y:S01]  /*50110*/  ISETP.GE.U32.AND P1, PT, R34, 0x7f000001, PT ;  /* 0x7f0000012200780c */ /* 0x000fe20003f26070 */
[----:B------:R-:W-:Y:S01]  /*50120*/  ISETP.GE.U32.AND P2, PT, R31, 0x7f000001, PT ;  /* 0x7f0000011f00780c */ /* 0x000fe20003f46070 */
[----:B------:R-:W-:Y:S02]  /*50130*/  IADD3 R73, PT, PT, R64, R73, RZ ;  /* 0x0000004940497210 */ /* 0x000fe40007ffe0ff */
[----:B------:R-:W-:Y:S01]  /*50140*/  IADD3 R63, PT, PT, R71, R76, RZ ;  /* 0x0000004c473f7210 */ /* 0x000fe20007ffe0ff */
[----:B------:R-:W-:Y:S01]  /*50150*/  ISETP.GE.U32.AND P0, PT, R12, 0x7f000001, PT ;  /* 0x7f0000010c00780c */ /* 0x000fe20003f06070 */
[----:B------:R-:W2:-:S12]  /*50160*/  LDL R77, [R1+0x114] ;  /* 0x00011400014d7983 */ /* 0x000e980000100800 */
[----:B------:R-:W-:-:S05]  /*50170*/  @P0 IADD3 R12, PT, PT, R12, -0x7f000001, RZ ;  /* 0x80ffffff0c0c0810 */ /* 0x000fca0007ffe0ff */
[----:B------:R-:W-:-:S04]  /*50180*/  IMAD.WIDE.U32 R12, R12, R35, RZ ;  /* 0x000000230c0c7225 */ /* 0x000fc800078e00ff */
[----:B------:R-:W-:-:S04]  /*50190*/  IMAD R35, R12, 0x7effffff, RZ ;  /* 0x7effffff0c237824 */ /* 0x000fc800078e02ff */
[----:B------:R-:W-:Y:S01]  /*501a0*/  IMAD.HI.U32 R13, R35, 0x7f000001, R12 ;  /* 0x7f000001230d7827 */ /* 0x000fe200078e000c */
[----:B------:R-:W-:-:S04]  /*501b0*/  ISETP.GE.U32.AND P0, PT, R32, 0x7f000001, PT ;  /* 0x7f0000012000780c */ /* 0x000fc80003f06070 */
[----:B------:R-:W-:Y:S01]  /*501c0*/  ISETP.GE.U32.AND P3, PT, R13, 0x7f000001, PT ;  /* 0x7f0000010d00780c */ /* 0x000fe20003f66070 */
[----:B------:R-:W-:Y:S02]  /*501d0*/  @P1 IADD3 R34, PT, PT, R34, -0x7f000001, RZ ;  /* 0x80ffffff22221810 */ /* 0x000fe40007ffe0ff */
[----:B------:R-:W-:Y:S02]  /*501e0*/  @P2 IADD3 R31, PT, PT, R31, -0x7f000001, RZ ;  /* 0x80ffffff1f1f2810 */ /* 0x000fe40007ffe0ff */
[----:B------:R-:W-:Y:S02]  /*501f0*/  IADD3 R64, PT, PT, R75, R76, RZ ;  /* 0x0000004c4b407210 */ /* 0x000fe40007ffe0ff */
[----:B------:R-:W2:Y:S02]  /*50200*/  LDL R76, [R1+0x110] ;  /* 0x00011000014c7983 */ /* 0x000ea40000100800 */
        /* <DEDUP_REMOVED lines=8> */
[----:B------:R-:W-:Y:S01]  /*50290*/  IADD3 R121, PT, PT, R35, R12, RZ ;  /* 0x0000000c23797210 */ /* 0x000fe20007ffe0ff */
[----:B------:R-:W-:-:S04]  /*502a0*/  ISETP.GE.U32.AND P0, PT, R30, 0x7f000001, PT ;  /* 0x7f0000011e00780c */ /* 0x000fc80003f06070 */
[----:B------:R-:W-:Y:S01]  /*502b0*/  ISETP.GE.U32.AND P1, PT, R121, 0x7f000001, PT ;  /* 0x7f0000017900780c */ /* 0x000fe20003f26070 */
[----:B------:R-:W-:-:S08]  /*502c0*/  IADD3 R71, PT, PT, R32, R32, RZ ;  /* 0x0000002020477210 */ /* 0x000fd00007ffe0ff */
[----:B------:R-:W-:-:S04]  /*502d0*/  @P0 IADD3 R30, PT, PT, R30, -0x7f000001, RZ ;  /* 0x80ffffff1e1e0810 */ /* 0x000fc80007ffe0ff */
[----:B------:R-:W-:Y:S02]  /*502e0*/  @P1 IADD3 R121, PT, PT, R121, -0x7f000001, RZ ;  /* 0x80ffffff79791810 */ /* 0x000fe40007ffe0ff */
[----:B------:R-:W-:Y:S02]  /*502f0*/  IADD3 R32, PT, PT, R250, R30, RZ ;  /* 0x0000001efa207210 */ /* 0x000fe40007ffe0ff */
[----:B------:R-:W-:Y:S01]  /*50300*/  IADD3 R13, PT, PT, R13, R121, RZ ;  /* 0x000000790d0d7210 */ /* 0x000fe20007ffe0ff */
[----:B------:R-:W-:Y:S02]  /*50310*/  ISETP.GE.U32.AND P2, PT, R71, 0x7f000001, PT ;  /* 0x7f0000014700780c */ /* 0x000fe40003f46070 */
[----:B------:R-:W-:Y:S02]  /*50320*/  ISETP.GE.U32.AND P0, PT, R32, 0x7f000001, PT ;  /* 0x7f0000012000780c */ /* 0x000fe40003f06070 */
[----:B------:R-:W-:Y:S01]  /*50330*/  ISETP.GE.U32.AND P1, PT, R13, 0x7f000001, PT ;  /* 0x7f0000010d00780c */ /* 0x000fe20003f26070 */
[----:B------:R-:W-:-:S02]  /*50340*/  IADD3 R30, PT, PT, R33, R69, RZ ;  /* 0x00000045211e7210 */ /* 0x000fc40007ffe0ff */
[-C--:B------:R-:W-:Y:S02]  /*50350*/  IADD3 R72, PT, PT, R72, R69.reuse, RZ ;  /* 0x0000004548487210 */ /* 0x080fe40007ffe0ff */
[----:B------:R-:W-:-:S04]  /*50360*/  IADD3 R59, PT, PT, R59, R69, RZ ;  /* 0x000000453b3b7210 */ /* 0x000fc80007ffe0ff */
[----:B------:R-:W-:Y:S02]  /*50370*/  @P2 IADD3 R71, PT, PT, R71, -0x7f000001, RZ ;  /* 0x80ffffff47472810 */ /* 0x000fe40007ffe0ff */
[----:B------:R-:W-:Y:S02]  /*50380*/  @P0 IADD3 R32, PT, PT, R32, -0x7f000001, RZ ;  /* 0x80ffffff20200810 */ /* 0x000fe40007ffe0ff */
[----:B------:R-:W-:Y:S01]  /*50390*/  @P1 IADD3 R13, PT, PT, R13, -0x7f000001, RZ ;  /* 0x80ffffff0d0d1810 */ /* 0x000fe20007ffe0ff */
[----:B------:R-:W-:-:S03]  /*503a0*/  ISETP.GE.U32.AND P0, PT, R120, 0x7f000001, PT ;  /* 0x7f0000017800780c */ /* 0x000fc60003f06070 */
[----:B------:R-:W-:Y:S02]  /*503b0*/  IADD3 R69, PT, PT, R13, R71, RZ ;  /* 0x000000470d457210 */ /* 0x000fe40007ffe0ff */
[----:B------:R-:W-:Y:S01]  /*503c0*/  IADD3 R33, PT, PT, R12, R13, RZ ;  /* 0x0000000d0c217210 */ /* 0x000fe20007ffe0ff */
[----:B------:R-:W-:-:S04]  /*503d0*/  IMAD.WIDE.U32 R12, R32, R32, RZ ;  /* 0x00000020200c7225 */ /* 0x000fc800078e00ff */
[----:B------:R-:W-:-:S04]  /*503e0*/  IMAD R71, R12, 0x7effffff, RZ ;  /* 0x7effffff0c477824 */ /* 0x000fc800078e02ff */
[----:B------:R-:W-:Y:S01]  /*503f0*/  IMAD.HI.U32 R12, R71, 0x7f000001, R12 ;  /* 0x7f000001470c7827 */ /* 0x000fe200078e000c */
[----:B------:R-:W-:-:S04]  /*50400*/  @P0 IADD3 R120, PT, PT, R120, -0x7f000001, RZ ;  /* 0x80ffffff78780810 */ /* 0x000fc80007ffe0ff */
[----:B------:R-:W-:Y:S01]  /*50410*/  ISETP.GE.U32.AND P1, PT, R12, 0x7f000001, PT ;  /* 0x7f0000010c00780c */ /* 0x000fe20003f26070 */
[----:B------:R-:W-:-:S05]  /*50420*/  IADD3 R120, PT, PT, R249, R120, RZ ;  /* 0x00000078f9787210 */ /* 0x000fca0007ffe0ff */
[----:B------:R-:W-:-:S07]  /*50430*/  ISETP.GE.U32.AND P0, PT, R120, 0x7f000001, PT ;  /* 0x7f0000017800780c */ /* 0x000fce0003f06070 */
[----:B------:R-:W-:-:S05]  /*50440*/  @P1 IADD3 R12, PT, PT, R12, -0x7f000001, RZ ;  /* 0x80ffffff0c0c1810 */ /* 0x000fca0007ffe0ff */
        /* <DEDUP_REMOVED lines=28> */
[----:B------:R-:W-:-:S04]  /*50610*/  IMAD R63, R12, 0x7effffff, RZ ;  /* 0x7effffff0c3f7824 */ /* 0x000fc800078e02ff */
[----:B------:R-:W-:-:S04]  /*50620*/  IMAD.HI.U32 R63, R63, 0x7f000001, R12 ;  /* 0x7f0000013f3f7827 */ /* 0x000fc800078e000c */
[----:B------:R-:W-:-:S04]  /*50630*/  IMAD.WIDE.U32 R12, R30, R30, RZ ;  /* 0x0000001e1e0c7225 */ /* 0x000fc800078e00ff */
[----:B------:R-:W-:-:S04]  /*50640*/  IMAD R75, R12, 0x7effffff, RZ ;  /* 0x7effffff0c4b7824 */ /* 0x000fc800078e02ff */
[----:B------:R-:W-:-:S05]  /*50650*/  IMAD.HI.U32 R12, R75, 0x7f000001, R12 ;  /* 0x7f0000014b0c7827 */ /* 0x000fca00078e000c */
[----:B------:R-:W-:-:S13]  /*50660*/  ISETP.GE.U32.AND P0, PT, R12, 0x7f000001, PT ;  /* 0x7f0000010c00780c */ /* 0x000fda0003f06070 */
[----:B------:R-:W-:-:S05]  /*50670*/  @P0 IADD3 R12, PT, PT, R12, -0x7f000001, RZ ;  /* 0x80ffffff0c0c0810 */ /* 0x000fca0007ffe0ff */
        /* <DEDUP_REMOVED lines=12> */
[----:B------:R-:W-:Y:S01]  /*50740*/  IADD3 R30, PT, PT, R63, R12, RZ ;  /* 0x0000000c3f1e7210 */ /* 0x000fe20007ffe0ff */
[----:B------:R-:W-:-:S02]  /*50750*/  ISETP.GE.U32.AND P0, PT, R68, 0x7f000001, PT ;  /* 0x7f0000014400780c */ /* 0x000fc40003f06070 */
        /* <DEDUP_REMOVED lines=9> */
[----:B------:R-:W-:Y:S01]  /*507f0*/  ISETP.GE.U32.AND P0, PT, R65, 0x7f000001, PT ;  /* 0x7f0000014100780c */ /* 0x000fe20003f06070 */
[----:B------:R-:W-:-:S09]  /*50800*/  ISETP.GE.U32.AND P1, PT, R70, 0x7f000001, PT ;  /* 0x7f0000014600780c */ /* 0x000fd20003f26070 */
[----:B------:R-:W-:Y:S02]  /*50810*/  @P2 IADD3 R120, PT, PT, R120, -0x7f000001, RZ ;  /* 0x80ffffff78782810 */ /* 0x000fe40007ffe0ff */
[----:B------:R-:W-:Y:S02]  /*50820*/  @P3 IADD3 R13, PT, PT, R13, -0x7f000001, RZ ;  /* 0x80ffffff0d0d3810 */ /* 0x000fe40007ffe0ff */
[----:B------:R-:W-:Y:S01]  /*50830*/  @P0 IADD3 R65, PT, PT, R65, -0x7f000001, RZ ;  /* 0x80ffffff41410810 */ /* 0x000fe20007ffe0ff */
[----:B------:R-:W-:Y:S01]  /*50840*/  ISETP.GE.U32.AND P0, PT, R119, 0x7f000001, PT ;  /* 0x7f0000017700780c */ /* 0x000fe20003f06070 */
[-C--:B------:R-:W-:Y:S02]  /*50850*/  IADD3 R71, PT, PT, R71, R13.reuse, RZ ;  /* 0x0000000d47477210 */ /* 0x080fe40007ffe0ff */
[----:B------:R-:W-:Y:S01]  /*50860*/  IADD3 R68, PT, PT, R12, R13, RZ ;  /* 0x0000000d0c447210 */ /* 0x000fe20007ffe0ff */
[----:B------:R-:W-:Y:S01]  /*50870*/  IMAD.WIDE.U32 R12, R120, R120, RZ ;  /* 0x00000078780c7225 */ /* 0x000fe200078e00ff */
[----:B--2---:R-:W-:-:S03]  /*50880*/  IADD3 R76, PT, PT, R65, R76, RZ ;  /* 0x0000004c414c7210 */ /* 0x004fc60007ffe0ff */
[----:B------:R-:W-:-:S04]  /*50890*/  IMAD R65, R12, 0x7effffff, RZ ;  /* 0x7effffff0c417824 */ /* 0x000fc800078e02ff */
[----:B------:R-:W-:Y:S01]  /*508a0*/  IMAD.HI.U32 R12, R65, 0x7f000001, R12 ;  /* 0x7f000001410c7827 */ /* 0x000fe200078e000c */
[----:B------:R-:W-:Y:S02]  /*508b0*/  @P1 IADD3 R70, PT, PT, R70, -0x7f000001, RZ ;  /* 0x80ffffff46461810 */ /* 0x000fe40007ffe0ff */
[----:B------:R-:W-:Y:S02]  /*508c0*/  @P0 IADD3 R119, PT, PT, R119, -0x7f000001, RZ ;  /* 0x80ffffff77770810 */ /* 0x000fe40007ffe0ff */
[----:B------:R-:W-:Y:S02]  /*508d0*/  ISETP.GE.U32.AND P1, PT, R12, 0x7f000001, PT ;  /* 0x7f0000010c00780c */ /* 0x000fe40003f26070 */
[----:B------:R-:W-:-:S05]  /*508e0*/  IADD3 R119, PT, PT, R242, R119, RZ ;  /* 0x00000077f2777210 */ /* 0x000fca0007ffe0ff */
[----:B------:R-:W-:-:S06]  /*508f0*/  ISETP.GE.U32.AND P0, PT, R119, 0x7f000001, PT ;  /* 0x7f0000017700780c */ /* 0x000fcc0003f06070 */
[----:B------:R-:W-:Y:S02]  /*50900*/  @P1 IADD3 R12, PT, PT, R12, -0x7f000001, RZ ;  /* 0x80ffffff0c0c1810 */ /* 0x000fe40007ffe0ff */
[----:B------:R-:W-:-:S03]  /*50910*/  IADD3 R77, PT, PT, R70, R77, RZ ;  /* 0x0000004d464d7210 */ /* 0x000fc60007ffe0ff */
        /* <DEDUP_REMOVED lines=47> */
[----:B------:R-:W-:-:S03]  /*50c10*/  IADD3 R65, PT, PT, R74, R12, RZ ;  /* 0x0000000c4a417210 */ /* 0x000fc60007ffe0ff */
[----:B------:R-:W-:Y:S01]  /*50c20*/  ISETP.GE.U32.AND P1, PT, R120, 0x7f000001, PT ;  /* 0x7f0000017800780c */ /* 0x000fe20003f26070 */
[----:B------:R-:W-:Y:S01]  /*50c30*/  ISETP.GE.U32.AND P0, PT, R62, 0x7f000001, PT ;  /* 0x7f0000013e00780c */ /* 0x000fe20003f06070 */
[----:B------:R-:W-:-:S11]  /*50c40*/  ISETP.GE.U32.AND P2, PT, R65, 0x7f000001, PT ;  /* 0x7f0000014100780c */ /* 0x000fd60003f46070 */
        /* <DEDUP_REMOVED lines=8> */
[----:B------:R0:W-:Y:S01]  /*50cd0*/  STL [R1+0x110], R76 ;  /* 0x0001104c01007387 */ /* 0x0001e20000100800 */
[----:B------:R-:W-:-:S08]  /*50ce0*/  ISETP.GE.U32.AND P1, PT, R77, 0x7f000001, PT ;  /* 0x7f0000014d00780c */ /* 0x000fd00003f26070 */
[----:B------:R-:W-:Y:S02]  /*50cf0*/  @P2 IADD3 R62, PT, PT, R62, -0x7f000001, RZ ;  /* 0x80ffffff3e3e2810 */ /* 0x000fe40007ffe0ff */
[----:B------:R-:W-:Y:S02]  /*50d00*/  @P3 IADD3 R72, PT, PT, R72, -0x7f000001, RZ ;  /* 0x80ffffff48483810 */ /* 0x000fe40007ffe0ff */
[----:B0-----:R-:W-:Y:S01]  /*50d10*/  @P0 IADD3 R76, PT, PT, R76, -0x7f000001, RZ ;  /* 0x80ffffff4c4c0810 */ /* 0x001fe20007ffe0ff */
[----:B------:R-:W-:Y:S01]  /*50d20*/  ISETP.GE.U32.AND P0, PT, R73, 0x7f000001, PT ;  /* 0x7f0000014900780c */ /* 0x000fe20003f06070 */
[-C--:B------:R-:W-:Y:S02]  /*50d30*/  IADD3 R119, PT, PT, R119, R72.reuse, RZ ;  /* 0x0000004877777210 */ /* 0x080fe40007ffe0ff */
[----:B------:R-:W-:Y:S01]  /*50d40*/  IADD3 R72, PT, PT, R12, R72, RZ ;  /* 0x000000480c487210 */ /* 0x000fe20007ffe0ff */
[----:B------:R-:W-:Y:S01]  /*50d50*/  IMAD.WIDE.U32 R12, R62, R62, RZ ;  /* 0x0000003e3e0c7225 */ /* 0x000fe200078e00ff */
[----:B------:R-:W-:Y:S04]  /*50d60*/  STL [R1+0x114], R77 ;  /* 0x0001144d01007387 */ /* 0x000fe80000100800 */
[----:B------:R0:W-:Y:S02]  /*50d70*/  STL [R1+0x110], R76 ;  /* 0x0001104c01007387 */ /* 0x0001e40000100800 */
[----:B0-----:R-:W-:-:S04]  /*50d80*/  IMAD R76, R12, 0x7effffff, RZ ;  /* 0x7effffff0c4c7824 */ /* 0x001fc800078e02ff */
[----:B------:R-:W-:Y:S01]  /*50d90*/  IMAD.HI.U32 R12, R76, 0x7f000001, R12 ;  /* 0x7f0000014c0c7827 */ /* 0x000fe200078e000c */
[----:B------:R-:W-:Y:S02]  /*50da0*/  @P1 IADD3 R77, PT, PT, R77, -0x7f000001, RZ ;  /* 0x80ffffff4d4d1810 */ /* 0x000fe40007ffe0ff */
[----:B------:R-:W-:Y:S02]  /*50db0*/  @P0 IADD3 R73, PT, PT, R73, -0x7f000001, RZ ;  /* 0x80ffffff49490810 */ /* 0x000fe40007ffe0ff */
[----:B------:R-:W-:Y:S02]  /*50dc0*/  ISETP.GE.U32.AND P1, PT, R12, 0x7f000001, PT ;  /* 0x7f0000010c00780c */ /* 0x000fe40003f26070 */
[----:B------:R-:W-:-:S05]  /*50dd0*/  IADD3 R76, PT, PT, R224, R73, RZ ;  /* 0x00000049e04c7210 */ /* 0x000fca0007ffe0ff */
[----:B------:R-:W-:-:S06]  /*50de0*/  ISETP.GE.U32.AND P0, PT, R76, 0x7f000001, PT ;  /* 0x7f0000014c00780c */ /* 0x000fcc0003f06070 */
[----:B------:R-:W-:-:S05]  /*50df0*/  @P1 IADD3 R12, PT, PT, R12, -0x7f000001, RZ ;  /* 0x80ffffff0c0c1810 */ /* 0x000fca0007ffe0ff */
        /* <DEDUP_REMOVED lines=25> */
[----:B------:R-:W-:Y:S02]  /*50f90*/  @P1 IADD3 R12, PT, PT, R12, -0x7f000001, RZ ;  /* 0x80ffffff0c0c1810 */ /* 0x000fe40007ffe0ff */
[----:B------:R-:W-:-:S03]  /*50fa0*/  IADD3 R34, PT, PT, R34, R121, RZ ;  /* 0x0000007922227210 */ /* 0x000fc60007ffe0ff */
        /* <DEDUP_REMOVED lines=15> */
[----:B------:R-:W-:Y:S01]  /*510a0*/  ISETP.GE.U32.AND P3, PT, R12, 0x7f000001, PT ;  /* 0x7f0000010c00780c */ /* 0x000fe20003f66070 */
[----:B------:R0:W-:Y:S04]  /*510b0*/  STL [R1+0x114], R77 ;  /* 0x0001144d01007387 */ /* 0x0001e80000100800 */
[----:B------:R-:W2:Y:S04]  /*510c0*/  LDL R59, [R1+0x118] ;  /* 0x00011800013b7983 */ /* 0x000ea80000100800 */
[----:B------:R-:W-:-:S02]  /*510d0*/  @P0 IADD3 R73, PT, PT, R73, -0x7f000001, RZ ;  /* 0x80ffffff49490810 */ /* 0x000fc40007ffe0ff */
[----:B------:R-:W-:Y:S02]  /*510e0*/  @P1 IADD3 R122, PT, PT, R122, -0x7f000001, RZ ;  /* 0x80ffffff7a7a1810 */ /* 0x000fe40007ffe0ff */
[----:B------:R-:W-:Y:S01]  /*510f0*/  @P2 IADD3 R121, PT, PT, R121, -0x7f000001, RZ ;  /* 0x80ffffff79792810 */ /* 0x000fe20007ffe0ff */
[----:B------:R-:W3:Y:S01]  /*51100*/  LDL R64, [R1+0x11c] ;  /* 0x00011c0001407983 */ /* 0x000ee20000100800 */
[----:B------:R-:W-:Y:S02]  /*51110*/  @P3 IADD3 R12, PT, PT, R12, -0x7f000001, RZ ;  /* 0x80ffffff0c0c3810 */ /* 0x000fe40007ffe0ff */
[----:B------:R-:W-:Y:S02]  /*51120*/  IADD3 R62, PT, PT, R73, R122, RZ ;  /* 0x0000007a493e7210 */ /* 0x000fe40007ffe0ff */
[----:B------:R-:W-:-:S03]  /*51130*/  IADD3 R76, PT, PT, R121, R12, RZ ;  /* 0x0000000c794c7210 */ /* 0x000fc60007ffe0ff */
[----:B------:R-:W-:Y:S02]  /*51140*/  ISETP.GE.U32.AND P0, PT, R62, 0x7f000001, PT ;  /* 0x7f0000013e00780c */ /* 0x000fe40003f06070 */
[----:B------:R-:W-:-:S11]  /*51150*/  ISETP.GE.U32.AND P1, PT, R76, 0x7f000001, PT ;  /* 0x7f0000014c00780c */ /* 0x000fd60003f26070 */
[----:B------:R-:W-:Y:S02]  /*51160*/  @P0 IADD3 R62, PT, PT, R62, -0x7f000001, RZ ;  /* 0x80ffffff3e3e0810 */ /* 0x000fe40007ffe0ff */
[----:B------:R-:W-:-:S04]  /*51170*/  @P1 IADD3 R76, PT, PT, R76, -0x7f000001, RZ ;  /* 0x80ffffff4c4c1810 */ /* 0x000fc80007ffe0ff */
[----:B0-----:R-:W-:-:S05]  /*51180*/  IADD3 R77, PT, PT, R62, R76, RZ ;  /* 0x0000004c3e4d7210 */ /* 0x001fca0007ffe0ff */
[----:B------:R-:W-:-:S13]  /*51190*/  ISETP.GE.U32.AND P0, PT, R77, 0x7f000001, PT ;  /* 0x7f0000014d00780c */ /* 0x000fda0003f06070 */
[----:B------:R-:W-:-:S04]  /*511a0*/  @P0 IADD3 R77, PT, PT, R77, -0x7f000001, RZ ;  /* 0x80ffffff4d4d0810 */ /* 0x000fc80007ffe0ff */
[-C--:B------:R-:W-:Y:S02]  /*511b0*/  IADD3 R122, PT, PT, R122, R77.reuse, RZ ;  /* 0x0000004d7a7a7210 */ /* 0x080fe40007ffe0ff */
[----:B------:R-:W-:Y:S02]  /*511c0*/  IADD3 R77, PT, PT, R12, R77, RZ ;  /* 0x0000004d0c4d7210 */ /* 0x000fe40007ffe0ff */
[----:B------:R-:W4:Y:S01]  /*511d0*/  LDL.64 R12, [R1+0x100] ;  /* 0x00010000010c7983 */ /* 0x000f220000100a00 */
[----:B------:R-:W-:-:S13]  /*511e0*/  ISETP.GE.U32.AND P0, PT, R28, 0x7f000001, PT ;  /* 0x7f0000011c00780c */ /* 0x000fda0003f06070 */
[----:B------:R-:W-:Y:S01]  /*511f0*/  @P0 IADD3 R28, PT, PT, R28, -0x7f000001, RZ ;  /* 0x80ffffff1c1c0810 */ /* 0x000fe20007ffe0ff */
[----:B------:R-:W-:Y:S01]  /*51200*/  ISETP.GE.U32.AND P2, PT, R71, 0x7f000001, PT ;  /* 0x7f0000014700780c */ /* 0x000fe20003f46070 */
[----:B------:R-:W-:Y:S02]  /*51210*/  IADD3 R31, PT, PT, R31, R31, RZ ;  /* 0x0000001f1f1f7210 */ /* 0x000fe40007ffe0ff */
[----:B--2---:R-:W-:-:S05]  /*51220*/  IADD3 R28, PT, PT, R28, R59, RZ ;  /* 0x0000003b1c1c7210 */ /* 0x004fca0007ffe0ff */
[----:B------:R-:W-:Y:S01]  /*51230*/  ISETP.GE.U32.AND P0, PT, R28, 0x7f000001, PT ;  /* 0x7f0000011c00780c */ /* 0x000fe20003f06070 */
[----:B------:R0:W-:-:S12]  /*51240*/  STL [R1+0x118], R28 ;  /* 0x0001181c01007387 */ /* 0x0001d80000100800 */
[----:B0-----:R-:W-:Y:S01]  /*51250*/  @P0 IADD3 R28, PT, PT, R28, -0x7f000001, RZ ;  /* 0x80ffffff1c1c0810 */ /* 0x001fe20007ffe0ff */
[----:B------:R-:W-:-:S13]  /*51260*/  ISETP.GE.U32.AND P0, PT, R29, 0x7f000001, PT ;  /* 0x7f0000011d00780c */ /* 0x000fda0003f06070 */
[----:B------:R-:W-:-:S04]  /*51270*/  @P0 IADD3 R29, PT, PT, R29, -0x7f000001, RZ ;  /* 0x80ffffff1d1d0810 */ /* 0x000fc80007ffe0ff */
[----:B---3--:R-:W-:-:S05]  /*51280*/  IADD3 R29, PT, PT, R29, R64, RZ ;  /* 0x000000401d1d7210 */ /* 0x008fca0007ffe0ff */
[C---:B------:R-:W-:Y:S01]  /*51290*/  ISETP.GE.U32.AND P0, PT, R29.reuse, 0x7f000001, PT ;  /* 0x7f0000011d00780c */ /* 0x040fe20003f06070 */
[----:B------:R-:W-:Y:S04]  /*512a0*/  STL [R1+0x118], R28 ;  /* 0x0001181c01007387 */ /* 0x000fe80000100800 */
[----:B------:R0:W-:Y:S08]  /*512b0*/  STL [R1+0x11c], R29 ;  /* 0x00011c1d01007387 */ /* 0x0001f00000100800 */
[----:B0-----:R-:W-:-:S05]  /*512c0*/  @P0 IADD3 R29, PT, PT, R29, -0x7f000001, RZ ;  /* 0x80ffffff1d1d0810 */ /* 0x001fca0007ffe0ff */
[----:B------:R0:W-:Y:S04]  /*512d0*/  STL [R1+0x11c], R29 ;  /* 0x00011c1d01007387 */ /* 0x0001e80000100800 */
[----:B----4-:R-:W2:Y:S01]  /*512e0*/  LD.E R28, desc[UR22][R12.64+0x940] ;  /* 0x000940160c1c7980 */ /* 0x010ea2000c101900 */
[----:B------:R-:W-:-:S13]  /*512f0*/  ISETP.GE.U32.AND P0, PT, R34, 0x7f000001, PT ;  /* 0x7f0000012200780c */ /* 0x000fda0003f06070 */
[----:B------:R-:W-:-:S04]  /*51300*/  @P0 IADD3 R34, PT, PT, R34, -0x7f000001, RZ ;  /* 0x80ffffff22220810 */ /* 0x000fc80007ffe0ff */
[----:B------:R-:W-:-:S05]  /*51310*/  IADD3 R35, PT, PT, R35, R34, RZ ;  /* 0x0000002223237210 */ /* 0x000fca0007ffe0ff */
[----:B------:R-:W-:Y:S01]  /*51320*/  ISETP.GE.U32.AND P1, PT, R35, 0x7f000001, PT ;  /* 0x7f0000012300780c */ /* 0x000fe20003f26070 */
[----:B------:R-:W-:Y:S01]  /*51330*/  ISETP.GE.U32.AND P0, PT, R31, 0x7f000001, PT ;  /* 0x7f0000011f00780c */ /* 0x000fe20003f06070 */
[----:B------:R-:W-:-:S04]  /*51340*/  @P2 IADD3 R71, PT, PT, R71, -0x7f000001, RZ ;  /* 0x80ffffff47472810 */ /* 0x000fc80007ffe0ff */
[----:B------:R-:W-:-:S07]  /*51350*/  IADD3 R75, PT, PT, R75, R71, RZ ;  /* 0x000000474b4b7210 */ /* 0x000fce0007ffe0ff */
[----:B------:R-:W-:Y:S02]  /*51360*/  @P1 IADD3 R35, PT, PT, R35, -0x7f000001, RZ ;  /* 0x80ffffff23231810 */ /* 0x000fe40007ffe0ff */
[----:B------:R-:W-:Y:S02]  /*51370*/  @P0 IADD3 R31, PT, PT, R31, -0x7f000001, RZ ;  /* 0x80ffffff1f1f0810 */ /* 0x000fe40007ffe0ff */
[----:B0-----:R-:W-:Y:S01]  /*51380*/  IADD3 R29, PT, PT, R35, UR6, RZ ;  /* 0x00000006231d7c10 */ /* 0x001fe2000fffe0ff */
[----:B------:R-:W-:Y:S01]  /*51390*/  ISETP.GE.U32.AND P1, PT, R119, 0x7f000001, PT ;  /* 0x7f0000017700780c */ /* 0x000fe20003f26070 */
[----:B------:R-:W-:-:S03]  /*513a0*/  ISETP.GE.U32.AND P0, PT, R75, 0x7f000001, PT ;  /* 0x7f0000014b00780c */ /* 0x000fc60003f06070 */
[----:B------:R-:W-:-:S09]  /*513b0*/  ISETP.GE.U32.AND P2, PT, R29, 0x7f000001, PT ;  /* 0x7f0000011d00780c */ /* 0x000fd20003f46070 */
[----:B------:R-:W-:Y:S02]  /*513c0*/  @P1 IADD3 R119, PT, PT, R119, -0x7f000001, RZ ;  /* 0x80ffffff77771810 */ /* 0x000fe40007ffe0ff */
[----:B------:R-:W-:Y:S02]  /*513d0*/  @P0 IADD3 R75, PT, PT, R75, -0x7f000001, RZ ;  /* 0x80ffffff4b4b0810 */ /* 0x000fe40007ffe0ff */
[----:B------:R-:W-:Y:S02]  /*513e0*/  @P2 IADD3 R29, PT, PT, R29, -0x7f000001, RZ ;  /* 0x80ffffff1d1d2810 */ /* 0x000fe40007ffe0ff */
[----:B------:R-:W-:Y:S01]  /*513f0*/  IADD3 R64, PT, PT, R120, R119, RZ ;  /* 0x0000007778407210 */ /* 0x000fe20007ffe0ff */
[----:B------:R-:W-:Y:S01]  /*51400*/  ISETP.GE.U32.AND P1, PT, R122, 0x7f000001, PT ;  /* 0x7f0000017a00780c */ /* 0x000fe20003f26070 */
[----:B------:R-:W-:Y:S02]  /*51410*/  IADD3 R63, PT, PT, R63, R63, RZ ;  /* 0x0000003f3f3f7210 */ /* 0x000fe40007ffe0ff */
[----:B------:R-:W-:-:S02]  /*51420*/  IADD3 R74, PT, PT, R74, R74, RZ ;  /* 0x0000004a4a4a7210 */ /* 0x000fc40007ffe0ff */
[----:B------:R-:W-:Y:S01]  /*51430*/  IADD3 R29, PT, PT, R75, R29, RZ ;  /* 0x0000001d4b1d7210 */ /* 0x000fe20007ffe0ff */
[----:B------:R-:W-:Y:S01]  /*51440*/  ISETP.GE.U32.AND P0, PT, R64, 0x7f000001, PT ;  /* 0x7f0000014000780c */ /* 0x000fe20003f06070 */
[----:B------:R-:W-:Y:S01]  /*51450*/  IADD3 R31, PT, PT, R34, R31, RZ ;  /* 0x0000001f221f7210 */ /* 0x000fe20007ffe0ff */
[----:B------:R-:W3:Y:S02]  /*51460*/  LD.E R120, desc[UR22][R12.64+0x94c] ;  /* 0x00094c160c787980 */ /* 0x000ee4000c101900 */
[----:B------:R-:W-:-:S03]  /*51470*/  ISETP.GE.U32.AND P2, PT, R29, 0x7f000001, PT ;  /* 0x7f0000011d00780c */ /* 0x000fc60003f46070 */
[----:B------:R-:W-:-:S06]  /*51480*/  @P1 IADD3 R122, PT, PT, R122, -0x7f000001, RZ ;  /* 0x80ffffff7a7a1810 */ /* 0x000fcc0007ffe0ff */
        /* <DEDUP_REMOVED lines=17> */
[----:B------:R-:W-:-:S10]  /*515a0*/  ISETP.GE.U32.AND P1, PT, R74, 0x7f000001, PT ;  /* 0x7f0000014a00780c */ /* 0x000fd40003f26070 */
[----:B------:R-:W-:Y:S02]  /*515b0*/  @!P2 IADD3 R35, PT, PT, R35, 0x7f000001, RZ ;  /* 0x7f0000012323a810 */ /* 0x000fe40007ffe0ff */
[----:B------:R-:W-:Y:S02]  /*515c0*/  @P0 IADD3 R63, PT, PT, R63, -0x7f000001, RZ ;  /* 0x80ffffff3f3f0810 */ /* 0x000fe40007ffe0ff */
[----:B------:R-:W-:Y:S02]  /*515d0*/  @P1 IADD3 R74, PT, PT, R74, -0x7f000001, RZ ;  /* 0x80ffffff4a4a1810 */ /* 0x000fe40007ffe0ff */
[----:B------:R-:W-:Y:S02]  /*515e0*/  IADD3 R71, PT, PT, R71, R63, RZ ;  /* 0x0000003f47477210 */ /* 0x000fe40007ffe0ff */
[----:B------:R-:W-:Y:S02]  /*515f0*/  IADD3 R63, PT, PT, R119, R74, RZ ;  /* 0x0000004a773f7210 */ /* 0x000fe40007ffe0ff */
[----:B------:R0:W4:Y:S04]  /*51600*/  LD.E R119, desc[UR22][R12.64+0x948] ;  /* 0x000948160c777980 */ /* 0x000128000c101900 */
[----:B------:R-:W3:Y:S01]  /*51610*/  LDL R74, [R1+0x110] ;  /* 0x00011000014a7983 */ /* 0x000ee20000100800 */
[----:B--2---:R-:W-:-:S04]  /*51620*/  IMAD.WIDE.U32 R28, R28, R35, RZ ;  /* 0x000000231c1c7225 */ /* 0x004fc800078e00ff */
[----:B------:R-:W-:-:S04]  /*51630*/  IMAD R34, R28, 0x7effffff, RZ ;  /* 0x7effffff1c227824 */ /* 0x000fc800078e02ff */
[----:B------:R-:W-:Y:S02]  /*51640*/  IMAD.HI.U32 R28, R34, 0x7f000001, R28 ;  /* 0x7f000001221c7827 */ /* 0x000fe400078e001c */
[----:B------:R-:W0:Y:S01]  /*51650*/  LD.E R29, desc[UR22][R12.64+0x944] ;  /* 0x000944160c1d7980 */ /* 0x000e22000c101900 */
[----:B------:R-:W-:-:S03]  /*51660*/  IADD3 R34, PT, PT, R121, R121, RZ ;  /* 0x0000007979227210 */ /* 0x000fc60007ffe0ff */
[----:B------:R-:W2:Y:S02]  /*51670*/  LDL R121, [R1+0x114] ;  /* 0x0001140001797983 */ /* 0x000ea40000100800 */
[----:B------:R-:W-:-:S13]  /*51680*/  ISETP.GE.U32.AND P0, PT, R34, 0x7f000001, PT ;  /* 0x7f0000012200780c */ /* 0x000fda0003f06070 */
[----:B------:R-:W-:Y:S01]  /*51690*/  @P0 IADD3 R34, PT, PT, R34, -0x7f000001, RZ ;  /* 0x80ffffff22220810 */ /* 0x000fe20007ffe0ff */
[----:B------:R-:W-:-:S13]  /*516a0*/  ISETP.GE.U32.AND P0, PT, R28, 0x7f000001, PT ;  /* 0x7f0000011c00780c */ /* 0x000fda0003f06070 */
[----:B------:R-:W-:-:S04]  /*516b0*/  @P0 IADD3 R28, PT, PT, R28, -0x7f000001, RZ ;  /* 0x80ffffff1c1c0810 */ /* 0x000fc80007ffe0ff */
[----:B---3--:R-:W-:Y:S02]  /*516c0*/  IADD3 R28, PT, PT, R28, R74, RZ ;  /* 0x0000004a1c1c7210 */ /* 0x008fe40007ffe0ff */
[----:B------:R-:W3:Y:S01]  /*516d0*/  LDL R74, [R1+0x11c] ;  /* 0x00011c00014a7983 */ /* 0x000ee20000100800 */
[----:B0-----:R-:W-:-:S04]  /*516e0*/  IMAD.WIDE.U32 R12, R29, R35, RZ ;  /* 0x000000231d0c7225 */ /* 0x001fc800078e00ff */
        /* <DEDUP_REMOVED lines=15> */
[----:B------:R-:W-:Y:S01]  /*517e0*/  ISETP.GE.U32.AND P1, PT, R28, 0x7f000001, PT ;  /* 0x7f0000011c00780c */ /* 0x000fe20003f26070 */
[----:B--2---:R-:W-:-:S11]  /*517f0*/  IADD3 R29, PT, PT, R29, R121, RZ ;  /* 0x000000791d1d7210 */ /* 0x004fd60007ffe0ff */
[----:B------:R-:W-:Y:S01]  /*51800*/  @P0 IADD3 R35, PT, PT, R35, -0x7f000001, RZ ;  /* 0x80ffffff23230810 */ /* 0x000fe20007ffe0ff */
[----:B------:R-:W-:Y:S01]  /*51810*/  ISETP.GE.U32.AND P0, PT, R29, 0x7f000001, PT ;  /* 0x7f0000011d00780c */ /* 0x000fe20003f06070 */
[----:B------:R0:W-:Y:S02]  /*51820*/  STL [R1+0x110], R28 ;  /* 0x0001101c01007387 */ /* 0x0001e40000100800 */
[----:B0-----:R-:W-:-:S05]  /*51830*/  @P1 IADD3 R28, PT, PT, R28, -0x7f000001, RZ ;  /* 0x80ffffff1c1c1810 */ /* 0x001fca0007ffe0ff */
[----:B------:R-:W-:Y:S04]  /*51840*/  STL [R1+0x110], R28 ;  /* 0x0001101c01007387 */ /* 0x000fe80000100800 */
[----:B------:R0:W-:Y:S02]  /*51850*/  STL [R1+0x114], R29 ;  /* 0x0001141d01007387 */ /* 0x0001e40000100800 */
[----:B0-----:R-:W-:Y:S02]  /*51860*/  @P0 IADD3 R29, PT, PT, R29, -0x7f000001, RZ ;  /* 0x80ffffff1d1d0810 */ /* 0x001fe40007ffe0ff */
[----:B---3--:R-:W-:-:S05]  /*51870*/  IADD3 R35, PT, PT, R35, R74, RZ ;  /* 0x0000004a23237210 */ /* 0x008fca0007ffe0ff */
[----:B------:R-:W-:Y:S01]  /*51880*/  ISETP.GE.U32.AND P3, PT, R35, 0x7f000001, PT ;  /* 0x7f0000012300780c */ /* 0x000fe20003f66070 */
[----:B----4-:R-:W-:-:S05]  /*51890*/  IADD3 R119, PT, PT, R119, R120, RZ ;  /* 0x0000007877777210 */ /* 0x010fca0007ffe0ff */
[C---:B------:R-:W-:Y:S01]  /*518a0*/  ISETP.GE.U32.AND P2, PT, R119.reuse, 0x7f000001, PT ;  /* 0x7f0000017700780c */ /* 0x040fe20003f46070 */
[----:B------:R0:W-:Y:S04]  /*518b0*/  STL [R1+0x118], R119 ;  /* 0x0001187701007387 */ /* 0x0001e80000100800 */
[----:B------:R1:W-:Y:S04]  /*518c0*/  STL [R1+0x11c], R35 ;  /* 0x00011c2301007387 */ /* 0x0003e80000100800 */
[----:B------:R-:W-:Y:S04]  /*518d0*/  STL [R1+0x114], R29 ;  /* 0x0001141d01007387 */ /* 0x000fe80000100800 */
[----:B0-----:R-:W-:-:S02]  /*518e0*/  @P2 IADD3 R119, PT, PT, R119, -0x7f000001, RZ ;  /* 0x80ffffff77772810 */ /* 0x001fc40007ffe0ff */
[----:B-1----:R-:W-:-:S03]  /*518f0*/  @P3 IADD3 R35, PT, PT, R35, -0x7f000001, RZ ;  /* 0x80ffffff23233810 */ /* 0x002fc60007ffe0ff */
[----:B------:R0:W-:Y:S04]  /*51900*/  STL [R1+0x118], R119 ;  /* 0x0001187701007387 */ /* 0x0001e80000100800 */
[----:B------:R1:W-:Y:S04]  /*51910*/  STL [R1+0x11c], R35 ;  /* 0x00011c2301007387 */ /* 0x0003e80000100800 */
[----:B------:R-:W2:Y:S01]  /*51920*/  LD.E R28, desc[UR22][R12.64+0x950] ;  /* 0x000950160c1c7980 */ /* 0x000ea2000c101900 */
[----:B------:R-:W-:Y:S01]  /*51930*/  ISETP.GE.U32.AND P0, PT, R31, 0x7f000001, PT ;  /* 0x7f0000011f00780c */ /* 0x000fe20003f06070 */
[----:B------:R-:W-:-:S02]  /*51940*/  IADD3 R34, PT, PT, R122, R34, RZ ;  /* 0x000000227a227210 */ /* 0x000fc40007ffe0ff */
[----:B------:R-:W3:Y:S04]  /*51950*/  LD.E R121, desc[UR22][R12.64+0x954] ;  /* 0x000954160c797980 */ /* 0x000ee8000c101900 */
[----:B0-----:R-:W4:Y:S04]  /*51960*/  LD.E R119, desc[UR22][R12.64+0x958] ;  /* 0x000958160c777980 */ /* 0x001f28000c101900 */
[----:B------:R3:W3:Y:S02]  /*51970*/  LD.E R120, desc[UR22][R12.64+0x95c] ;  /* 0x00095c160c787980 */ /* 0x0006e4000c101900 */
[----:B------:R-:W-:-:S04]  /*51980*/  @P0 IADD3 R31, PT, PT, R31, -0x7f000001, RZ ;  /* 0x80ffffff1f1f0810 */ /* 0x000fc80007ffe0ff */
[----:B------:R-:W-:Y:S01]  /*51990*/  IADD3 R29, PT, PT, R31, UR6, RZ ;  /* 0x000000061f1d7c10 */ /* 0x000fe2000fffe0ff */
        /* <DEDUP_REMOVED lines=60> */
[----:B-1----:R-:W-:Y:S01]  /*51d60*/  @P2 IADD3 R119, PT, PT, R119, -0x7f000001, RZ ;  /* 0x80ffffff77772810 */ /* 0x002fe20007ffe0ff */
[----:B------:R-:W-:Y:S01]  /*51d70*/  ISETP.GE.U32.AND P1, PT, R68, 0x7f000001, PT ;  /* 0x7f0000014400780c */ /* 0x000fe20003f26070 */
[----:B------:R-:W-:-:S12]  /*51d80*/  ISETP.GE.U32.AND P0, PT, R33, 0x7f000001, PT ;  /* 0x7f0000012100780c */ /* 0x000fd80003f06070 */
[----:B------:R-:W-:Y:S02]  /*51d90*/  @P1 IADD3 R68, PT, PT, R68, -0x7f000001, RZ ;  /* 0x80ffffff44441810 */ /* 0x000fe40007ffe0ff */
[----:B------:R-:W-:Y:S01]  /*51da0*/  @P0 IADD3 R33, PT, PT, R33, -0x7f000001, RZ ;  /* 0x80ffffff21210810 */ /* 0x000fe20007ffe0ff */
[----:B------:R-:W-:Y:S01]  /*51db0*/  ISETP.GE.U32.AND P1, PT, R72, 0x7f000001, PT ;  /* 0x7f0000014800780c */ /* 0x000fe20003f26070 */
[----:B--2---:R-:W-:-:S05]  /*51dc0*/  IADD3 R31, PT, PT, R31, R74, RZ ;  /* 0x0000004a1f1f7210 */ /* 0x004fca0007ffe0ff */
[C---:B------:R-:W-:Y:S01]  /*51dd0*/  ISETP.GE.U32.AND P3, PT, R31.reuse, 0x7f000001, PT ;  /* 0x7f0000011f00780c */ /* 0x040fe20003f66070 */
[----:B------:R0:W-:Y:S04]  /*51de0*/  STL [R1+0x11c], R31 ;  /* 0x00011c1f01007387 */ /* 0x0001e80000100800 */
[----:B------:R1:W-:Y:S04]  /*51df0*/  STL [R1+0x114], R29 ;  /* 0x0001141d01007387 */ /* 0x0003e80000100800 */
[----:B------:R2:W-:Y:S04]  /*51e00*/  STL [R1+0x118], R119 ;  /* 0x0001187701007387 */ /* 0x0005e80000100800 */
[----:B0-----:R-:W-:-:S05]  /*51e10*/  @P3 IADD3 R31, PT, PT, R31, -0x7f000001, RZ ;  /* 0x80ffffff1f1f3810 */ /* 0x001fca0007ffe0ff */
[----:B------:R0:W-:Y:S04]  /*51e20*/  STL [R1+0x11c], R31 ;  /* 0x00011c1f01007387 */ /* 0x0001e80000100800 */
[----:B------:R-:W3:Y:S01]  /*51e30*/  LD.E R28, desc[UR22][R12.64+0x960] ;  /* 0x000960160c1c7980 */ /* 0x000ee2000c101900 */
[----:B------:R-:W-:Y:S02]  /*51e40*/  IADD3 R74, PT, PT, R30, R68, RZ ;  /* 0x000000441e4a7210 */ /* 0x000fe40007ffe0ff */
[----:B-1----:R-:W-:Y:S02]  /*51e50*/  IADD3 R29, PT, PT, R33, UR6, RZ ;  /* 0x00000006211d7c10 */ /* 0x002fe4000fffe0ff */
[----:B------:R-:W-:Y:S01]  /*51e60*/  @P1 IADD3 R72, PT, PT, R72, -0x7f000001, RZ ;  /* 0x80ffffff48481810 */ /* 0x000fe20007ffe0ff */
[----:B------:R-:W4:Y:S01]  /*51e70*/  LD.E R121, desc[UR22][R12.64+0x964] ;  /* 0x000964160c797980 */ /* 0x000f22000c101900 */
[C---:B------:R-:W-:Y:S01]  /*51e80*/  ISETP.GE.U32.AND P0, PT, R74.reuse, 0x7f000001, PT ;  /* 0x7f0000014a00780c */ /* 0x040fe20003f06070 */
[----:B------:R-:W-:Y:S01]  /*51e90*/  ISETP.GE.U32.AND P2, PT, R29, 0x7f000001, PT ;  /* 0x7f0000011d00780c */ /* 0x000fe20003f46070 */
[----:B------:R-:W-:Y:S01]  /*51ea0*/  IADD3 R65, PT, PT, R65, R72, RZ ;  /* 0x0000004841417210 */ /* 0x000fe20007ffe0ff */
[----:B------:R-:W-:Y:S01]  /*51eb0*/  ISETP.GE.U32.AND P1, PT, R77, 0x7f000001, PT ;  /* 0x7f0000014d00780c */ /* 0x000fe20003f26070 */
[----:B--2---:R-:W2:Y:S04]  /*51ec0*/  LD.E R119, desc[UR22][R12.64+0x968] ;  /* 0x000968160c777980 */ /* 0x004ea8000c101900 */
[----:B------:R4:W2:Y:S05]  /*51ed0*/  LD.E R120, desc[UR22][R12.64+0x96c] ;  /* 0x00096c160c787980 */ /* 0x0008aa000c101900 */
[----:B------:R-:W-:-:S02]  /*51ee0*/  @P0 IADD3 R74, PT, PT, R74, -0x7f000001, RZ ;  /* 0x80ffffff4a4a0810 */ /* 0x000fc40007ffe0ff */
[----:B------:R-:W-:-:S04]  /*51ef0*/  @P2 IADD3 R29, PT, PT, R29, -0x7f000001, RZ ;  /* 0x80ffffff1d1d2810 */ /* 0x000fc80007ffe0ff */
[----:B------:R-:W-:Y:S01]  /*51f00*/  IADD3 R29, PT, PT, R74, R29, RZ ;  /* 0x0000001d4a1d7210 */ /* 0x000fe20007ffe0ff */
[----:B------:R-:W-:-:S04]  /*51f10*/  ISETP.GE.U32.AND P0, PT, R65, 0x7f000001, PT ;  /* 0x7f0000014100780c */ /* 0x000fc80003f06070 */
[----:B------:R-:W-:Y:S01]  /*51f20*/  ISETP.GE.U32.AND P2, PT, R29, 0x7f000001, PT ;  /* 0x7f0000011d00780c */ /* 0x000fe20003f46070 */
[----:B------:R-:W-:-:S08]  /*51f30*/  @P1 IADD3 R77, PT, PT, R77, -0x7f000001, RZ ;  /* 0x80ffffff4d4d1810 */ /* 0x000fd00007ffe0ff */
[----:B------:R-:W-:-:S04]  /*51f40*/  @P0 IADD3 R65, PT, PT, R65, -0x7f000001, RZ ;  /* 0x80ffffff41410810 */ /* 0x000fc80007ffe0ff */
[----:B------:R-:W-:Y:S02]  /*51f50*/  @P2 IADD3 R29, PT, PT, R29, -0x7f000001, RZ ;  /* 0x80ffffff1d1d2810 */ /* 0x000fe40007ffe0ff */
[----:B0-----:R-:W-:Y:S02]  /*51f60*/  IADD3 R31, PT, PT, R76, R77, RZ ;  /* 0x0000004d4c1f7210 */ /* 0x001fe40007ffe0ff */
        /* <DEDUP_REMOVED lines=17> */
[----:B------:R-:W3:Y:S02]  /*52080*/  LDL R76, [R1+0x110] ;  /* 0x00011000014c7983 */ /* 0x000ee40000100800 */
[----:B----4-:R-:W-:Y:S01]  /*52090*/  IMAD.WIDE.U32 R12, R121, R33, RZ ;  /* 0x00000021790c7225 */ /* 0x010fe200078e00ff */
[----:B------:R-:W-:Y:S01]  /*520a0*/  ISETP.GE.U32.AND P0, PT, R28, 0x7f000001, PT ;  /* 0x7f0000011c00780c */ /* 0x000fe20003f06070 */
[----:B------:R-:W4:Y:S02]  /*520b0*/  LDL R121, [R1+0x118] ;  /* 0x0001180001797983 */ /* 0x000f240000100800 */
[----:B------:R-:W-:-:S04]  /*520c0*/  IMAD R29, R12, 0x7effffff, RZ ;  /* 0x7effffff0c1d7824 */ /* 0x000fc800078e02ff */
[----:B------:R-:W-:-:S04]  /*520d0*/  IMAD.HI.U32 R29, R29, 0x7f000001, R12 ;  /* 0x7f0000011d1d7827 */ /* 0x000fc800078e000c */
[----:B--2---:R-:W-:Y:S02]  /*520e0*/  IMAD.WIDE.U32 R12, R119, R33, RZ ;  /* 0x00000021770c7225 */ /* 0x004fe400078e00ff */
[----:B------:R-:W-:Y:S02]  /*520f0*/  @P0 IADD3 R28, PT, PT, R28, -0x7f000001, RZ ;  /* 0x80ffffff1c1c0810 */ /* 0x000fe40007ffe0ff */
[----:B------:R-:W-:-:S04]  /*52100*/  IMAD R119, R12, 0x7effffff, RZ ;  /* 0x7effffff0c777824 */ /* 0x000fc800078e02ff */
[----:B------:R-:W-:-:S04]  /*52110*/  IMAD.HI.U32 R119, R119, 0x7f000001, R12 ;  /* 0x7f00000177777827 */ /* 0x000fc800078e000c */
[----:B------:R-:W-:Y:S02]  /*52120*/  IMAD.WIDE.U32 R12, R120, R33, RZ ;  /* 0x00000021780c7225 */ /* 0x000fe400078e00ff */
[----:B------:R-:W2:Y:S02]  /*52130*/  LDL R120, [R1+0x114] ;  /* 0x0001140001787983 */ /* 0x000ea40000100800 */
[----:B------:R-:W-:-:S04]  /*52140*/  IMAD R33, R12, 0x7effffff, RZ ;  /* 0x7effffff0c217824 */ /* 0x000fc800078e02ff */
[----:B------:R-:W-:Y:S02]  /*52150*/  IMAD.HI.U32 R33, R33, 0x7f000001, R12 ;  /* 0x7f00000121217827 */ /* 0x000fe400078e000c */
[----:B------:R-:W2:Y:S01]  /*52160*/  LDL.64 R12, [R1+0x100] ;  /* 0x00010000010c7983 */ /* 0x000ea20000100a00 */
[C---:B------:R-:W-:Y:S01]  /*52170*/  ISETP.GE.U32.AND P0, PT, R29.reuse, 0x7f000001, PT ;  /* 0x7f0000011d00780c */ /* 0x040fe20003f06070 */
[----:B---3--:R-:W-:Y:S02]  /*52180*/  IADD3 R28, PT, PT, R28, R76, RZ ;  /* 0x0000004c1c1c7210 */ /* 0x008fe40007ffe0ff */
[----:B------:R-:W3:Y:S10]  /*52190*/  LDL R76, [R1+0x11c] ;  /* 0x00011c00014c7983 */ /* 0x000ef40000100800 */
[----:B------:R-:W-:Y:S01]  /*521a0*/  @P0 IADD3 R29, PT, PT, R29, -0x7f000001, RZ ;  /* 0x80ffffff1d1d0810 */ /* 0x000fe20007ffe0ff */
[----:B------:R-:W-:-:S13]  /*521b0*/  ISETP.GE.U32.AND P0, PT, R119, 0x7f000001, PT ;  /* 0x7f0000017700780c */ /* 0x000fda0003f06070 */
[----:B------:R-:W-:Y:S01]  /*521c0*/  @P0 IADD3 R119, PT, PT, R119, -0x7f000001, RZ ;  /* 0x80ffffff77770810 */ /* 0x000fe20007ffe0ff */
[----:B------:R-:W-:Y:S01]  /*521d0*/  ISETP.GE.U32.AND P0, PT, R33, 0x7f000001, PT ;  /* 0x7f0000012100780c */ /* 0x000fe20003f06070 */
[----:B------:R-:W-:Y:S02]  /*521e0*/  ISETP.GE.U32.AND P1, PT, R28, 0x7f000001, PT ;  /* 0x7f0000011c00780c */ /* 0x000fe40003f26070 */
[----:B----4-:R-:W-:Y:S02]  /*521f0*/  IADD3 R119, PT, PT, R119, R121, RZ ;  /* 0x0000007977777210 */ /* 0x010fe40007ffe0ff */
[----:B--2---:R-:W-:-:S08]  /*52200*/  IADD3 R29, PT, PT, R29, R120, RZ ;  /* 0x000000781d1d7210 */ /* 0x004fd00007ffe0ff */
        /* <DEDUP_REMOVED lines=12> */
[----:B------:R-:W-:-:S09]  /*522d0*/  ISETP.GE.U32.AND P1, PT, R32, 0x7f000001, PT ;  /* 0x7f0000012000780c */ /* 0x000fd20003f26070 */
[----:B------:R-:W-:-:S04]  /*522e0*/  @P0 IADD3 R69, PT, PT, R69, -0x7f000001, RZ ;  /* 0x80ffffff45450810 */ /* 0x000fc80007ffe0ff */
[----:B------:R-:W-:Y:S02]  /*522f0*/  @P1 IADD3 R32, PT, PT, R32, -0x7f000001, RZ ;  /* 0x80ffffff20201810 */ /* 0x000fe40007ffe0ff */
[----:B---3--:R-:W-:-:S05]  /*52300*/  IADD3 R33, PT, PT, R33, R76, RZ ;  /* 0x0000004c21217210 */ /* 0x008fca0007ffe0ff */
[C---:B------:R-:W-:Y:S01]  /*52310*/  ISETP.GE.U32.AND P3, PT, R33.reuse, 0x7f000001, PT ;  /* 0x7f0000012100780c */ /* 0x040fe20003f66070 */
[----:B------:R0:W-:Y:S04]  /*52320*/  STL [R1+0x11c], R33 ;  /* 0x00011c2101007387 */ /* 0x0001e80000100800 */
[----:B------:R-:W-:Y:S04]  /*52330*/  STL [R1+0x114], R29 ;  /* 0x0001141d01007387 */ /* 0x000fe80000100800 */
[----:B------:R1:W-:Y:S04]  /*52340*/  STL [R1+0x118], R119 ;  /* 0x0001187701007387 */ /* 0x0003e80000100800 */
[----:B0-----:R-:W-:-:S05]  /*52350*/  @P3 IADD3 R33, PT, PT, R33, -0x7f000001, RZ ;  /* 0x80ffffff21213810 */ /* 0x001fca0007ffe0ff */
[----:B------:R0:W-:Y:S04]  /*52360*/  STL [R1+0x11c], R33 ;  /* 0x00011c2101007387 */ /* 0x0001e80000100800 */
[----:B------:R-:W2:Y:S04]  /*52370*/  LD.E R120, desc[UR22][R12.64+0x970] ;  /* 0x000970160c787980 */ /* 0x000ea8000c101900 */
[----:B-1----:R-:W3:Y:S04]  /*52380*/  LD.E R119, desc[UR22][R12.64+0x974] ;  /* 0x000974160c777980 */ /* 0x002ee8000c101900 */
[----:B------:R-:W4:Y:S04]  /*52390*/  LD.E R28, desc[UR22][R12.64+0x978] ;  /* 0x000978160c1c7980 */ /* 0x000f28000c101900 */
[----:B------:R1:W3:Y:S01]  /*523a0*/  LD.E R29, desc[UR22][R12.64+0x97c] ;  /* 0x00097c160c1d7980 */ /* 0x0002e2000c101900 */
[----:B------:R-:W-:-:S02]  /*523b0*/  IADD3 R76, PT, PT, R68, R32, RZ ;  /* 0x00000020444c7210 */ /* 0x000fc40007ffe0ff */
[----:B------:R-:W-:Y:S02]  /*523c0*/  IADD3 R68, PT, PT, R70, R70, RZ ;  /* 0x0000004646447210 */ /* 0x000fe40007ffe0ff */
[----:B-1----:R-:W-:-:S03]  /*523d0*/  IADD3 R12, PT, PT, R69, UR6, RZ ;  /* 0x00000006450c7c10 */ /* 0x002fc6000fffe0ff */
[----:B------:R-:W-:Y:S01]  /*523e0*/  ISETP.GE.U32.AND P1, PT, R68, 0x7f000001, PT ;  /* 0x7f0000014400780c */ /* 0x000fe20003f26070 */
[----:B------:R-:W-:Y:S01]  /*523f0*/  ISETP.GE.U32.AND P0, PT, R76, 0x7f000001, PT ;  /* 0x7f0000014c00780c */ /* 0x000fe20003f06070 */
[----:B------:R-:W-:Y:S01]  /*52400*/  ISETP.GE.U32.AND P2, PT, R12, 0x7f000001, PT ;  /* 0x7f0000010c00780c */ /* 0x000fe20003f46070 */
[----:B------:R-:W-:Y:S02]  /*52410*/  IADD3 R32, PT, PT, R73, R73, RZ ;  /* 0x0000004949207210 */ /* 0x000fe40007ffe0ff */
[----:B------:R-:W4:Y:S08]  /*52420*/  LDL R73, [R1+0x110] ;  /* 0x0001100001497983 */ /* 0x000f300000100800 */
[----:B------:R-:W-:-:S02]  /*52430*/  @P1 IADD3 R68, PT, PT, R68, -0x7f000001, RZ ;  /* 0x80ffffff44441810 */ /* 0x000fc40007ffe0ff */
[----:B------:R-:W-:Y:S02]  /*52440*/  @P0 IADD3 R76, PT, PT, R76, -0x7f000001, RZ ;  /* 0x80ffffff4c4c0810 */ /* 0x000fe40007ffe0ff */
[----:B------:R-:W-:Y:S02]  /*52450*/  @P2 IADD3 R12, PT, PT, R12, -0x7f000001, RZ ;  /* 0x80ffffff0c0c2810 */ /* 0x000fe40007ffe0ff */
        /* <DEDUP_REMOVED lines=9> */
[----:B------:R-:W4:Y:S01]  /*524f0*/  LDL R77, [R1+0x114] ;  /* 0x00011400014d7983 */ /* 0x000f220000100800 */
[----:B------:R-:W-:Y:S02]  /*52500*/  IADD3 R12, PT, PT, R68, R12, RZ ;  /* 0x0000000c440c7210 */ /* 0x000fe40007ffe0ff */
[----:B------:R-:W-:-:S03]  /*52510*/  ISETP.GE.U32.AND P0, PT, R32, 0x7f000001, PT ;  /* 0x7f0000012000780c */ /* 0x000fc60003f06070 */
[----:B------:R-:W-:-:S10]  /*52520*/  ISETP.GE.U32.AND P1, PT, R12, 0x7f000001, PT ;  /* 0x7f0000010c00780c */ /* 0x000fd40003f26070 */
[----:B------:R-:W-:-:S03]  /*52530*/  @P0 IADD3 R32, PT, PT, R32, -0x7f000001, RZ ;  /* 0x80ffffff20200810 */ /* 0x000fc60007ffe0ff */
[----:B------:R-:W-:-:S04]  /*52540*/  @P1 IADD3 R12, PT, PT, R12, -0x7f000001, RZ ;  /* 0x80ffffff0c0c1810 */ /* 0x000fc80007ffe0ff */
[----:B0-----:R-:W-:-:S05]  /*52550*/  IADD3 R33, PT, PT, R32, R12, RZ ;  /* 0x0000000c20217210 */ /* 0x001fca0007ffe0ff */
        /* <DEDUP_REMOVED lines=33> */
[----:B------:R-:W-:-:S04]  /*52770*/  ISETP.GE.U32.AND P0, PT, R69, 0x7f000001, PT ;  /* 0x7f0000014500780c */ /* 0x000fc80003f06070 */
[----:B------:R-:W-:Y:S01]  /*52780*/  ISETP.GE.U32.AND P1, PT, R70, 0x7f000001, PT ;  /* 0x7f0000014600780c */ /* 0x000fe20003f26070 */
[----:B------:R0:W-:Y:S08]  /*52790*/  STL [R1+0x110], R69 ;  /* 0x0001104501007387 */ /* 0x0001f00000100800 */
[----:B0-----:R-:W-:-:S05]  /*527a0*/  @P0 IADD3 R69, PT, PT, R69, -0x7f000001, RZ ;  /* 0x80ffffff45450810 */ /* 0x001fca0007ffe0ff */
[----:B------:R-:W-:Y:S04]  /*527b0*/  STL [R1+0x110], R69 ;  /* 0x0001104501007387 */ /* 0x000fe80000100800 */
[----:B------:R0:W-:Y:S02]  /*527c0*/  STL [R1+0x114], R70 ;  /* 0x0001144601007387 */ /* 0x0001e40000100800 */
[----:B0-----:R-:W-:Y:S02]  /*527d0*/  @P1 IADD3 R70, PT, PT, R70, -0x7f000001, RZ ;  /* 0x80ffffff46461810 */ /* 0x001fe40007ffe0ff */
[----:B--2---:R-:W-:-:S05]  /*527e0*/  IADD3 R29, PT, PT, R29, R120, RZ ;  /* 0x000000781d1d7210 */ /* 0x004fca0007ffe0ff */
[----:B------:R-:W-:Y:S01]  /*527f0*/  ISETP.GE.U32.AND P3, PT, R29, 0x7f000001, PT ;  /* 0x7f0000011d00780c */ /* 0x000fe20003f66070 */
[----:B---3--:R-:W-:-:S05]  /*52800*/  IADD3 R28, PT, PT, R28, R119, RZ ;  /* 0x000000771c1c7210 */ /* 0x008fca0007ffe0ff */
[C---:B------:R-:W-:Y:S01]  /*52810*/  ISETP.GE.U32.AND P2, PT, R28.reuse, 0x7f000001, PT ;  /* 0x7f0000011c00780c */ /* 0x040fe20003f46070 */
[----:B------:R0:W-:Y:S04]  /*52820*/  STL [R1+0x118], R28 ;  /* 0x0001181c01007387 */ /* 0x0001e80000100800 */
[----:B------:R1:W-:Y:S04]  /*52830*/  STL [R1+0x11c], R29 ;  /* 0x00011c1d01007387 */ /* 0x0003e80000100800 */
[----:B------:R2:W-:Y:S04]  /*52840*/  STL [R1+0x114], R70 ;  /* 0x0001144601007387 */ /* 0x0005e80000100800 */
[----:B0-----:R-:W-:-:S02]  /*52850*/  @P2 IADD3 R28, PT, PT, R28, -0x7f000001, RZ ;  /* 0x80ffffff1c1c2810 */ /* 0x001fc40007ffe0ff */
[----:B-1----:R-:W-:-:S03]  /*52860*/  @P3 IADD3 R29, PT, PT, R29, -0x7f000001, RZ ;  /* 0x80ffffff1d1d3810 */ /* 0x002fc60007ffe0ff */
[----:B------:R4:W-:Y:S04]  /*52870*/  STL [R1+0x118], R28 ;  /* 0x0001181c01007387 */ /* 0x0009e80000100800 */
[----:B------:R0:W-:Y:S01]  /*52880*/  STL [R1+0x11c], R29 ;  /* 0x00011c1d01007387 */ /* 0x0001e20000100800 */
[----:B--2---:R-:W-:-:S03]  /*52890*/  IADD3 R70, PT, PT, R75, R59, RZ ;  /* 0x0000003b4b467210 */ /* 0x004fc60007ffe0ff */
[----:B------:R-:W2:Y:S04]  /*528a0*/  LDL R75, [R1+0x110] ;  /* 0x00011000014b7983 */ /* 0x000ea80000100800 */
[----:B----4-:R-:W3:Y:S04]  /*528b0*/  LD.E R28, desc[UR22][R12.64+0x980] ;  /* 0x000980160c1c7980 */ /* 0x010ee8000c101900 */
[----:B------:R-:W4:Y:S04]  /*528c0*/  LD.E R72, desc[UR22][R12.64+0x984] ;  /* 0x000984160c487980 */ /* 0x000f28000c101900 */
[----:B------:R-:W2:Y:S04]  /*528d0*/  LD.E R69, desc[UR22][R12.64+0x988] ;  /* 0x000988160c457980 */ /* 0x000ea8000c101900 */
[----:B0-----:R3:W2:Y:S01]  /*528e0*/  LD.E R29, desc[UR22][R12.64+0x98c] ;  /* 0x00098c160c1d7980 */ /* 0x0016a2000c101900 */
[----:B------:R-:W-:-:S03]  /*528f0*/  ISETP.GE.U32.AND P0, PT, R70, 0x7f000001, PT ;  /* 0x7f0000014600780c */ /* 0x000fc60003f06070 */
[----:B------:R-:W2:Y:S04]  /*52900*/  LDL R73, [R1+0x114] ;  /* 0x0001140001497983 */ /* 0x000ea80000100800 */
[----:B------:R-:W2:Y:S04]  /*52910*/  LDL R77, [R1+0x118] ;  /* 0x00011800014d7983 */ /* 0x000ea80000100800 */
[----:B------:R-:W2:Y:S02]  /*52920*/  LDL R119, [R1+0x11c] ;  /* 0x00011c0001777983 */ /* 0x000ea40000100800 */
[----:B------:R-:W-:-:S05]  /*52930*/  @P0 IADD3 R70, PT, PT, R70, -0x7f000001, RZ ;  /* 0x80ffffff46460810 */ /* 0x000fca0007ffe0ff */
[----:B------:R-:W-:Y:S01]  /*52940*/  ISETP.GE.U32.AND P0, PT, R70, R134, PT ;  /* 0x000000864600720c */ /* 0x000fe20003f06070 */
[----:B------:R-:W-:-:S12]  /*52950*/  IADD3 R70, PT, PT, -R134, R70, RZ ;  /* 0x0000004686467210 */ /* 0x000fd80007ffe1ff */
[----:B------:R-:W-:-:S05]  /*52960*/  @!P0 IADD3 R70, PT, PT, R70, 0x7f000001, RZ ;  /* 0x7f00000146468810 */ /* 0x000fca0007ffe0ff */
[----:B---3--:R-:W-:-:S04]  /*52970*/  IMAD.WIDE.U32 R12, R28, R70, RZ ;  /* 0x000000461c0c7225 */ /* 0x008fc800078e00ff */
[----:B------:R-:W-:-:S04]  /*52980*/  IMAD R28, R12, 0x7effffff, RZ ;  /* 0x7effffff0c1c7824 */ /* 0x000fc800078e02ff */
[----:B------:R-:W-:-:S04]  /*52990*/  IMAD.HI.U32 R28, R28, 0x7f000001, R12 ;  /* 0x7f0000011c1c7827 */ /* 0x000fc800078e000c */
[----:B----4-:R-:W-:-:S04]  /*529a0*/  IMAD.WIDE.U32 R12, R72, R70, RZ ;  /* 0x00000046480c7225 */ /* 0x010fc800078e00ff */
[----:B------:R-:W-:-:S04]  /*529b0*/  IMAD R72, R12, 0x7effffff, RZ ;  /* 0x7effffff0c487824 */ /* 0x000fc800078e02ff */
[----:B------:R-:W-:-:S04]  /*529c0*/  IMAD.HI.U32 R72, R72, 0x7f000001, R12 ;  /* 0x7f00000148487827 */ /* 0x000fc800078e000c */
[----:B--2---:R-:W-:-:S04]  /*529d0*/  IMAD.WIDE.U32 R12, R69, R70, RZ ;  /* 0x00000046450c7225 */ /* 0x004fc800078e00ff */
        /* <DEDUP_REMOVED lines=57> */
[----:B------:R-:W2:Y:S02]  /*52d70*/  LDL.64 R12, [R1+0x100] ;  /* 0x00010000010c7983 */ /* 0x000ea40000100a00 */
        /* <DEDUP_REMOVED lines=14> */
[----:B----4-:R-:W-:Y:S02]  /*52e60*/  IADD3 R72, PT, PT, R75, R72, RZ ;  /* 0x000000484b487210 */ /* 0x010fe40007ffe0ff */
        /* <DEDUP_REMOVED lines=14> */
[----:B------:R1:W-:Y:S04]  /*52f50*/  STL [R1+0x118], R72 ;  /* 0x0001184801007387 */ /* 0x0003e80000100800 */
[----:B------:R2:W-:Y:S04]  /*52f60*/  STL [R1+0x11c], R28 ;  /* 0x00011c1c01007387 */ /* 0x0005e80000100800 */
[----:B------:R-:W3:Y:S04]  /*52f70*/  LDL R69, [R1+0x110] ;  /* 0x0001100001457983 */ /* 0x000ee80000100800 */
[----:B0-----:R-:W4:Y:S04]  /*52f80*/  LDL R70, [R1+0x114] ;  /* 0x0001140001467983 */ /* 0x001f280000100800 */
[----:B------:R-:W3:Y:S04]  /*52f90*/  LDL R71, [R1+0x118] ;  /* 0x0001180001477983 */ /* 0x000ee80000100800 */
[----:B-1----:R-:W3:Y:S04]  /*52fa0*/  LDL R72, [R1+0x11c] ;  /* 0x00011c0001487983 */ /* 0x002ee80000100800 */
[----:B--2---:R-:W2:Y:S04]  /*52fb0*/  LD.E R28, desc[UR22][R12.64+0x9a0] ;  /* 0x0009a0160c1c7980 */ /* 0x004ea8000c101900 */
[----:B------:R-:W3:Y:S04]  /*52fc0*/  LD.E R119, desc[UR22][R12.64+0x9a4] ;  /* 0x0009a4160c777980 */ /* 0x000ee8000c101900 */
[----:B------:R-:W3:Y:S04]  /*52fd0*/  LD.E R73, desc[UR22][R12.64+0x9a8] ;  /* 0x0009a8160c497980 */ /* 0x000ee8000c101900 */
[----:B------:R-:W3:Y:S04]  /*52fe0*/  LD.E R75, desc[UR22][R12.64+0x9ac] ;  /* 0x0009ac160c4b7980 */ /* 0x000ee8000c101900 */
        /* <DEDUP_REMOVED lines=399> */
[----:B------:R-:W-:Y:S01]  /*548e0*/  IMAD R65, R28, 0x7effffff, RZ ;  /* 0x7effffff1c417824 */ /* 0x000fe200078e02ff */
[----:B------:R-:W-:-:S03]  /*548f0*/  ISETP.GE.U32.AND P0, PT, R35, 0x7f000001, PT ;  /* 0x7f0000012300780c */ /* 0x000fc60003f06070 */
        /* <DEDUP_REMOVED lines=12> */
[----:B------:R-:W-:Y:S02]  /*549c0*/  IADD3 R62, PT, PT, R69, R62, RZ ;  /* 0x0000003e453e7210 */ /* 0x000fe40007ffe0ff */
[----:B------:R-:W-:Y:S02]  /*549d0*/  @P3 IADD3 R28, PT, PT, R28, -0x7f000001, RZ ;  /* 0x80ffffff1c1c3810 */ /* 0x000fe40007ffe0ff */
[----:B------:R-:W-:Y:S02]  /*549e0*/  IADD3 R63, PT, PT, R65, R63, RZ ;  /* 0x0000003f413f7210 */ /* 0x000fe40007ffe0ff */
[----:B------:R-:W-:Y:S01]  /*549f0*/  IADD3 R34, PT, PT, R137, R206, RZ ;  /* 0x000000ce89227210 */ /* 0x000fe20007ffe0ff */
[----:B------:R-:W-:Y:S01]  /*54a00*/  ISETP.GE.U32.AND P1, PT, R62, 0x7f000001, PT ;  /* 0x7f0000013e00780c */ /* 0x000fe20003f26070 */
[----:B------:R0:W-:Y:S01]  /*54a10*/  STL [R1+0x110], R35 ;  /* 0x0001102301007387 */ /* 0x0001e20000100800 */
[----:B------:R-:W-:Y:S01]  /*54a20*/  IADD3 R28, PT, PT, R28, R64, RZ ;  /* 0x000000401c1c7210 */ /* 0x000fe20007ffe0ff */
[----:B------:R-:W-:Y:S01]  /*54a30*/  ISETP.GE.U32.AND P2, PT, R63, 0x7f000001, PT ;  /* 0x7f0000013f00780c */ /* 0x000fe20003f46070 */
[----:B------:R-:W-:-:S02]  /*54a40*/  IADD3 R72, PT, PT, R135, R209, RZ ;  /* 0x000000d187487210 */ /* 0x000fc40007ffe0ff */
[----:B------:R-:W-:Y:S01]  /*54a50*/  IADD3 R121, PT, PT, R125, R241, RZ ;  /* 0x000000f17d797210 */ /* 0x000fe20007ffe0ff */
[----:B------:R-:W-:Y:S01]  /*54a60*/  STL [R1+0xc10], R5 ;  /* 0x000c100501007387 */ /* 0x000fe20000100800 */
[----:B------:R-:W-:-:S03]  /*54a70*/  ISETP.GE.U32.AND P3, PT, R28, 0x7f000001, PT ;  /* 0x7f0000011c00780c */ /* 0x000fc60003f66070 */
[----:B------:R-:W2:Y:S01]  /*54a80*/  LDL.LU R125, [R1+0x6d8] ;  /* 0x0006d800017d7983 */ /* 0x000ea20000300800 */
[----:B0-----:R-:W-:Y:S01]  /*54a90*/  @P0 IADD3 R35, PT, PT, R35, -0x7f000001, RZ ;  /* 0x80ffffff23230810 */ /* 0x001fe20007ffe0ff */
[C---:B------:R-:W-:Y:S02]  /*54aa0*/  ISETP.GE.U32.AND P0, PT, R34.reuse, 0x7f000001, PT ;  /* 0x7f0000012200780c */ /* 0x040fe40003f06070 */
[----:B------:R-:W-:Y:S04]  /*54ab0*/  STL [R1+0xc0c], R4 ;  /* 0x000c0c0401007387 */ /* 0x000fe80000100800 */
[----:B------:R-:W-:Y:S04]  /*54ac0*/  STL [R1+0x110], R35 ;  /* 0x0001102301007387 */ /* 0x000fe80000100800 */
[----:B------:R0:W-:Y:S04]  /*54ad0*/  STL [R1+0x114], R62 ;  /* 0x0001143e01007387 */ /* 0x0001e80000100800 */
[----:B------:R1:W-:Y:S01]  /*54ae0*/  STL [R1+0x118], R63 ;  /* 0x0001183f01007387 */ /* 0x0003e20000100800 */
[----:B------:R-:W-:-:S03]  /*54af0*/  @P0 IADD3 R34, PT, PT, R34, -0x7f000001, RZ ;  /* 0x80ffffff22220810 */ /* 0x000fc60007ffe0ff */
[----:B------:R3:W-:Y:S01]  /*54b00*/  STL [R1+0x11c], R28 ;  /* 0x00011c1c01007387 */ /* 0x0007e20000100800 */
[----:B0-----:R-:W-:-:S03]  /*54b10*/  @P1 IADD3 R62, PT, PT, R62, -0x7f000001, RZ ;  /* 0x80ffffff3e3e1810 */ /* 0x001fc60007ffe0ff */
[----:B------:R-:W4:Y:S01]  /*54b20*/  LDL.LU R5, [R1+0x6dc] ;  /* 0x0006dc0001057983 */ /* 0x000f220000300800 */
[----:B-1----:R-:W-:-:S03]  /*54b30*/  @P2 IADD3 R63, PT, PT, R63, -0x7f000001, RZ ;  /* 0x80ffffff3f3f2810 */ /* 0x002fc60007ffe0ff */
[----:B------:R-:W2:Y:S01]  /*54b40*/  LDL.LU R4, [R1+0x6d4] ;  /* 0x0006d40001047983 */ /* 0x000ea20000300800 */
[----:B---3--:R-:W-:-:S03]  /*54b50*/  @P3 IADD3 R28, PT, PT, R28, -0x7f000001, RZ ;  /* 0x80ffffff1c1c3810 */ /* 0x008fc60007ffe0ff */
[----:B------:R-:W-:Y:S04]  /*54b60*/  STL [R1+0x114], R62 ;  /* 0x0001143e01007387 */ /* 0x000fe80000100800 */
[----:B------:R-:W-:Y:S04]  /*54b70*/  STL [R1+0x118], R63 ;  /* 0x0001183f01007387 */ /* 0x000fe80000100800 */
[----:B------:R0:W-:Y:S04]  /*54b80*/  STL [R1+0x11c], R28 ;  /* 0x00011c1c01007387 */ /* 0x0001e80000100800 */
[----:B------:R-:W3:Y:S04]  /*54b90*/  LD.E R71, desc[UR22][R12.64+0xa20] ;  /* 0x000a20160c477980 */ /* 0x000ee8000c101900 */
[----:B------:R-:W2:Y:S01]  /*54ba0*/  LD.E R70, desc[UR22][R12.64+0xa24] ;  /* 0x000a24160c467980 */ /* 0x000ea2000c101900 */
[----:B0-----:R-:W-:-:S03]  /*54bb0*/  IMAD.WIDE.U32 R28, R34, R34, RZ ;  /* 0x00000022221c7225 */ /* 0x001fc600078e00ff */
[----:B------:R-:W2:Y:S01]  /*54bc0*/  LD.E R68, desc[UR22][R12.64+0xa28] ;  /* 0x000a28160c447980 */ /* 0x000ea2000c101900 */
[----:B------:R-:W-:-:S03]  /*54bd0*/  IMAD R35, R28, 0x7effffff, RZ ;  /* 0x7effffff1c237824 */ /* 0x000fc600078e02ff */
[----:B------:R-:W2:Y:S01]  /*54be0*/  LD.E R69, desc[UR22][R12.64+0xa2c] ;  /* 0x000a2c160c457980 */ /* 0x000ea2000c101900 */
[----:B------:R-:W-:-:S03]  /*54bf0*/  IMAD.HI.U32 R28, R35, 0x7f000001, R28 ;  /* 0x7f000001231c7827 */ /* 0x000fc600078e001c */
[----:B------:R-:W2:Y:S02]  /*54c00*/  LDL R59, [R1+0x110] ;  /* 0x00011000013b7983 */ /* 0x000ea40000100800 */
[C---:B------:R-:W-:Y:S02]  /*54c10*/  ISETP.GE.U32.AND P0, PT, R28.reuse, 0x7f000001, PT ;  /* 0x7f0000011c00780c */ /* 0x040fe40003f06070 */
[----:B------:R-:W2:Y:S04]  /*54c20*/  LDL R62, [R1+0x114] ;  /* 0x00011400013e7983 */ /* 0x000ea80000100800 */
[----:B------:R-:W2:Y:S04]  /*54c30*/  LDL R64, [R1+0x118] ;  /* 0x0001180001407983 */ /* 0x000ea80000100800 */
[----:B------:R-:W2:Y:S03]  /*54c40*/  LDL R65, [R1+0x11c] ;  /* 0x00011c0001417983 */ /* 0x000ea60000100800 */
[----:B------:R-:W-:Y:S01]  /*54c50*/  @P0 IADD3 R28, PT, PT, R28, -0x7f000001, RZ ;  /* 0x80ffffff1c1c0810 */ /* 0x000fe20007ffe0ff */
[----:B------:R-:W2:Y:S04]  /*54c60*/  LDL.64 R12, [R1+0x100] ;  /* 0x00010000010c7983 */ /* 0x000ea80000100a00 */
[----:B------:R-:W-:Y:S01]  /*54c70*/  IMAD.WIDE.U32 R28, R28, R34, RZ ;  /* 0x000000221c1c7225 */ /* 0x000fe200078e00ff */
[----:B------:R-:W-:Y:S01]  /*54c80*/  IADD3 R34, PT, PT, R124, R205, RZ ;  /* 0x000000cd7c227210 */ /* 0x000fe20007ffe0ff */
[----:B------:R0:W-:Y:S04]  /*54c90*/  STL [R1+0xc04], R2 ;  /* 0x000c040201007387 */ /* 0x0001e80000100800 */
[----:B------:R-:W2:Y:S01]  /*54ca0*/  LDL.LU R124, [R1+0x6e0] ;  /* 0x0006e000017c7983 */ /* 0x000ea20000300800 */
[----:B------:R-:W-:Y:S01]  /*54cb0*/  IADD3 R35, PT, PT, R136, R203, RZ ;  /* 0x000000cb88237210 */ /* 0x000fe20007ffe0ff */
[----:B------:R-:W-:-:S02]  /*54cc0*/  IMAD R63, R28, 0x7effffff, RZ ;  /* 0x7effffff1c3f7824 */ /* 0x000fc400078e02ff */
[----:B------:R-:W3:Y:S02]  /*54cd0*/  LDL.LU R137, [R1+0x6a8] ;  /* 0x0006a80001897983 */ /* 0x000ee40000300800 */
[----:B------:R-:W-:Y:S01]  /*54ce0*/  ISETP.GE.U32.AND P0, PT, R35, 0x7f000001, PT ;  /* 0x7f0000012300780c */ /* 0x000fe20003f06070 */
[----:B------:R-:W-:Y:S01]  /*54cf0*/  IMAD.HI.U32 R63, R63, 0x7f000001, R28 ;  /* 0x7f0000013f3f7827 */ /* 0x000fe200078e001c */
[----:B0-----:R-:W3:Y:S04]  /*54d00*/  LDL.LU R2, [R1+0x6d0] ;  /* 0x0006d00001027983 */ /* 0x001ee80000300800 */
[----:B------:R-:W3:Y:S07]  /*54d10*/  LDL.LU R136, [R1+0x6a0] ;  /* 0x0006a00001887983 */ /* 0x000eee0000300800 */
[----:B------:R-:W-:Y:S01]  /*54d20*/  @P0 IADD3 R35, PT, PT, R35, -0x7f000001, RZ ;  /* 0x80ffffff23230810 */ /* 0x000fe20007ffe0ff */
[----:B------:R-:W-:-:S04]  /*54d30*/  ISETP.GE.U32.AND P0, PT, R34, 0x7f000001, PT ;  /* 0x7f0000012200780c */ /* 0x000fc80003f06070 */
        /* <DEDUP_REMOVED lines=22> */
[----:B------:R-:W-:-:S08]  /*54ea0*/  IADD3 R31, PT, PT, R134, R211, RZ ;  /* 0x000000d3861f7210 */ /* 0x000fd00007ffe0ff */
[----:B------:R-:W-:Y:S01]  /*54eb0*/  @P0 IADD3 R74, PT, PT, R74, -0x7f000001, RZ ;  /* 0x80ffffff4a4a0810 */ /* 0x000fe20007ffe0ff */
[----:B------:R-:W-:Y:S01]  /*54ec0*/  ISETP.GE.U32.AND P0, PT, R73, 0x7f000001, PT ;  /* 0x7f0000014900780c */ /* 0x000fe20003f06070 */
[----:B------:R-:W-:Y:S01]  /*54ed0*/  ISETP.GE.U32.AND P1, PT, R31, 0x7f000001, PT ;  /* 0x7f0000011f00780c */ /* 0x000fe20003f26070 */
[----:B------:R-:W-:-:S04]  /*54ee0*/  IMAD R34, R28, 0x7effffff, RZ ;  /* 0x7effffff1c227824 */ /* 0x000fc800078e02ff */
[----:B------:R-:W-:-:S07]  /*54ef0*/  IMAD.HI.U32 R34, R34, 0x7f000001, R28 ;  /* 0x7f00000122227827 */ /* 0x000fce00078e001c */
[----:B------:R-:W-:Y:S01]  /*54f00*/  @P0 IADD3 R73, PT, PT, R73, -0x7f000001, RZ ;  /* 0x80ffffff49490810 */ /* 0x000fe20007ffe0ff */
        /* <DEDUP_REMOVED lines=8> */
[----:B------:R-:W-:Y:S01]  /*54f90*/  @P4 IADD3 R72, PT, PT, R72, -0x7f000001, RZ ;  /* 0x80ffffff48484810 */ /* 0x000fe20007ffe0ff */
[----:B--2---:R-:W-:Y:S01]  /*54fa0*/  ISETP.GE.U32.AND P0, PT, R73, R124, PT ;  /* 0x0000007c4900720c */ /* 0x004fe20003f06070 */
[----:B------:R-:W-:-:S12]  /*54fb0*/  IADD3 R73, PT, PT, -R124, R73, RZ ;  /* 0x000000497c497210 */ /* 0x000fd80007ffe1ff */
[----:B------:R-:W-:-:S05]  /*54fc0*/  @!P0 IADD3 R73, PT, PT, R73, 0x7f000001, RZ ;  /* 0x7f00000149498810 */ /* 0x000fca0007ffe0ff */
[----:B---3--:R-:W-:-:S04]  /*54fd0*/  IMAD.WIDE.U32 R28, R71, R73, RZ ;  /* 0x00000049471c7225 */ /* 0x008fc800078e00ff */
[----:B------:R-:W-:-:S04]  /*54fe0*/  IMAD R71, R28, 0x7effffff, RZ ;  /* 0x7effffff1c477824 */ /* 0x000fc800078e02ff */
[----:B------:R-:W-:-:S04]  /*54ff0*/  IMAD.HI.U32 R71, R71, 0x7f000001, R28 ;  /* 0x7f00000147477827 */ /* 0x000fc800078e001c */
[----:B------:R-:W-:-:S04]  /*55000*/  IMAD.WIDE.U32 R28, R70, R73, RZ ;  /* 0x00000049461c7225 */ /* 0x000fc800078e00ff */
[----:B------:R-:W-:-:S04]  /*55010*/  IMAD R70, R28, 0x7effffff, RZ ;  /* 0x7effffff1c467824 */ /* 0x000fc800078e02ff */
[----:B------:R-:W-:-:S04]  /*55020*/  IMAD.HI.U32 R70, R70, 0x7f000001, R28 ;  /* 0x7f00000146467827 */ /* 0x000fc800078e001c */
[----:B------:R-:W-:Y:S01]  /*55030*/  IMAD.WIDE.U32 R28, R68, R73, RZ ;  /* 0x00000049441c7225 */ /* 0x000fe200078e00ff */
[----:B------:R-:W-:-:S05]  /*55040*/  IADD3 R68, PT, PT, R133, R213, RZ ;  /* 0x000000d585447210 */ /* 0x000fca0007ffe0ff */
[----:B------:R-:W-:Y:S01]  /*55050*/  ISETP.GE.U32.AND P0, PT, R68, 0x7f000001, PT ;  /* 0x7f0000014400780c */ /* 0x000fe20003f06070 */
[----:B------:R-:W-:-:S04]  /*55060*/  IMAD R74, R28, 0x7effffff, RZ ;  /* 0x7effffff1c4a7824 */ /* 0x000fc800078e02ff */
[----:B------:R-:W-:-:S04]  /*55070*/  IMAD.HI.U32 R74, R74, 0x7f000001, R28 ;  /* 0x7f0000014a4a7827 */ /* 0x000fc800078e001c */
[----:B------:R-:W-:Y:S01]  /*55080*/  IMAD.WIDE.U32 R28, R69, R73, RZ ;  /* 0x00000049451c7225 */ /* 0x000fe200078e00ff */
[----:B------:R-:W-:-:S03]  /*55090*/  ISETP.GE.U32.AND P1, PT, R70, 0x7f000001, PT ;  /* 0x7f0000014600780c */ /* 0x000fc60003f26070 */
[----:B------:R-:W-:Y:S01]  /*550a0*/  @P0 IADD3 R68, PT, PT, R68, -0x7f000001, RZ ;  /* 0x80ffffff44440810 */ /* 0x000fe20007ffe0ff */
[----:B------:R-:W-:Y:S01]  /*550b0*/  IMAD R73, R28, 0x7effffff, RZ ;  /* 0x7effffff1c497824 */ /* 0x000fe200078e02ff */
[----:B------:R-:W-:-:S03]  /*550c0*/  ISETP.GE.U32.AND P0, PT, R71, 0x7f000001, PT ;  /* 0x7f0000014700780c */ /* 0x000fc60003f06070 */
[----:B------:R-:W-:Y:S01]  /*550d0*/  IMAD.HI.U32 R73, R73, 0x7f000001, R28 ;  /* 0x7f00000149497827 */ /* 0x000fe200078e001c */
[----:B------:R-:W-:-:S04]  /*550e0*/  ISETP.GE.U32.AND P2, PT, R74, 0x7f000001, PT ;  /* 0x7f0000014a00780c */ /* 0x000fc80003f46070 */
[----:B------:R-:W-:Y:S01]  /*550f0*/  ISETP.GE.U32.AND P3, PT, R73, 0x7f000001, PT ;  /* 0x7f0000014900780c */ /* 0x000fe20003f66070 */
[----:B------:R-:W-:-:S04]  /*55100*/  @P1 IADD3 R70, PT, PT, R70, -0x7f000001, RZ ;  /* 0x80ffffff46461810 */ /* 0x000fc80007ffe0ff */
[----:B------:R-:W-:Y:S02]  /*55110*/  @P0 IADD3 R71, PT, PT, R71, -0x7f000001, RZ ;  /* 0x80ffffff47470810 */ /* 0x000fe40007ffe0ff */
[----:B------:R-:W-:Y:S02]  /*55120*/  IADD3 R62, PT, PT, R70, R62, RZ ;  /* 0x0000003e463e7210 */ /* 0x000fe40007ffe0ff */
[----:B------:R-:W-:Y:S02]  /*55130*/  IADD3 R59, PT, PT, R71, R59, RZ ;  /* 0x0000003b473b7210 */ /* 0x000fe40007ffe0ff */
[----:B------:R-:W-:Y:S02]  /*55140*/  @P2 IADD3 R74, PT, PT, R74, -0x7f000001, RZ ;  /* 0x80ffffff4a4a2810 */ /* 0x000fe40007ffe0ff */
[----:B------:R-:W-:Y:S01]  /*55150*/  @P3 IADD3 R73, PT, PT, R73, -0x7f000001, RZ ;  /* 0x80ffffff49493810 */ /* 0x000fe20007ffe0ff */
[----:B------:R-:W-:Y:S01]  /*55160*/  ISETP.GE.U32.AND P1, PT, R62, 0x7f000001, PT ;  /* 0x7f0000013e00780c */ /* 0x000fe20003f26070 */
[----:B------:R-:W-:Y:S01]  /*55170*/  ISETP.GE.U32.AND P0, PT, R59, 0x7f000001, PT ;  /* 0x7f0000013b00780c */ /* 0x000fe20003f06070 */
[----:B------:R-:W-:-:S02]  /*55180*/  IADD3 R64, PT, PT, R74, R64, RZ ;  /* 0x000000404a407210 */ /* 0x000fc40007ffe0ff */
[----:B------:R-:W-:-:S03]  /*55190*/  IADD3 R65, PT, PT, R73, R65, RZ ;  /* 0x0000004149417210 */ /* 0x000fc60007ffe0ff */
[----:B------:R-:W-:Y:S02]  /*551a0*/  ISETP.GE.U32.AND P2, PT, R64, 0x7f000001, PT ;  /* 0x7f0000014000780c */ /* 0x000fe40003f46070 */
[----:B------:R-:W-:Y:S01]  /*551b0*/  ISETP.GE.U32.AND P3, PT, R65, 0x7f000001, PT ;  /* 0x7f0000014100780c */ /* 0x000fe20003f66070 */
[----:B------:R0:W-:Y:S04]  /*551c0*/  STL [R1+0x110], R59 ;  /* 0x0001103b01007387 */ /* 0x0001e80000100800 */
[----:B------:R1:W-:Y:S01]  /*551d0*/  STL [R1+0x114], R62 ;  /* 0x0001143e01007387 */ /* 0x0003e20000100800 */
[----:B------:R-:W-:Y:S01]  /*551e0*/  IMAD.WIDE.U32 R28, R68, R68, RZ ;  /* 0x00000044441c7225 */ /* 0x000fe200078e00ff */
[----:B0-----:R-:W-:Y:S02]  /*551f0*/  @P0 IADD3 R59, PT, PT, R59, -0x7f000001, RZ ;  /* 0x80ffffff3b3b0810 */ /* 0x001fe40007ffe0ff */
[----:B-1----:R-:W-:-:S03]  /*55200*/  @P1 IADD3 R62, PT, PT, R62, -0x7f000001, RZ ;  /* 0x80ffffff3e3e1810 */ /* 0x002fc60007ffe0ff */
[----:B------:R-:W-:Y:S01]  /*55210*/  STL [R1+0x110], R59 ;  /* 0x0001103b01007387 */ /* 0x000fe20000100800 */
[----:B------:R-:W-:-:S03]  /*55220*/  IMAD R69, R28, 0x7effffff, RZ ;  /* 0x7effffff1c457824 */ /* 0x000fc600078e02ff */
[----:B------:R-:W-:Y:S04]  /*55230*/  STL [R1+0x114], R62 ;  /* 0x0001143e01007387 */ /* 0x000fe80000100800 */
[----:B------:R0:W-:Y:S04]  /*55240*/  STL [R1+0x118], R64 ;  /* 0x0001184001007387 */ /* 0x0001e80000100800 */
[----:B------:R1:W-:Y:S01]  /*55250*/  STL [R1+0x11c], R65 ;  /* 0x00011c4101007387 */ /* 0x0003e20000100800 */
[----:B------:R-:W-:Y:S01]  /*55260*/  IMAD.HI.U32 R69, R69, 0x7f000001, R28 ;  /* 0x7f00000145457827 */ /* 0x000fe200078e001c */
[----:B0-----:R-:W-:-:S02]  /*55270*/  @P2 IADD3 R64, PT, PT, R64, -0x7f000001, RZ ;  /* 0x80ffffff40402810 */ /* 0x001fc40007ffe0ff */
[----:B-1----:R-:W-:-:S03]  /*55280*/  @P3 IADD3 R65, PT, PT, R65, -0x7f000001, RZ ;  /* 0x80ffffff41413810 */ /* 0x002fc60007ffe0ff */
[----:B------:R0:W-:Y:S01]  /*55290*/  STL [R1+0x118], R64 ;  /* 0x0001184001007387 */ /* 0x0001e20000100800 */
[----:B------:R-:W-:-:S03]  /*552a0*/  IMAD.WIDE.U32 R28, R72, R31, RZ ;  /* 0x0000001f481c7225 */ /* 0x000fc600078e00ff */
[----:B------:R1:W-:Y:S04]  /*552b0*/  STL [R1+0x11c], R65 ;  /* 0x00011c4101007387 */ /* 0x0003e80000100800 */
[----:B------:R-:W2:Y:S01]  /*552c0*/  LD.E R72, desc[UR22][R12.64+0xa30] ;  /* 0x000a30160c487980 */ /* 0x000ea2000c101900 */
[----:B------:R-:W-:Y:S01]  /*552d0*/  ISETP.GE.U32.AND P0, PT, R69, 0x7f000001, PT ;  /* 0x7f0000014500780c */ /* 0x000fe20003f06070 */
[----:B0-----:R-:W-:Y:S02]  /*552e0*/  IADD3 R64, PT, PT, R132, R237, RZ ;  /* 0x000000ed84407210 */ /* 0x001fe40007ffe0ff */
[----:B------:R-:W3:Y:S04]  /*552f0*/  LD.E R62, desc[UR22][R12.64+0xa38] ;  /* 0x000a38160c3e7980 */ /* 0x000ee8000c101900 */
[----:B-1----:R-:W3:Y:S01]  /*55300*/  LD.E R65, desc[UR22][R12.64+0xa34] ;  /* 0x000a34160c417980 */ /* 0x002ee2000c101900 */
[----:B------:R-:W-:-:S03]  /*55310*/  IMAD R31, R28, 0x7effffff, RZ ;  /* 0x7effffff1c1f7824 */ /* 0x000fc600078e02ff */
[----:B------:R0:W3:Y:S02]  /*55320*/  LD.E R76, desc[UR22][R12.64+0xa3c] ;  /* 0x000a3c160c4c7980 */ /* 0x0000e4000c101900 */
[----:B------:R-:W-:Y:S01]  /*55330*/  @P0 IADD3 R69, PT, PT, R69, -0x7f000001, RZ ;  /* 0x80ffffff45450810 */ /* 0x000fe20007ffe0ff */
[----:B------:R-:W-:Y:S01]  /*55340*/  ISETP.GE.U32.AND P0, PT, R64, 0x7f000001, PT ;  /* 0x7f0000014000780c */ /* 0x000fe20003f06070 */
[----:B------:R-:W-:Y:S01]  /*55350*/  IMAD.HI.U32 R31, R31, 0x7f000001, R28 ;  /* 0x7f0000011f1f7827 */ /* 0x000fe200078e001c */
[----:B------:R-:W4:Y:S03]  /*55360*/  LDL R77, [R1+0x110] ;  /* 0x00011000014d7983 */ /* 0x000f260000100800 */
[----:B------:R-:W-:Y:S01]  /*55370*/  IMAD.WIDE.U32 R28, R69, R68, RZ ;  /* 0x00000044451c7225 */ /* 0x000fe200078e00ff */
[----:B------:R-:W-:Y:S01]  /*55380*/  IADD3 R68, PT, PT, R131, R245, RZ ;  /* 0x000000f583447210 */ /* 0x000fe20007ffe0ff */
[----:B------:R-:W4:Y:S02]  /*55390*/  LDL R73, [R1+0x114] ;  /* 0x0001140001497983 */ /* 0x000f240000100800 */
[----:B------:R-:W-:-:S02]  /*553a0*/  IMAD R59, R28, 0x7effffff, RZ ;  /* 0x7effffff1c3b7824 */ /* 0x000fc400078e02ff */
[----:B------:R-:W4:Y:S02]  /*553b0*/  LDL R74, [R1+0x118] ;  /* 0x00011800014a7983 */ /* 0x000f240000100800 */
[----:B------:R-:W-:Y:S01]  /*553c0*/  @P0 IADD3 R64, PT, PT, R64, -0x7f000001, RZ ;  /* 0x80ffffff40400810 */ /* 0x000fe20007ffe0ff */
[----:B------:R-:W-:Y:S01]  /*553d0*/  ISETP.GE.U32.AND P0, PT, R68, 0x7f000001, PT ;  /* 0x7f0000014400780c */ /* 0x000fe20003f06070 */
[----:B------:R-:W-:Y:S01]  /*553e0*/  IMAD.HI.U32 R59, R59, 0x7f000001, R28 ;  /* 0x7f0000013b3b7827 */ /* 0x000fe200078e001c */
[----:B------:R-:W4:Y:S03]  /*553f0*/  LDL R75, [R1+0x11c] ;  /* 0x00011c00014b7983 */ /* 0x000f260000100800 */
[----:B0-----:R-:W-:-:S04]  /*55400*/  IMAD.WIDE.U32 R12, R64, R64, RZ ;  /* 0x00000040400c7225 */ /* 0x001fc800078e00ff */
[----:B------:R-:W-:-:S04]  /*55410*/  IMAD R28, R12, 0x7effffff, RZ ;  /* 0x7effffff0c1c7824 */ /* 0x000fc800078e02ff */
[----:B------:R-:W-:Y:S01]  /*55420*/  IMAD.HI.U32 R28, R28, 0x7f000001, R12 ;  /* 0x7f0000011c1c7827 */ /* 0x000fe200078e000c */
[----:B------:R-:W-:-:S04]  /*55430*/  @P0 IADD3 R68, PT, PT, R68, -0x7f000001, RZ ;  /* 0x80ffffff44440810 */ /* 0x000fc80007ffe0ff */
[----:B------:R-:W-:Y:S01]  /*55440*/  ISETP.GE.U32.AND P0, PT, R28, 0x7f000001, PT ;  /* 0x7f0000011c00780c */ /* 0x000fe20003f06070 */
[----:B------:R-:W-:-:S04]  /*55450*/  IMAD.WIDE.U32 R12, R68, R68, RZ ;  /* 0x00000044440c7225 */ /* 0x000fc800078e00ff */
[----:B------:R-:W-:-:S04]  /*55460*/  IMAD R71, R12, 0x7effffff, RZ ;  /* 0x7effffff0c477824 */ /* 0x000fc800078e02ff */
[----:B------:R-:W-:-:S04]  /*55470*/  IMAD.HI.U32 R71, R71, 0x7f000001, R12 ;  /* 0x7f00000147477827 */ /* 0x000fc800078e000c */
[----:B------:R-:W-:-:S05]  /*55480*/  @P0 IADD3 R28, PT, PT, R28, -0x7f000001, RZ ;  /* 0x80ffffff1c1c0810 */ /* 0x000fca0007ffe0ff */
[----:B------:R-:W-:-:S04]  /*55490*/  IMAD.WIDE.U32 R12, R28, R64, RZ ;  /* 0x000000401c0c7225 */ /* 0x000fc800078e00ff */
[----:B------:R-:W-:-:S04]  /*554a0*/  IMAD R64, R12, 0x7effffff, RZ ;  /* 0x7effffff0c407824 */ /* 0x000fc800078e02ff */
[----:B------:R-:W-:Y:S02]  /*554b0*/  IMAD.HI.U32 R64, R64, 0x7f000001, R12 ;  /* 0x7f00000140407827 */ /* 0x000fe400078e000c */
[----:B------:R-:W4:Y:S01]  /*554c0*/  LDL.64 R12, [R1+0x100] ;  /* 0x00010000010c7983 */ /* 0x000f220000100a00 */
[----:B------:R-:W-:-:S05]  /*554d0*/  IADD3 R69, PT, PT, R130, R243, RZ ;  /* 0x000000f382457210 */ /* 0x000fca0007ffe0ff */
[----:B------:R-:W-:Y:S01]  /*554e0*/  ISETP.GE.U32.AND P0, PT, R69, 0x7f000001, PT ;  /* 0x7f0000014500780c */ /* 0x000fe20003f06070 */
[----:B------:R-:W-:-:S12]  /*554f0*/  IADD3 R70, PT, PT, R129, R244, RZ ;  /* 0x000000f481467210 */ /* 0x000fd80007ffe0ff */
[----:B------:R-:W-:Y:S01]  /*55500*/  @P0 IADD3 R69, PT, PT, R69, -0x7f000001, RZ ;  /* 0x80ffffff45450810 */ /* 0x000fe20007ffe0ff */
[----:B------:R-:W-:-:S04]  /*55510*/  ISETP.GE.U32.AND P0, PT, R71, 0x7f000001, PT ;  /* 0x7f0000014700780c */ /* 0x000fc80003f06070 */
[----:B------:R-:W-:-:S04]  /*55520*/  IMAD.WIDE.U32 R28, R69, R69, RZ ;  /* 0x00000045451c7225 */ /* 0x000fc800078e00ff */
[----:B------:R-:W-:-:S05]  /*55530*/  IMAD R119, R28, 0x7effffff, RZ ;  /* 0x7effffff1c777824 */ /* 0x000fca00078e02ff */
        /* <DEDUP_REMOVED lines=13> */
[----:B------:R-:W-:-:S12]  /*55610*/  IADD3 R71, PT, PT, R127, R217, RZ ;  /* 0x000000d97f477210 */ /* 0x000fd80007ffe0ff */
[----:B------:R-:W-:Y:S01]  /*55620*/  @P0 IADD3 R120, PT, PT, R120, -0x7f000001, RZ ;  /* 0x80ffffff78780810 */ /* 0x000fe20007ffe0ff */
[----:B------:R-:W-:Y:S01]  /*55630*/  ISETP.GE.U32.AND P0, PT, R71, 0x7f000001, PT ;  /* 0x7f0000014700780c */ /* 0x000fe20003f06070 */
[----:B------:R-:W-:-:S04]  /*55640*/  IMAD.WIDE.U32 R28, R119, R69, RZ ;  /* 0x00000045771c7225 */ /* 0x000fc800078e00ff */
[----:B------:R-:W-:-:S08]  /*55650*/  IMAD R69, R28, 0x7effffff, RZ ;  /* 0x7effffff1c457824 */ /* 0x000fd000078e02ff */
[----:B------:R-:W-:Y:S01]  /*55660*/  @P0 IADD3 R71, PT, PT, R71, -0x7f000001, RZ ;  /* 0x80ffffff47470810 */ /* 0x000fe20007ffe0ff */
[----:B------:R-:W-:Y:S01]  /*55670*/  ISETP.GE.U32.AND P0, PT, R121, 0x7f000001, PT ;  /* 0x7f0000017900780c */ /* 0x000fe20003f06070 */
[----:B------:R-:W-:-:S04]  /*55680*/  IMAD.HI.U32 R69, R69, 0x7f000001, R28 ;  /* 0x7f00000145457827 */ /* 0x000fc800078e001c */
[----:B------:R-:W-:Y:S01]  /*55690*/  IMAD.WIDE.U32 R28, R120, R70, RZ ;  /* 0x00000046781c7225 */ /* 0x000fe200078e00ff */
[----:B------:R-:W-:-:S03]  /*556a0*/  IADD3 R70, PT, PT, R123, R234, RZ ;  /* 0x000000ea7b467210 */ /* 0x000fc60007ffe0ff */
[----:B------:R-:W-:-:S04]  /*556b0*/  IMAD R120, R28, 0x7effffff, RZ ;  /* 0x7effffff1c787824 */ /* 0x000fc800078e02ff */
        /* <DEDUP_REMOVED lines=27> */
[----:B------:R-:W-:-:S10]  /*55870*/  IADD3 R32, PT, PT, R124, R225, RZ ;  /* 0x000000e17c207210 */ /* 0x000fd40007ffe0ff */
[----:B------:R-:W-:Y:S01]  /*55880*/  @P0 IADD3 R121, PT, PT, R121, -0x7f000001, RZ ;  /* 0x80ffffff79790810 */ /* 0x000fe20007ffe0ff */
[----:B------:R-:W-:Y:S01]  /*55890*/  ISETP.GE.U32.AND P0, PT, R123, 0x7f000001, PT ;  /* 0x7f0000017b00780c */ /* 0x000fe20003f06070 */
[----:B------:R-:W-:Y:S01]  /*558a0*/  IMAD.HI.U32 R71, R71, 0x7f000001, R28 ;  /* 0x7f00000147477827 */ /* 0x000fe200078e001c */
[----:B------:R-:W-:-:S03]  /*558b0*/  ISETP.GE.U32.AND P1, PT, R32, 0x7f000001, PT ;  /* 0x7f0000012000780c */ /* 0x000fc60003f26070 */
[----:B------:R-:W-:-:S04]  /*558c0*/  IMAD.WIDE.U32 R28, R122, R70, RZ ;  /* 0x000000467a1c7225 */ /* 0x000fc800078e00ff */
[----:B------:R-:W-:-:S04]  /*558d0*/  IMAD R70, R28, 0x7effffff, RZ ;  /* 0x7effffff1c467824 */ /* 0x000fc800078e02ff */
[----:B------:R-:W-:Y:S01]  /*558e0*/  @P0 IADD3 R123, PT, PT, R123, -0x7f000001, RZ ;  /* 0x80ffffff7b7b0810 */ /* 0x000fe20007ffe0ff */
[----:B------:R-:W-:-:S04]  /*558f0*/  IMAD.HI.U32 R70, R70, 0x7f000001, R28 ;  /* 0x7f00000146467827 */ /* 0x000fc800078e001c */
[----:B------:R-:W-:Y:S01]  /*55900*/  IMAD.WIDE.U32 R28, R121, R121, RZ ;  /* 0x00000079791c7225 */ /* 0x000fe200078e00ff */
[----:B------:R-:W-:Y:S01]  /*55910*/  ISETP.GE.U32.AND P0, PT, R123, R125, PT ;  /* 0x0000007d7b00720c */ /* 0x000fe20003f06070 */
[----:B------:R-:W-:Y:S02]  /*55920*/  @P1 IADD3 R32, PT, PT, R32, -0x7f000001, RZ ;  /* 0x80ffffff20201810 */ /* 0x000fe40007ffe0ff */
[----:B------:R-:W-:Y:S01]  /*55930*/  IMAD R122, R28, 0x7effffff, RZ ;  /* 0x7effffff1c7a7824 */ /* 0x000fe200078e02ff */
[----:B------:R-:W-:-:S03]  /*55940*/  IADD3 R123, PT, PT, -R125, R123, RZ ;  /* 0x0000007b7d7b7210 */ /* 0x000fc60007ffe1ff */
[----:B------:R-:W-:-:S04]  /*55950*/  IMAD.HI.U32 R122, R122, 0x7f000001, R28 ;  /* 0x7f0000017a7a7827 */ /* 0x000fc800078e001c */
[----:B------:R-:W-:Y:S02]  /*55960*/  IMAD.WIDE.U32 R28, R32, R32, RZ ;  /* 0x00000020201c7225 */ /* 0x000fe400078e00ff */
[----:B------:R-:W-:Y:S02]  /*55970*/  @!P0 IADD3 R123, PT, PT, R123, 0x7f000001, RZ ;  /* 0x7f0000017b7b8810 */ /* 0x000fe40007ffe0ff */
        /* <DEDUP_REMOVED lines=9> */
[----:B------:R-:W-:Y:S01]  /*55a10*/  IADD3 R62, PT, PT, R125, R219, RZ ;  /* 0x000000db7d3e7210 */ /* 0x000fe20007ffe0ff */
[----:B------:R-:W-:Y:S02]  /*55a20*/  ISETP.GE.U32.AND P0, PT, R72, 0x7f000001, PT ;  /* 0x7f0000014800780c */ /* 0x000fe40003f06070 */
[----:B------:R-:W-:Y:S02]  /*55a30*/  IMAD R124, R28, 0x7effffff, RZ ;  /* 0x7effffff1c7c7824 */ /* 0x000fe400078e02ff */
[----:B------:R-:W-:Y:S02]  /*55a40*/  ISETP.GE.U32.AND P1, PT, R62, 0x7f000001, PT ;  /* 0x7f0000013e00780c */ /* 0x000fe40003f26070 */
[----:B------:R-:W-:-:S04]  /*55a50*/  IMAD.HI.U32 R124, R124, 0x7f000001, R28 ;  /* 0x7f0000017c7c7827 */ /* 0x000fc800078e001c */
[----:B------:R-:W-:-:S04]  /*55a60*/  IMAD.WIDE.U32 R28, R76, R123, RZ ;  /* 0x0000007b4c1c7225 */ /* 0x000fc800078e00ff */
[----:B------:R-:W-:Y:S01]  /*55a70*/  IMAD R76, R28, 0x7effffff, RZ ;  /* 0x7effffff1c4c7824 */ /* 0x000fe200078e02ff */
[----:B------:R-:W-:-:S03]  /*55a80*/  @P0 IADD3 R72, PT, PT, R72, -0x7f000001, RZ ;  /* 0x80ffffff48480810 */ /* 0x000fc60007ffe0ff */
[----:B------:R-:W-:Y:S01]  /*55a90*/  IMAD.HI.U32 R76, R76, 0x7f000001, R28 ;  /* 0x7f0000014c4c7827 */ /* 0x000fe200078e001c */
[----:B------:R-:W-:Y:S01]  /*55aa0*/  @P1 IADD3 R62, PT, PT, R62, -0x7f000001, RZ ;  /* 0x80ffffff3e3e1810 */ /* 0x000fe20007ffe0ff */
[----:B------:R-:W-:Y:S01]  /*55ab0*/  ISETP.GE.U32.AND P0, PT, R65, 0x7f000001, PT ;  /* 0x7f0000014100780c */ /* 0x000fe20003f06070 */
[----:B------:R-:W-:Y:S02]  /*55ac0*/  ISETP.GE.U32.AND P1, PT, R124, 0x7f000001, PT ;  /* 0x7f0000017c00780c */ /* 0x000fe40003f26070 */
[----:B------:R-:W-:Y:S01]  /*55ad0*/  ISETP.GE.U32.AND P2, PT, R76, 0x7f000001, PT ;  /* 0x7f0000014c00780c */ /* 0x000fe20003f46070 */
[----:B----4-:R-:W-:-:S09]  /*55ae0*/  IADD3 R77, PT, PT, R72, R77, RZ ;  /* 0x0000004d484d7210 */ /* 0x010fd20007ffe0ff */
[----:B------:R-:W-:Y:S02]  /*55af0*/  @P0 IADD3 R65, PT, PT, R65, -0x7f000001, RZ ;  /* 0x80ffffff41410810 */ /* 0x000fe40007ffe0ff */
[----:B------:R-:W-:Y:S01]  /*55b00*/  @P1 IADD3 R124, PT, PT, R124, -0x7f000001, RZ ;  /* 0x80ffffff7c7c1810 */ /* 0x000fe20007ffe0ff */
[----:B------:R-:W-:Y:S01]  /*55b10*/  ISETP.GE.U32.AND P0, PT, R77, 0x7f000001, PT ;  /* 0x7f0000014d00780c */ /* 0x000fe20003f06070 */
[----:B------:R-:W-:Y:S02]  /*55b20*/  @P2 IADD3 R76, PT, PT, R76, -0x7f000001, RZ ;  /* 0x80ffffff4c4c2810 */ /* 0x000fe40007ffe0ff */
[----:B------:R-:W-:Y:S02]  /*55b30*/  IADD3 R65, PT, PT, R65, R73, RZ ;  /* 0x0000004941417210 */ /* 0x000fe40007ffe0ff */
[----:B------:R-:W-:Y:S02]  /*55b40*/  IADD3 R74, PT, PT, R124, R74, RZ ;  /* 0x0000004a7c4a7210 */ /* 0x000fe40007ffe0ff */
[----:B------:R-:W-:Y:S01]  /*55b50*/  IADD3 R75, PT, PT, R76, R75, RZ ;  /* 0x0000004b4c4b7210 */ /* 0x000fe20007ffe0ff */
[----:B------:R-:W-:-:S02]  /*55b60*/  ISETP.GE.U32.AND P1, PT, R65, 0x7f000001, PT ;  /* 0x7f0000014100780c */ /* 0x000fc40003f26070 */
        /* <DEDUP_REMOVED lines=15> */
[----:B------:R-:W3:Y:S01]  /*55c60*/  LD.E R123, desc[UR22][R12.64+0xa44] ;  /* 0x000a44160c7b7980 */ /* 0x000ee2000c101900 */
[----:B------:R-:W-:-:S03]  /*55c70*/  ISETP.GE.U32.AND P0, PT, R122, 0x7f000001, PT ;  /* 0x7f0000017a00780c */ /* 0x000fc60003f06070 */
[----:B------:R-:W4:Y:S01]  /*55c80*/  LD.E R73, desc[UR22][R12.64+0xa48] ;  /* 0x000a48160c497980 */ /* 0x000f22000c101900 */
[----:B------:R-:W-:-:S03]  /*55c90*/  IMAD.WIDE.U32 R28, R62, R62, RZ ;  /* 0x0000003e3e1c7225 */ /* 0x000fc600078e00ff */
[----:B------:R0:W2:Y:S04]  /*55ca0*/  LD.E R130, desc[UR22][R12.64+0xa4c] ;  /* 0x000a4c160c827980 */ /* 0x0000a8000c101900 */
[----:B------:R-:W2:Y:S02]  /*55cb0*/  LDL R132, [R1+0x110] ;  /* 0x0001100001847983 */ /* 0x000ea40000100800 */
[----:B------:R-:W-:Y:S01]  /*55cc0*/  @P0 IADD3 R122, PT, PT, R122, -0x7f000001, RZ ;  /* 0x80ffffff7a7a0810 */ /* 0x000fe20007ffe0ff */
[----:B------:R-:W-:Y:S01]  /*55cd0*/  ISETP.GE.U32.AND P0, PT, R33, 0x7f000001, PT ;  /* 0x7f0000012100780c */ /* 0x000fe20003f06070 */
[----:B------:R-:W-:Y:S01]  /*55ce0*/  IMAD R72, R28, 0x7effffff, RZ ;  /* 0x7effffff1c487824 */ /* 0x000fe200078e02ff */
[----:B------:R-:W2:Y:S03]  /*55cf0*/  LDL R125, [R1+0x114] ;  /* 0x00011400017d7983 */ /* 0x000ea60000100800 */
[----:B------:R-:W-:Y:S01]  /*55d00*/  IMAD.HI.U32 R72, R72, 0x7f000001, R28 ;  /* 0x7f00000148487827 */ /* 0x000fe200078e001c */
[----:B------:R-:W-:Y:S01]  /*55d10*/  ISETP.GE.U32.AND P1, PT, R35, 0x7f000001, PT ;  /* 0x7f0000012300780c */ /* 0x000fe20003f26070 */
[----:B------:R-:W-:Y:S01]  /*55d20*/  ISETP.GE.U32.AND P2, PT, R34, 0x7f000001, PT ;  /* 0x7f0000012200780c */ /* 0x000fe20003f46070 */
[----:B------:R-:W-:Y:S01]  /*55d30*/  ISETP.GE.U32.AND P3, PT, R30, 0x7f000001, PT ;  /* 0x7f0000011e00780c */ /* 0x000fe20003f66070 */
[----:B------:R-:W2:Y:S04]  /*55d40*/  LDL R126, [R1+0x118] ;  /* 0x00011800017e7983 */ /* 0x000ea80000100800 */
[----:B------:R-:W-:Y:S01]  /*55d50*/  @P0 IADD3 R33, PT, PT, R33, -0x7f000001, RZ ;  /* 0x80ffffff21210810 */ /* 0x000fe20007ffe0ff */
[----:B------:R-:W-:Y:S01]  /*55d60*/  ISETP.GE.U32.AND P0, PT, R72, 0x7f000001, PT ;  /* 0x7f0000014800780c */ /* 0x000fe20003f06070 */
[----:B------:R-:W-:Y:S01]  /*55d70*/  IMAD.WIDE.U32 R28, R122, R121, RZ ;  /* 0x000000797a1c7225 */ /* 0x000fe200078e00ff */
[----:B------:R-:W3:Y:S03]  /*55d80*/  LDL R127, [R1+0x11c] ;  /* 0x00011c00017f7983 */ /* 0x000ee60000100800 */
[----:B------:R-:W-:-:S08]  /*55d90*/  IMAD R131, R28, 0x7effffff, RZ ;  /* 0x7effffff1c837824 */ /* 0x000fd000078e02ff */
[----:B------:R-:W-:Y:S01]  /*55da0*/  @P0 IADD3 R72, PT, PT, R72, -0x7f000001, RZ ;  /* 0x80ffffff48480810 */ /* 0x000fe20007ffe0ff */
[----:B------:R-:W-:Y:S01]  /*55db0*/  ISETP.GE.U32.AND P0, PT, R63, 0x7f000001, PT ;  /* 0x7f0000013f00780c */ /* 0x000fe20003f06070 */
[----:B------:R-:W-:-:S04]  /*55dc0*/  IMAD.HI.U32 R131, R131, 0x7f000001, R28 ;  /* 0x7f00000183837827 */ /* 0x000fc800078e001c */
[----:B------:R-:W-:Y:S01]  /*55dd0*/  IMAD.WIDE.U32 R28, R33, R32, RZ ;  /* 0x00000020211c7225 */ /* 0x000fe200078e00ff */
[----:B------:R-:W-:Y:S02]  /*55de0*/  @P1 IADD3 R35, PT, PT, R35, -0x7f000001, RZ ;  /* 0x80ffffff23231810 */ /* 0x000fe40007ffe0ff */
[----:B------:R-:W-:Y:S02]  /*55df0*/  @P2 IADD3 R34, PT, PT, R34, -0x7f000001, RZ ;  /* 0x80ffffff22222810 */ /* 0x000fe40007ffe0ff */
[----:B------:R-:W-:Y:S01]  /*55e00*/  @P3 IADD3 R30, PT, PT, R30, -0x7f000001, RZ ;  /* 0x80ffffff1e1e3810 */ /* 0x000fe20007ffe0ff */
[----:B------:R-:W-:Y:S02]  /*55e10*/  IMAD R129, R28, 0x7effffff, RZ ;  /* 0x7effffff1c817824 */ /* 0x000fe400078e02ff */
[----:B------:R-:W-:Y:S01]  /*55e20*/  @P0 IADD3 R63, PT, PT, R63, -0x7f000001, RZ ;  /* 0x80ffffff3f3f0810 */ /* 0x000fe20007ffe0ff */
[----:B0-----:R-:W-:Y:S01]  /*55e30*/  IMAD.WIDE.U32 R12, R72, R62, RZ ;  /* 0x0000003e480c7225 */ /* 0x001fe200078e00ff */
[----:B------:R-:W-:-:S03]  /*55e40*/  IADD3 R74, PT, PT, R34, R30, RZ ;  /* 0x0000001e224a7210 */ /* 0x000fc60007ffe0ff */
[----:B------:R-:W-:Y:S01]  /*55e50*/  IMAD.HI.U32 R129, R129, 0x7f000001, R28 ;  /* 0x7f00000181817827 */ /* 0x000fe200078e001c */
[----:B------:R-:W-:-:S03]  /*55e60*/  IADD3 R28, PT, PT, R63, R35, RZ ;  /* 0x000000233f1c7210 */ /* 0x000fc60007ffe0ff */
[----:B------:R-:W-:Y:S01]  /*55e70*/  IMAD R76, R12, 0x7effffff, RZ ;  /* 0x7effffff0c4c7824 */ /* 0x000fe200078e02ff */
[----:B------:R-:W-:Y:S01]  /*55e80*/  ISETP.GE.U32.AND P6, PT, R31, 0x7f000001, PT ;  /* 0x7f0000011f00780c */ /* 0x000fe20003fc6070 */
[----:B------:R-:W-:Y:S01]  /*55e90*/  ISETP.GE.U32.AND P0, PT, R59, 0x7f000001, PT ;  /* 0x7f0000013b00780c */ /* 0x000fe20003f06070 */
[----:B------:R-:W-:Y:S01]  /*55ea0*/  ISETP.GE.U32.AND P1, PT, R64, 0x7f000001, PT ;  /* 0x7f0000014000780c */ /* 0x000fe20003f26070 */
[----:B------:R-:W-:Y:S01]  /*55eb0*/  ISETP.GE.U32.AND P2, PT, R68, 0x7f000001, PT ;  /* 0x7f0000014400780c */ /* 0x000fe20003f46070 */
[----:B------:R-:W-:Y:S01]  /*55ec0*/  ISETP.GE.U32.AND P3, PT, R28, 0x7f000001, PT ;  /* 0x7f0000011c00780c */ /* 0x000fe20003f66070 */
[----:B------:R-:W-:Y:S01]  /*55ed0*/  ISETP.GE.U32.AND P4, PT, R74, 0x7f000001, PT ;  /* 0x7f0000014a00780c */ /* 0x000fe20003f86070 */
[----:B------:R-:W-:Y:S02]  /*55ee0*/  IMAD.HI.U32 R76, R76, 0x7f000001, R12 ;  /* 0x7f0000014c4c7827 */ /* 0x000fe400078e000c */
[----:B------:R-:W4:Y:S05]  /*55ef0*/  LDL.64 R12, [R1+0x100] ;  /* 0x00010000010c7983 */ /* 0x000f2a0000100a00 */
[----:B------:R-:W-:-:S02]  /*55f00*/  @P6 IADD3 R31, PT, PT, R31, -0x7f000001, RZ ;  /* 0x80ffffff1f1f6810 */ /* 0x000fc40007ffe0ff */
[----:B------:R-:W-:Y:S02]  /*55f10*/  @P0 IADD3 R59, PT, PT, R59, -0x7f000001, RZ ;  /* 0x80ffffff3b3b0810 */ /* 0x000fe40007ffe0ff */
[----:B------:R-:W-:Y:S02]  /*55f20*/  @P1 IADD3 R64, PT, PT, R64, -0x7f000001, RZ ;  /* 0x80ffffff40401810 */ /* 0x000fe40007ffe0ff */
[----:B------:R-:W-:Y:S02]  /*55f30*/  @P2 IADD3 R68, PT, PT, R68, -0x7f000001, RZ ;  /* 0x80ffffff44442810 */ /* 0x000fe40007ffe0ff */
[----:B------:R-:W-:Y:S02]  /*55f40*/  @P3 IADD3 R28, PT, PT, R28, -0x7f000001, RZ ;  /* 0x80ffffff1c1c3810 */ /* 0x000fe40007ffe0ff */
[----:B------:R-:W-:Y:S01]  /*55f50*/  @P4 IADD3 R74, PT, PT, R74, -0x7f000001, RZ ;  /* 0x80ffffff4a4a4810 */ /* 0x000fe20007ffe0ff */
[----:B------:R-:W-:Y:S01]  /*55f60*/  ISETP.GE.U32.AND P6, PT, R120, 0x7f000001, PT ;  /* 0x7f0000017800780c */ /* 0x000fe20003fc6070 */
        /* <DEDUP_REMOVED lines=8> */
[----:B------:R-:W-:Y:S02]  /*55ff0*/  ISETP.GE.U32.AND P4, PT, R32, 0x7f000001, PT ;  /* 0x7f0000012000780c */ /* 0x000fe40003f86070 */
[----:B------:R-:W-:Y:S01]  /*56000*/  @P6 IADD3 R120, PT, PT, R120, -0x7f000001, RZ ;  /* 0x80ffffff78786810 */ /* 0x000fe20007ffe0ff */
[----:B------:R-:W-:-:S05]  /*56010*/  ISETP.GE.U32.AND P6, PT, R70, 0x7f000001, PT ;  /* 0x7f0000014600780c */ /* 0x000fca0003fc6070 */
[----:B------:R-:W-:Y:S02]  /*56020*/  @P5 IADD3 R69, PT, PT, R69, -0x7f000001, RZ ;  /* 0x80ffffff45455810 */ /* 0x000fe40007ffe0ff */
[----:B------:R-:W-:Y:S02]  /*56030*/  @P0 IADD3 R119, PT, PT, R119, -0x7f000001, RZ ;  /* 0x80ffffff77770810 */ /* 0x000fe40007ffe0ff */
[----:B------:R-:W-:Y:S02]  /*56040*/  @P1 IADD3 R71, PT, PT, R71, -0x7f000001, RZ ;  /* 0x80ffffff47471810 */ /* 0x000fe40007ffe0ff */
[----:B------:R-:W-:Y:S02]  /*56050*/  @P2 IADD3 R72, PT, PT, R72, -0x7f000001, RZ ;  /* 0x80ffffff48482810 */ /* 0x000fe40007ffe0ff */
[----:B------:R-:W-:Y:S02]  /*56060*/  @P3 IADD3 R33, PT, PT, R33, -0x7f000001, RZ ;  /* 0x80ffffff21213810 */ /* 0x000fe40007ffe0ff */
[----:B------:R-:W-:-:S02]  /*56070*/  @P4 IADD3 R32, PT, PT, R32, -0x7f000001, RZ ;  /* 0x80ffffff20204810 */ /* 0x000fc40007ffe0ff */
[----:B------:R-:W-:Y:S02]  /*56080*/  IADD3 R65, PT, PT, R69, R120, RZ ;  /* 0x0000007845417210 */ /* 0x000fe40007ffe0ff */
[----:B-1----:R-:W-:Y:S02]  /*56090*/  IADD3 R75, PT, PT, R119, R71, RZ ;  /* 0x00000047774b7210 */ /* 0x002fe40007ffe0ff */
        /* <DEDUP_REMOVED lines=9> */
[----:B------:R-:W-:-:S06]  /*56130*/  ISETP.GE.U32.AND P6, PT, R35, 0x7f000001, PT ;  /* 0x7f0000012300780c */ /* 0x000fcc0003fc6070 */
        /* <DEDUP_REMOVED lines=72> */
[----:B------:R-:W-:Y:S02]  /*565c0*/  IADD3 R64, PT, PT, R64, R64, RZ ;  /* 0x0000004040407210 */ /* 0x000fe40007ffe0ff */
[----:B------:R-:W-:Y:S02]  /*565d0*/  IADD3 R129, PT, PT, R129, R129, RZ ;  /* 0x0000008181817210 */ /* 0x000fe40007ffe0ff */
[----:B------:R-:W-:Y:S01]  /*565e0*/  IADD3 R30, PT, PT, R30, R32, RZ ;  /* 0x000000201e1e7210 */ /* 0x000fe20007ffe0ff */
[----:B------:R-:W-:Y:S01]  /*565f0*/  IMAD.HI.U32 R28, R130, 0x7f000001, R28 ;  /* 0x7f000001821c7827 */ /* 0x000fe200078e001c */
[----:B------:R-:W-:-:S02]  /*56600*/  IADD3 R77, PT, PT, R68, R77, RZ ;  /* 0x0000004d444d7210 */ /* 0x000fc40007ffe0ff */
[----:B------:R-:W-:Y:S02]  /*56610*/  IADD3 R122, PT, PT, R71, R122, RZ ;  /* 0x0000007a477a7210 */ /* 0x000fe40007ffe0ff */
[----:B------:R-:W-:Y:S02]  /*56620*/  IADD3 R76, PT, PT, R76, R120, RZ ;  /* 0x000000784c4c7210 */ /* 0x000fe40007ffe0ff */
[----:B------:R-:W-:Y:S01]  /*56630*/  IADD3 R31, PT, PT, R31, R31, RZ ;  /* 0x0000001f1f1f7210 */ /* 0x000fe20007ffe0ff */
        /* <DEDUP_REMOVED lines=9> */
[----:B------:R-:W2:Y:S01]  /*566d0*/  LDL.LU R135, [R1+0x6b8] ;  /* 0x0006b80001877983 */ /* 0x000ea20000300800 */
[----:B------:R-:W-:Y:S01]  /*566e0*/  ISETP.GE.U32.AND P0, PT, R124, 0x7f000001, PT ;  /* 0x7f0000017c00780c */ /* 0x000fe20003f06070 */
[----:B------:R-:W-:Y:S01]  /*566f0*/  @P3 IADD3 R28, PT, PT, R28, -0x7f000001, RZ ;  /* 0x80ffffff1c1c3810 */ /* 0x000fe20007ffe0ff */
[----:B------:R-:W-:-:S03]  /*56700*/  ISETP.GE.U32.AND P1, PT, R123, 0x7f000001, PT ;  /* 0x7f0000017b00780c */ /* 0x000fc60003f26070 */
[----:B------:R-:W-:Y:S01]  /*56710*/  IADD3 R28, PT, PT, R28, R127, RZ ;  /* 0x0000007f1c1c7210 */ /* 0x000fe20007ffe0ff */
[----:B------:R-:W-:Y:S01]  /*56720*/  ISETP.GE.U32.AND P2, PT, R73, 0x7f000001, PT ;  /* 0x7f0000014900780c */ /* 0x000fe20003f46070 */
[----:B------:R0:W-:Y:S03]  /*56730*/  STL [R1+0x110], R124 ;  /* 0x0001107c01007387 */ /* 0x0001e60000100800 */
        /* <DEDUP_REMOVED lines=21> */
[----:B------:R-:W-:-:S05]  /*56890*/  IADD3 R29, PT, PT, R34, R34, RZ ;  /* 0x00000022221d7210 */ /* 0x000fca0007ffe0ff */
[----:B------:R-:W-:Y:S01]  /*568a0*/  ISETP.GE.U32.AND P0, PT, R29, 0x7f000001, PT ;  /* 0x7f0000011d00780c */ /* 0x000fe20003f06070 */
[----:B------:R-:W-:-:S12]  /*568b0*/  ISETP.GE.U32.AND P1, PT, R64, 0x7f000001, PT ;  /* 0x7f0000014000780c */ /* 0x000fd80003f26070 */
[----:B------:R-:W-:-:S04]  /*568c0*/  @P0 IADD3 R29, PT, PT, R29, -0x7f000001, RZ ;  /* 0x80ffffff1d1d0810 */ /* 0x000fc80007ffe0ff */
[----:B------:R-:W-:-:S05]  /*568d0*/  IADD3 R29, PT, PT, R35, R29, RZ ;  /* 0x0000001d231d7210 */ /* 0x000fca0007ffe0ff */
[----:B------:R-:W-:Y:S01]  /*568e0*/  ISETP.GE.U32.AND P0, PT, R29, 0x7f000001, PT ;  /* 0x7f0000011d00780c */ /* 0x000fe20003f06070 */
[----:B------:R-:W-:-:S04]  /*568f0*/  @P1 IADD3 R64, PT, PT, R64, -0x7f000001, RZ ;  /* 0x80ffffff40401810 */ /* 0x000fc80007ffe0ff */
[----:B------:R-:W-:Y:S02]  /*56900*/  IADD3 R73, PT, PT, R133, R64, RZ ;  /* 0x0000004085497210 */ /* 0x000fe40007ffe0ff */
[----:B------:R-:W-:Y:S01]  /*56910*/  IADD3 R64, PT, PT, R119, R119, RZ ;  /* 0x0000007777407210 */ /* 0x000fe20007ffe0ff */
[----:B------:R-:W4:Y:S05]  /*56920*/  LDL.LU R133, [R1+0x6c4] ;  /* 0x0006c40001857983 */ /* 0x000f2a0000300800 */
[----:B------:R-:W-:-:S04]  /*56930*/  @P0 IADD3 R29, PT, PT, R29, -0x7f000001, RZ ;  /* 0x80ffffff1d1d0810 */ /* 0x000fc80007ffe0ff */
[----:B------:R-:W-:Y:S01]  /*56940*/  IADD3 R34, PT, PT, R29, UR6, RZ ;  /* 0x000000061d227c10 */ /* 0x000fe2000fffe0ff */
        /* <DEDUP_REMOVED lines=8> */
[----:B------:R-:W4:Y:S01]  /*569d0*/  LDL.LU R134, [R1+0x6c0] ;  /* 0x0006c00001867983 */ /* 0x000f220000300800 */
[----:B------:R-:W-:Y:S02]  /*569e0*/  IADD3 R35, PT, PT, R73, R34, RZ ;  /* 0x0000002249237210 */ /* 0x000fe40007ffe0ff */
[----:B------:R-:W-:-:S03]  /*569f0*/  ISETP.GE.U32.AND P0, PT, R64, 0x7f000001, PT ;  /* 0x7f0000014000780c */ /* 0x000fc60003f06070 */
[----:B------:R-:W-:-:S06]  /*56a00*/  ISETP.GE.U32.AND P2, PT, R35, 0x7f000001, PT ;  /* 0x7f0000012300780c */ /* 0x000fcc0003f46070 */
[----:B------:R-:W-:-:S04]  /*56a10*/  @P1 IADD3 R129, PT, PT, R129, -0x7f000001, RZ ;  /* 0x80ffffff81811810 */ /* 0x000fc80007ffe0ff */
[----:B------:R-:W-:-:S03]  /*56a20*/  @P0 IADD3 R64, PT, PT, R64, -0x7f000001, RZ ;  /* 0x80ffffff40400810 */ /* 0x000fc60007ffe0ff */
        /* <DEDUP_REMOVED lines=19> */
[----:B---3--:R-:W-:Y:S01]  /*56b60*/  IMAD.WIDE.U32 R28, R132, R119, RZ ;  /* 0x00000077841c7225 */ /* 0x008fe200078e00ff */
[----:B------:R-:W-:Y:S01]  /*56b70*/  ISETP.GE.U32.AND P0, PT, R129, 0x7f000001, PT ;  /* 0x7f0000018100780c */ /* 0x000fe20003f06070 */
[----:B------:R-:W2:Y:S02]  /*56b80*/  LDL.LU R132, [R1+0x6cc] ;  /* 0x0006cc0001847983 */ /* 0x000ea40000300800 */
        /* <DEDUP_REMOVED lines=8> */
[----:B------:R-:W-:Y:S01]  /*56c10*/  @P0 IADD3 R129, PT, PT, R129, -0x7f000001, RZ ;  /* 0x80ffffff81810810 */ /* 0x000fe20007ffe0ff */
[----:B------:R-:W-:Y:S01]  /*56c20*/  IMAD R119, R28, 0x7effffff, RZ ;  /* 0x7effffff1c777824 */ /* 0x000fe200078e02ff */
[----:B------:R-:W3:Y:S03]  /*56c30*/  LDL.LU R130, [R1+0x6c8] ;  /* 0x0006c80001827983 */ /* 0x000ee60000300800 */
[----:B------:R-:W-:-:S05]  /*56c40*/  IMAD.HI.U32 R28, R119, 0x7f000001, R28 ;  /* 0x7f000001771c7827 */ /* 0x000fca00078e001c */
[----:B------:R-:W-:Y:S01]  /*56c50*/  ISETP.GE.U32.AND P3, PT, R28, 0x7f000001, PT ;  /* 0x7f0000011c00780c */ /* 0x000fe20003f66070 */
[----:B------:R-:W-:Y:S02]  /*56c60*/  IADD3 R123, PT, PT, R129, R123, RZ ;  /* 0x0000007b817b7210 */ /* 0x000fe40007ffe0ff */
[----:B------:R-:W-:Y:S02]  /*56c70*/  @P1 IADD3 R131, PT, PT, R131, -0x7f000001, RZ ;  /* 0x80ffffff83831810 */ /* 0x000fe40007ffe0ff */
[----:B------:R-:W-:Y:S01]  /*56c80*/  @P2 IADD3 R127, PT, PT, R127, -0x7f000001, RZ ;  /* 0x80ffffff7f7f2810 */ /* 0x000fe20007ffe0ff */
[----:B------:R-:W-:Y:S01]  /*56c90*/  ISETP.GE.U32.AND P0, PT, R123, 0x7f000001, PT ;  /* 0x7f0000017b00780c */ /* 0x000fe20003f06070 */
[----:B------:R-:W-:Y:S02]  /*56ca0*/  IADD3 R124, PT, PT, R131, R124, RZ ;  /* 0x0000007c837c7210 */ /* 0x000fe40007ffe0ff */
[----:B------:R-:W-:-:S04]  /*56cb0*/  IADD3 R125, PT, PT, R127, R125, RZ ;  /* 0x0000007d7f7d7210 */ /* 0x000fc80007ffe0ff */
[----:B------:R-:W-:Y:S01]  /*56cc0*/  @P3 IADD3 R28, PT, PT, R28, -0x7f000001, RZ ;  /* 0x80ffffff1c1c3810 */ /* 0x000fe20007ffe0ff */
[----:B------:R-:W-:-:S03]  /*56cd0*/  ISETP.GE.U32.AND P1, PT, R124, 0x7f000001, PT ;  /* 0x7f0000017c00780c */ /* 0x000fc60003f26070 */
[----:B------:R-:W-:Y:S01]  /*56ce0*/  IADD3 R28, PT, PT, R28, R126, RZ ;  /* 0x0000007e1c1c7210 */ /* 0x000fe20007ffe0ff */
[----:B------:R-:W-:Y:S01]  /*56cf0*/  ISETP.GE.U32.AND P2, PT, R125, 0x7f000001, PT ;  /* 0x7f0000017d00780c */ /* 0x000fe20003f46070 */
[----:B------:R0:W-:Y:S03]  /*56d00*/  STL [R1+0x110], R123 ;  /* 0x0001107b01007387 */ /* 0x0001e60000100800 */
        /* <DEDUP_REMOVED lines=9> */
[----:B----4-:R-:W-:-:S03]  /*56da0*/  @P3 IADD3 R28, PT, PT, R28, -0x7f000001, RZ ;  /* 0x80ffffff1c1c3810 */ /* 0x010fc60007ffe0ff */
[----:B------:R-:W-:Y:S04]  /*56db0*/  STL [R1+0x118], R125 ;  /* 0x0001187d01007387 */ /* 0x000fe80000100800 */
[----:B------:R0:W-:Y:S04]  /*56dc0*/  STL [R1+0x11c], R28 ;  /* 0x00011c1c01007387 */ /* 0x0001e80000100800 */
[----:B------:R-:W4:Y:S04]  /*56dd0*/  LD.E R129, desc[UR22][R12.64+0xa64] ;  /* 0x000a64160c817980 */ /* 0x000f28000c101900 */
[----:B------:R-:W2:Y:S04]  /*56de0*/  LD.E R126, desc[UR22][R12.64+0xa68] ;  /* 0x000a68160c7e7980 */ /* 0x000ea8000c101900 */
[----:B0-----:R-:W2:Y:S04]  /*56df0*/  LD.E R28, desc[UR22][R12.64+0xa60] ;  /* 0x000a60160c1c7980 */ /* 0x001ea8000c101900 */
[----:B------:R-:W3:Y:S04]  /*56e00*/  LD.E R127, desc[UR22][R12.64+0xa6c] ;  /* 0x000a6c160c7f7980 */ /* 0x000ee8000c101900 */
[----:B------:R-:W3:Y:S04]  /*56e10*/  LDL R119, [R1+0x110] ;  /* 0x0001100001777983 */ /* 0x000ee80000100800 */
[----:B------:R-:W3:Y:S04]  /*56e20*/  LDL R123, [R1+0x114] ;  /* 0x00011400017b7983 */ /* 0x000ee80000100800 */
[----:B------:R-:W3:Y:S04]  /*56e30*/  LDL R124, [R1+0x118] ;  /* 0x00011800017c7983 */ /* 0x000ee80000100800 */
[----:B------:R-:W3:Y:S04]  /*56e40*/  LDL R125, [R1+0x11c] ;  /* 0x00011c00017d7983 */ /* 0x000ee80000100800 */
[----:B------:R-:W3:Y:S01]  /*56e50*/  LDL.64 R12, [R1+0x100] ;  /* 0x00010000010c7983 */ /* 0x000ee20000100a00 */
        /* <DEDUP_REMOVED lines=88> */
[----:B------:R-:W-:Y:S01]  /*573e0*/  ISETP.GE.U32.AND P0, PT, R29, 0x7f000001, PT ;  /* 0x7f0000011d00780c */ /* 0x000fe20003f06070 */
[----:B------:R-:W-:-:S12]  /*573f0*/  ISETP.GE.U32.AND P1, PT, R31, 0x7f000001, PT ;  /* 0x7f0000011f00780c */ /* 0x000fd80003f26070 */
[----:B------:R-:W-:-:S04]  /*57400*/  @P0 IADD3 R29, PT, PT, R29, -0x7f000001, RZ ;  /* 0x80ffffff1d1d0810 */ /* 0x000fc80007ffe0ff */
[----:B------:R-:W-:-:S05]  /*57410*/  IADD3 R29, PT, PT, R30, R29, RZ ;  /* 0x0000001d1e1d7210 */ /* 0x000fca0007ffe0ff */
[----:B------:R-:W-:Y:S01]  /*57420*/  ISETP.GE.U32.AND P0, PT, R29, 0x7f000001, PT ;  /* 0x7f0000011d00780c */ /* 0x000fe20003f06070 */
[----:B------:R-:W-:Y:S02]  /*57430*/  @P1 IADD3 R31, PT, PT, R31, -0x7f000001, RZ ;  /* 0x80ffffff1f1f1810 */ /* 0x000fe40007ffe0ff */
[----:B------:R-:W-:Y:S02]  /*57440*/  IADD3 R63, PT, PT, R69, R69, RZ ;  /* 0x00000045453f7210 */ /* 0x000fe40007ffe0ff */
        /* <DEDUP_REMOVED lines=74> */
[----:B------:R-:W4:Y:S04]  /*578f0*/  LDL R69, [R1+0x110] ;  /* 0x0001100001457983 */ /* 0x000f280000100800 */
[----:B------:R-:W2:Y:S04]  /*57900*/  LDL R70, [R1+0x114] ;  /* 0x0001140001467983 */ /* 0x000ea80000100800 */
[----:B0-----:R-:W2:Y:S04]  /*57910*/  LD.E R77, desc[UR22][R12.64+0xa88] ;  /* 0x000a88160c4d7980 */ /* 0x001ea8000c101900 */
[----:B------:R-:W2:Y:S04]  /*57920*/  LDL R75, [R1+0x118] ;  /* 0x00011800014b7983 */ /* 0x000ea80000100800 */
[----:B------:R-:W2:Y:S04]  /*57930*/  LDL R76, [R1+0x11c] ;  /* 0x00011c00014c7983 */ /* 0x000ea80000100800 */
[----:B-1----:R-:W2:Y:S04]  /*57940*/  LD.E R28, desc[UR22][R12.64+0xa80] ;  /* 0x000a80160c1c7980 */ /* 0x002ea8000c101900 */
        /* <DEDUP_REMOVED lines=23> */
[----:B----4-:R-:W-:Y:S02]  /*57ac0*/  IADD3 R69, PT, PT, R120, R69, RZ ;  /* 0x0000004578457210 */ /* 0x010fe40007ffe0ff */
        /* <DEDUP_REMOVED lines=17> */
[----:B-1----:R-:W-:Y:S02]  /*57be0*/  @P2 IADD3 R75, PT, PT, R75, -0x7f000001, RZ ;  /* 0x80ffffff4b4b2810 */ /* 0x002fe40007ffe0ff */
[----:B--2---:R-:W-:Y:S01]  /*57bf0*/  @P3 IADD3 R28, PT, PT, R28, -0x7f000001, RZ ;  /* 0x80ffffff1c1c3810 */ /* 0x004fe20007ffe0ff */
[----:B------:R0:W-:Y:S04]  /*57c00*/  STL [R1+0x114], R70 ;  /* 0x0001144601007387 */ /* 0x0001e80000100800 */
[----:B------:R1:W-:Y:S04]  /*57c10*/  STL [R1+0x118], R75 ;  /* 0x0001184b01007387 */ /* 0x0003e80000100800 */
[----:B------:R2:W-:Y:S04]  /*57c20*/  STL [R1+0x11c], R28 ;  /* 0x00011c1c01007387 */ /* 0x0005e80000100800 */
[----:B------:R-:W3:Y:S04]  /*57c30*/  LD.E R120, desc[UR22][R12.64+0xa94] ;  /* 0x000a94160c787980 */ /* 0x000ee8000c101900 */
[----:B------:R-:W4:Y:S04]  /*57c40*/  LD.E R76, desc[UR22][R12.64+0xa98] ;  /* 0x000a98160c4c7980 */ /* 0x000f28000c101900 */
[----:B------:R-:W3:Y:S04]  /*57c50*/  LD.E R77, desc[UR22][R12.64+0xa9c] ;  /* 0x000a9c160c4d7980 */ /* 0x000ee8000c101900 */
[----:B------:R-:W3:Y:S04]  /*57c60*/  LDL R69, [R1+0x110] ;  /* 0x0001100001457983 */ /* 0x000ee80000100800 */
[----:B------:R-:W3:Y:S04]  /*57c70*/  LDL R72, [R1+0x118] ;  /* 0x0001180001487983 */ /* 0x000ee80000100800 */
[----:B0-----:R-:W3:Y:S04]  /*57c80*/  LDL R70, [R1+0x114] ;  /* 0x0001140001467983 */ /* 0x001ee80000100800 */
[----:B-1----:R-:W3:Y:S04]  /*57c90*/  LDL R75, [R1+0x11c] ;  /* 0x00011c00014b7983 */ /* 0x002ee80000100800 */
[----:B--2---:R-:W2:Y:S04]  /*57ca0*/  LD.E R28, desc[UR22][R12.64+0xa90] ;  /* 0x000a90160c1c7980 */ /* 0x004ea8000c101900 */
[----:B------:R-:W3:Y:S01]  /*57cb0*/  LDL.64 R12, [R1+0x100] ;  /* 0x00010000010c7983 */ /* 0x000ee20000100a00 */
        /* <DEDUP_REMOVED lines=433> */
[----:B------:R-:W3:Y:S04]  /*597d0*/  LDL R59, [R1+0x110] ;  /* 0x00011000013b7983 */ /* 0x000ee80000100800 */
[----:B------:R-:W3:Y:S04]  /*597e0*/  LDL R62, [R1+0x114] ;  /* 0x00011400013e7983 */ /* 0x000ee80000100800 */
[----:B------:R-:W3:Y:S04]  /*597f0*/  LDL R63, [R1+0x118] ;  /* 0x00011800013f7983 */ /* 0x000ee80000100800 */
[----:B0-----:R-:W3:Y:S04]  /*59800*/  LDL R64, [R1+0x11c] ;  /* 0x00011c0001407983 */ /* 0x001ee80000100800 */
[----:B-1----:R-:W3:Y:S04]  /*59810*/  LD.E R65, desc[UR22][R12.64+0xb18] ;  /* 0x000b18160c417980 */ /* 0x002ee8000c101900 */
        /* <DEDUP_REMOVED lines=15> */
[----:B------:R-:W-:Y:S01]  /*59910*/  IMAD R65, R28, 0x7effffff, RZ ;  /* 0x7effffff1c417824 */ /* 0x000fe200078e02ff */
[----:B------:R-:W-:-:S03]  /*59920*/  ISETP.GE.U32.AND P0, PT, R35, 0x7f000001, PT ;  /* 0x7f0000012300780c */ /* 0x000fc60003f06070 */
[----:B------:R-:W-:-:S04]  /*59930*/  IMAD.HI.U32 R65, R65, 0x7f000001, R28 ;  /* 0x7f00000141417827 */ /* 0x000fc800078e001c */
[----:B----4-:R-:W-:-:S04]  /*59940*/  IMAD.WIDE.U32 R28, R68, R34, RZ ;  /* 0x00000022441c7225 */ /* 0x010fc800078e00ff */
        /* <DEDUP_REMOVED lines=18> */
[----:B------:R-:W-:Y:S01]  /*59a70*/  IADD3 R59, PT, PT, R130, R165, RZ ;  /* 0x000000a5823b7210 */ /* 0x000fe20007ffe0ff */
[----:B------:R-:W2:Y:S02]  /*59a80*/  LDL.LU R5, [R1+0xc10] ;  /* 0x000c100001057983 */ /* 0x000ea40000300800 */
        /* <DEDUP_REMOVED lines=8> */
[----:B-1----:R-:W-:Y:S02]  /*59b10*/  @P2 IADD3 R63, PT, PT, R63, -0x7f000001, RZ ;  /* 0x80ffffff3f3f2810 */ /* 0x002fe40007ffe0ff */
[----:B---3--:R-:W-:Y:S02]  /*59b20*/  @P3 IADD3 R28, PT, PT, R28, -0x7f000001, RZ ;  /* 0x80ffffff1c1c3810 */ /* 0x008fe40007ffe0ff */
[----:B------:R-:W-:Y:S01]  /*59b30*/  @P0 IADD3 R34, PT, PT, R34, -0x7f000001, RZ ;  /* 0x80ffffff22220810 */ /* 0x000fe20007ffe0ff */
[----:B------:R0:W-:Y:S04]  /*59b40*/  STL [R1+0x114], R62 ;  /* 0x0001143e01007387 */ /* 0x0001e80000100800 */
[----:B------:R-:W-:Y:S04]  /*59b50*/  STL [R1+0x118], R63 ;  /* 0x0001183f01007387 */ /* 0x000fe80000100800 */
[----:B------:R1:W-:Y:S04]  /*59b60*/  STL [R1+0x11c], R28 ;  /* 0x00011c1c01007387 */ /* 0x0003e80000100800 */
[----:B------:R-:W3:Y:S04]  /*59b70*/  LD.E R72, desc[UR22][R12.64+0xb20] ;  /* 0x000b20160c487980 */ /* 0x000ee8000c101900 */
[----:B------:R-:W4:Y:S04]  /*59b80*/  LD.E R71, desc[UR22][R12.64+0xb24] ;  /* 0x000b24160c477980 */ /* 0x000f28000c101900 */
[----:B------:R-:W2:Y:S04]  /*59b90*/  LD.E R69, desc[UR22][R12.64+0xb28] ;  /* 0x000b28160c457980 */ /* 0x000ea8000c101900 */
[----:B------:R-:W2:Y:S04]  /*59ba0*/  LD.E R70, desc[UR22][R12.64+0xb2c] ;  /* 0x000b2c160c467980 */ /* 0x000ea8000c101900 */
[----:B------:R-:W2:Y:S04]  /*59bb0*/  LDL R64, [R1+0x114] ;  /* 0x0001140001407983 */ /* 0x000ea80000100800 */
[----:B0-----:R-:W2:Y:S04]  /*59bc0*/  LDL R62, [R1+0x110] ;  /* 0x00011000013e7983 */ /* 0x001ea80000100800 */
[----:B------:R-:W2:Y:S04]  /*59bd0*/  LDL R65, [R1+0x118] ;  /* 0x0001180001417983 */ /* 0x000ea80000100800 */
[----:B------:R-:W2:Y:S01]  /*59be0*/  LDL R68, [R1+0x11c] ;  /* 0x00011c0001447983 */ /* 0x000ea20000100800 */
[----:B-1----:R-:W-:-:S04]  /*59bf0*/  IMAD.WIDE.U32 R28, R34, R34, RZ ;  /* 0x00000022221c7225 */ /* 0x002fc800078e00ff */
[----:B------:R-:W-:Y:S01]  /*59c00*/  IMAD R35, R28, 0x7effffff, RZ ;  /* 0x7effffff1c237824 */ /* 0x000fe200078e02ff */
[----:B------:R-:W2:Y:S03]  /*59c10*/  LDL.64 R12, [R1+0x100] ;  /* 0x00010000010c7983 */ /* 0x000ea60000100a00 */
[----:B------:R-:W-:-:S05]  /*59c20*/  IMAD.HI.U32 R28, R35, 0x7f000001, R28 ;  /* 0x7f000001231c7827 */ /* 0x000fca00078e001c */
[----:B------:R-:W-:-:S13]  /*59c30*/  ISETP.GE.U32.AND P0, PT, R28, 0x7f000001, PT ;  /* 0x7f0000011c00780c */ /* 0x000fda0003f06070 */
[----:B------:R-:W-:-:S05]  /*59c40*/  @P0 IADD3 R28, PT, PT, R28, -0x7f000001, RZ ;  /* 0x80ffffff1c1c0810 */ /* 0x000fca0007ffe0ff */
[----:B------:R-:W-:Y:S01]  /*59c50*/  IMAD.WIDE.U32 R28, R28, R34, RZ ;  /* 0x000000221c1c7225 */ /* 0x000fe200078e00ff */
[----:B------:R-:W-:Y:S02]  /*59c60*/  IADD3 R34, PT, PT, R2, R162, RZ ;  /* 0x000000a202227210 */ /* 0x000fe40007ffe0ff */
[----:B------:R-:W2:Y:S01]  /*59c70*/  LDL.LU R2, [R1+0x6a4] ;  /* 0x0006a40001027983 */ /* 0x000ea20000300800 */
[----:B------:R-:W-:Y:S01]  /*59c80*/  IADD3 R35, PT, PT, R4, R161, RZ ;  /* 0x000000a104237210 */ /* 0x000fe20007ffe0ff */
[----:B------:R-:W-:Y:S02]  /*59c90*/  IMAD R63, R28, 0x7effffff, RZ ;  /* 0x7effffff1c3f7824 */ /* 0x000fe400078e02ff */
[----:B------:R-:W3:Y:S02]  /*59ca0*/  LDL.LU R4, [R1+0xc0c] ;  /* 0x000c0c0001047983 */ /* 0x000ee40000300800 */
[----:B------:R-:W-:Y:S01]  /*59cb0*/  ISETP.GE.U32.AND P0, PT, R35, 0x7f000001, PT ;  /* 0x7f0000012300780c */ /* 0x000fe20003f06070 */
[----:B------:R-:W-:-:S12]  /*59cc0*/  IMAD.HI.U32 R63, R63, 0x7f000001, R28 ;  /* 0x7f0000013f3f7827 */ /* 0x000fd800078e001c */
        /* <DEDUP_REMOVED lines=29> */
[----:B------:R-:W-:-:S04]  /*59ea0*/  IMAD.HI.U32 R34, R34, 0x7f000001, R28 ;  /* 0x7f00000122227827 */ /* 0x000fc800078e001c */
[----:B------:R-:W-:-:S03]  /*59eb0*/  IMAD.WIDE.U32 R28, R74, R59, RZ ;  /* 0x0000003b4a1c7225 */ /* 0x000fc600078e00ff */
[----:B------:R-:W-:Y:S01]  /*59ec0*/  @P0 IADD3 R73, PT, PT, R73, -0x7f000001, RZ ;  /* 0x80ffffff49490810 */ /* 0x000fe20007ffe0ff */
[----:B------:R-:W-:Y:S01]  /*59ed0*/  IMAD R59, R28, 0x7effffff, RZ ;  /* 0x7effffff1c3b7824 */ /* 0x000fe200078e02ff */
[----:B------:R-:W-:-:S03]  /*59ee0*/  @P1 IADD3 R32, PT, PT, R32, -0x7f000001, RZ ;  /* 0x80ffffff20201810 */ /* 0x000fc60007ffe0ff */
        /* <DEDUP_REMOVED lines=15> */
[----:B------:R-:W-:Y:S01]  /*59fe0*/  IMAD.WIDE.U32 R28, R69, R73, RZ ;  /* 0x00000049451c7225 */ /* 0x000fe200078e00ff */
[----:B------:R-:W-:-:S05]  /*59ff0*/  IADD3 R69, PT, PT, R134, R195, RZ ;  /* 0x000000c386457210 */ /* 0x000fca0007ffe0ff */
[----:B------:R-:W-:Y:S01]  /*5a000*/  ISETP.GE.U32.AND P0, PT, R69, 0x7f000001, PT ;  /* 0x7f0000014500780c */ /* 0x000fe20003f06070 */
[----:B------:R-:W-:Y:S01]  /*5a010*/  ISETP.GE.U32.AND P1, PT, R71, 0x7f000001, PT ;  /* 0x7f0000014700780c */ /* 0x000fe20003f26070 */
[----:B------:R-:W-:-:S11]  /*5a020*/  IMAD R74, R28, 0x7effffff, RZ ;  /* 0x7effffff1c4a7824 */ /* 0x000fd600078e02ff */
[----:B------:R-:W-:Y:S01]  /*5a030*/  @P0 IADD3 R69, PT, PT, R69, -0x7f000001, RZ ;  /* 0x80ffffff45450810 */ /* 0x000fe20007ffe0ff */
[----:B------:R-:W-:Y:S01]  /*5a040*/  ISETP.GE.U32.AND P0, PT, R72, 0x7f000001, PT ;  /* 0x7f0000014800780c */ /* 0x000fe20003f06070 */
[----:B------:R-:W-:-:S04]  /*5a050*/  IMAD.HI.U32 R74, R74, 0x7f000001, R28 ;  /* 0x7f0000014a4a7827 */ /* 0x000fc800078e001c */
[----:B------:R-:W-:Y:S01]  /*5a060*/  IMAD.WIDE.U32 R28, R70, R73, RZ ;  /* 0x00000049461c7225 */ /* 0x000fe200078e00ff */
[----:B------:R-:W-:-:S03]  /*5a070*/  @P1 IADD3 R71, PT, PT, R71, -0x7f000001, RZ ;  /* 0x80ffffff47471810 */ /* 0x000fc60007ffe0ff */
[----:B------:R-:W-:-:S04]  /*5a080*/  IMAD R73, R28, 0x7effffff, RZ ;  /* 0x7effffff1c497824 */ /* 0x000fc800078e02ff */
[----:B------:R-:W-:-:S04]  /*5a090*/  @P0 IADD3 R72, PT, PT, R72, -0x7f000001, RZ ;  /* 0x80ffffff48480810 */ /* 0x000fc80007ffe0ff */
[----:B------:R-:W-:Y:S01]  /*5a0a0*/  IADD3 R62, PT, PT, R72, R62, RZ ;  /* 0x0000003e483e7210 */ /* 0x000fe20007ffe0ff */
[----:B------:R-:W-:-:S04]  /*5a0b0*/  IMAD.HI.U32 R73, R73, 0x7f000001, R28 ;  /* 0x7f00000149497827 */ /* 0x000fc800078e001c */
[----:B------:R-:W-:Y:S01]  /*5a0c0*/  IMAD.WIDE.U32 R28, R69, R69, RZ ;  /* 0x00000045451c7225 */ /* 0x000fe200078e00ff */
[----:B------:R-:W-:Y:S01]  /*5a0d0*/  ISETP.GE.U32.AND P0, PT, R62, 0x7f000001, PT ;  /* 0x7f0000013e00780c */ /* 0x000fe20003f06070 */
[----:B------:R-:W-:Y:S02]  /*5a0e0*/  IADD3 R64, PT, PT, R71, R64, RZ ;  /* 0x0000004047407210 */ /* 0x000fe40007ffe0ff */
[----:B------:R-:W-:Y:S01]  /*5a0f0*/  IMAD R70, R28, 0x7effffff, RZ ;  /* 0x7effffff1c467824 */ /* 0x000fe200078e02ff */
[----:B------:R-:W-:Y:S01]  /*5a100*/  ISETP.GE.U32.AND P2, PT, R74, 0x7f000001, PT ;  /* 0x7f0000014a00780c */ /* 0x000fe20003f46070 */
[----:B------:R-:W-:Y:S01]  /*5a110*/  ISETP.GE.U32.AND P3, PT, R73, 0x7f000001, PT ;  /* 0x7f0000014900780c */ /* 0x000fe20003f66070 */
[----:B------:R-:W-:Y:S01]  /*5a120*/  ISETP.GE.U32.AND P1, PT, R64, 0x7f000001, PT ;  /* 0x7f0000014000780c */ /* 0x000fe20003f26070 */
[----:B------:R-:W-:Y:S01]  /*5a130*/  IMAD.HI.U32 R70, R70, 0x7f000001, R28 ;  /* 0x7f00000146467827 */ /* 0x000fe200078e001c */
[----:B------:R0:W-:Y:S04]  /*5a140*/  STL [R1+0x110], R62 ;  /* 0x0001103e01007387 */ /* 0x0001e80000100800 */
[----:B------:R1:W-:Y:S01]  /*5a150*/  STL [R1+0x114], R64 ;  /* 0x0001144001007387 */ /* 0x0003e20000100800 */
[----:B0-----:R-:W-:Y:S01]  /*5a160*/  @P0 IADD3 R62, PT, PT, R62, -0x7f000001, RZ ;  /* 0x80ffffff3e3e0810 */ /* 0x001fe20007ffe0ff */
[----:B------:R-:W-:-:S05]  /*5a170*/  ISETP.GE.U32.AND P0, PT, R70, 0x7f000001, PT ;  /* 0x7f0000014600780c */ /* 0x000fca0003f06070 */
[----:B-1----:R-:W-:Y:S02]  /*5a180*/  @P1 IADD3 R64, PT, PT, R64, -0x7f000001, RZ ;  /* 0x80ffffff40401810 */ /* 0x002fe40007ffe0ff */
[----:B------:R-:W-:Y:S02]  /*5a190*/  @P2 IADD3 R74, PT, PT, R74, -0x7f000001, RZ ;  /* 0x80ffffff4a4a2810 */ /* 0x000fe40007ffe0ff */
[----:B------:R-:W-:Y:S01]  /*5a1a0*/  @P3 IADD3 R73, PT, PT, R73, -0x7f000001, RZ ;  /* 0x80ffffff49493810 */ /* 0x000fe20007ffe0ff */
[----:B------:R-:W-:Y:S01]  /*5a1b0*/  IMAD.WIDE.U32 R28, R33, R32, RZ ;  /* 0x00000020211c7225 */ /* 0x000fe200078e00ff */
[----:B------:R-:W-:Y:S04]  /*5a1c0*/  STL [R1+0x110], R62 ;  /* 0x0001103e01007387 */ /* 0x000fe80000100800 */
[----:B------:R0:W-:Y:S01]  /*5a1d0*/  STL [R1+0x114], R64 ;  /* 0x0001144001007387 */ /* 0x0001e20000100800 */
[----:B------:R-:W-:-:S02]  /*5a1e0*/  IADD3 R65, PT, PT, R74, R65, RZ ;  /* 0x000000414a417210 */ /* 0x000fc40007ffe0ff */
[----:B------:R-:W-:Y:S02]  /*5a1f0*/  IADD3 R68, PT, PT, R73, R68, RZ ;  /* 0x0000004449447210 */ /* 0x000fe40007ffe0ff */
[----:B------:R-:W-:Y:S01]  /*5a200*/  @P0 IADD3 R70, PT, PT, R70, -0x7f000001, RZ ;  /* 0x80ffffff46460810 */ /* 0x000fe20007ffe0ff */
[----:B0-----:R-:W-:Y:S01]  /*5a210*/  IMAD R64, R28, 0x7effffff, RZ ;  /* 0x7effffff1c407824 */ /* 0x001fe200078e02ff */
[----:B------:R-:W-:Y:S01]  /*5a220*/  ISETP.GE.U32.AND P2, PT, R65, 0x7f000001, PT ;  /* 0x7f0000014100780c */ /* 0x000fe20003f46070 */
[----:B------:R-:W-:Y:S02]  /*5a230*/  ISETP.GE.U32.AND P3, PT, R68, 0x7f000001, PT ;  /* 0x7f0000014400780c */ /* 0x000fe40003f66070 */
[----:B------:R-:W-:-:S04]  /*5a240*/  IMAD.HI.U32 R64, R64, 0x7f000001, R28 ;  /* 0x7f00000140407827 */ /* 0x000fc800078e001c */
[----:B------:R-:W-:Y:S01]  /*5a250*/  IMAD.WIDE.U32 R28, R70, R69, RZ ;  /* 0x00000045461c7225 */ /* 0x000fe200078e00ff */
[----:B------:R-:W-:Y:S02]  /*5a260*/  IADD3 R69, PT, PT, R0, R238, RZ ;  /* 0x000000ee00457210 */ /* 0x000fe40007ffe0ff */
[----:B------:R-:W2:Y:S04]  /*5a270*/  LDL.LU R0, [R1+0x698] ;  /* 0x0006980001007983 */ /* 0x000ea80000300800 */
[----:B------:R0:W-:Y:S04]  /*5a280*/  STL [R1+0x118], R65 ;  /* 0x0001184101007387 */ /* 0x0001e80000100800 */
[----:B------:R1:W-:Y:S01]  /*5a290*/  STL [R1+0x11c], R68 ;  /* 0x00011c4401007387 */ /* 0x0003e20000100800 */
[----:B0-----:R-:W-:-:S02]  /*5a2a0*/  @P2 IADD3 R65, PT, PT, R65, -0x7f000001, RZ ;  /* 0x80ffffff41412810 */ /* 0x001fc40007ffe0ff */
[----:B-1----:R-:W-:-:S03]  /*5a2b0*/  @P3 IADD3 R68, PT, PT, R68, -0x7f000001, RZ ;  /* 0x80ffffff44443810 */ /* 0x002fc60007ffe0ff */
[----:B------:R0:W-:Y:S04]  /*5a2c0*/  STL [R1+0x118], R65 ;  /* 0x0001184101007387 */ /* 0x0001e80000100800 */
[----:B------:R1:W-:Y:S04]  /*5a2d0*/  STL [R1+0x11c], R68 ;  /* 0x00011c4401007387 */ /* 0x0003e80000100800 */
[----:B------:R-:W3:Y:S01]  /*5a2e0*/  LD.E R72, desc[UR22][R12.64+0xb34] ;  /* 0x000b34160c487980 */ /* 0x000ee2000c101900 */
[----:B------:R-:W-:-:S03]  /*5a2f0*/  IADD3 R32, PT, PT, R133, R228, RZ ;  /* 0x000000e485207210 */ /* 0x000fc60007ffe0ff */
[----:B------:R-:W4:Y:S01]  /*5a300*/  LD.E R77, desc[UR22][R12.64+0xb3c] ;  /* 0x000b3c160c4d7980 */ /* 0x000f22000c101900 */
[----:B------:R-:W-:Y:S01]  /*5a310*/  IADD3 R62, PT, PT, R135, R240, RZ ;  /* 0x000000f0873e7210 */ /* 0x000fe20007ffe0ff */
[----:B------:R-:W-:Y:S02]  /*5a320*/  IMAD R33, R28, 0x7effffff, RZ ;  /* 0x7effffff1c217824 */ /* 0x000fe400078e02ff */
[----:B------:R-:W3:Y:S04]  /*5a330*/  LDL R119, [R1+0x110] ;  /* 0x0001100001777983 */ /* 0x000ee80000100800 */
[----:B0-----:R-:W3:Y:S04]  /*5a340*/  LD.E R65, desc[UR22][R12.64+0xb38] ;  /* 0x000b38160c417980 */ /* 0x001ee8000c101900 */
[----:B-1----:R0:W3:Y:S01]  /*5a350*/  LD.E R68, desc[UR22][R12.64+0xb30] ;  /* 0x000b30160c447980 */ /* 0x0020e2000c101900 */
[----:B------:R-:W-:Y:S01]  /*5a360*/  ISETP.GE.U32.AND P0, PT, R32, 0x7f000001, PT ;  /* 0x7f0000012000780c */ /* 0x000fe20003f06070 */
[----:B------:R-:W-:-:S02]  /*5a370*/  IMAD.HI.U32 R33, R33, 0x7f000001, R28 ;  /* 0x7f00000121217827 */ /* 0x000fc400078e001c */
[----:B------:R-:W4:Y:S04]  /*5a380*/  LDL R73, [R1+0x114] ;  /* 0x0001140001497983 */ /* 0x000f280000100800 */
[----:B------:R-:W4:Y:S04]  /*5a390*/  LDL R74, [R1+0x118] ;  /* 0x00011800014a7983 */ /* 0x000f280000100800 */
[----:B------:R-:W4:Y:S02]  /*5a3a0*/  LDL R76, [R1+0x11c] ;  /* 0x00011c00014c7983 */ /* 0x000f240000100800 */
[----:B------:R-:W-:Y:S01]  /*5a3b0*/  @P0 IADD3 R32, PT, PT, R32, -0x7f000001, RZ ;  /* 0x80ffffff20200810 */ /* 0x000fe20007ffe0ff */
[----:B------:R-:W-:-:S04]  /*5a3c0*/  ISETP.GE.U32.AND P0, PT, R62, 0x7f000001, PT ;  /* 0x7f0000013e00780c */ /* 0x000fc80003f06070 */
        /* <DEDUP_REMOVED lines=13> */
[----:B------:R-:W-:Y:S01]  /*5a4a0*/  ISETP.GE.U32.AND P0, PT, R69, 0x7f000001, PT ;  /* 0x7f0000014500780c */ /* 0x000fe20003f06070 */
[----:B------:R-:W-:Y:S02]  /*5a4b0*/  IADD3 R71, PT, PT, R3, R239, RZ ;  /* 0x000000ef03477210 */ /* 0x000fe40007ffe0ff */
[----:B------:R-:W4:Y:S10]  /*5a4c0*/  LDL.LU R3, [R1+0x69c] ;  /* 0x00069c0001037983 */ /* 0x000f340000300800 */
        /* <DEDUP_REMOVED lines=17> */
[----:B------:R-:W-:Y:S01]  /*5a5e0*/  IADD3 R75, PT, PT, R143, R198, RZ ;  /* 0x000000c68f4b7210 */ /* 0x000fe20007ffe0ff */
[----:B------:R-:W-:Y:S01]  /*5a5f0*/  IMAD.WIDE.U32 R28, R70, R69, RZ ;  /* 0x00000045461c7225 */ /* 0x000fe200078e00ff */
[----:B------:R-:W-:Y:S01]  /*5a600*/  IADD3 R69, PT, PT, R138, R231, RZ ;  /* 0x000000e78a457210 */ /* 0x000fe20007ffe0ff */
[----:B------:R-:W-:Y:S01]  /*5a610*/  ISETP.GE.U32.AND P6, PT, R64, 0x7f000001, PT ;  /* 0x7f0000014000780c */ /* 0x000fe20003fc6070 */
[----:B------:R-:W-:-:S08]  /*5a620*/  ISETP.GE.U32.AND P4, PT, R62, 0x7f000001, PT ;  /* 0x7f0000013e00780c */ /* 0x000fd00003f86070 */
[----:B------:R-:W-:Y:S01]  /*5a630*/  @P0 IADD3 R120, PT, PT, R120, -0x7f000001, RZ ;  /* 0x80ffffff78780810 */ /* 0x000fe20007ffe0ff */
[----:B------:R-:W-:Y:S01]  /*5a640*/  ISETP.GE.U32.AND P0, PT, R75, 0x7f000001, PT ;  /* 0x7f0000014b00780c */ /* 0x000fe20003f06070 */
[----:B------:R-:W-:Y:S01]  /*5a650*/  IMAD R70, R28, 0x7effffff, RZ ;  /* 0x7effffff1c467824 */ /* 0x000fe200078e02ff */
[----:B------:R-:W4:Y:S04]  /*5a660*/  LDL.LU R143, [R1+0x66c] ;  /* 0x00066c00018f7983 */ /* 0x000f280000300800 */
[----:B------:R-:W4:Y:S01]  /*5a670*/  LDL.LU R138, [R1+0x668] ;  /* 0x00066800018a7983 */ /* 0x000f220000300800 */
[----:B------:R-:W-:-:S04]  /*5a680*/  IMAD.HI.U32 R70, R70, 0x7f000001, R28 ;  /* 0x7f00000146467827 */ /* 0x000fc800078e001c */
[----:B------:R-:W-:Y:S02]  /*5a690*/  IMAD.WIDE.U32 R28, R120, R71, RZ ;  /* 0x00000047781c7225 */ /* 0x000fe400078e00ff */
[----:B------:R-:W-:Y:S01]  /*5a6a0*/  @P0 IADD3 R75, PT, PT, R75, -0x7f000001, RZ ;  /* 0x80ffffff4b4b0810 */ /* 0x000fe20007ffe0ff */
[----:B------:R-:W-:Y:S01]  /*5a6b0*/  ISETP.GE.U32.AND P0, PT, R69, 0x7f000001, PT ;  /* 0x7f0000014500780c */ /* 0x000fe20003f06070 */
[----:B------:R-:W-:Y:S01]  /*5a6c0*/  IADD3 R71, PT, PT, R137, R227, RZ ;  /* 0x000000e389477210 */ /* 0x000fe20007ffe0ff */
[----:B------:R-:W-:Y:S01]  /*5a6d0*/  IMAD R120, R28, 0x7effffff, RZ ;  /* 0x7effffff1c787824 */ /* 0x000fe200078e02ff */
[----:B------:R-:W-:Y:S02]  /*5a6e0*/  @P6 IADD3 R64, PT, PT, R64, -0x7f000001, RZ ;  /* 0x80ffffff40406810 */ /* 0x000fe40007ffe0ff */
[----:B------:R-:W-:Y:S01]  /*5a6f0*/  @P4 IADD3 R62, PT, PT, R62, -0x7f000001, RZ ;  /* 0x80ffffff3e3e4810 */ /* 0x000fe20007ffe0ff */
[----:B------:R-:W-:Y:S01]  /*5a700*/  ISETP.GE.U32.AND P5, PT, R70, 0x7f000001, PT ;  /* 0x7f0000014600780c */ /* 0x000fe20003fa6070 */
[----:B------:R-:W-:-:S04]  /*5a710*/  IMAD.HI.U32 R120, R120, 0x7f000001, R28 ;  /* 0x7f00000178787827 */ /* 0x000fc800078e001c */
[----:B------:R-:W-:Y:S01]  /*5a720*/  IMAD.WIDE.U32 R28, R75, R75, RZ ;  /* 0x0000004b4b1c7225 */ /* 0x000fe200078e00ff */
[----:B------:R-:W4:Y:S01]  /*5a730*/  LDL.LU R137, [R1+0x664] ;  /* 0x0006640001897983 */ /* 0x000f220000300800 */
        /* <DEDUP_REMOVED lines=20> */
[----:B------:R-:W-:Y:S02]  /*5a880*/  IADD3 R121, PT, PT, R136, R215, RZ ;  /* 0x000000d788797210 */ /* 0x000fe40007ffe0ff */
[----:B------:R-:W-:Y:S02]  /*5a890*/  IADD3 R123, PT, PT, R30, R31, RZ ;  /* 0x0000001f1e7b7210 */ /* 0x000fe40007ffe0ff */
[----:B------:R-:W-:Y:S01]  /*5a8a0*/  @P0 IADD3 R122, PT, PT, R122, -0x7f000001, RZ ;  /* 0x80ffffff7a7a0810 */ /* 0x000fe20007ffe0ff */
[C---:B------:R-:W-:Y:S01]  /*5a8b0*/  ISETP.GE.U32.AND P0, PT, R121.reuse, 0x7f000001, PT ;  /* 0x7f0000017900780c */ /* 0x040fe20003f06070 */
[----:B------:R-:W-:Y:S01]  /*5a8c0*/  IMAD R69, R28, 0x7effffff, RZ ;  /* 0x7effffff1c457824 */ /* 0x000fe200078e02ff */
[----:B------:R-:W-:Y:S01]  /*5a8d0*/  IADD3 R30, PT, PT, R2, R207, RZ ;  /* 0x000000cf021e7210 */ /* 0x000fe20007ffe0ff */
[----:B------:R-:W-:Y:S01]  /*5a8e0*/  ISETP.GE.U32.AND P6, PT, R120, 0x7f000001, PT ;  /* 0x7f0000017800780c */ /* 0x000fe20003fc6070 */
[----:B------:R-:W-:Y:S01]  /*5a8f0*/  @P5 IADD3 R70, PT, PT, R70, -0x7f000001, RZ ;  /* 0x80ffffff46465810 */ /* 0x000fe20007ffe0ff */
[----:B------:R-:W4:Y:S08]  /*5a900*/  LDL.LU R136, [R1+0x660] ;  /* 0x0006600001887983 */ /* 0x000f300000300800 */
[----:B------:R-:W-:Y:S01]  /*5a910*/  @P0 IADD3 R121, PT, PT, R121, -0x7f000001, RZ ;  /* 0x80ffffff79790810 */ /* 0x000fe20007ffe0ff */
[----:B------:R-:W-:Y:S01]  /*5a920*/  ISETP.GE.U32.AND P0, PT, R123, 0x7f000001, PT ;  /* 0x7f0000017b00780c */ /* 0x000fe20003f06070 */
[----:B------:R-:W-:-:S04]  /*5a930*/  IMAD.HI.U32 R69, R69, 0x7f000001, R28 ;  /* 0x7f00000145457827 */ /* 0x000fc800078e001c */
[----:B------:R-:W-:Y:S01]  /*5a940*/  IMAD.WIDE.U32 R28, R122, R71, RZ ;  /* 0x000000477a1c7225 */ /* 0x000fe200078e00ff */
[----:B------:R-:W-:Y:S01]  /*5a950*/  ISETP.GE.U32.AND P1, PT, R30, 0x7f000001, PT ;  /* 0x7f0000011e00780c */ /* 0x000fe20003f26070 */
[----:B------:R-:W4:Y:S02]  /*5a960*/  LDL.LU R2, [R1+0x694] ;  /* 0x0006940001027983 */ /* 0x000f240000300800 */
[----:B------:R-:W-:-:S04]  /*5a970*/  IMAD R71, R28, 0x7effffff, RZ ;  /* 0x7effffff1c477824 */ /* 0x000fc800078e02ff */
[----:B------:R-:W-:Y:S01]  /*5a980*/  @P0 IADD3 R123, PT, PT, R123, -0x7f000001, RZ ;  /* 0x80ffffff7b7b0810 */ /* 0x000fe20007ffe0ff */
[----:B------:R-:W-:-:S04]  /*5a990*/  IMAD.HI.U32 R71, R71, 0x7f000001, R28 ;  /* 0x7f00000147477827 */ /* 0x000fc800078e001c */
[----:B------:R-:W-:Y:S01]  /*5a9a0*/  IMAD.WIDE.U32 R28, R121, R121, RZ ;  /* 0x00000079791c7225 */ /* 0x000fe200078e00ff */
[----:B------:R-:W-:-:S03]  /*5a9b0*/  @P1 IADD3 R30, PT, PT, R30, -0x7f000001, RZ ;  /* 0x80ffffff1e1e1810 */ /* 0x000fc60007ffe0ff */
[----:B------:R-:W-:-:S04]  /*5a9c0*/  IMAD R122, R28, 0x7effffff, RZ ;  /* 0x7effffff1c7a7824 */ /* 0x000fc800078e02ff */
[----:B------:R-:W-:-:S04]  /*5a9d0*/  IMAD.HI.U32 R122, R122, 0x7f000001, R28 ;  /* 0x7f0000017a7a7827 */ /* 0x000fc800078e001c */
[----:B------:R-:W-:-:S04]  /*5a9e0*/  IMAD.WIDE.U32 R28, R30, R30, RZ ;  /* 0x0000001e1e1c7225 */ /* 0x000fc800078e00ff */
[----:B------:R-:W-:Y:S01]  /*5a9f0*/  IMAD R31, R28, 0x7effffff, RZ ;  /* 0x7effffff1c1f7824 */ /* 0x000fe200078e02ff */
[----:B--2---:R-:W-:Y:S01]  /*5aa00*/  ISETP.GE.U32.AND P0, PT, R123, R0, PT ;  /* 0x000000007b00720c */ /* 0x004fe20003f06070 */
[----:B------:R-:W-:Y:S02]  /*5aa10*/  IADD3 R123, PT, PT, -R0, R123, RZ ;  /* 0x0000007b007b7210 */ /* 0x000fe40007ffe1ff */
[----:B------:R-:W-:-:S10]  /*5aa20*/  IMAD.HI.U32 R31, R31, 0x7f000001, R28 ;  /* 0x7f0000011f1f7827 */ /* 0x000fd400078e001c */
[----:B------:R-:W-:-:S05]  /*5aa30*/  @!P0 IADD3 R123, PT, PT, R123, 0x7f000001, RZ ;  /* 0x7f0000017b7b8810 */ /* 0x000fca0007ffe0ff */
[----:B---3--:R-:W-:-:S04]  /*5aa40*/  IMAD.WIDE.U32 R28, R68, R123, RZ ;  /* 0x0000007b441c7225 */ /* 0x008fc800078e00ff */
[----:B------:R-:W-:-:S04]  /*5aa50*/  IMAD R124, R28, 0x7effffff, RZ ;  /* 0x7effffff1c7c7824 */ /* 0x000fc800078e02ff */
[----:B------:R-:W-:-:S04]  /*5aa60*/  IMAD.HI.U32 R124, R124, 0x7f000001, R28 ;  /* 0x7f0000017c7c7827 */ /* 0x000fc800078e001c */
[----:B------:R-:W-:-:S04]  /*5aa70*/  IMAD.WIDE.U32 R28, R72, R123, RZ ;  /* 0x0000007b481c7225 */ /* 0x000fc800078e00ff */
[----:B------:R-:W-:Y:S01]  /*5aa80*/  IMAD R72, R28, 0x7effffff, RZ ;  /* 0x7effffff1c487824 */ /* 0x000fe200078e02ff */
[----:B------:R-:W-:Y:S01]  /*5aa90*/  IADD3 R68, PT, PT, R0, R199, RZ ;  /* 0x000000c700447210 */ /* 0x000fe20007ffe0ff */
[----:B------:R-:W-:Y:S01]  /*5aaa0*/  ISETP.GE.U32.AND P0, PT, R124, 0x7f000001, PT ;  /* 0x7f0000017c00780c */ /* 0x000fe20003f06070 */
[----:B------:R-:W-:Y:S01]  /*5aab0*/  ISETP.GE.U32.AND P5, PT, R71, 0x7f000001, PT ;  /* 0x7f0000014700780c */ /* 0x000fe20003fa6070 */
[----:B------:R-:W-:-:S04]  /*5aac0*/  IMAD.HI.U32 R72, R72, 0x7f000001, R28 ;  /* 0x7f00000148487827 */ /* 0x000fc800078e001c */
[----:B------:R-:W-:Y:S01]  /*5aad0*/  IMAD.WIDE.U32 R28, R65, R123, RZ ;  /* 0x0000007b411c7225 */ /* 0x000fe200078e00ff */
[----:B------:R-:W-:Y:S01]  /*5aae0*/  ISETP.GE.U32.AND P1, PT, R68, 0x7f000001, PT ;  /* 0x7f0000014400780c */ /* 0x000fe20003f26070 */
[----:B------:R-:W-:Y:S01]  /*5aaf0*/  @P6 IADD3 R120, PT, PT, R120, -0x7f000001, RZ ;  /* 0x80ffffff78786810 */ /* 0x000fe20007ffe0ff */
[----:B------:R-:W2:Y:S01]  /*5ab00*/  LDL.LU R0, [R1+0x690] ;  /* 0x0006900001007983 */ /* 0x000ea20000300800 */
[----:B------:R-:W-:-:S04]  /*5ab10*/  IMAD R65, R28, 0x7effffff, RZ ;  /* 0x7effffff1c417824 */ /* 0x000fc800078e02ff */
[----:B------:R-:W-:-:S04]  /*5ab20*/  IMAD.HI.U32 R65, R65, 0x7f000001, R28 ;  /* 0x7f00000141417827 */ /* 0x000fc800078e001c */
[----:B----4-:R-:W-:-:S04]  /*5ab30*/  IMAD.WIDE.U32 R28, R77, R123, RZ ;  /* 0x0000007b4d1c7225 */ /* 0x010fc800078e00ff */
[----:B------:R-:W-:Y:S01]  /*5ab40*/  IMAD R123, R28, 0x7effffff, RZ ;  /* 0x7effffff1c7b7824 */ /* 0x000fe200078e02ff */
[----:B------:R-:W-:-:S03]  /*5ab50*/  @P0 IADD3 R124, PT, PT, R124, -0x7f000001, RZ ;  /* 0x80ffffff7c7c0810 */ /* 0x000fc60007ffe0ff */
[----:B------:R-:W-:Y:S01]  /*5ab60*/  IMAD.HI.U32 R123, R123, 0x7f000001, R28 ;  /* 0x7f0000017b7b7827 */ /* 0x000fe200078e001c */
[----:B------:R-:W-:Y:S01]  /*5ab70*/  @P1 IADD3 R68, PT, PT, R68, -0x7f000001, RZ ;  /* 0x80ffffff44441810 */ /* 0x000fe20007ffe0ff */
[----:B------:R-:W-:Y:S01]  /*5ab80*/  ISETP.GE.U32.AND P0, PT, R72, 0x7f000001, PT ;  /* 0x7f0000014800780c */ /* 0x000fe20003f06070 */
[----:B------:R-:W-:Y:S02]  /*5ab90*/  ISETP.GE.U32.AND P1, PT, R65, 0x7f000001, PT ;  /* 0x7f0000014100780c */ /* 0x000fe40003f26070 */
[----:B------:R-:W-:Y:S01]  /*5aba0*/  ISETP.GE.U32.AND P2, PT, R123, 0x7f000001, PT ;  /* 0x7f0000017b00780c */ /* 0x000fe20003f46070 */
[----:B------:R-:W-:-:S09]  /*5abb0*/  IADD3 R119, PT, PT, R124, R119, RZ ;  /* 0x000000777c777210 */ /* 0x000fd20007ffe0ff */
        /* <DEDUP_REMOVED lines=18> */
[----:B---3--:R-:W-:Y:S01]  /*5ace0*/  @P3 IADD3 R76, PT, PT, R76, -0x7f000001, RZ ;  /* 0x80ffffff4c4c3810 */ /* 0x008fe20007ffe0ff */
[----:B------:R-:W-:Y:S04]  /*5acf0*/  STL [R1+0x114], R72 ;  /* 0x0001144801007387 */ /* 0x000fe80000100800 */
[----:B------:R0:W-:Y:S04]  /*5ad00*/  STL [R1+0x118], R65 ;  /* 0x0001184101007387 */ /* 0x0001e80000100800 */
[----:B------:R1:W-:Y:S04]  /*5ad10*/  STL [R1+0x11c], R76 ;  /* 0x00011c4c01007387 */ /* 0x0003e80000100800 */
[----:B------:R-:W3:Y:S01]  /*5ad20*/  LD.E R123, desc[UR22][R12.64+0xb40] ;  /* 0x000b40160c7b7980 */ /* 0x000ee2000c101900 */
[----:B------:R-:W-:-:S03]  /*5ad30*/  ISETP.GE.U32.AND P0, PT, R122, 0x7f000001, PT ;  /* 0x7f0000017a00780c */ /* 0x000fc60003f06070 */
[----:B------:R-:W4:Y:S04]  /*5ad40*/  LD.E R73, desc[UR22][R12.64+0xb48] ;  /* 0x000b48160c497980 */ /* 0x000f28000c101900 */
[----:B------:R-:W2:Y:S01]  /*5ad50*/  LD.E R129, desc[UR22][R12.64+0xb4c] ;  /* 0x000b4c160c817980 */ /* 0x000ea2000c101900 */
[----:B------:R-:W-:-:S03]  /*5ad60*/  IMAD.WIDE.U32 R28, R68, R68, RZ ;  /* 0x00000044441c7225 */ /* 0x000fc600078e00ff */
[----:B------:R-:W2:Y:S04]  /*5ad70*/  LDL R132, [R1+0x110] ;  /* 0x0001100001847983 */ /* 0x000ea80000100800 */
[----:B0-----:R0:W2:Y:S04]  /*5ad80*/  LD.E R65, desc[UR22][R12.64+0xb44] ;  /* 0x000b44160c417980 */ /* 0x0010a8000c101900 */
[----:B------:R-:W2:Y:S01]  /*5ad90*/  LDL R124, [R1+0x114] ;  /* 0x00011400017c7983 */ /* 0x000ea20000100800 */
[----:B------:R-:W-:Y:S01]  /*5ada0*/  IMAD R77, R28, 0x7effffff, RZ ;  /* 0x7effffff1c4d7824 */ /* 0x000fe200078e02ff */
[----:B------:R-:W-:Y:S01]  /*5adb0*/  ISETP.GE.U32.AND P1, PT, R35, 0x7f000001, PT ;  /* 0x7f0000012300780c */ /* 0x000fe20003f26070 */
[----:B------:R-:W-:Y:S01]  /*5adc0*/  ISETP.GE.U32.AND P2, PT, R34, 0x7f000001, PT ;  /* 0x7f0000012200780c */ /* 0x000fe20003f46070 */
[----:B------:R-:W-:Y:S01]  /*5add0*/  ISETP.GE.U32.AND P3, PT, R59, 0x7f000001, PT ;  /* 0x7f0000013b00780c */ /* 0x000fe20003f66070 */
[----:B------:R-:W2:Y:S04]  /*5ade0*/  LDL R125, [R1+0x118] ;  /* 0x00011800017d7983 */ /* 0x000ea80000100800 */
[----:B------:R-:W2:Y:S01]  /*5adf0*/  LDL R126, [R1+0x11c] ;  /* 0x00011c00017e7983 */ /* 0x000ea20000100800 */
[----:B------:R-:W-:Y:S01]  /*5ae00*/  @P0 IADD3 R122, PT, PT, R122, -0x7f000001, RZ ;  /* 0x80ffffff7a7a0810 */ /* 0x000fe20007ffe0ff */
[----:B------:R-:W-:Y:S01]  /*5ae10*/  ISETP.GE.U32.AND P0, PT, R31, 0x7f000001, PT ;  /* 0x7f0000011f00780c */ /* 0x000fe20003f06070 */
[----:B------:R-:W-:-:S12]  /*5ae20*/  IMAD.HI.U32 R77, R77, 0x7f000001, R28 ;  /* 0x7f0000014d4d7827 */ /* 0x000fd800078e001c */
        /* <DEDUP_REMOVED lines=12> */
[----:B0-----:R-:W-:-:S04]  /*5aef0*/  IMAD.WIDE.U32 R12, R77, R68, RZ ;  /* 0x000000444d0c7225 */ /* 0x001fc800078e00ff */
[----:B------:R-:W-:Y:S01]  /*5af00*/  IMAD.HI.U32 R127, R127, 0x7f000001, R28 ;  /* 0x7f0000017f7f7827 */ /* 0x000fe200078e001c */
[----:B------:R-:W-:Y:S02]  /*5af10*/  @P0 IADD3 R63, PT, PT, R63, -0x7f000001, RZ ;  /* 0x80ffffff3f3f0810 */ /* 0x000fe40007ffe0ff */
[----:B------:R-:W-:Y:S01]  /*5af20*/  IADD3 R30, PT, PT, R34, R59, RZ ;  /* 0x0000003b221e7210 */ /* 0x000fe20007ffe0ff */
[----:B------:R-:W-:Y:S01]  /*5af30*/  IMAD R31, R12, 0x7effffff, RZ ;  /* 0x7effffff0c1f7824 */ /* 0x000fe200078e02ff */
[----:B------:R-:W-:Y:S01]  /*5af40*/  IADD3 R28, PT, PT, R63, R35, RZ ;  /* 0x000000233f1c7210 */ /* 0x000fe20007ffe0ff */
[----:B------:R-:W-:Y:S01]  /*5af50*/  ISETP.GE.U32.AND P0, PT, R33, 0x7f000001, PT ;  /* 0x7f0000012100780c */ /* 0x000fe20003f06070 */
[----:B------:R-:W-:Y:S01]  /*5af60*/  ISETP.GE.U32.AND P1, PT, R32, 0x7f000001, PT ;  /* 0x7f0000012000780c */ /* 0x000fe20003f26070 */
[----:B------:R-:W-:Y:S01]  /*5af70*/  ISETP.GE.U32.AND P3, PT, R30, 0x7f000001, PT ;  /* 0x7f0000011e00780c */ /* 0x000fe20003f66070 */
[----:B------:R-:W-:Y:S01]  /*5af80*/  IMAD.HI.U32 R31, R31, 0x7f000001, R12 ;  /* 0x7f0000011f1f7827 */ /* 0x000fe200078e000c */
[----:B------:R-:W-:Y:S01]  /*5af90*/  ISETP.GE.U32.AND P2, PT, R28, 0x7f000001, PT ;  /* 0x7f0000011c00780c */ /* 0x000fe20003f46070 */
[----:B------:R-:W4:Y:S08]  /*5afa0*/  LDL.64 R12, [R1+0x100] ;  /* 0x00010000010c7983 */ /* 0x000f300000100a00 */
[----:B------:R-:W-:-:S02]  /*5afb0*/  @P0 IADD3 R33, PT, PT, R33, -0x7f000001, RZ ;  /* 0x80ffffff21210810 */ /* 0x000fc40007ffe0ff */
        /* <DEDUP_REMOVED lines=16> */
[----:B------:R-:W-:Y:S02]  /*5b0c0*/  @P3 IADD3 R119, PT, PT, R119, -0x7f000001, RZ ;  /* 0x80ffffff77773810 */ /* 0x000fe40007ffe0ff */
[----:B-1----:R-:W-:-:S02]  /*5b0d0*/  IADD3 R76, PT, PT, R75, R69, RZ ;  /* 0x000000454b4c7210 */ /* 0x002fc40007ffe0ff */
        /* <DEDUP_REMOVED lines=110> */
[----:B------:R-:W4:Y:S04]  /*5b7c0*/  LD.E R132, desc[UR22][R12.64+0xb5c] ;  /* 0x000b5c160c847980 */ /* 0x000f28000c101900 */
[----:B------:R-:W2:Y:S04]  /*5b7d0*/  LDL R123, [R1+0x110] ;  /* 0x00011000017b7983 */ /* 0x000ea80000100800 */
[----:B------:R-:W2:Y:S04]  /*5b7e0*/  LDL R124, [R1+0x114] ;  /* 0x00011400017c7983 */ /* 0x000ea80000100800 */
[----:B------:R-:W2:Y:S04]  /*5b7f0*/  LDL R125, [R1+0x118] ;  /* 0x00011800017d7983 */ /* 0x000ea80000100800 */
[----:B------:R-:W2:Y:S04]  /*5b800*/  LDL R126, [R1+0x11c] ;  /* 0x00011c00017e7983 */ /* 0x000ea80000100800 */
[----:B0-----:R-:W2:Y:S04]  /*5b810*/  LD.E R28, desc[UR22][R12.64+0xb50] ;  /* 0x000b50160c1c7980 */ /* 0x001ea8000c101900 */
[----:B------:R-:W3:Y:S01]  /*5b820*/  LDL.64 R12, [R1+0x100] ;  /* 0x00010000010c7983 */ /* 0x000ee20000100a00 */
[----:B------:R-:W-:-:S05]  /*5b830*/  IADD3 R34, PT, PT, R34, R34, RZ ;  /* 0x0000002222227210 */ /* 0x000fca0007ffe0ff */
[----:B------:R-:W-:Y:S01]  /*5b840*/  ISETP.GE.U32.AND P0, PT, R34, 0x7f000001, PT ;  /* 0x7f0000012200780c */ /* 0x000fe20003f06070 */
[----:B------:R-:W-:-:S12]  /*5b850*/  IADD3 R32, PT, PT, R32, R32, RZ ;  /* 0x0000002020207210 */ /* 0x000fd80007ffe0ff */
        /* <DEDUP_REMOVED lines=9> */
[----:B------:R-:W-:Y:S02]  /*5b8f0*/  IADD3 R34, PT, PT, R127, R127, RZ ;  /* 0x0000007f7f227210 */ /* 0x000fe40007ffe0ff */
[----:B------:R-:W-:Y:S02]  /*5b900*/  IADD3 R119, PT, PT, R59, R119, RZ ;  /* 0x000000773b777210 */ /* 0x000fe40007ffe0ff */
[----:B------:R-:W-:Y:S01]  /*5b910*/  IADD3 R29, PT, PT, R130, UR6, RZ ;  /* 0x00000006821d7c10 */ /* 0x000fe2000fffe0ff */
[----:B------:R-:W-:Y:S01]  /*5b920*/  ISETP.GE.U32.AND P0, PT, R73, 0x7f000001, PT ;  /* 0x7f0000014900780c */ /* 0x000fe20003f06070 */
[----:B------:R-:W-:-:S02]  /*5b930*/  IADD3 R122, PT, PT, R62, R122, RZ ;  /* 0x0000007a3e7a7210 */ /* 0x000fc40007ffe0ff */
[----:B------:R-:W-:Y:S02]  /*5b940*/  IADD3 R121, PT, PT, R69, R121, RZ ;  /* 0x0000007945797210 */ /* 0x000fe40007ffe0ff */
[----:B------:R-:W-:Y:S01]  /*5b950*/  IADD3 R63, PT, PT, R63, R63, RZ ;  /* 0x0000003f3f3f7210 */ /* 0x000fe20007ffe0ff */
[----:B------:R-:W-:Y:S01]  /*5b960*/  ISETP.GE.U32.AND P2, PT, R29, 0x7f000001, PT ;  /* 0x7f0000011d00780c */ /* 0x000fe20003f46070 */
[----:B------:R-:W-:Y:S02]  /*5b970*/  IADD3 R64, PT, PT, R64, R64, RZ ;  /* 0x0000004040407210 */ /* 0x000fe40007ffe0ff */
[----:B------:R-:W-:Y:S02]  /*5b980*/  IADD3 R71, PT, PT, R71, R71, RZ ;  /* 0x0000004747477210 */ /* 0x000fe40007ffe0ff */
[-C--:B------:R-:W-:Y:S02]  /*5b990*/  IADD3 R72, PT, PT, R72, R33.reuse, RZ ;  /* 0x0000002148487210 */ /* 0x080fe40007ffe0ff */
[----:B------:R-:W-:-:S02]  /*5b9a0*/  IADD3 R68, PT, PT, R68, R33, RZ ;  /* 0x0000002144447210 */ /* 0x000fc40007ffe0ff */
[----:B------:R-:W-:Y:S01]  /*5b9b0*/  @P1 IADD3 R65, PT, PT, R65, -0x7f000001, RZ ;  /* 0x80ffffff41411810 */ /* 0x000fe20007ffe0ff */
[----:B------:R-:W4:Y:S01]  /*5b9c0*/  LDL.LU R133, [R1+0x674] ;  /* 0x0006740001857983 */ /* 0x000f220000300800 */
        /* <DEDUP_REMOVED lines=30> */
[----:B------:R-:W-:Y:S01]  /*5bbb0*/  IMAD.WIDE.U32 R28, R135, R75, RZ ;  /* 0x0000004b871c7225 */ /* 0x000fe200078e00ff */
[----:B------:R-:W-:Y:S01]  /*5bbc0*/  IADD3 R73, PT, PT, R73, R32, RZ ;  /* 0x0000002049497210 */ /* 0x000fe20007ffe0ff */
[----:B------:R-:W2:Y:S02]  /*5bbd0*/  LDL.LU R135, [R1+0x678] ;  /* 0x0006780001877983 */ /* 0x000ea40000300800 */
[----:B------:R-:W-:-:S04]  /*5bbe0*/  IMAD R130, R28, 0x7effffff, RZ ;  /* 0x7effffff1c827824 */ /* 0x000fc800078e02ff */
[----:B------:R-:W-:-:S04]  /*5bbf0*/  IMAD.HI.U32 R130, R130, 0x7f000001, R28 ;  /* 0x7f00000182827827 */ /* 0x000fc800078e001c */
[----:B---3--:R-:W-:-:S04]  /*5bc00*/  IMAD.WIDE.U32 R28, R129, R75, RZ ;  /* 0x0000004b811c7225 */ /* 0x008fc800078e00ff */
[----:B------:R-:W-:-:S04]  /*5bc10*/  IMAD R129, R28, 0x7effffff, RZ ;  /* 0x7effffff1c817824 */ /* 0x000fc800078e02ff */
[----:B------:R-:W-:-:S04]  /*5bc20*/  IMAD.HI.U32 R129, R129, 0x7f000001, R28 ;  /* 0x7f00000181817827 */ /* 0x000fc800078e001c */
[----:B----4-:R-:W-:Y:S01]  /*5bc30*/  IMAD.WIDE.U32 R28, R132, R75, RZ ;  /* 0x0000004b841c7225 */ /* 0x010fe200078e00ff */
[----:B------:R-:W-:Y:S01]  /*5bc40*/  ISETP.GE.U32.AND P0, PT, R127, 0x7f000001, PT ;  /* 0x7f0000017f00780c */ /* 0x000fe20003f06070 */
[----:B------:R-:W-:Y:S01]  /*5bc50*/  ISETP.GE.U32.AND P1, PT, R130, 0x7f000001, PT ;  /* 0x7f0000018200780c */ /* 0x000fe20003f26070 */
[----:B------:R-:W3:Y:S01]  /*5bc60*/  LDL.LU R132, [R1+0x684] ;  /* 0x0006840001847983 */ /* 0x000ee20000300800 */
[----:B------:R-:W-:-:S04]  /*5bc70*/  IMAD R75, R28, 0x7effffff, RZ ;  /* 0x7effffff1c4b7824 */ /* 0x000fc800078e02ff */
[----:B------:R-:W-:Y:S01]  /*5bc80*/  IMAD.HI.U32 R28, R75, 0x7f000001, R28 ;  /* 0x7f0000014b1c7827 */ /* 0x000fe200078e001c */
[----:B------:R-:W-:-:S04]  /*5bc90*/  ISETP.GE.U32.AND P2, PT, R129, 0x7f000001, PT ;  /* 0x7f0000018100780c */ /* 0x000fc80003f46070 */
[----:B------:R-:W-:Y:S01]  /*5bca0*/  ISETP.GE.U32.AND P3, PT, R28, 0x7f000001, PT ;  /* 0x7f0000011c00780c */ /* 0x000fe20003f66070 */
[----:B------:R-:W-:Y:S02]  /*5bcb0*/  @P0 IADD3 R127, PT, PT, R127, -0x7f000001, RZ ;  /* 0x80ffffff7f7f0810 */ /* 0x000fe40007ffe0ff */
[----:B------:R-:W-:Y:S02]  /*5bcc0*/  @P1 IADD3 R130, PT, PT, R130, -0x7f000001, RZ ;  /* 0x80ffffff82821810 */ /* 0x000fe40007ffe0ff */
[----:B------:R-:W-:-:S04]  /*5bcd0*/  IADD3 R123, PT, PT, R127, R123, RZ ;  /* 0x0000007b7f7b7210 */ /* 0x000fc80007ffe0ff */
[----:B------:R-:W-:Y:S01]  /*5bce0*/  @P2 IADD3 R129, PT, PT, R129, -0x7f000001, RZ ;  /* 0x80ffffff81812810 */ /* 0x000fe20007ffe0ff */
[----:B------:R-:W-:-:S03]  /*5bcf0*/  ISETP.GE.U32.AND P0, PT, R123, 0x7f000001, PT ;  /* 0x7f0000017b00780c */ /* 0x000fc60003f06070 */
[----:B------:R-:W-:Y:S02]  /*5bd00*/  @P3 IADD3 R28, PT, PT, R28, -0x7f000001, RZ ;  /* 0x80ffffff1c1c3810 */ /* 0x000fe40007ffe0ff */
[----:B------:R-:W-:Y:S02]  /*5bd10*/  IADD3 R124, PT, PT, R130, R124, RZ ;  /* 0x0000007c827c7210 */ /* 0x000fe40007ffe0ff */
[----:B------:R-:W-:Y:S01]  /*5bd20*/  IADD3 R125, PT, PT, R129, R125, RZ ;  /* 0x0000007d817d7210 */ /* 0x000fe20007ffe0ff */
[----:B------:R0:W-:Y:S04]  /*5bd30*/  STL [R1+0x110], R123 ;  /* 0x0001107b01007387 */ /* 0x0001e80000100800 */
[----:B------:R-:W4:Y:S01]  /*5bd40*/  LDL.LU R130, [R1+0x680] ;  /* 0x0006800001827983 */ /* 0x000f220000300800 */
[----:B------:R-:W-:Y:S01]  /*5bd50*/  IADD3 R28, PT, PT, R28, R126, RZ ;  /* 0x0000007e1c1c7210 */ /* 0x000fe20007ffe0ff */
[----:B------:R-:W-:Y:S01]  /*5bd60*/  ISETP.GE.U32.AND P1, PT, R124, 0x7f000001, PT ;  /* 0x7f0000017c00780c */ /* 0x000fe20003f26070 */
[----:B------:R-:W-:-:S03]  /*5bd70*/  ISETP.GE.U32.AND P2, PT, R125, 0x7f000001, PT ;  /* 0x7f0000017d00780c */ /* 0x000fc60003f46070 */
[----:B------:R-:W-:Y:S01]  /*5bd80*/  ISETP.GE.U32.AND P3, PT, R28, 0x7f000001, PT ;  /* 0x7f0000011c00780c */ /* 0x000fe20003f66070 */
[----:B0-----:R-:W-:-:S05]  /*5bd90*/  @P0 IADD3 R123, PT, PT, R123, -0x7f000001, RZ ;  /* 0x80ffffff7b7b0810 */ /* 0x001fca0007ffe0ff */
[----:B------:R-:W-:Y:S04]  /*5bda0*/  STL [R1+0x110], R123 ;  /* 0x0001107b01007387 */ /* 0x000fe80000100800 */
[----:B------:R0:W-:Y:S04]  /*5bdb0*/  STL [R1+0x114], R124 ;  /* 0x0001147c01007387 */ /* 0x0001e80000100800 */
[----:B------:R1:W-:Y:S04]  /*5bdc0*/  STL [R1+0x118], R125 ;  /* 0x0001187d01007387 */ /* 0x0003e80000100800 */
[----:B------:R1:W-:Y:S01]  /*5bdd0*/  STL [R1+0x11c], R28 ;  /* 0x00011c1c01007387 */ /* 0x0003e20000100800 */
[----:B0-----:R-:W-:-:S02]  /*5bde0*/  @P1 IADD3 R124, PT, PT, R124, -0x7f000001, RZ ;  /* 0x80ffffff7c7c1810 */ /* 0x001fc40007ffe0ff */
[----:B-1----:R-:W-:Y:S02]  /*5bdf0*/  @P2 IADD3 R125, PT, PT, R125, -0x7f000001, RZ ;  /* 0x80ffffff7d7d2810 */ /* 0x002fe40007ffe0ff */
[----:B------:R-:W-:Y:S01]  /*5be00*/  @P3 IADD3 R28, PT, PT, R28, -0x7f000001, RZ ;  /* 0x80ffffff1c1c3810 */ /* 0x000fe20007ffe0ff */
[----:B------:R0:W-:Y:S04]  /*5be10*/  STL [R1+0x114], R124 ;  /* 0x0001147c01007387 */ /* 0x0001e80000100800 */
[----:B------:R1:W-:Y:S04]  /*5be20*/  STL [R1+0x118], R125 ;  /* 0x0001187d01007387 */ /* 0x0003e80000100800 */
[----:B------:R0:W-:Y:S04]  /*5be30*/  STL [R1+0x11c], R28 ;  /* 0x00011c1c01007387 */ /* 0x0001e80000100800 */
[----:B------:R-:W2:Y:S04]  /*5be40*/  LD.E R129, desc[UR22][R12.64+0xb64] ;  /* 0x000b64160c817980 */ /* 0x000ea8000c101900 */
[----:B------:R-:W2:Y:S04]  /*5be50*/  LD.E R126, desc[UR22][R12.64+0xb68] ;  /* 0x000b68160c7e7980 */ /* 0x000ea8000c101900 */
[----:B------:R-:W2:Y:S04]  /*5be60*/  LD.E R127, desc[UR22][R12.64+0xb6c] ;  /* 0x000b6c160c7f7980 */ /* 0x000ea8000c101900 */
[----:B------:R-:W2:Y:S04]  /*5be70*/  LDL R75, [R1+0x110] ;  /* 0x00011000014b7983 */ /* 0x000ea80000100800 */
[----:B------:R-:W2:Y:S04]  /*5be80*/  LDL R123, [R1+0x114] ;  /* 0x00011400017b7983 */ /* 0x000ea80000100800 */
[----:B0-----:R-:W2:Y:S04]  /*5be90*/  LDL R124, [R1+0x118] ;  /* 0x00011800017c7983 */ /* 0x001ea80000100800 */
[----:B-1----:R-:W2:Y:S04]  /*5bea0*/  LDL R125, [R1+0x11c] ;  /* 0x00011c00017d7983 */ /* 0x002ea80000100800 */
[----:B------:R-:W2:Y:S04]  /*5beb0*/  LD.E R28, desc[UR22][R12.64+0xb60] ;  /* 0x000b60160c1c7980 */ /* 0x000ea8000c101900 */
        /* <DEDUP_REMOVED lines=43> */
[----:B------:R-:W-:Y:S02]  /*5c170*/  IMAD.WIDE.U32 R28, R129, R31, RZ ;  /* 0x0000001f811c7225 */ /* 0x000fe400078e00ff */
[----:B------:R-:W2:Y:S02]  /*5c180*/  LDL.LU R129, [R1+0x68c] ;  /* 0x00068c0001817983 */ /* 0x000ea40000300800 */
[----:B------:R-:W-:-:S04]  /*5c190*/  IMAD R77, R28, 0x7effffff, RZ ;  /* 0x7effffff1c4d7824 */ /* 0x000fc800078e02ff */
[----:B------:R-:W-:-:S04]  /*5c1a0*/  IMAD.HI.U32 R77, R77, 0x7f000001, R28 ;  /* 0x7f0000014d4d7827 */ /* 0x000fc800078e001c */
[----:B------:R-:W-:Y:S01]  /*5c1b0*/  IMAD.WIDE.U32 R28, R126, R31, RZ ;  /* 0x0000001f7e1c7225 */ /* 0x000fe200078e00ff */
[----:B------:R-:W-:Y:S01]  /*5c1c0*/  ISETP.GE.U32.AND P0, PT, R76, 0x7f000001, PT ;  /* 0x7f0000014c00780c */ /* 0x000fe20003f06070 */
[----:B------:R-:W2:Y:S02]  /*5c1d0*/  LDL.LU R126, [R1+0x688] ;  /* 0x00068800017e7983 */ /* 0x000ea40000300800 */
[----:B------:R-:W-:-:S04]  /*5c1e0*/  IMAD R120, R28, 0x7effffff, RZ ;  /* 0x7effffff1c787824 */ /* 0x000fc800078e02ff */
[----:B------:R-:W-:-:S04]  /*5c1f0*/  IMAD.HI.U32 R120, R120, 0x7f000001, R28 ;  /* 0x7f00000178787827 */ /* 0x000fc800078e001c */
[----:B------:R-:W-:-:S04]  /*5c200*/  IMAD.WIDE.U32 R28, R127, R31, RZ ;  /* 0x0000001f7f1c7225 */ /* 0x000fc800078e00ff */
        /* <DEDUP_REMOVED lines=26> */
[----:B------:R0:W-:Y:S04]  /*5c3b0*/  STL [R1+0x114], R77 ;  /* 0x0001144d01007387 */ /* 0x0001e80000100800 */
[----:B------:R1:W-:Y:S04]  /*5c3c0*/  STL [R1+0x118], R120 ;  /* 0x0001187801007387 */ /* 0x0003e80000100800 */
[----:B------:R3:W-:Y:S04]  /*5c3d0*/  STL [R1+0x11c], R28 ;  /* 0x00011c1c01007387 */ /* 0x0007e80000100800 */
[----:B------:R-:W4:Y:S04]  /*5c3e0*/  LD.E R125, desc[UR22][R12.64+0xb74] ;  /* 0x000b74160c7d7980 */ /* 0x000f28000c101900 */
[----:B------:R-:W4:Y:S04]  /*5c3f0*/  LD.E R123, desc[UR22][R12.64+0xb78] ;  /* 0x000b78160c7b7980 */ /* 0x000f28000c101900 */
[----:B------:R-:W4:Y:S04]  /*5c400*/  LD.E R124, desc[UR22][R12.64+0xb7c] ;  /* 0x000b7c160c7c7980 */ /* 0x000f28000c101900 */
[----:B------:R-:W4:Y:S04]  /*5c410*/  LDL R75, [R1+0x110] ;  /* 0x00011000014b7983 */ /* 0x000f280000100800 */
[----:B------:R-:W4:Y:S04]  /*5c420*/  LDL R76, [R1+0x114] ;  /* 0x00011400014c7983 */ /* 0x000f280000100800 */
[----:B0-----:R-:W4:Y:S04]  /*5c430*/  LDL R77, [R1+0x118] ;  /* 0x00011800014d7983 */ /* 0x001f280000100800 */
[----:B-1----:R-:W4:Y:S04]  /*5c440*/  LDL R120, [R1+0x11c] ;  /* 0x00011c0001787983 */ /* 0x002f280000100800 */
[----:B---3--:R-:W3:Y:S04]  /*5c450*/  LD.E R28, desc[UR22][R12.64+0xb70] ;  /* 0x000b70160c1c7980 */ /* 0x008ee8000c101900 */
[----:B------:R-:W4:Y:S01]  /*5c460*/  LDL.64 R12, [R1+0x100] ;  /* 0x00010000010c7983 */ /* 0x000f220000100a00 */
        /* <DEDUP_REMOVED lines=172> */
[----:B------:R-:W-:Y:S02]  /*5cf30*/  IADD3 R74, PT, PT, R74, R62, RZ ;  /* 0x0000003e4a4a7210 */ /* 0x000fe40007ffe0ff */
[----:B------:R-:W-:Y:S01]  /*5cf40*/  IADD3 R28, PT, PT, R28, R75, RZ ;  /* 0x0000004b1c1c7210 */ /* 0x000fe20007ffe0ff */
[----:B------:R-:W-:Y:S01]  /*5cf50*/  ISETP.GE.U32.AND P1, PT, R71, 0x7f000001, PT ;  /* 0x7f0000014700780c */ /* 0x000fe20003f26070 */
[----:B------:R-:W-:Y:S01]  /*5cf60*/  ISETP.GE.U32.AND P2, PT, R72, 0x7f000001, PT ;  /* 0x7f0000014800780c */ /* 0x000fe20003f46070 */
[----:B------:R-:W-:-:S02]  /*5cf70*/  IADD3 R64, PT, PT, R64, R31, RZ ;  /* 0x0000001f40407210 */ /* 0x000fc40007ffe0ff */
[----:B------:R-:W-:Y:S01]  /*5cf80*/  IADD3 R65, PT, PT, R65, R32, RZ ;  /* 0x0000002041417210 */ /* 0x000fe20007ffe0ff */
[----:B------:R-:W-:Y:S01]  /*5cf90*/  ISETP.GE.U32.AND P3, PT, R28, 0x7f000001, PT ;  /* 0x7f0000011c00780c */ /* 0x000fe20003f66070 */
[----:B------:R-:W-:Y:S02]  /*5cfa0*/  IADD3 R69, PT, PT, R69, R62, RZ ;  /* 0x0000003e45457210 */ /* 0x000fe40007ffe0ff */
[----:B------:R-:W-:Y:S02]  /*5cfb0*/  IADD3 R63, PT, PT, R63, R31, RZ ;  /* 0x0000001f3f3f7210 */ /* 0x000fe40007ffe0ff */
[----:B0-----:R-:W-:Y:S02]  /*5cfc0*/  @P0 IADD3 R70, PT, PT, R70, -0x7f000001, RZ ;  /* 0x80ffffff46460810 */ /* 0x001fe40007ffe0ff */
[----:B------:R-:W-:Y:S01]  /*5cfd0*/  IADD3 R33, PT, PT, R35, R33, RZ ;  /* 0x0000002123217210 */ /* 0x000fe20007ffe0ff */
[----:B------:R-:W2:Y:S04]  /*5cfe0*/  LDL.LU R120, [R1+0x658] ;  /* 0x0006580001787983 */ /* 0x000ea80000300800 */
        /* <DEDUP_REMOVED lines=11> */
[----:B------:R-:W2:Y:S04]  /*5d0a0*/  LD.E R75, desc[UR22][R12.64+0xba8] ;  /* 0x000ba8160c4b7980 */ /* 0x000ea8000c101900 */
[----:B------:R-:W2:Y:S04]  /*5d0b0*/  LD.E R76, desc[UR22][R12.64+0xbac] ;  /* 0x000bac160c4c7980 */ /* 0x000ea8000c101900 */
[----:B------:R-:W2:Y:S04]  /*5d0c0*/  LDL R70, [R1+0x110] ;  /* 0x0001100001467983 */ /* 0x000ea80000100800 */
[----:B------:R-:W2:Y:S04]  /*5d0d0*/  LDL R73, [R1+0x11c] ;  /* 0x00011c0001497983 */ /* 0x000ea80000100800 */
[----:B0-----:R-:W2:Y:S04]  /*5d0e0*/  LDL R71, [R1+0x114] ;  /* 0x0001140001477983 */ /* 0x001ea80000100800 */
[----:B-1----:R-:W2:Y:S04]  /*5d0f0*/  LDL R72, [R1+0x118] ;  /* 0x0001180001487983 */ /* 0x002ea80000100800 */
[----:B---3--:R-:W3:Y:S04]  /*5d100*/  LD.E R28, desc[UR22][R12.64+0xba0] ;  /* 0x000ba0160c1c7980 */ /* 0x008ee8000c101900 */
[----:B------:R-:W2:Y:S01]  /*5d110*/  LDL.64 R12, [R1+0x100] ;  /* 0x00010000010c7983 */ /* 0x000ea20000100a00 */
        /* <DEDUP_REMOVED lines=339> */
[----:B------:R-:W-:Y:S01]  /*5e650*/  IMAD R33, R28, 0x7effffff, RZ ;  /* 0x7effffff1c217824 */ /* 0x000fe200078e02ff */
[----:B------:R-:W-:-:S03]  /*5e660*/  ISETP.GE.U32.AND P0, PT, R35, 0x7f000001, PT ;  /* 0x7f0000012300780c */ /* 0x000fc60003f06070 */
[----:B------:R-:W-:Y:S01]  /*5e670*/  IMAD.HI.U32 R28, R33, 0x7f000001, R28 ;  /* 0x7f000001211c7827 */ /* 0x000fe200078e001c */
[----:B------:R-:W-:Y:S01]  /*5e680*/  ISETP.GE.U32.AND P1, PT, R71, 0x7f000001, PT ;  /* 0x7f0000014700780c */ /* 0x000fe20003f26070 */
[----:B------:R-:W-:-:S03]  /*5e690*/  ISETP.GE.U32.AND P2, PT, R69, 0x7f000001, PT ;  /* 0x7f0000014500780c */ /* 0x000fc60003f46070 */
[----:B------:R-:W-:-:S05]  /*5e6a0*/  ISETP.GE.U32.AND P3, PT, R28, 0x7f000001, PT ;  /* 0x7f0000011c00780c */ /* 0x000fca0003f66070 */
[----:B------:R-:W-:-:S04]  /*5e6b0*/  @P0 IADD3 R35, PT, PT, R35, -0x7f000001, RZ ;  /* 0x80ffffff23230810 */ /* 0x000fc80007ffe0ff */
[----:B------:R-:W-:Y:S02]  /*5e6c0*/  @P1 IADD3 R71, PT, PT, R71, -0x7f000001, RZ ;  /* 0x80ffffff47471810 */ /* 0x000fe40007ffe0ff */
[----:B------:R-:W-:Y:S02]  /*5e6d0*/  @P2 IADD3 R69, PT, PT, R69, -0x7f000001, RZ ;  /* 0x80ffffff45452810 */ /* 0x000fe40007ffe0ff */
[----:B------:R-:W-:Y:S02]  /*5e6e0*/  IADD3 R35, PT, PT, R35, R63, RZ ;  /* 0x0000003f23237210 */ /* 0x000fe40007ffe0ff */
[----:B------:R-:W-:Y:S02]  /*5e6f0*/  @P3 IADD3 R28, PT, PT, R28, -0x7f000001, RZ ;  /* 0x80ffffff1c1c3810 */ /* 0x000fe40007ffe0ff */
[----:B------:R-:W-:Y:S02]  /*5e700*/  IADD3 R64, PT, PT, R71, R64, RZ ;  /* 0x0000004047407210 */ /* 0x000fe40007ffe0ff */
[----:B------:R-:W-:Y:S01]  /*5e710*/  IADD3 R65, PT, PT, R69, R65, RZ ;  /* 0x0000004145417210 */ /* 0x000fe20007ffe0ff */
[----:B------:R-:W-:Y:S01]  /*5e720*/  ISETP.GE.U32.AND P0, PT, R35, 0x7f000001, PT ;  /* 0x7f0000012300780c */ /* 0x000fe20003f06070 */
[----:B------:R-:W-:Y:S01]  /*5e730*/  IADD3 R28, PT, PT, R28, R68, RZ ;  /* 0x000000441c1c7210 */ /* 0x000fe20007ffe0ff */
[----:B------:R-:W-:-:S02]  /*5e740*/  ISETP.GE.U32.AND P1, PT, R64, 0x7f000001, PT ;  /* 0x7f0000014000780c */ /* 0x000fc40003f26070 */
[----:B------:R-:W-:Y:S02]  /*5e750*/  ISETP.GE.U32.AND P2, PT, R65, 0x7f000001, PT ;  /* 0x7f0000014100780c */ /* 0x000fe40003f46070 */
[----:B------:R-:W-:Y:S01]  /*5e760*/  ISETP.GE.U32.AND P3, PT, R28, 0x7f000001, PT ;  /* 0x7f0000011c00780c */ /* 0x000fe20003f66070 */
[----:B------:R0:W-:Y:S04]  /*5e770*/  STL [R1+0x110], R35 ;  /* 0x0001102301007387 */ /* 0x0001e80000100800 */
[----:B------:R1:W-:Y:S04]  /*5e780*/  STL [R1+0x114], R64 ;  /* 0x0001144001007387 */ /* 0x0003e80000100800 */
[----:B------:R2:W-:Y:S04]  /*5e790*/  STL [R1+0x118], R65 ;  /* 0x0001184101007387 */ /* 0x0005e80000100800 */
[----:B------:R3:W-:Y:S01]  /*5e7a0*/  STL [R1+0x11c], R28 ;  /* 0x00011c1c01007387 */ /* 0x0007e20000100800 */
[----:B0-----:R-:W-:-:S02]  /*5e7b0*/  @P0 IADD3 R35, PT, PT, R35, -0x7f000001, RZ ;  /* 0x80ffffff23230810 */ /* 0x001fc40007ffe0ff */
[----:B-1----:R-:W-:Y:S02]  /*5e7c0*/  @P1 IADD3 R64, PT, PT, R64, -0x7f000001, RZ ;  /* 0x80ffffff40401810 */ /* 0x002fe40007ffe0ff */
[----:B--2---:R-:W-:Y:S02]  /*5e7d0*/  @P2 IADD3 R65, PT, PT, R65, -0x7f000001, RZ ;  /* 0x80ffffff41412810 */ /* 0x004fe40007ffe0ff */
[----:B---3--:R-:W-:Y:S01]  /*5e7e0*/  @P3 IADD3 R28, PT, PT, R28, -0x7f000001, RZ ;  /* 0x80ffffff1c1c3810 */ /* 0x008fe20007ffe0ff */
[----:B------:R0:W-:Y:S04]  /*5e7f0*/  STL [R1+0x110], R35 ;  /* 0x0001102301007387 */ /* 0x0001e80000100800 */
[----:B------:R1:W-:Y:S04]  /*5e800*/  STL [R1+0x114], R64 ;  /* 0x0001144001007387 */ /* 0x0003e80000100800 */
[----:B------:R2:W-:Y:S04]  /*5e810*/  STL [R1+0x118], R65 ;  /* 0x0001184101007387 */ /* 0x0005e80000100800 */
[----:B------:R3:W-:Y:S04]  /*5e820*/  STL [R1+0x11c], R28 ;  /* 0x00011c1c01007387 */ /* 0x0007e80000100800 */
[----:B------:R-:W4:Y:S04]  /*5e830*/  LD.E R69, desc[UR22][R12.64+0xc14] ;  /* 0x000c14160c457980 */ /* 0x000f28000c101900 */
[----:B------:R-:W4:Y:S04]  /*5e840*/  LD.E R68, desc[UR22][R12.64+0xc1c] ;  /* 0x000c1c160c447980 */ /* 0x000f28000c101900 */
[----:B------:R-:W4:Y:S04]  /*5e850*/  LDL R33, [R1+0x110] ;  /* 0x0001100001217983 */ /* 0x000f280000100800 */
[----:B------:R-:W4:Y:S04]  /*5e860*/  LDL R63, [R1+0x118] ;  /* 0x00011800013f7983 */ /* 0x000f280000100800 */
[----:B0-----:R-:W4:Y:S04]  /*5e870*/  LDL R35, [R1+0x114] ;  /* 0x0001140001237983 */ /* 0x001f280000100800 */
[----:B-1----:R-:W4:Y:S04]  /*5e880*/  LDL R64, [R1+0x11c] ;  /* 0x00011c0001407983 */ /* 0x002f280000100800 */
[----:B--2---:R-:W2:Y:S04]  /*5e890*/  LD.E R65, desc[UR22][R12.64+0xc18] ;  /* 0x000c18160c417980 */ /* 0x004ea8000c101900 */
[----:B---3--:R-:W3:Y:S04]  /*5e8a0*/  LD.E R28, desc[UR22][R12.64+0xc10] ;  /* 0x000c10160c1c7980 */ /* 0x008ee8000c101900 */
[----:B------:R-:W2:Y:S01]  /*5e8b0*/  LDL.64 R12, [R1+0x100] ;  /* 0x00010000010c7983 */ /* 0x000ea20000100a00 */
        /* <DEDUP_REMOVED lines=43> */
[----:B------:R-:W-:Y:S04]  /*5eb70*/  STL [R1+0x114], R35 ;  /* 0x0001142301007387 */ /* 0x000fe80000100800 */
[----:B------:R-:W-:Y:S04]  /*5eb80*/  STL [R1+0x118], R63 ;  /* 0x0001183f01007387 */ /* 0x000fe80000100800 */
[----:B------:R1:W-:Y:S04]  /*5eb90*/  STL [R1+0x11c], R28 ;  /* 0x00011c1c01007387 */ /* 0x0003e80000100800 */
[----:B------:R-:W2:Y:S01]  /*5eba0*/  LDL R34, [R1+0x110] ;  /* 0x0001100001227983 */ /* 0x000ea20000100800 */
[----:B------:R-:W-:-:S03]  /*5ebb0*/  IADD3 R32, PT, PT, R59, R62, RZ ;  /* 0x0000003e3b207210 */ /* 0x000fc60007ffe0ff */
[----:B------:R-:W3:Y:S04]  /*5ebc0*/  LD.E R64, desc[UR22][R12.64+0xc2c] ;  /* 0x000c2c160c407980 */ /* 0x000ee8000c101900 */
[----:B0-----:R-:W4:Y:S04]  /*5ebd0*/  LD.E R33, desc[UR22][R12.64+0xc28] ;  /* 0x000c28160c217980 */ /* 0x001f28000c101900 */
[----:B-1----:R-:W2:Y:S01]  /*5ebe0*/  LD.E R28, desc[UR22][R12.64+0xc20] ;  /* 0x000c20160c1c7980 */ /* 0x002ea2000c101900 */
[----:B------:R-:W-:-:S03]  /*5ebf0*/  ISETP.GE.U32.AND P0, PT, R32, 0x7f000001, PT ;  /* 0x7f0000012000780c */ /* 0x000fc60003f06070 */
[----:B------:R-:W3:Y:S10]  /*5ec00*/  LD.E R63, desc[UR22][R12.64+0xc24] ;  /* 0x000c24160c3f7980 */ /* 0x000ef4000c101900 */
[----:B------:R-:W-:-:S05]  /*5ec10*/  @P0 IADD3 R32, PT, PT, R32, -0x7f000001, RZ ;  /* 0x80ffffff20200810 */ /* 0x000fca0007ffe0ff */
        /* <DEDUP_REMOVED lines=11> */
[----:B------:R-:W2:Y:S04]  /*5ecd0*/  LDL R59, [R1+0x118] ;  /* 0x00011800013b7983 */ /* 0x000ea80000100800 */
[----:B------:R-:W2:Y:S04]  /*5ece0*/  LDL R62, [R1+0x11c] ;  /* 0x00011c00013e7983 */ /* 0x000ea80000100800 */
[----:B------:R-:W2:Y:S01]  /*5ecf0*/  LDL.64 R12, [R1+0x100] ;  /* 0x00010000010c7983 */ /* 0x000ea20000100a00 */
        /* <DEDUP_REMOVED lines=12> */
[----:B------:R-:W-:-:S04]  /*5edc0*/  @P0 IADD3 R63, PT, PT, R63, -0x7f000001, RZ ;  /* 0x80ffffff3f3f0810 */ /* 0x000fc80007ffe0ff */
[----:B------:R-:W-:-:S04]  /*5edd0*/  @P1 IADD3 R33, PT, PT, R33, -0x7f000001, RZ ;  /* 0x80ffffff21211810 */ /* 0x000fc80007ffe0ff */
[----:B------:R-:W-:Y:S01]  /*5ede0*/  @P2 IADD3 R28, PT, PT, R28, -0x7f000001, RZ ;  /* 0x80ffffff1c1c2810 */ /* 0x000fe20007ffe0ff */
[----:B------:R-:W-:Y:S01]  /*5edf0*/  ISETP.GE.U32.AND P0, PT, R34, 0x7f000001, PT ;  /* 0x7f0000012200780c */ /* 0x000fe20003f06070 */
[----:B------:R-:W-:Y:S02]  /*5ee00*/  IADD3 R32, PT, PT, R3, R154, RZ ;  /* 0x0000009a03207210 */ /* 0x000fe40007ffe0ff */
[----:B------:R-:W-:Y:S02]  /*5ee10*/  IADD3 R76, PT, PT, R131, R201, RZ ;  /* 0x000000c9834c7210 */ /* 0x000fe40007ffe0ff */
[----:B------:R-:W-:-:S08]  /*5ee20*/  IADD3 R31, PT, PT, R30, R31, RZ ;  /* 0x0000001f1e1f7210 */ /* 0x000fd00007ffe0ff */
[----:B0-----:R-:W-:Y:S01]  /*5ee30*/  @P0 IADD3 R34, PT, PT, R34, -0x7f000001, RZ ;  /* 0x80ffffff22220810 */ /* 0x001fe20007ffe0ff */
[----:B------:R-:W-:Y:S01]  /*5ee40*/  ISETP.GE.U32.AND P0, PT, R32, 0x7f000001, PT ;  /* 0x7f0000012000780c */ /* 0x000fe20003f06070 */
[----:B------:R-:W3:-:S12]  /*5ee50*/  LDL.LU R3, [R1+0xc08] ;  /* 0x000c080001037983 */ /* 0x000ed80000300800 */
[----:B------:R-:W-:Y:S02]  /*5ee60*/  @P0 IADD3 R32, PT, PT, R32, -0x7f000001, RZ ;  /* 0x80ffffff20200810 */ /* 0x000fe40007ffe0ff */
[----:B--2---:R-:W-:Y:S02]  /*5ee70*/  IADD3 R35, PT, PT, R63, R35, RZ ;  /* 0x000000233f237210 */ /* 0x004fe40007ffe0ff */
[----:B------:R-:W-:Y:S02]  /*5ee80*/  IADD3 R33, PT, PT, R33, R59, RZ ;  /* 0x0000003b21217210 */ /* 0x000fe40007ffe0ff */
[----:B------:R-:W-:Y:S01]  /*5ee90*/  IADD3 R28, PT, PT, R28, R62, RZ ;  /* 0x0000003e1c1c7210 */ /* 0x000fe20007ffe0ff */
[----:B------:R-:W-:Y:S02]  /*5eea0*/  ISETP.GE.U32.AND P1, PT, R35, 0x7f000001, PT ;  /* 0x7f0000012300780c */ /* 0x000fe40003f26070 */
        /* <DEDUP_REMOVED lines=13> */
[----:B------:R-:W2:Y:S01]  /*5ef80*/  LD.E R69, desc[UR22][R12.64+0xc34] ;  /* 0x000c34160c457980 */ /* 0x000ea2000c101900 */
[----:B----4-:R-:W-:-:S03]  /*5ef90*/  IADD3 R34, PT, PT, R2, R153, RZ ;  /* 0x0000009902227210 */ /* 0x010fc60007ffe0ff */
[----:B------:R-:W4:Y:S04]  /*5efa0*/  LD.E R68, desc[UR22][R12.64+0xc38] ;  /* 0x000c38160c447980 */ /* 0x000f28000c101900 */
[----:B------:R1:W2:Y:S04]  /*5efb0*/  LD.E R73, desc[UR22][R12.64+0xc3c] ;  /* 0x000c3c160c497980 */ /* 0x0002a8000c101900 */
[----:B------:R-:W2:Y:S04]  /*5efc0*/  LDL R75, [R1+0x110] ;  /* 0x00011000014b7983 */ /* 0x000ea80000100800 */
[----:B------:R-:W2:Y:S01]  /*5efd0*/  LDL R71, [R1+0x114] ;  /* 0x0001140001477983 */ /* 0x000ea20000100800 */
[----:B------:R-:W-:-:S03]  /*5efe0*/  ISETP.GE.U32.AND P0, PT, R34, 0x7f000001, PT ;  /* 0x7f0000012200780c */ /* 0x000fc60003f06070 */
[----:B------:R-:W3:Y:S01]  /*5eff0*/  LDL R72, [R1+0x118] ;  /* 0x0001180001487983 */ /* 0x000ee20000100800 */
[----:B0-----:R-:W-:-:S03]  /*5f000*/  IMAD.WIDE.U32 R28, R32, R32, RZ ;  /* 0x00000020201c7225 */ /* 0x001fc600078e00ff */
[----:B------:R-:W3:Y:S01]  /*5f010*/  LDL R74, [R1+0x11c] ;  /* 0x00011c00014a7983 */ /* 0x000ee20000100800 */
[----:B------:R-:W-:-:S03]  /*5f020*/  IADD3 R30, PT, PT, R134, R197, RZ ;  /* 0x000000c5861e7210 */ /* 0x000fc60007ffe0ff */
[----:B------:R-:W3:Y:S01]  /*5f030*/  LDL.LU R2, [R1+0xc04] ;  /* 0x000c040001027983 */ /* 0x000ee20000300800 */
[----:B------:R-:W-:-:S04]  /*5f040*/  IMAD R33, R28, 0x7effffff, RZ ;  /* 0x7effffff1c217824 */ /* 0x000fc800078e02ff */
[----:B------:R-:W-:Y:S01]  /*5f050*/  IMAD.HI.U32 R28, R33, 0x7f000001, R28 ;  /* 0x7f000001211c7827 */ /* 0x000fe200078e001c */
[----:B------:R-:W-:Y:S02]  /*5f060*/  IADD3 R33, PT, PT, R0, R147, RZ ;  /* 0x0000009300217210 */ /* 0x000fe40007ffe0ff */
[----:B------:R-:W-:Y:S01]  /*5f070*/  @P0 IADD3 R34, PT, PT, R34, -0x7f000001, RZ ;  /* 0x80ffffff22220810 */ /* 0x000fe20007ffe0ff */
[----:B------:R-:W3:Y:S01]  /*5f080*/  LDL.LU R0, [R1+0xc00] ;  /* 0x000c000001007983 */ /* 0x000ee20000300800 */
[----:B------:R-:W-:Y:S01]  /*5f090*/  ISETP.GE.U32.AND P0, PT, R28, 0x7f000001, PT ;  /* 0x7f0000011c00780c */ /* 0x000fe20003f06070 */
[----:B------:R-:W-:Y:S02]  /*5f0a0*/  ISETP.GE.U32.AND P1, PT, R33, 0x7f000001, PT ;  /* 0x7f0000012100780c */ /* 0x000fe40003f26070 */
[----:B-1----:R-:W-:-:S04]  /*5f0b0*/  IMAD.WIDE.U32 R12, R34, R34, RZ ;  /* 0x00000022220c7225 */ /* 0x002fc800078e00ff */
[----:B------:R-:W-:-:S04]  /*5f0c0*/  IMAD R35, R12, 0x7effffff, RZ ;  /* 0x7effffff0c237824 */ /* 0x000fc800078e02ff */
[----:B------:R-:W-:Y:S02]  /*5f0d0*/  IMAD.HI.U32 R35, R35, 0x7f000001, R12 ;  /* 0x7f00000123237827 */ /* 0x000fe400078e000c */
[----:B------:R-:W-:Y:S02]  /*5f0e0*/  @P0 IADD3 R28, PT, PT, R28, -0x7f000001, RZ ;  /* 0x80ffffff1c1c0810 */ /* 0x000fe40007ffe0ff */
[----:B------:R-:W-:Y:S01]  /*5f0f0*/  @P1 IADD3 R33, PT, PT, R33, -0x7f000001, RZ ;  /* 0x80ffffff21211810 */ /* 0x000fe20007ffe0ff */
[----:B------:R-:W-:Y:S02]  /*5f100*/  ISETP.GE.U32.AND P0, PT, R35, 0x7f000001, PT ;  /* 0x7f0000012300780c */ /* 0x000fe40003f06070 */
[----:B------:R-:W-:-:S04]  /*5f110*/  IMAD.WIDE.U32 R12, R28, R32, RZ ;  /* 0x000000201c0c7225 */ /* 0x000fc800078e00ff */
[----:B------:R-:W-:-:S04]  /*5f120*/  IMAD.WIDE.U32 R28, R33, R33, RZ ;  /* 0x00000021211c7225 */ /* 0x000fc800078e00ff */
[----:B------:R-:W-:-:S04]  /*5f130*/  IMAD R59, R28, 0x7effffff, RZ ;  /* 0x7effffff1c3b7824 */ /* 0x000fc800078e02ff */
[----:B------:R-:W-:Y:S01]  /*5f140*/  IMAD.HI.U32 R28, R59, 0x7f000001, R28 ;  /* 0x7f0000013b1c7827 */ /* 0x000fe200078e001c */
[----:B------:R-:W-:-:S04]  /*5f150*/  @P0 IADD3 R35, PT, PT, R35, -0x7f000001, RZ ;  /* 0x80ffffff23230810 */ /* 0x000fc80007ffe0ff */
        /* <DEDUP_REMOVED lines=8> */
[----:B------:R-:W3:Y:S01]  /*5f1e0*/  LDL.64 R28, [R1+0x100] ;  /* 0x00010000011c7983 */ /* 0x000ee20000100a00 */
[----:B------:R-:W-:-:S05]  /*5f1f0*/  IADD3 R34, PT, PT, R126, R145, RZ ;  /* 0x000000917e227210 */ /* 0x000fca0007ffe0ff */
[----:B------:R-:W-:Y:S01]  /*5f200*/  ISETP.GE.U32.AND P0, PT, R34, 0x7f000001, PT ;  /* 0x7f0000012200780c */ /* 0x000fe20003f06070 */
[----:B------:R-:W-:Y:S02]  /*5f210*/  IADD3 R33, PT, PT, R129, R144, RZ ;  /* 0x0000009081217210 */ /* 0x000fe40007ffe0ff */
[----:B------:R-:W-:-:S10]  /*5f220*/  IADD3 R59, PT, PT, R130, R155, RZ ;  /* 0x0000009b823b7210 */ /* 0x000fd40007ffe0ff */
        /* <DEDUP_REMOVED lines=28> */
[----:B------:R-:W-:-:S04]  /*5f3f0*/  IMAD R33, R12, 0x7effffff, RZ ;  /* 0x7effffff0c217824 */ /* 0x000fc800078e02ff */
[----:B------:R-:W-:-:S04]  /*5f400*/  IMAD.HI.U32 R33, R33, 0x7f000001, R12 ;  /* 0x7f00000121217827 */ /* 0x000fc800078e000c */
[----:B------:R-:W-:Y:S01]  /*5f410*/  IMAD.WIDE.U32 R12, R64, R59, RZ ;  /* 0x0000003b400c7225 */ /* 0x000fe200078e00ff */
[----:B------:R-:W-:Y:S01]  /*5f420*/  IADD3 R59, PT, PT, R135, R218, RZ ;  /* 0x000000da873b7210 */ /* 0x000fe20007ffe0ff */
[----:B------:R-:W-:Y:S01]  /*5f430*/  ISETP.GE.U32.AND P1, PT, R30, 0x7f000001, PT ;  /* 0x7f0000011e00780c */ /* 0x000fe20003f26070 */
[----:B------:R-:W3:Y:S01]  /*5f440*/  LDL R135, [R1+0x65c] ;  /* 0x00065c0001877983 */ /* 0x000ee20000100800 */
[----:B------:R-:W-:Y:S01]  /*5f450*/  IMAD R65, R12, 0x7effffff, RZ ;  /* 0x7effffff0c417824 */ /* 0x000fe200078e02ff */
[----:B------:R-:W-:-:S03]  /*5f460*/  @P0 IADD3 R62, PT, PT, R62, -0x7f000001, RZ ;  /* 0x80ffffff3e3e0810 */ /* 0x000fc60007ffe0ff */
        /* <DEDUP_REMOVED lines=22> */
[----:B------:R-:W-:-:S11]  /*5f5d0*/  IMAD.WIDE.U32 R12, R77, R59, RZ ;  /* 0x0000003b4d0c7225 */ /* 0x000fd600078e00ff */
[----:B------:R-:W-:Y:S01]  /*5f5e0*/  @P0 IADD3 R119, PT, PT, R119, -0x7f000001, RZ ;  /* 0x80ffffff77770810 */ /* 0x000fe20007ffe0ff */
[----:B------:R-:W-:Y:S01]  /*5f5f0*/  ISETP.GE.U32.AND P0, PT, R31, 0x7f000001, PT ;  /* 0x7f0000011f00780c */ /* 0x000fe20003f06070 */
[----:B------:R-:W-:-:S04]  /*5f600*/  IMAD R62, R12, 0x7effffff, RZ ;  /* 0x7effffff0c3e7824 */ /* 0x000fc800078e02ff */
[----:B------:R-:W-:-:S04]  /*5f610*/  IMAD.HI.U32 R62, R62, 0x7f000001, R12 ;  /* 0x7f0000013e3e7827 */ /* 0x000fc800078e000c */
[----:B------:R-:W-:-:S04]  /*5f620*/  IMAD.WIDE.U32 R12, R119, R76, RZ ;  /* 0x0000004c770c7225 */ /* 0x000fc800078e00ff */
[----:B------:R-:W-:Y:S01]  /*5f630*/  @P0 IADD3 R31, PT, PT, R31, -0x7f000001, RZ ;  /* 0x80ffffff1f1f0810 */ /* 0x000fe20007ffe0ff */
[----:B------:R-:W-:-:S04]  /*5f640*/  IMAD R59, R12, 0x7effffff, RZ ;  /* 0x7effffff0c3b7824 */ /* 0x000fc800078e02ff */
[----:B------:R-:W-:Y:S01]  /*5f650*/  ISETP.GE.U32.AND P0, PT, R31, R120, PT ;  /* 0x000000781f00720c */ /* 0x000fe20003f06070 */
[----:B------:R-:W-:Y:S01]  /*5f660*/  @P1 IADD3 R30, PT, PT, R30, -0x7f000001, RZ ;  /* 0x80ffffff1e1e1810 */ /* 0x000fe20007ffe0ff */
[----:B------:R-:W-:Y:S01]  /*5f670*/  IMAD.HI.U32 R59, R59, 0x7f000001, R12 ;  /* 0x7f0000013b3b7827 */ /* 0x000fe200078e000c */
[----:B------:R-:W-:-:S03]  /*5f680*/  IADD3 R77, PT, PT, -R120, R31, RZ ;  /* 0x0000001f784d7210 */ /* 0x000fc60007ffe1ff */
[----:B------:R-:W-:-:S04]  /*5f690*/  IMAD.WIDE.U32 R12, R30, R30, RZ ;  /* 0x0000001e1e0c7225 */ /* 0x000fc800078e00ff */
[----:B------:R-:W-:-:S03]  /*5f6a0*/  IMAD R76, R12, 0x7effffff, RZ ;  /* 0x7effffff0c4c7824 */ /* 0x000fc600078e02ff */
[----:B------:R-:W-:Y:S01]  /*5f6b0*/  @!P0 IADD3 R77, PT, PT, R77, 0x7f000001, RZ ;  /* 0x7f0000014d4d8810 */ /* 0x000fe20007ffe0ff */
[----:B------:R-:W-:-:S04]  /*5f6c0*/  IMAD.HI.U32 R76, R76, 0x7f000001, R12 ;  /* 0x7f0000014c4c7827 */ /* 0x000fc800078e000c */
[----:B--2---:R-:W-:-:S04]  /*5f6d0*/  IMAD.WIDE.U32 R12, R70, R77, RZ ;  /* 0x0000004d460c7225 */ /* 0x004fc800078e00ff */
        /* <DEDUP_REMOVED lines=9> */
[----:B------:R-:W-:-:S04]  /*5f770*/  IMAD.WIDE.U32 R12, R73, R77, RZ ;  /* 0x0000004d490c7225 */ /* 0x000fc800078e00ff */
[----:B------:R-:W-:Y:S01]  /*5f780*/  IMAD R73, R12, 0x7effffff, RZ ;  /* 0x7effffff0c497824 */ /* 0x000fe200078e02ff */
[----:B------:R-:W-:Y:S01]  /*5f790*/  @P0 IADD3 R76, PT, PT, R76, -0x7f000001, RZ ;  /* 0x80ffffff4c4c0810 */ /* 0x000fe20007ffe0ff */
[----:B------:R-:W-:Y:S02]  /*5f7a0*/  ISETP.GE.U32.AND P0, PT, R31, 0x7f000001, PT ;  /* 0x7f0000011f00780c */ /* 0x000fe40003f06070 */
[----:B------:R-:W-:Y:S01]  /*5f7b0*/  IMAD.HI.U32 R73, R73, 0x7f000001, R12 ;  /* 0x7f00000149497827 */ /* 0x000fe200078e000c */
[----:B------:R-:W-:Y:S01]  /*5f7c0*/  ISETP.GE.U32.AND P1, PT, R70, 0x7f000001, PT ;  /* 0x7f0000014600780c */ /* 0x000fe20003f26070 */
[----:B------:R-:W-:-:S03]  /*5f7d0*/  ISETP.GE.U32.AND P2, PT, R68, 0x7f000001, PT ;  /* 0x7f0000014400780c */ /* 0x000fc60003f46070 */
[----:B------:R-:W-:Y:S01]  /*5f7e0*/  ISETP.GE.U32.AND P3, PT, R73, 0x7f000001, PT ;  /* 0x7f0000014900780c */ /* 0x000fe20003f66070 */
[----:B------:R-:W-:Y:S01]  /*5f7f0*/  IMAD.WIDE.U32 R12, R76, R30, RZ ;  /* 0x0000001e4c0c7225 */ /* 0x000fe200078e00ff */
[----:B------:R-:W-:-:S04]  /*5f800*/  IADD3 R76, PT, PT, R133, R160, RZ ;  /* 0x000000a0854c7210 */ /* 0x000fc80007ffe0ff */
[----:B------:R-:W-:Y:S01]  /*5f810*/  @P0 IADD3 R31, PT, PT, R31, -0x7f000001, RZ ;  /* 0x80ffffff1f1f0810 */ /* 0x000fe20007ffe0ff */
[----:B------:R-:W-:Y:S02]  /*5f820*/  ISETP.GE.U32.AND P4, PT, R76, 0x7f000001, PT ;  /* 0x7f0000014c00780c */ /* 0x000fe40003f86070 */
[----:B------:R-:W-:Y:S02]  /*5f830*/  @P1 IADD3 R70, PT, PT, R70, -0x7f000001, RZ ;  /* 0x80ffffff46461810 */ /* 0x000fe40007ffe0ff */
[----:B------:R-:W-:Y:S02]  /*5f840*/  @P2 IADD3 R68, PT, PT, R68, -0x7f000001, RZ ;  /* 0x80ffffff44442810 */ /* 0x000fe40007ffe0ff */
[----:B------:R-:W-:Y:S02]  /*5f850*/  IADD3 R31, PT, PT, R31, R75, RZ ;  /* 0x0000004b1f1f7210 */ /* 0x000fe40007ffe0ff */
[----:B------:R-:W-:Y:S02]  /*5f860*/  @P3 IADD3 R73, PT, PT, R73, -0x7f000001, RZ ;  /* 0x80ffffff49493810 */ /* 0x000fe40007ffe0ff */
[----:B------:R-:W-:-:S02]  /*5f870*/  IADD3 R70, PT, PT, R70, R71, RZ ;  /* 0x0000004746467210 */ /* 0x000fc40007ffe0ff */
[----:B---3--:R-:W-:Y:S01]  /*5f880*/  IADD3 R68, PT, PT, R68, R72, RZ ;  /* 0x0000004844447210 */ /* 0x008fe20007ffe0ff */
[----:B------:R-:W-:Y:S01]  /*5f890*/  ISETP.GE.U32.AND P1, PT, R31, 0x7f000001, PT ;  /* 0x7f0000011f00780c */ /* 0x000fe20003f26070 */
[----:B------:R-:W-:Y:S01]  /*5f8a0*/  IADD3 R30, PT, PT, R73, R74, RZ ;  /* 0x0000004a491e7210 */ /* 0x000fe20007ffe0ff */
[----:B------:R-:W-:Y:S01]  /*5f8b0*/  ISETP.GE.U32.AND P2, PT, R70, 0x7f000001, PT ;  /* 0x7f0000014600780c */ /* 0x000fe20003f46070 */
[----:B------:R-:W-:Y:S01]  /*5f8c0*/  @P4 IADD3 R76, PT, PT, R76, -0x7f000001, RZ ;  /* 0x80ffffff4c4c4810 */ /* 0x000fe20007ffe0ff */
[----:B------:R-:W-:Y:S02]  /*5f8d0*/  ISETP.GE.U32.AND P3, PT, R68, 0x7f000001, PT ;  /* 0x7f0000014400780c */ /* 0x000fe40003f66070 */
[----:B------:R-:W-:Y:S01]  /*5f8e0*/  ISETP.GE.U32.AND P4, PT, R30, 0x7f000001, PT ;  /* 0x7f0000011e00780c */ /* 0x000fe20003f86070 */
[----:B------:R0:W-:Y:S04]  /*5f8f0*/  STL [R1+0x110], R31 ;  /* 0x0001101f01007387 */ /* 0x0001e80000100800 */
[----:B------:R1:W-:Y:S04]  /*5f900*/  STL [R1+0x114], R70 ;  /* 0x0001144601007387 */ /* 0x0003e80000100800 */
[----:B------:R2:W-:Y:S01]  /*5f910*/  STL [R1+0x118], R68 ;  /* 0x0001184401007387 */ /* 0x0005e20000100800 */
[----:B------:R-:W-:-:S02]  /*5f920*/  IADD3 R75, PT, PT, R143, R233, RZ ;  /* 0x000000e98f4b7210 */ /* 0x000fc40007ffe0ff */
[----:B------:R-:W-:Y:S01]  /*5f930*/  IADD3 R74, PT, PT, R138, R230, RZ ;  /* 0x000000e68a4a7210 */ /* 0x000fe20007ffe0ff */
[----:B------:R3:W-:Y:S01]  /*5f940*/  STL [R1+0x11c], R30 ;  /* 0x00011c1e01007387 */ /* 0x0007e20000100800 */
[----:B------:R-:W-:Y:S01]  /*5f950*/  IADD3 R73, PT, PT, R137, R214, RZ ;  /* 0x000000d689497210 */ /* 0x000fe20007ffe0ff */
[----:B------:R-:W-:Y:S01]  /*5f960*/  IMAD R69, R12, 0x7effffff, RZ ;  /* 0x7effffff0c457824 */ /* 0x000fe200078e02ff */
[----:B0-----:R-:W-:Y:S02]  /*5f970*/  @P1 IADD3 R31, PT, PT, R31, -0x7f000001, RZ ;  /* 0x80ffffff1f1f1810 */ /* 0x001fe40007ffe0ff */
[----:B-1----:R-:W-:Y:S02]  /*5f980*/  @P2 IADD3 R70, PT, PT, R70, -0x7f000001, RZ ;  /* 0x80ffffff46462810 */ /* 0x002fe40007ffe0ff */
[----:B--2---:R-:W-:Y:S01]  /*5f990*/  @P3 IADD3 R68, PT, PT, R68, -0x7f000001, RZ ;  /* 0x80ffffff44443810 */ /* 0x004fe20007ffe0ff */
[----:B------:R-:W-:Y:S01]  /*5f9a0*/  ISETP.GE.U32.AND P5, PT, R75, 0x7f000001, PT ;  /* 0x7f0000014b00780c */ /* 0x000fe20003fa6070 */
[----:B------:R-:W-:Y:S01]  /*5f9b0*/  ISETP.GE.U32.AND P6, PT, R74, 0x7f000001, PT ;  /* 0x7f0000014a00780c */ /* 0x000fe20003fc6070 */
[----:B---3--:R-:W-:Y:S01]  /*5f9c0*/  @P4 IADD3 R30, PT, PT, R30, -0x7f000001, RZ ;  /* 0x80ffffff1e1e4810 */ /* 0x008fe20007ffe0ff */
[----:B------:R-:W-:Y:S04]  /*5f9d0*/  STL [R1+0x110], R31 ;  /* 0x0001101f01007387 */ /* 0x000fe80000100800 */
[----:B------:R-:W-:Y:S04]  /*5f9e0*/  STL [R1+0x114], R70 ;  /* 0x0001144601007387 */ /* 0x000fe80000100800 */
[----:B------:R0:W-:Y:S01]  /*5f9f0*/  STL [R1+0x118], R68 ;  /* 0x0001184401007387 */ /* 0x0001e20000100800 */
[----:B------:R-:W-:-:S03]  /*5fa00*/  IADD3 R71, PT, PT, R136, R156, RZ ;  /* 0x0000009c88477210 */ /* 0x000fc60007ffe0ff */
[----:B------:R1:W-:Y:S01]  /*5fa10*/  STL [R1+0x11c], R30 ;  /* 0x00011c1e01007387 */ /* 0x0003e20000100800 */
[----:B------:R-:W-:Y:S01]  /*5fa20*/  IMAD.HI.U32 R69, R69, 0x7f000001, R12 ;  /* 0x7f00000145457827 */ /* 0x000fe200078e000c */
[----:B------:R-:W-:-:S03]  /*5fa30*/  ISETP.GE.U32.AND P0, PT, R73, 0x7f000001, PT ;  /* 0x7f0000014900780c */ /* 0x000fc60003f06070 */
[----:B------:R-:W-:Y:S01]  /*5fa40*/  IMAD.WIDE.U32 R12, R76, R76, RZ ;  /* 0x0000004c4c0c7225 */ /* 0x000fe200078e00ff */
[----:B------:R-:W2:Y:S01]  /*5fa50*/  LD.E R72, desc[UR22][R28.64+0xc44] ;  /* 0x000c44161c487980 */ /* 0x000ea2000c101900 */
[----:B------:R-:W-:Y:S01]  /*5fa60*/  ISETP.GE.U32.AND P1, PT, R71, 0x7f000001, PT ;  /* 0x7f0000014700780c */ /* 0x000fe20003f26070 */
[----:B------:R-:W-:Y:S02]  /*5fa70*/  @P5 IADD3 R75, PT, PT, R75, -0x7f000001, RZ ;  /* 0x80ffffff4b4b5810 */ /* 0x000fe40007ffe0ff */
[----:B------:R-:W-:Y:S01]  /*5fa80*/  @P6 IADD3 R74, PT, PT, R74, -0x7f000001, RZ ;  /* 0x80ffffff4a4a6810 */ /* 0x000fe20007ffe0ff */
[----:B0-----:R-:W3:Y:S01]  /*5fa90*/  LD.E R68, desc[UR22][R28.64+0xc40] ;  /* 0x000c40161c447980 */ /* 0x001ee2000c101900 */
[----:B------:R-:W-:-:S03]  /*5faa0*/  IMAD R122, R12, 0x7effffff, RZ ;  /* 0x7effffff0c7a7824 */ /* 0x000fc600078e02ff */
[----:B------:R-:W4:Y:S01]  /*5fab0*/  LD.E R77, desc[UR22][R28.64+0xc48] ;  /* 0x000c48161c4d7980 */ /* 0x000f22000c101900 */
[----:B------:R-:W-:-:S03]  /*5fac0*/  IADD3 R70, PT, PT, R120, R118, RZ ;  /* 0x0000007678467210 */ /* 0x000fc60007ffe0ff */
[----:B------:R0:W2:Y:S01]  /*5fad0*/  LD.E R124, desc[UR22][R28.64+0xc4c] ;  /* 0x000c4c161c7c7980 */ /* 0x0000a2000c101900 */
[----:B------:R-:W-:-:S03]  /*5fae0*/  IMAD.HI.U32 R122, R122, 0x7f000001, R12 ;  /* 0x7f0000017a7a7827 */ /* 0x000fc600078e000c */
[----:B------:R-:W2:Y:S01]  /*5faf0*/  LDL R129, [R1+0x110] ;  /* 0x0001100001817983 */ /* 0x000ea20000100800 */
[----:B------:R-:W-:Y:S01]  /*5fb00*/  @P0 IADD3 R73, PT, PT, R73, -0x7f000001, RZ ;  /* 0x80ffffff49490810 */ /* 0x000fe20007ffe0ff */
[----:B-1----:R-:W-:-:S04]  /*5fb10*/  IMAD.WIDE.U32 R30, R75, R75, RZ ;  /* 0x0000004b4b1e7225 */ /* 0x002fc800078e00ff */
[----:B------:R-:W-:Y:S01]  /*5fb20*/  IMAD.WIDE.U32 R12, R74, R74, RZ ;  /* 0x0000004a4a0c7225 */ /* 0x000fe200078e00ff */
[----:B------:R-:W-:-:S03]  /*5fb30*/  ISETP.GE.U32.AND P0, PT, R122, 0x7f000001, PT ;  /* 0x7f0000017a00780c */ /* 0x000fc60003f06070 */
[----:B------:R-:W-:Y:S01]  /*5fb40*/  IMAD R120, R30, 0x7effffff, RZ ;  /* 0x7effffff1e787824 */ /* 0x000fe200078e02ff */
[----:B------:R-:W2:Y:S01]  /*5fb50*/  LDL R126, [R1+0x114] ;  /* 0x00011400017e7983 */ /* 0x000ea20000100800 */
[----:B------:R-:W-:Y:S01]  /*5fb60*/  IMAD R121, R12, 0x7effffff, RZ ;  /* 0x7effffff0c797824 */ /* 0x000fe200078e02ff */
[----:B------:R-:W-:Y:S01]  /*5fb70*/  @P1 IADD3 R71, PT, PT, R71, -0x7f000001, RZ ;  /* 0x80ffffff47471810 */ /* 0x000fe20007ffe0ff */
[----:B------:R-:W-:-:S04]  /*5fb80*/  IMAD.HI.U32 R120, R120, 0x7f000001, R30 ;  /* 0x7f00000178787827 */ /* 0x000fc800078e001e */
[----:B------:R-:W-:Y:S01]  /*5fb90*/  IMAD.HI.U32 R121, R121, 0x7f000001, R12 ;  /* 0x7f00000179797827 */ /* 0x000fe200078e000c */
[----:B------:R-:W-:-:S03]  /*5fba0*/  ISETP.GE.U32.AND P3, PT, R70, 0x7f000001, PT ;  /* 0x7f0000014600780c */ /* 0x000fc60003f66070 */
[----:B------:R-:W-:-:S04]  /*5fbb0*/  IMAD.WIDE.U32 R30, R73, R73, RZ ;  /* 0x00000049491e7225 */ /* 0x000fc800078e00ff */
[----:B------:R-:W-:Y:S01]  /*5fbc0*/  IMAD.WIDE.U32 R12, R71, R71, RZ ;  /* 0x00000047470c7225 */ /* 0x000fe200078e00ff */
[----:B------:R-:W-:Y:S01]  /*5fbd0*/  ISETP.GE.U32.AND P1, PT, R120, 0x7f000001, PT ;  /* 0x7f0000017800780c */ /* 0x000fe20003f26070 */
[----:B------:R-:W2:Y:S04]  /*5fbe0*/  LDL R127, [R1+0x118] ;  /* 0x00011800017f7983 */ /* 0x000ea80000100800 */
[----:B------:R-:W2:Y:S01]  /*5fbf0*/  LDL R130, [R1+0x11c] ;  /* 0x00011c0001827983 */ /* 0x000ea20000100800 */
[----:B------:R-:W-:Y:S01]  /*5fc00*/  @P0 IADD3 R122, PT, PT, R122, -0x7f000001, RZ ;  /* 0x80ffffff7a7a0810 */ /* 0x000fe20007ffe0ff */
[----:B------:R-:W-:Y:S01]  /*5fc10*/  ISETP.GE.U32.AND P0, PT, R121, 0x7f000001, PT ;  /* 0x7f0000017900780c */ /* 0x000fe20003f06070 */
[----:B------:R-:W-:Y:S01]  /*5fc20*/  IMAD R119, R30, 0x7effffff, RZ ;  /* 0x7effffff1e777824 */ /* 0x000fe200078e02ff */
[----:B------:R-:W2:Y:S04]  /*5fc30*/  LDL R143, [R1+0x4fc] ;  /* 0x0004fc00018f7983 */ /* 0x000ea80000100800 */
[----:B------:R-:W2:Y:S01]  /*5fc40*/  LDL R138, [R1+0x4f8] ;  /* 0x0004f800018a7983 */ /* 0x000ea20000100800 */
[----:B0-----:R-:W-:-:S04]  /*5fc50*/  IMAD.WIDE.U32 R28, R122, R76, RZ ;  /* 0x0000004c7a1c7225 */ /* 0x001fc800078e00ff */
[----:B------:R-:W-:Y:S02]  /*5fc60*/  IMAD R76, R12, 0x7effffff, RZ ;  /* 0x7effffff0c4c7824 */ /* 0x000fe400078e02ff */
[----:B------:R-:W-:-:S04]  /*5fc70*/  IMAD.HI.U32 R119, R119, 0x7f000001, R30 ;  /* 0x7f00000177777827 */ /* 0x000fc800078e001e */
[----:B------:R-:W-:Y:S01]  /*5fc80*/  IMAD.HI.U32 R76, R76, 0x7f000001, R12 ;  /* 0x7f0000014c4c7827 */ /* 0x000fe200078e000c */
[----:B------:R-:W-:-:S03]  /*5fc90*/  @P3 IADD3 R70, PT, PT, R70, -0x7f000001, RZ ;  /* 0x80ffffff46463810 */ /* 0x000fc60007ffe0ff */
[----:B------:R-:W-:Y:S01]  /*5fca0*/  IMAD R122, R28, 0x7effffff, RZ ;  /* 0x7effffff1c7a7824 */ /* 0x000fe200078e02ff */
[----:B------:R-:W-:Y:S01]  /*5fcb0*/  @P1 IADD3 R120, PT, PT, R120, -0x7f000001, RZ ;  /* 0x80ffffff78781810 */ /* 0x000fe20007ffe0ff */
[----:B------:R-:W-:Y:S01]  /*5fcc0*/  ISETP.GE.U32.AND P2, PT, R119, 0x7f000001, PT ;  /* 0x7f0000017700780c */ /* 0x000fe20003f46070 */
[----:B------:R-:W2:Y:S01]  /*5fcd0*/  LDL R137, [R1+0x4e4] ;  /* 0x0004e40001897983 */ /* 0x000ea20000100800 */
[----:B------:R-:W-:Y:S01]  /*5fce0*/  @P0 IADD3 R121, PT, PT, R121, -0x7f000001, RZ ;  /* 0x80ffffff79790810 */ /* 0x000fe20007ffe0ff */
[----:B------:R-:W-:Y:S01]  /*5fcf0*/  ISETP.GE.U32.AND P0, PT, R76, 0x7f000001, PT ;  /* 0x7f0000014c00780c */ /* 0x000fe20003f06070 */
[----:B------:R-:W-:-:S04]  /*5fd00*/  IMAD.WIDE.U32 R12, R70, R70, RZ ;  /* 0x00000046460c7225 */ /* 0x000fc800078e00ff */
[----:B------:R-:W-:-:S04]  /*5fd10*/  IMAD.HI.U32 R122, R122, 0x7f000001, R28 ;  /* 0x7f0000017a7a7827 */ /* 0x000fc800078e001c */
[----:B------:R-:W-:-:S04]  /*5fd20*/  IMAD.WIDE.U32 R28, R120, R75, RZ ;  /* 0x0000004b781c7225 */ /* 0x000fc800078e00ff */
[----:B------:R-:W-:Y:S01]  /*5fd30*/  IMAD R75, R12, 0x7effffff, RZ ;  /* 0x7effffff0c4b7824 */ /* 0x000fe200078e02ff */
[----:B------:R-:W2:Y:S03]  /*5fd40*/  LDL R136, [R1+0x4e0] ;  /* 0x0004e00001887983 */ /* 0x000ea60000100800 */
[----:B------:R-:W-:Y:S01]  /*5fd50*/  IMAD.HI.U32 R75, R75, 0x7f000001, R12 ;  /* 0x7f0000014b4b7827 */ /* 0x000fe200078e000c */
[----:B------:R-:W-:Y:S01]  /*5fd60*/  ISETP.GE.U32.AND P1, PT, R63, 0x7f000001, PT ;  /* 0x7f0000013f00780c */ /* 0x000fe20003f26070 */
[----:B------:R-:W-:Y:S01]  /*5fd70*/  @P2 IADD3 R119, PT, PT, R119, -0x7f000001, RZ ;  /* 0x80ffffff77772810 */ /* 0x000fe20007ffe0ff */
[----:B------:R-:W-:Y:S01]  /*5fd80*/  ISETP.GE.U32.AND P2, PT, R35, 0x7f000001, PT ;  /* 0x7f0000012300780c */ /* 0x000fe20003f46070 */
[----:B------:R-:W-:Y:S01]  /*5fd90*/  ISETP.GE.U32.AND P3, PT, R34, 0x7f000001, PT ;  /* 0x7f0000012200780c */ /* 0x000fe20003f66070 */
[----:B------:R-:W-:Y:S01]  /*5fda0*/  @P0 IADD3 R76, PT, PT, R76, -0x7f000001, RZ ;  /* 0x80ffffff4c4c0810 */ /* 0x000fe20007ffe0ff */
[----:B------:R-:W-:Y:S01]  /*5fdb0*/  ISETP.GE.U32.AND P4, PT, R75, 0x7f000001, PT ;  /* 0x7f0000014b00780c */ /* 0x000fe20003f86070 */
[----:B------:R-:W-:Y:S01]  /*5fdc0*/  ISETP.GE.U32.AND P0, PT, R32, 0x7f000001, PT ;  /* 0x7f0000012000780c */ /* 0x000fe20003f06070 */
[----:B------:R-:W-:-:S04]  /*5fdd0*/  IMAD.WIDE.U32 R30, R121, R74, RZ ;  /* 0x0000004a791e7225 */ /* 0x000fc800078e00ff */
[----:B------:R-:W-:Y:S02]  /*5fde0*/  IMAD R74, R28, 0x7effffff, RZ ;  /* 0x7effffff1c4a7824 */ /* 0x000fe400078e02ff */
[----:B------:R-:W-:-:S04]  /*5fdf0*/  IMAD.WIDE.U32 R12, R119, R73, RZ ;  /* 0x00000049770c7225 */ /* 0x000fc800078e00ff */
[----:B------:R-:W-:Y:S02]  /*5fe00*/  IMAD R120, R30, 0x7effffff, RZ ;  /* 0x7effffff1e787824 */ /* 0x000fe400078e02ff */
[----:B------:R-:W-:-:S04]  /*5fe10*/  IMAD.HI.U32 R74, R74, 0x7f000001, R28 ;  /* 0x7f0000014a4a7827 */ /* 0x000fc800078e001c */
[----:B------:R-:W-:-:S04]  /*5fe20*/  IMAD.WIDE.U32 R28, R76, R71, RZ ;  /* 0x000000474c1c7225 */ /* 0x000fc800078e00ff */
[----:B------:R-:W-:-:S04]  /*5fe30*/  IMAD.HI.U32 R31, R120, 0x7f000001, R30 ;  /* 0x7f000001781f7827 */ /* 0x000fc800078e001e */
[----:B------:R-:W-:Y:S01]  /*5fe40*/  IMAD R30, R12, 0x7effffff, RZ ;  /* 0x7effffff0c1e7824 */ /* 0x000fe200078e02ff */
[----:B------:R-:W-:Y:S01]  /*5fe50*/  @P1 IADD3 R63, PT, PT, R63, -0x7f000001, RZ ;  /* 0x80ffffff3f3f1810 */ /* 0x000fe20007ffe0ff */
[----:B------:R-:W-:Y:S01]  /*5fe60*/  IMAD R131, R28, 0x7effffff, RZ ;  /* 0x7effffff1c837824 */ /* 0x000fe200078e02ff */
[----:B------:R-:W-:Y:S02]  /*5fe70*/  @P4 IADD3 R75, PT, PT, R75, -0x7f000001, RZ ;  /* 0x80ffffff4b4b4810 */ /* 0x000fe40007ffe0ff */
[----:B------:R-:W-:Y:S02]  /*5fe80*/  @P0 IADD3 R32, PT, PT, R32, -0x7f000001, RZ ;  /* 0x80ffffff20200810 */ /* 0x000fe40007ffe0ff */
[----:B------:R-:W-:Y:S02]  /*5fe90*/  @P2 IADD3 R35, PT, PT, R35, -0x7f000001, RZ ;  /* 0x80ffffff23232810 */ /* 0x000fe40007ffe0ff */
[----:B------:R-:W-:Y:S01]  /*5fea0*/  @P3 IADD3 R34, PT, PT, R34, -0x7f000001, RZ ;  /* 0x80ffffff22223810 */ /* 0x000fe20007ffe0ff */
[----:B------:R-:W-:-:S04]  /*5feb0*/  IMAD.HI.U32 R71, R30, 0x7f000001, R12 ;  /* 0x7f0000011e477827 */ /* 0x000fc800078e000c */
[----:B------:R-:W-:-:S04]  /*5fec0*/  IMAD.HI.U32 R131, R131, 0x7f000001, R28 ;  /* 0x7f00000183837827 */ /* 0x000fc800078e001c */
[----:B------:R-:W-:Y:S01]  /*5fed0*/  IMAD.WIDE.U32 R12, R75, R70, RZ ;  /* 0x000000464b0c7225 */ /* 0x000fe200078e00ff */
[----:B------:R-:W-:Y:S02]  /*5fee0*/  IADD3 R28, PT, PT, R32, R63, RZ ;  /* 0x0000003f201c7210 */ /* 0x000fe40007ffe0ff */
[----:B------:R-:W-:Y:S01]  /*5fef0*/  IADD3 R73, PT, PT, R35, R34, RZ ;  /* 0x0000002223497210 */ /* 0x000fe20007ffe0ff */
[----:B------:R-:W-:Y:S01]  /*5ff00*/  ISETP.GE.U32.AND P6, PT, R33, 0x7f000001, PT ;  /* 0x7f0000012100780c */ /* 0x000fe20003fc6070 */
[----:B------:R-:W-:Y:S01]  /*5ff10*/  IMAD R75, R12, 0x7effffff, RZ ;  /* 0x7effffff0c4b7824 */ /* 0x000fe200078e02ff */
[----:B------:R-:W-:Y:S01]  /*5ff20*/  ISETP.GE.U32.AND P0, PT, R65, 0x7f000001, PT ;  /* 0x7f0000014100780c */ /* 0x000fe20003f06070 */
[----:B------:R-:W-:Y:S01]  /*5ff30*/  ISETP.GE.U32.AND P1, PT, R64, 0x7f000001, PT ;  /* 0x7f0000014000780c */ /* 0x000fe20003f26070 */
[----:B------:R-:W-:Y:S01]  /*5ff40*/  ISETP.GE.U32.AND P2, PT, R28, 0x7f000001, PT ;  /* 0x7f0000011c00780c */ /* 0x000fe20003f46070 */
[----:B------:R-:W-:Y:S01]  /*5ff50*/  ISETP.GE.U32.AND P3, PT, R73, 0x7f000001, PT ;  /* 0x7f0000014900780c */ /* 0x000fe20003f66070 */
[----:B------:R-:W-:Y:S01]  /*5ff60*/  ISETP.GE.U32.AND P4, PT, R62, 0x7f000001, PT ;  /* 0x7f0000013e00780c */ /* 0x000fe20003f86070 */
[----:B------:R-:W-:-:S02]  /*5ff70*/  IMAD.HI.U32 R75, R75, 0x7f000001, R12 ;  /* 0x7f0000014b4b7827 */ /* 0x000fc400078e000c */
[----:B------:R-:W4:Y:S04]  /*5ff80*/  LDL.64 R12, [R1+0x100] ;  /* 0x00010000010c7983 */ /* 0x000f280000100a00 */
[----:B------:R-:W-:Y:S02]  /*5ff90*/  @P6 IADD3 R33, PT, PT, R33, -0x7f000001, RZ ;  /* 0x80ffffff21216810 */ /* 0x000fe40007ffe0ff */
[----:B------:R-:W-:Y:S02]  /*5ffa0*/  @P0 IADD3 R65, PT, PT, R65, -0x7f000001, RZ ;  /* 0x80ffffff41410810 */ /* 0x000fe40007ffe0ff */
[----:B------:R-:W-:Y:S02]  /*5ffb0*/  @P1 IADD3 R64, PT, PT, R64, -0x7f000001, RZ ;  /* 0x80ffffff40401810 */ /* 0x000fe40007ffe0ff */
[----:B------:R-:W-:-:S02]  /*5ffc0*/  @P2 IADD3 R28, PT, PT, R28, -0x7f000001, RZ ;  /* 0x80ffffff1c1c2810 */ /* 0x000fc40007ffe0ff */
[----:B------:R-:W-:Y:S02]  /*5ffd0*/  @P3 IADD3 R73, PT, PT, R73, -0x7f000001, RZ ;  /* 0x80ffffff49493810 */ /* 0x000fe40007ffe0ff */
[----:B------:R-:W-:Y:S01]  /*5ffe0*/  @P4 IADD3 R62, PT, PT, R62, -0x7f000001, RZ ;  /* 0x80ffffff3e3e4810 */ /* 0x000fe20007ffe0ff */
[----:B------:R-:W-:Y:S01]  /*5fff0*/  ISETP.GE.U32.AND P5, PT, R59, 0x7f000001, PT ;  /* 0x7f0000013b00780c */ /* 0x000fe20003fa6070 */
        /* <DEDUP_REMOVED lines=8> */
[----:B------:R-:W-:-:S02]  /*60080*/  ISETP.GE.U32.AND P4, PT, R120, 0x7f000001, PT ;  /* 0x7f0000017800780c */ /* 0x000fc40003f86070 */
        /* <DEDUP_REMOVED lines=82> */
[----:B------:R-:W-:Y:S01]  /*605b0*/  IMAD R72, R28, 0x7effffff, RZ ;  /* 0x7effffff1c487824 */ /* 0x000fe200078e02ff */
[----:B------:R-:W-:-:S03]  /*605c0*/  ISETP.GE.U32.AND P0, PT, R68, 0x7f000001, PT ;  /* 0x7f0000014400780c */ /* 0x000fc60003f06070 */
[----:B------:R-:W-:-:S04]  /*605d0*/  IMAD.HI.U32 R72, R72, 0x7f000001, R28 ;  /* 0x7f00000148487827 */ /* 0x000fc800078e001c */
[----:B----4-:R-:W-:-:S04]  /*605e0*/  IMAD.WIDE.U32 R28, R77, R135, RZ ;  /* 0x000000874d1c7225 */ /* 0x010fc800078e00ff */
[----:B------:R-:W-:Y:S01]  /*605f0*/  IMAD R77, R28, 0x7effffff, RZ ;  /* 0x7effffff1c4d7824 */ /* 0x000fe200078e02ff */
[----:B------:R-:W-:-:S03]  /*60600*/  ISETP.GE.U32.AND P1, PT, R72, 0x7f000001, PT ;  /* 0x7f0000014800780c */ /* 0x000fc60003f26070 */
[----:B------:R-:W-:-:S04]  /*60610*/  IMAD.HI.U32 R77, R77, 0x7f000001, R28 ;  /* 0x7f0000014d4d7827 */ /* 0x000fc800078e001c */
[----:B------:R-:W-:Y:S01]  /*60620*/  IMAD.WIDE.U32 R28, R124, R135, RZ ;  /* 0x000000877c1c7225 */ /* 0x000fe200078e00ff */
[----:B------:R-:W-:-:S03]  /*60630*/  @P0 IADD3 R68, PT, PT, R68, -0x7f000001, RZ ;  /* 0x80ffffff44440810 */ /* 0x000fc60007ffe0ff */
[----:B------:R-:W-:Y:S01]  /*60640*/  IMAD R124, R28, 0x7effffff, RZ ;  /* 0x7effffff1c7c7824 */ /* 0x000fe200078e02ff */
[----:B------:R-:W-:-:S03]  /*60650*/  IADD3 R68, PT, PT, R68, R129, RZ ;  /* 0x0000008144447210 */ /* 0x000fc60007ffe0ff */
[----:B------:R-:W-:Y:S01]  /*60660*/  IMAD.HI.U32 R28, R124, 0x7f000001, R28 ;  /* 0x7f0000017c1c7827 */ /* 0x000fe200078e001c */
[----:B------:R-:W-:Y:S01]  /*60670*/  @P1 IADD3 R72, PT, PT, R72, -0x7f000001, RZ ;  /* 0x80ffffff48481810 */ /* 0x000fe20007ffe0ff */
[----:B------:R-:W-:Y:S01]  /*60680*/  ISETP.GE.U32.AND P2, PT, R77, 0x7f000001, PT ;  /* 0x7f0000014d00780c */ /* 0x000fe20003f46070 */
[----:B------:R-:W-:Y:S02]  /*60690*/  ISETP.GE.U32.AND P0, PT, R68, 0x7f000001, PT ;  /* 0x7f0000014400780c */ /* 0x000fe40003f06070 */
[----:B------:R-:W-:Y:S01]  /*606a0*/  ISETP.GE.U32.AND P3, PT, R28, 0x7f000001, PT ;  /* 0x7f0000011c00780c */ /* 0x000fe20003f66070 */
[----:B------:R-:W-:-:S05]  /*606b0*/  IADD3 R72, PT, PT, R72, R126, RZ ;  /* 0x0000007e48487210 */ /* 0x000fca0007ffe0ff */
[----:B------:R-:W-:Y:S01]  /*606c0*/  ISETP.GE.U32.AND P1, PT, R72, 0x7f000001, PT ;  /* 0x7f0000014800780c */ /* 0x000fe20003f26070 */
[----:B------:R0:W-:Y:S03]  /*606d0*/  STL [R1+0x110], R68 ;  /* 0x0001104401007387 */ /* 0x0001e60000100800 */
[----:B------:R-:W-:-:S03]  /*606e0*/  @P2 IADD3 R77, PT, PT, R77, -0x7f000001, RZ ;  /* 0x80ffffff4d4d2810 */ /* 0x000fc60007ffe0ff */
[----:B------:R-:W-:Y:S02]  /*606f0*/  @P3 IADD3 R28, PT, PT, R28, -0x7f000001, RZ ;  /* 0x80ffffff1c1c3810 */ /* 0x000fe40007ffe0ff */
[----:B0-----:R-:W-:Y:S02]  /*60700*/  @P0 IADD3 R68, PT, PT, R68, -0x7f000001, RZ ;  /* 0x80ffffff44440810 */ /* 0x001fe40007ffe0ff */
[----:B------:R-:W-:Y:S02]  /*60710*/  IADD3 R77, PT, PT, R77, R127, RZ ;  /* 0x0000007f4d4d7210 */ /* 0x000fe40007ffe0ff */
[----:B------:R-:W-:Y:S01]  /*60720*/  IADD3 R28, PT, PT, R28, R130, RZ ;  /* 0x000000821c1c7210 */ /* 0x000fe20007ffe0ff */
[----:B------:R-:W-:Y:S04]  /*60730*/  STL [R1+0x110], R68 ;  /* 0x0001104401007387 */ /* 0x000fe80000100800 */
[----:B------:R0:W-:Y:S04]  /*60740*/  STL [R1+0x114], R72 ;  /* 0x0001144801007387 */ /* 0x0001e80000100800 */
[----:B------:R-:W-:Y:S04]  /*60750*/  STL [R1+0x118], R77 ;  /* 0x0001184d01007387 */ /* 0x000fe80000100800 */
[----:B------:R-:W-:Y:S01]  /*60760*/  STL [R1+0x11c], R28 ;  /* 0x00011c1c01007387 */ /* 0x000fe20000100800 */
[----:B------:R-:W-:Y:S01]  /*60770*/  ISETP.GE.U32.AND P2, PT, R77, 0x7f000001, PT ;  /* 0x7f0000014d00780c */ /* 0x000fe20003f46070 */
[----:B------:R-:W-:Y:S01]  /*60780*/  ISETP.GE.U32.AND P3, PT, R28, 0x7f000001, PT ;  /* 0x7f0000011c00780c */ /* 0x000fe20003f66070 */
[----:B0-----:R-:W-:-:S05]  /*60790*/  @P1 IADD3 R72, PT, PT, R72, -0x7f000001, RZ ;  /* 0x80ffffff48481810 */ /* 0x001fca0007ffe0ff */
[----:B------:R0:W-:Y:S02]  /*607a0*/  STL [R1+0x114], R72 ;  /* 0x0001144801007387 */ /* 0x0001e40000100800 */
[----:B0-----:R-:W-:Y:S02]  /*607b0*/  IADD3 R72, PT, PT, R122, R122, RZ ;  /* 0x0000007a7a487210 */ /* 0x001fe40007ffe0ff */
[----:B------:R-:W2:Y:S02]  /*607c0*/  LDL R122, [R1+0x514] ;  /* 0x00051400017a7983 */ /* 0x000ea40000100800 */
[----:B------:R-:W-:Y:S02]  /*607d0*/  @P2 IADD3 R77, PT, PT, R77, -0x7f000001, RZ ;  /* 0x80ffffff4d4d2810 */ /* 0x000fe40007ffe0ff */
[----:B------:R-:W-:-:S03]  /*607e0*/  @P3 IADD3 R28, PT, PT, R28, -0x7f000001, RZ ;  /* 0x80ffffff1c1c3810 */ /* 0x000fc60007ffe0ff */
[----:B------:R0:W-:Y:S04]  /*607f0*/  STL [R1+0x118], R77 ;  /* 0x0001184d01007387 */ /* 0x0001e80000100800 */
[----:B------:R1:W-:Y:S04]  /*60800*/  STL [R1+0x11c], R28 ;  /* 0x00011c1c01007387 */ /* 0x0003e80000100800 */
[----:B------:R-:W3:Y:S04]  /*60810*/  LD.E R135, desc[UR22][R12.64+0xc54] ;  /* 0x000c54160c877980 */ /* 0x000ee8000c101900 */
[----:B------:R-:W4:Y:S04]  /*60820*/  LD.E R129, desc[UR22][R12.64+0xc58] ;  /* 0x000c58160c817980 */ /* 0x000f28000c101900 */
[----:B------:R-:W3:Y:S04]  /*60830*/  LD.E R130, desc[UR22][R12.64+0xc5c] ;  /* 0x000c5c160c827980 */ /* 0x000ee8000c101900 */
[----:B------:R-:W3:Y:S04]  /*60840*/  LDL R124, [R1+0x114] ;  /* 0x00011400017c7983 */ /* 0x000ee80000100800 */
[----:B------:R-:W3:Y:S04]  /*60850*/  LDL R126, [R1+0x118] ;  /* 0x00011800017e7983 */ /* 0x000ee80000100800 */
[----:B------:R-:W3:Y:S04]  /*60860*/  LDL R127, [R1+0x11c] ;  /* 0x00011c00017f7983 */ /* 0x000ee80000100800 */
[----:B0-----:R-:W3:Y:S04]  /*60870*/  LDL R77, [R1+0x110] ;  /* 0x00011000014d7983 */ /* 0x001ee80000100800 */
[----:B-1----:R-:W3:Y:S04]  /*60880*/  LD.E R28, desc[UR22][R12.64+0xc50] ;  /* 0x000c50160c1c7980 */ /* 0x002ee8000c101900 */
[----:B------:R-:W4:Y:S01]  /*60890*/  LDL.64 R12, [R1+0x100] ;  /* 0x00010000010c7983 */ /* 0x000f220000100a00 */
[----:B------:R-:W-:-:S05]  /*608a0*/  IADD3 R35, PT, PT, R35, R35, RZ ;  /* 0x0000002323237210 */ /* 0x000fca0007ffe0ff */
[----:B------:R-:W-:Y:S01]  /*608b0*/  ISETP.GE.U32.AND P0, PT, R35, 0x7f000001, PT ;  /* 0x7f0000012300780c */ /* 0x000fe20003f06070 */
[----:B------:R-:W-:-:S12]  /*608c0*/  IADD3 R64, PT, PT, R64, R64, RZ ;  /* 0x0000004040407210 */ /* 0x000fd80007ffe0ff */
[----:B------:R-:W-:-:S04]  /*608d0*/  @P0 IADD3 R35, PT, PT, R35, -0x7f000001, RZ ;  /* 0x80ffffff23230810 */ /* 0x000fc80007ffe0ff */
[----:B------:R-:W-:Y:S01]  /*608e0*/  IADD3 R132, PT, PT, R132, R35, RZ ;  /* 0x0000002384847210 */ /* 0x000fe20007ffe0ff */
[----:B------:R-:W-:-:S04]  /*608f0*/  ISETP.GE.U32.AND P1, PT, R64, 0x7f000001, PT ;  /* 0x7f0000014000780c */ /* 0x000fc80003f26070 */
[----:B------:R-:W-:-:S09]  /*60900*/  ISETP.GE.U32.AND P0, PT, R132, 0x7f000001, PT ;  /* 0x7f0000018400780c */ /* 0x000fd20003f06070 */
        /* <DEDUP_REMOVED lines=8> */
[----:B------:R-:W4:Y:S01]  /*60990*/  LDL R123, [R1+0x510] ;  /* 0x00051000017b7983 */ /* 0x000f220000100800 */
[----:B------:R-:W-:-:S02]  /*609a0*/  IADD3 R119, PT, PT, R34, R119, RZ ;  /* 0x0000007722777210 */ /* 0x000fc40007ffe0ff */
[----:B------:R-:W-:Y:S01]  /*609b0*/  IADD3 R74, PT, PT, R74, R121, RZ ;  /* 0x000000794a4a7210 */ /* 0x000fe20007ffe0ff */
[----:B------:R-:W-:Y:S01]  /*609c0*/  ISETP.GE.U32.AND P2, PT, R29, 0x7f000001, PT ;  /* 0x7f0000011d00780c */ /* 0x000fe20003f46070 */
[----:B------:R-:W-:Y:S02]  /*609d0*/  IADD3 R125, PT, PT, R75, R125, RZ ;  /* 0x0000007d4b7d7210 */ /* 0x000fe40007ffe0ff */
[----:B------:R-:W-:Y:S02]  /*609e0*/  IADD3 R33, PT, PT, R33, R33, RZ ;  /* 0x0000002121217210 */ /* 0x000fe40007ffe0ff */
[----:B------:R-:W-:Y:S02]  /*609f0*/  IADD3 R59, PT, PT, R59, R59, RZ ;  /* 0x0000003b3b3b7210 */ /* 0x000fe40007ffe0ff */
[----:B------:R-:W-:Y:S02]  /*60a00*/  IADD3 R31, PT, PT, R31, R31, RZ ;  /* 0x0000001f1f1f7210 */ /* 0x000fe40007ffe0ff */
[----:B------:R-:W-:-:S02]  /*60a10*/  @P1 IADD3 R72, PT, PT, R72, -0x7f000001, RZ ;  /* 0x80ffffff48481810 */ /* 0x000fc40007ffe0ff */
[----:B------:R-:W-:Y:S02]  /*60a20*/  IADD3 R32, PT, PT, R32, R32, RZ ;  /* 0x0000002020207210 */ /* 0x000fe40007ffe0ff */
[----:B------:R-:W-:Y:S01]  /*60a30*/  IADD3 R30, PT, PT, R30, R70, RZ ;  /* 0x000000461e1e7210 */ /* 0x000fe20007ffe0ff */
[----:B------:R-:W4:Y:S01]  /*60a40*/  LDL R133, [R1+0x508] ;  /* 0x0005080001857983 */ /* 0x000f220000100800 */
[----:B------:R-:W-:Y:S02]  /*60a50*/  @P0 IADD3 R35, PT, PT, R35, -0x7f000001, RZ ;  /* 0x80ffffff23230810 */ /* 0x000fe40007ffe0ff */
[----:B------:R-:W-:Y:S02]  /*60a60*/  @P2 IADD3 R29, PT, PT, R29, -0x7f000001, RZ ;  /* 0x80ffffff1d1d2810 */ /* 0x000fe40007ffe0ff */
[----:B------:R-:W-:Y:S01]  /*60a70*/  IADD3 R72, PT, PT, R134, R72, RZ ;  /* 0x0000004886487210 */ /* 0x000fe20007ffe0ff */
[----:B------:R-:W-:Y:S01]  /*60a80*/  ISETP.GE.U32.AND P1, PT, R131, 0x7f000001, PT ;  /* 0x7f0000018300780c */ /* 0x000fe20003f26070 */
[----:B------:R-:W4:Y:S01]  /*60a90*/  LDL R134, [R1+0x4dc] ;  /* 0x0004dc0001867983 */ /* 0x000f220000100800 */
[----:B------:R-:W-:-:S02]  /*60aa0*/  IADD3 R29, PT, PT, R35, R29, RZ ;  /* 0x0000001d231d7210 */ /* 0x000fc40007ffe0ff */
        /* <DEDUP_REMOVED lines=15> */
[----:B------:R-:W-:Y:S01]  /*60ba0*/  IADD3 R35, PT, PT, R35, R68, RZ ;  /* 0x0000004423237210 */ /* 0x000fe20007ffe0ff */
[----:B------:R-:W4:Y:S02]  /*60bb0*/  LDL R132, [R1+0x4ec] ;  /* 0x0004ec0001847983 */ /* 0x000f240000100800 */
        /* <DEDUP_REMOVED lines=8> */
[----:B------:R-:W-:Y:S02]  /*60c40*/  IMAD.WIDE.U32 R28, R135, R64, RZ ;  /* 0x00000040871c7225 */ /* 0x000fe400078e00ff */
[----:B------:R-:W2:Y:S02]  /*60c50*/  LDL R135, [R1+0x4f0] ;  /* 0x0004f00001877983 */ /* 0x000ea40000100800 */
        /* <DEDUP_REMOVED lines=20> */
[----:B------:R0:W-:Y:S04]  /*60da0*/  STL [R1+0x110], R77 ;  /* 0x0001104d01007387 */ /* 0x0001e80000100800 */
[----:B------:R-:W3:Y:S01]  /*60db0*/  LDL R131, [R1+0x4f4] ;  /* 0x0004f40001837983 */ /* 0x000ee20000100800 */
        /* <DEDUP_REMOVED lines=14> */
[----:B------:R4:W-:Y:S04]  /*60ea0*/  STL [R1+0x11c], R28 ;  /* 0x00011c1c01007387 */ /* 0x0009e80000100800 */
[----:B------:R-:W2:Y:S04]  /*60eb0*/  LD.E R130, desc[UR22][R12.64+0xc64] ;  /* 0x000c64160c827980 */ /* 0x000ea8000c101900 */
[----:B------:R-:W2:Y:S04]  /*60ec0*/  LDL R122, [R1+0x114] ;  /* 0x00011400017a7983 */ /* 0x000ea80000100800 */
[----:B------:R-:W2:Y:S04]  /*60ed0*/  LDL R77, [R1+0x110] ;  /* 0x00011000014d7983 */ /* 0x000ea80000100800 */
[----:B------:R-:W2:Y:S04]  /*60ee0*/  LD.E R127, desc[UR22][R12.64+0xc68] ;  /* 0x000c68160c7f7980 */ /* 0x000ea8000c101900 */
[----:B------:R-:W2:Y:S04]  /*60ef0*/  LD.E R129, desc[UR22][R12.64+0xc6c] ;  /* 0x000c6c160c817980 */ /* 0x000ea8000c101900 */
[----:B0-----:R-:W2:Y:S04]  /*60f00*/  LDL R124, [R1+0x118] ;  /* 0x00011800017c7983 */ /* 0x001ea80000100800 */
[----:B-1----:R-:W2:Y:S04]  /*60f10*/  LDL R126, [R1+0x11c] ;  /* 0x00011c00017e7983 */ /* 0x002ea80000100800 */
[----:B----4-:R-:W4:Y:S01]  /*60f20*/  LD.E R28, desc[UR22][R12.64+0xc60] ;  /* 0x000c60160c1c7980 */ /* 0x010f22000c101900 */
[----:B------:R-:W-:-:S03]  /*60f30*/  ISETP.GE.U32.AND P0, PT, R119, 0x7f000001, PT ;  /* 0x7f0000017700780c */ /* 0x000fc60003f06070 */
[----:B------:R-:W2:Y:S10]  /*60f40*/  LDL.64 R12, [R1+0x100] ;  /* 0x00010000010c7983 */ /* 0x000eb40000100a00 */
[----:B------:R-:W-:-:S04]  /*60f50*/  @P0 IADD3 R119, PT, PT, R119, -0x7f000001, RZ ;  /* 0x80ffffff77770810 */ /* 0x000fc80007ffe0ff */
[----:B------:R-:W-:Y:S01]  /*60f60*/  IADD3 R29, PT, PT, R73, R119, RZ ;  /* 0x00000077491d7210 */ /* 0x000fe20007ffe0ff */
[----:B------:R-:W-:-:S04]  /*60f70*/  ISETP.GE.U32.AND P1, PT, R62, 0x7f000001, PT ;  /* 0x7f0000013e00780c */ /* 0x000fc80003f26070 */
[----:B------:R-:W-:-:S09]  /*60f80*/  ISETP.GE.U32.AND P0, PT, R29, 0x7f000001, PT ;  /* 0x7f0000011d00780c */ /* 0x000fd20003f06070 */
[----:B------:R-:W-:-:S04]  /*60f90*/  @P1 IADD3 R62, PT, PT, R62, -0x7f000001, RZ ;  /* 0x80ffffff3e3e1810 */ /* 0x000fc80007ffe0ff */
        /* <DEDUP_REMOVED lines=35> */
[----:B--2---:R-:W-:Y:S02]  /*611d0*/  IMAD.WIDE.U32 R28, R130, R75, RZ ;  /* 0x0000004b821c7225 */ /* 0x004fe400078e00ff */
[----:B------:R-:W2:Y:S02]  /*611e0*/  LDL R130, [R1+0x4e8] ;  /* 0x0004e80001827983 */ /* 0x000ea40000100800 */
[----:B------:R-:W-:-:S04]  /*611f0*/  IMAD R120, R28, 0x7effffff, RZ ;  /* 0x7effffff1c787824 */ /* 0x000fc800078e02ff */
[----:B------:R-:W-:-:S05]  /*61200*/  IMAD.HI.U32 R120, R120, 0x7f000001, R28 ;  /* 0x7f00000178787827 */ /* 0x000fca00078e001c */
[----:B------:R-:W-:Y:S01]  /*61210*/  ISETP.GE.U32.AND P1, PT, R120, 0x7f000001, PT ;  /* 0x7f0000017800780c */ /* 0x000fe20003f26070 */
[----:B------:R-:W-:-:S12]  /*61220*/  ISETP.GE.U32.AND P0, PT, R76, 0x7f000001, PT ;  /* 0x7f0000014c00780c */ /* 0x000fd80003f06070 */
[----:B------:R-:W-:-:S04]  /*61230*/  @P1 IADD3 R120, PT, PT, R120, -0x7f000001, RZ ;  /* 0x80ffffff78781810 */ /* 0x000fc80007ffe0ff */
[----:B------:R-:W-:Y:S02]  /*61240*/  IADD3 R120, PT, PT, R120, R122, RZ ;  /* 0x0000007a78787210 */ /* 0x000fe40007ffe0ff */
[----:B------:R-:W-:-:S03]  /*61250*/  @P0 IADD3 R76, PT, PT, R76, -0x7f000001, RZ ;  /* 0x80ffffff4c4c0810 */ /* 0x000fc60007ffe0ff */
[----:B------:R-:W-:Y:S01]  /*61260*/  ISETP.GE.U32.AND P1, PT, R120, 0x7f000001, PT ;  /* 0x7f0000017800780c */ /* 0x000fe20003f26070 */
[----:B------:R-:W-:Y:S01]  /*61270*/  IADD3 R76, PT, PT, R76, R77, RZ ;  /* 0x0000004d4c4c7210 */ /* 0x000fe20007ffe0ff */
[----:B------:R-:W-:Y:S02]  /*61280*/  IMAD.WIDE.U32 R28, R127, R75, RZ ;  /* 0x0000004b7f1c7225 */ /* 0x000fe400078e00ff */
[----:B------:R-:W4:Y:S04]  /*61290*/  LDL R127, [R1+0x500] ;  /* 0x00050000017f7983 */ /* 0x000f280000100800 */
[----:B------:R-:W-:Y:S04]  /*612a0*/  STL [R1+0x110], R76 ;  /* 0x0001104c01007387 */ /* 0x000fe80000100800 */
[----:B------:R0:W-:Y:S01]  /*612b0*/  STL [R1+0x114], R120 ;  /* 0x0001147801007387 */ /* 0x0001e20000100800 */
[----:B------:R-:W-:Y:S01]  /*612c0*/  IMAD R121, R28, 0x7effffff, RZ ;  /* 0x7effffff1c797824 */ /* 0x000fe200078e02ff */
[----:B0-----:R-:W-:Y:S01]  /*612d0*/  @P1 IADD3 R120, PT, PT, R120, -0x7f000001, RZ ;  /* 0x80ffffff78781810 */ /* 0x001fe20007ffe0ff */
[----:B------:R-:W-:-:S02]  /*612e0*/  ISETP.GE.U32.AND P1, PT, R33, 0x7f000001, PT ;  /* 0x7f0000012100780c */ /* 0x000fc40003f26070 */
[----:B------:R-:W-:-:S04]  /*612f0*/  IMAD.HI.U32 R121, R121, 0x7f000001, R28 ;  /* 0x7f00000179797827 */ /* 0x000fc800078e001c */
[----:B------:R-:W-:-:S04]  /*61300*/  IMAD.WIDE.U32 R28, R129, R75, RZ ;  /* 0x0000004b811c7225 */ /* 0x000fc800078e00ff */
[----:B------:R-:W-:-:S03]  /*61310*/  IMAD R75, R28, 0x7effffff, RZ ;  /* 0x7effffff1c4b7824 */ /* 0x000fc600078e02ff */
[----:B------:R-:W-:Y:S01]  /*61320*/  @P1 IADD3 R33, PT, PT, R33, -0x7f000001, RZ ;  /* 0x80ffffff21211810 */ /* 0x000fe20007ffe0ff */
[----:B------:R-:W-:Y:S01]  /*61330*/  ISETP.GE.U32.AND P1, PT, R59, 0x7f000001, PT ;  /* 0x7f0000013b00780c */ /* 0x000fe20003f26070 */
[----:B------:R-:W-:Y:S01]  /*61340*/  IMAD.HI.U32 R28, R75, 0x7f000001, R28 ;  /* 0x7f0000014b1c7827 */ /* 0x000fe200078e001c */
[----:B------:R-:W-:-:S04]  /*61350*/  ISETP.GE.U32.AND P2, PT, R121, 0x7f000001, PT ;  /* 0x7f0000017900780c */ /* 0x000fc80003f46070 */
[----:B------:R-:W-:-:S07]  /*61360*/  ISETP.GE.U32.AND P3, PT, R28, 0x7f000001, PT ;  /* 0x7f0000011c00780c */ /* 0x000fce0003f66070 */
[----:B------:R-:W-:Y:S01]  /*61370*/  @P1 IADD3 R59, PT, PT, R59, -0x7f000001, RZ ;  /* 0x80ffffff3b3b1810 */ /* 0x000fe20007ffe0ff */
[----:B------:R-:W-:Y:S01]  /*61380*/  ISETP.GE.U32.AND P1, PT, R31, 0x7f000001, PT ;  /* 0x7f0000011f00780c */ /* 0x000fe20003f26070 */
[----:B------:R-:W-:-:S04]  /*61390*/  @P2 IADD3 R121, PT, PT, R121, -0x7f000001, RZ ;  /* 0x80ffffff79792810 */ /* 0x000fc80007ffe0ff */
[----:B------:R-:W-:Y:S02]  /*613a0*/  @P3 IADD3 R28, PT, PT, R28, -0x7f000001, RZ ;  /* 0x80ffffff1c1c3810 */ /* 0x000fe40007ffe0ff */
[----:B------:R-:W-:Y:S01]  /*613b0*/  IADD3 R121, PT, PT, R121, R124, RZ ;  /* 0x0000007c79797210 */ /* 0x000fe20007ffe0ff */
[----:B------:R-:W-:Y:S01]  /*613c0*/  ISETP.GE.U32.AND P0, PT, R76, 0x7f000001, PT ;  /* 0x7f0000014c00780c */ /* 0x000fe20003f06070 */
[----:B------:R-:W-:-:S04]  /*613d0*/  IADD3 R28, PT, PT, R28, R126, RZ ;  /* 0x0000007e1c1c7210 */ /* 0x000fc80007ffe0ff */
[----:B------:R-:W-:Y:S01]  /*613e0*/  @P1 IADD3 R31, PT, PT, R31, -0x7f000001, RZ ;  /* 0x80ffffff1f1f1810 */ /* 0x000fe20007ffe0ff */
[----:B------:R-:W-:Y:S01]  /*613f0*/  ISETP.GE.U32.AND P2, PT, R121, 0x7f000001, PT ;  /* 0x7f0000017900780c */ /* 0x000fe20003f46070 */
[----:B------:R-:W-:Y:S01]  /*61400*/  IADD3 R74, PT, PT, R74, R59, RZ ;  /* 0x0000003b4a4a7210 */ /* 0x000fe20007ffe0ff */
[----:B------:R-:W-:Y:S01]  /*61410*/  ISETP.GE.U32.AND P3, PT, R28, 0x7f000001, PT ;  /* 0x7f0000011c00780c */ /* 0x000fe20003f66070 */
[----:B------:R0:W-:Y:S01]  /*61420*/  STL [R1+0x118], R121 ;  /* 0x0001187901007387 */ /* 0x0001e20000100800 */
[----:B------:R-:W-:-:S03]  /*61430*/  IADD3 R59, PT, PT, R125, R31, RZ ;  /* 0x0000001f7d3b7210 */ /* 0x000fc60007ffe0ff */
[----:B------:R-:W2:Y:S01]  /*61440*/  LDL R125, [R1+0x50c] ;  /* 0x00050c00017d7983 */ /* 0x000ea20000100800 */
[----:B------:R-:W-:-:S03]  /*61450*/  @P0 IADD3 R76, PT, PT, R76, -0x7f000001, RZ ;  /* 0x80ffffff4c4c0810 */ /* 0x000fc60007ffe0ff */
[----:B------:R1:W-:Y:S01]  /*61460*/  STL [R1+0x11c], R28 ;  /* 0x00011c1c01007387 */ /* 0x0003e20000100800 */
[----:B------:R-:W-:-:S03]  /*61470*/  IADD3 R75, PT, PT, R62, R33, RZ ;  /* 0x000000213e4b7210 */ /* 0x000fc60007ffe0ff */
[----:B------:R-:W3:Y:S04]  /*61480*/  LDL R126, [R1+0x504] ;  /* 0x00050400017e7983 */ /* 0x000ee80000100800 */
[----:B------:R1:W-:Y:S01]  /*61490*/  STL [R1+0x110], R76 ;  /* 0x0001104c01007387 */ /* 0x0003e20000100800 */
[----:B0-----:R-:W-:-:S03]  /*614a0*/  @P2 IADD3 R121, PT, PT, R121, -0x7f000001, RZ ;  /* 0x80ffffff79792810 */ /* 0x001fc60007ffe0ff */
[----:B------:R0:W-:Y:S01]  /*614b0*/  STL [R1+0x114], R120 ;  /* 0x0001147801007387 */ /* 0x0001e20000100800 */
[----:B-1----:R-:W-:-:S03]  /*614c0*/  @P3 IADD3 R28, PT, PT, R28, -0x7f000001, RZ ;  /* 0x80ffffff1c1c3810 */ /* 0x002fc60007ffe0ff */
[----:B------:R1:W-:Y:S04]  /*614d0*/  STL [R1+0x118], R121 ;  /* 0x0001187901007387 */ /* 0x0003e80000100800 */
[----:B------:R0:W-:Y:S04]  /*614e0*/  STL [R1+0x11c], R28 ;  /* 0x00011c1c01007387 */ /* 0x0001e80000100800 */
[----:B------:R-:W3:Y:S04]  /*614f0*/  LD.E R124, desc[UR22][R12.64+0xc74] ;  /* 0x000c74160c7c7980 */ /* 0x000ee8000c101900 */
[----:B------:R-:W3:Y:S04]  /*61500*/  LD.E R122, desc[UR22][R12.64+0xc78] ;  /* 0x000c78160c7a7980 */ /* 0x000ee8000c101900 */
[----:B------:R-:W3:Y:S04]  /*61510*/  LD.E R123, desc[UR22][R12.64+0xc7c] ;  /* 0x000c7c160c7b7980 */ /* 0x000ee8000c101900 */
[----:B------:R-:W3:Y:S04]  /*61520*/  LDL R76, [R1+0x110] ;  /* 0x00011000014c7983 */ /* 0x000ee80000100800 */
[----:B------:R-:W3:Y:S04]  /*61530*/  LDL R77, [R1+0x114] ;  /* 0x00011400014d7983 */ /* 0x000ee80000100800 */
[----:B0-----:R-:W3:Y:S04]  /*61540*/  LDL R120, [R1+0x118] ;  /* 0x0001180001787983 */ /* 0x001ee80000100800 */
[----:B-1----:R-:W3:Y:S04]  /*61550*/  LDL R121, [R1+0x11c] ;  /* 0x00011c0001797983 */ /* 0x002ee80000100800 */
[----:B------:R-:W3:Y:S04]  /*61560*/  LD.E R28, desc[UR22][R12.64+0xc70] ;  /* 0x000c70160c1c7980 */ /* 0x000ee8000c101900 */
[----:B------:R-:W4:Y:S01]  /*61570*/  LDL.64 R12, [R1+0x100] ;  /* 0x00010000010c7983 */ /* 0x000f220000100a00 */
[----:B------:R-:W-:-:S13]  /*61580*/  ISETP.GE.U32.AND P0, PT, R32, 0x7f000001, PT ;  /* 0x7f0000012000780c */ /* 0x000fda0003f06070 */
[----:B------:R-:W-:-:S04]  /*61590*/  @P0 IADD3 R32, PT, PT, R32, -0x7f000001, RZ ;  /* 0x80ffffff20200810 */ /* 0x000fc80007ffe0ff */
[----:B------:R-:W-:-:S05]  /*615a0*/  IADD3 R119, PT, PT, R119, R32, RZ ;  /* 0x0000002077777210 */ /* 0x000fca0007ffe0ff */
[----:B------:R-:W-:-:S13]  /*615b0*/  ISETP.GE.U32.AND P0, PT, R119, 0x7f000001, PT ;  /* 0x7f0000017700780c */ /* 0x000fda0003f06070 */
        /* <DEDUP_REMOVED lines=65> */
[----:B----4-:R-:W4:Y:S04]  /*619d0*/  LD.E R121, desc[UR22][R12.64+0xc84] ;  /* 0x000c84160c797980 */ /* 0x010f28000c101900 */
        /* <DEDUP_REMOVED lines=20> */
[----:B------:R-:W-:-:S04]  /*61b20*/  IMAD.WIDE.U32 R30, R31, R30, RZ ;  /* 0x0000001e1f1e7225 */ /* 0x000fc800078e00ff */
[----:B------:R-:W-:-:S04]  /*61b30*/  IMAD R119, R28, 0x7effffff, RZ ;  /* 0x7effffff1c777824 */ /* 0x000fc800078e02ff */
[----:B------:R-:W-:-:S04]  /*61b40*/  IMAD.HI.U32 R28, R119, 0x7f000001, R28 ;  /* 0x7f000001771c7827 */ /* 0x000fc800078e001c */
        /* <DEDUP_REMOVED lines=31> */
[----:B------:R-:W3:Y:S04]  /*61d40*/  LDL R120, [R1+0x110] ;  /* 0x0001100001787983 */ /* 0x000ee80000100800 */
[----:B------:R-:W3:Y:S04]  /*61d50*/  LDL R76, [R1+0x114] ;  /* 0x00011400014c7983 */ /* 0x000ee80000100800 */
[----:B------:R-:W3:Y:S04]  /*61d60*/  LDL R119, [R1+0x118] ;  /* 0x0001180001777983 */ /* 0x000ee80000100800 */
[----:B0-----:R-:W3:Y:S04]  /*61d70*/  LD.E R32, desc[UR22][R12.64+0xc9c] ;  /* 0x000c9c160c207980 */ /* 0x001ee8000c101900 */
[----:B-1----:R-:W3:Y:S04]  /*61d80*/  LD.E R33, desc[UR22][R12.64+0xc98] ;  /* 0x000c98160c217980 */ /* 0x002ee8000c101900 */
[----:B--2---:R-:W3:Y:S04]  /*61d90*/  LD.E R28, desc[UR22][R12.64+0xc94] ;  /* 0x000c94160c1c7980 */ /* 0x004ee8000c101900 */
[----:B------:R-:W2:Y:S04]  /*61da0*/  LDL R77, [R1+0x11c] ;  /* 0x00011c00014d7983 */ /* 0x000ea80000100800 */
[----:B------:R-:W2:Y:S01]  /*61db0*/  LDL.64 R12, [R1+0x100] ;  /* 0x00010000010c7983 */ /* 0x000ea20000100a00 */
[----:B------:R-:W-:-:S13]  /*61dc0*/  ISETP.GE.U32.AND P0, PT, R35, 0x7f000001, PT ;  /* 0x7f0000012300780c */ /* 0x000fda0003f06070 */
[----:B------:R-:W-:-:S05]  /*61dd0*/  @P0 IADD3 R35, PT, PT, R35, -0x7f000001, RZ ;  /* 0x80ffffff23230810 */ /* 0x000fca0007ffe0ff */
[----:B------:R-:W-:Y:S01]  /*61de0*/  ISETP.GE.U32.AND P0, PT, R35, R127, PT ;  /* 0x0000007f2300720c */ /* 0x000fe20003f06070 */
[----:B------:R-:W-:-:S12]  /*61df0*/  IADD3 R35, PT, PT, -R127, R35, RZ ;  /* 0x000000237f237210 */ /* 0x000fd80007ffe1ff */
[----:B------:R-:W-:-:S05]  /*61e00*/  @!P0 IADD3 R35, PT, PT, R35, 0x7f000001, RZ ;  /* 0x7f00000123238810 */ /* 0x000fca0007ffe0ff */
[----:B----4-:R-:W-:-:S04]  /*61e10*/  IMAD.WIDE.U32 R30, R30, R35, RZ ;  /* 0x000000231e1e7225 */ /* 0x010fc800078e00ff */
[----:B------:R-:W-:Y:S02]  /*61e20*/  IMAD R121, R30, 0x7effffff, RZ ;  /* 0x7effffff1e797824 */ /* 0x000fe400078e02ff */
[----:B---3--:R-:W-:-:S04]  /*61e30*/  IMAD.WIDE.U32 R28, R28, R35, RZ ;  /* 0x000000231c1c7225 */ /* 0x008fc800078e00ff */
[----:B------:R-:W-:-:S04]  /*61e40*/  IMAD.HI.U32 R121, R121, 0x7f000001, R30 ;  /* 0x7f00000179797827 */ /* 0x000fc800078e001e */
[----:B------:R-:W-:Y:S02]  /*61e50*/  IMAD R122, R28, 0x7effffff, RZ ;  /* 0x7effffff1c7a7824 */ /* 0x000fe400078e02ff */
[----:B------:R-:W-:-:S04]  /*61e60*/  IMAD.WIDE.U32 R30, R33, R35, RZ ;  /* 0x00000023211e7225 */ /* 0x000fc800078e00ff */
[----:B------:R-:W-:-:S04]  /*61e70*/  IMAD.WIDE.U32 R32, R32, R35, RZ ;  /* 0x0000002320207225 */ /* 0x000fc800078e00ff */
[----:B------:R-:W-:-:S04]  /*61e80*/  IMAD.HI.U32 R28, R122, 0x7f000001, R28 ;  /* 0x7f0000017a1c7827 */ /* 0x000fc800078e001c */
[----:B------:R-:W-:Y:S02]  /*61e90*/  IMAD R29, R30, 0x7effffff, RZ ;  /* 0x7effffff1e1d7824 */ /* 0x000fe400078e02ff */
[----:B------:R-:W-:Y:S01]  /*61ea0*/  IMAD R35, R32, 0x7effffff, RZ ;  /* 0x7effffff20237824 */ /* 0x000fe200078e02ff */
[----:B------:R-:W-:Y:S01]  /*61eb0*/  ISETP.GE.U32.AND P0, PT, R121, 0x7f000001, PT ;  /* 0x7f0000017900780c */ /* 0x000fe20003f06070 */
[----:B------:R-:W-:-:S04]  /*61ec0*/  IMAD.HI.U32 R29, R29, 0x7f000001, R30 ;  /* 0x7f0000011d1d7827 */ /* 0x000fc800078e001e */
[----:B------:R-:W-:Y:S01]  /*61ed0*/  IMAD.HI.U32 R32, R35, 0x7f000001, R32 ;  /* 0x7f00000123207827 */ /* 0x000fe200078e0020 */
[----:B------:R-:W-:Y:S01]  /*61ee0*/  ISETP.GE.U32.AND P1, PT, R28, 0x7f000001, PT ;  /* 0x7f0000011c00780c */ /* 0x000fe20003f26070 */
[----:B------:R-:W-:Y:S01]  /*61ef0*/  IADD3 R34, PT, PT, R34, R64, RZ ;  /* 0x0000004022227210 */ /* 0x000fe20007ffe0ff */
[----:B------:R-:W3:Y:S01]  /*61f00*/  LDL.LU R122, [R1+0x65c] ;  /* 0x00065c00017a7983 */ /* 0x000ee20000300800 */
[----:B------:R-:W-:Y:S01]  /*61f10*/  ISETP.GE.U32.AND P2, PT, R29, 0x7f000001, PT ;  /* 0x7f0000011d00780c */ /* 0x000fe20003f46070 */
[----:B------:R-:W-:Y:S02]  /*61f20*/  ISETP.GE.U32.AND P3, PT, R32, 0x7f000001, PT ;  /* 0x7f0000012000780c */ /* 0x000fe40003f66070 */
[----:B------:R-:W4:Y:S04]  /*61f30*/  LDL.LU R124, [R1+0x514] ;  /* 0x00051400017c7983 */ /* 0x000f280000300800 */
[----:B------:R-:W3:Y:S04]  /*61f40*/  LDL.LU R123, [R1+0x510] ;  /* 0x00051000017b7983 */ /* 0x000ee80000300800 */
[----:B------:R-:W3:Y:S01]  /*61f50*/  LDL.LU R129, [R1+0x490] ;  /* 0x0004900001817983 */ /* 0x000ee20000300800 */
[----:B------:R-:W-:-:S02]  /*61f60*/  @P0 IADD3 R121, PT, PT, R121, -0x7f000001, RZ ;  /* 0x80ffffff79790810 */ /* 0x000fc40007ffe0ff */
[----:B------:R-:W-:Y:S02]  /*61f70*/  @P1 IADD3 R28, PT, PT, R28, -0x7f000001, RZ ;  /* 0x80ffffff1c1c1810 */ /* 0x000fe40007ffe0ff */
[----:B------:R-:W-:Y:S02]  /*61f80*/  @P2 IADD3 R29, PT, PT, R29, -0x7f000001, RZ ;  /* 0x80ffffff1d1d2810 */ /* 0x000fe40007ffe0ff */
[----:B------:R-:W-:Y:S02]  /*61f90*/  @P3 IADD3 R32, PT, PT, R32, -0x7f000001, RZ ;  /* 0x80ffffff20203810 */ /* 0x000fe40007ffe0ff */
[----:B------:R-:W-:Y:S02]  /*61fa0*/  IADD3 R120, PT, PT, R121, R120, RZ ;  /* 0x0000007879787210 */ /* 0x000fe40007ffe0ff */
[----:B------:R-:W-:Y:S02]  /*61fb0*/  IADD3 R28, PT, PT, R28, R76, RZ ;  /* 0x0000004c1c1c7210 */ /* 0x000fe40007ffe0ff */
[----:B------:R-:W-:-:S02]  /*61fc0*/  IADD3 R29, PT, PT, R29, R119, RZ ;  /* 0x000000771d1d7210 */ /* 0x000fc40007ffe0ff */
[----:B--2---:R-:W-:Y:S01]  /*61fd0*/  IADD3 R32, PT, PT, R32, R77, RZ ;  /* 0x0000004d20207210 */ /* 0x004fe20007ffe0ff */
[----:B------:R-:W-:Y:S01]  /*61fe0*/  ISETP.GE.U32.AND P0, PT, R120, 0x7f000001, PT ;  /* 0x7f0000017800780c */ /* 0x000fe20003f06070 */
[----:B------:R-:W-:Y:S01]  /*61ff0*/  ISETP.GE.U32.AND P1, PT, R28, 0x7f000001, PT ;  /* 0x7f0000011c00780c */ /* 0x000fe20003f26070 */
        /* <DEDUP_REMOVED lines=9> */
[----:B------:R-:W-:Y:S01]  /*62090*/  @P3 IADD3 R32, PT, PT, R32, -0x7f000001, RZ ;  /* 0x80ffffff20203810 */ /* 0x000fe20007ffe0ff */
[----:B------:R-:W-:Y:S04]  /*620a0*/  STL [R1+0x110], R120 ;  /* 0x0001107801007387 */ /* 0x000fe80000100800 */
[----:B------:R0:W-:Y:S04]  /*620b0*/  STL [R1+0x114], R28 ;  /* 0x0001141c01007387 */ /* 0x0001e80000100800 */
[----:B------:R-:W-:Y:S04]  /*620c0*/  STL [R1+0x118], R29 ;  /* 0x0001181d01007387 */ /* 0x000fe80000100800 */
[----:B------:R1:W-:Y:S04]  /*620d0*/  STL [R1+0x11c], R32 ;  /* 0x00011c2001007387 */ /* 0x0003e80000100800 */
[----:B------:R-:W2:Y:S04]  /*620e0*/  LD.E R30, desc[UR22][R12.64+0xca0] ;  /* 0x000ca0160c1e7980 */ /* 0x000ea8000c101900 */
[----:B------:R-:W3:Y:S04]  /*620f0*/  LD.E R33, desc[UR22][R12.64+0xca8] ;  /* 0x000ca8160c217980 */ /* 0x000ee8000c101900 */
[----:B------:R-:W3:Y:S04]  /*62100*/  LDL R119, [R1+0x110] ;  /* 0x0001100001777983 */ /* 0x000ee80000100800 */
[----:B------:R-:W3:Y:S04]  /*62110*/  LDL R35, [R1+0x114] ;  /* 0x0001140001237983 */ /* 0x000ee80000100800 */
[----:B------:R-:W3:Y:S04]  /*62120*/  LDL R77, [R1+0x118] ;  /* 0x00011800014d7983 */ /* 0x000ee80000100800 */
[----:B0-----:R-:W3:Y:S04]  /*62130*/  LD.E R28, desc[UR22][R12.64+0xca4] ;  /* 0x000ca4160c1c7980 */ /* 0x001ee8000c101900 */
[----:B------:R-:W4:Y:S04]  /*62140*/  LDL R76, [R1+0x11c] ;  /* 0x00011c00014c7983 */ /* 0x000f280000100800 */
[----:B-1----:R-:W4:Y:S04]  /*62150*/  LD.E R32, desc[UR22][R12.64+0xcac] ;  /* 0x000cac160c207980 */ /* 0x002f28000c101900 */
[----:B------:R-:W4:Y:S01]  /*62160*/  LDL.64 R12, [R1+0x100] ;  /* 0x00010000010c7983 */ /* 0x000f220000100a00 */
[----:B------:R-:W-:-:S13]  /*62170*/  ISETP.GE.U32.AND P0, PT, R34, 0x7f000001, PT ;  /* 0x7f0000012200780c */ /* 0x000fda0003f06070 */
[----:B------:R-:W-:-:S05]  /*62180*/  @P0 IADD3 R34, PT, PT, R34, -0x7f000001, RZ ;  /* 0x80ffffff22220810 */ /* 0x000fca0007ffe0ff */
[----:B------:R-:W-:Y:S01]  /*62190*/  ISETP.GE.U32.AND P0, PT, R34, R130, PT ;  /* 0x000000822200720c */ /* 0x000fe20003f06070 */
[----:B------:R-:W-:-:S12]  /*621a0*/  IADD3 R34, PT, PT, -R130, R34, RZ ;  /* 0x0000002282227210 */ /* 0x000fd80007ffe1ff */
[----:B------:R-:W-:-:S05]  /*621b0*/  @!P0 IADD3 R34, PT, PT, R34, 0x7f000001, RZ ;  /* 0x7f00000122228810 */ /* 0x000fca0007ffe0ff */
[----:B--2---:R-:W-:-:S04]  /*621c0*/  IMAD.WIDE.U32 R30, R30, R34, RZ ;  /* 0x000000221e1e7225 */ /* 0x004fc800078e00ff */
[----:B------:R-:W-:Y:S02]  /*621d0*/  IMAD R120, R30, 0x7effffff, RZ ;  /* 0x7effffff1e787824 */ /* 0x000fe400078e02ff */
[----:B---3--:R-:W-:-:S04]  /*621e0*/  IMAD.WIDE.U32 R28, R28, R34, RZ ;  /* 0x000000221c1c7225 */ /* 0x008fc800078e00ff */
[----:B------:R-:W-:-:S04]  /*621f0*/  IMAD.HI.U32 R120, R120, 0x7f000001, R30 ;  /* 0x7f00000178787827 */ /* 0x000fc800078e001e */
[----:B------:R-:W-:Y:S02]  /*62200*/  IMAD R121, R28, 0x7effffff, RZ ;  /* 0x7effffff1c797824 */ /* 0x000fe400078e02ff */
[----:B------:R-:W-:-:S04]  /*62210*/  IMAD.WIDE.U32 R30, R33, R34, RZ ;  /* 0x00000022211e7225 */ /* 0x000fc800078e00ff */
[----:B----4-:R-:W-:-:S04]  /*62220*/  IMAD.WIDE.U32 R32, R32, R34, RZ ;  /* 0x0000002220207225 */ /* 0x010fc800078e00ff */
[----:B------:R-:W-:-:S04]  /*62230*/  IMAD.HI.U32 R28, R121, 0x7f000001, R28 ;  /* 0x7f000001791c7827 */ /* 0x000fc800078e001c */
[----:B------:R-:W-:Y:S02]  /*62240*/  IMAD R29, R30, 0x7effffff, RZ ;  /* 0x7effffff1e1d7824 */ /* 0x000fe400078e02ff */
[----:B------:R-:W-:Y:S02]  /*62250*/  IMAD R34, R32, 0x7effffff, RZ ;  /* 0x7effffff20227824 */ /* 0x000fe400078e02ff */
[----:B------:R-:W-:-:S04]  /*62260*/  IMAD.HI.U32 R29, R29, 0x7f000001, R30 ;  /* 0x7f0000011d1d7827 */ /* 0x000fc800078e001e */
        /* <DEDUP_REMOVED lines=27> */
[----:B------:R-:W-:Y:S04]  /*62420*/  STL [R1+0x118], R29 ;  /* 0x0001181d01007387 */ /* 0x000fe80000100800 */
[----:B------:R2:W-:Y:S04]  /*62430*/  STL [R1+0x11c], R32 ;  /* 0x00011c2001007387 */ /* 0x0005e80000100800 */
[----:B------:R-:W3:Y:S04]  /*62440*/  LD.E R30, desc[UR22][R12.64+0xcb4] ;  /* 0x000cb4160c1e7980 */ /* 0x000ee8000c101900 */
[----:B------:R-:W4:Y:S04]  /*62450*/  LD.E R34, desc[UR22][R12.64+0xcbc] ;  /* 0x000cbc160c227980 */ /* 0x000f28000c101900 */
[----:B------:R-:W4:Y:S04]  /*62460*/  LDL R76, [R1+0x110] ;  /* 0x00011000014c7983 */ /* 0x000f280000100800 */
[----:B------:R-:W4:Y:S04]  /*62470*/  LDL R77, [R1+0x114] ;  /* 0x00011400014d7983 */ /* 0x000f280000100800 */
[----:B0-----:R-:W4:Y:S04]  /*62480*/  LDL R119, [R1+0x118] ;  /* 0x0001180001777983 */ /* 0x001f280000100800 */
[----:B-1----:R-:W4:Y:S04]  /*62490*/  LD.E R28, desc[UR22][R12.64+0xcb0] ;  /* 0x000cb0160c1c7980 */ /* 0x002f28000c101900 */
[----:B------:R-:W4:Y:S04]  /*624a0*/  LDL R120, [R1+0x11c] ;  /* 0x00011c0001787983 */ /* 0x000f280000100800 */
[----:B--2---:R-:W2:Y:S04]  /*624b0*/  LD.E R32, desc[UR22][R12.64+0xcb8] ;  /* 0x000cb8160c207980 */ /* 0x004ea8000c101900 */
        /* <DEDUP_REMOVED lines=8> */
[----:B----4-:R-:W-:-:S04]  /*62540*/  IMAD.WIDE.U32 R28, R28, R35, RZ ;  /* 0x000000231c1c7225 */ /* 0x010fc800078e00ff */
[----:B--2---:R-:W-:-:S04]  /*62550*/  IMAD.WIDE.U32 R32, R32, R35, RZ ;  /* 0x0000002320207225 */ /* 0x004fc800078e00ff */
[----:B------:R-:W-:Y:S02]  /*62560*/  IMAD R75, R28, 0x7effffff, RZ ;  /* 0x7effffff1c4b7824 */ /* 0x000fe400078e02ff */
[----:B------:R-:W-:-:S04]  /*62570*/  IMAD.WIDE.U32 R34, R34, R35, RZ ;  /* 0x0000002322227225 */ /* 0x000fc800078e00ff */
[----:B------:R-:W-:-:S04]  /*62580*/  IMAD.HI.U32 R28, R75, 0x7f000001, R28 ;  /* 0x7f0000014b1c7827 */ /* 0x000fc800078e001c */
[----:B------:R-:W-:Y:S02]  /*62590*/  IMAD R29, R30, 0x7effffff, RZ ;  /* 0x7effffff1e1d7824 */ /* 0x000fe400078e02ff */
[----:B------:R-:W-:Y:S02]  /*625a0*/  IMAD R75, R32, 0x7effffff, RZ ;  /* 0x7effffff204b7824 */ /* 0x000fe400078e02ff */
[----:B------:R-:W-:Y:S02]  /*625b0*/  IMAD R121, R34, 0x7effffff, RZ ;  /* 0x7effffff22797824 */ /* 0x000fe400078e02ff */
[----:B------:R-:W-:-:S04]  /*625c0*/  IMAD.HI.U32 R29, R29, 0x7f000001, R30 ;  /* 0x7f0000011d1d7827 */ /* 0x000fc800078e001e */
        /* <DEDUP_REMOVED lines=28> */
[----:B------:R1:W-:Y:S04]  /*62790*/  STL [R1+0x118], R32 ;  /* 0x0001182001007387 */ /* 0x0003e80000100800 */
[----:B------:R2:W-:Y:S04]  /*627a0*/  STL [R1+0x11c], R34 ;  /* 0x00011c2201007387 */ /* 0x0005e80000100800 */
[----:B------:R-:W3:Y:S04]  /*627b0*/  LD.E R30, desc[UR22][R12.64+0xcc4] ;  /* 0x000cc4160c1e7980 */ /* 0x000ee8000c101900 */
[----:B------:R-:W4:Y:S04]  /*627c0*/  LDL R75, [R1+0x110] ;  /* 0x00011000014b7983 */ /* 0x000f280000100800 */
[----:B------:R-:W3:Y:S04]  /*627d0*/  LDL R76, [R1+0x114] ;  /* 0x00011400014c7983 */ /* 0x000ee80000100800 */
[----:B------:R-:W3:Y:S04]  /*627e0*/  LDL R77, [R1+0x118] ;  /* 0x00011800014d7983 */ /* 0x000ee80000100800 */
[----:B0-----:R-:W3:Y:S04]  /*627f0*/  LD.E R28, desc[UR22][R12.64+0xcc0] ;  /* 0x000cc0160c1c7980 */ /* 0x001ee8000c101900 */
[----:B------:R-:W4:Y:S04]  /*62800*/  LDL R119, [R1+0x11c] ;  /* 0x00011c0001777983 */ /* 0x000f280000100800 */
[----:B-1----:R-:W4:Y:S04]  /*62810*/  LD.E R32, desc[UR22][R12.64+0xcc8] ;  /* 0x000cc8160c207980 */ /* 0x002f28000c101900 */
        /* <DEDUP_REMOVED lines=9> */
[----:B------:R-:W-:-:S04]  /*628b0*/  IMAD.WIDE.U32 R30, R30, R35, RZ ;  /* 0x000000231e1e7225 */ /* 0x000fc800078e00ff */
[----:B------:R-:W-:Y:S02]  /*628c0*/  IMAD R71, R28, 0x7effffff, RZ ;  /* 0x7effffff1c477824 */ /* 0x000fe400078e02ff */
[----:B----4-:R-:W-:-:S04]  /*628d0*/  IMAD.WIDE.U32 R32, R32, R35, RZ ;  /* 0x0000002320207225 */ /* 0x010fc800078e00ff */
[----:B--2---:R-:W-:-:S04]  /*628e0*/  IMAD.WIDE.U32 R34, R34, R35, RZ ;  /* 0x0000002322227225 */ /* 0x004fc800078e00ff */
        /* <DEDUP_REMOVED lines=92> */
[----:B------:R-:W4:Y:S04]  /*62eb0*/  LDL R71, [R1+0x114] ;  /* 0x0001140001477983 */ /* 0x000f280000100800 */
[----:B------:R-:W4:Y:S04]  /*62ec0*/  LDL R75, [R1+0x118] ;  /* 0x00011800014b7983 */ /* 0x000f280000100800 */
[----:B0-----:R-:W4:Y:S04]  /*62ed0*/  LD.E R28, desc[UR22][R12.64+0xce0] ;  /* 0x000ce0160c1c7980 */ /* 0x001f28000c101900 */
        /* <DEDUP_REMOVED lines=12> */
[----:B------:R-:W-:-:S04]  /*62fa0*/  IMAD.WIDE.U32 R32, R32, R35, RZ ;  /* 0x0000002320207225 */ /* 0x000fc800078e00ff */
[----:B--2---:R-:W-:-:S04]  /*62fb0*/  IMAD.WIDE.U32 R34, R34, R35, RZ ;  /* 0x0000002322227225 */ /* 0x004fc800078e00ff */
[----:B------:R-:W-:Y:S02]  /*62fc0*/  IMAD R73, R28, 0x7effffff, RZ ;  /* 0x7effffff1c497824 */ /* 0x000fe400078e02ff */
[----:B------:R-:W-:Y:S02]  /*62fd0*/  IMAD R77, R30, 0x7effffff, RZ ;  /* 0x7effffff1e4d7824 */ /* 0x000fe400078e02ff */
[----:B------:R-:W-:Y:S02]  /*62fe0*/  IMAD R119, R32, 0x7effffff, RZ ;  /* 0x7effffff20777824 */ /* 0x000fe400078e02ff */
[----:B------:R-:W-:Y:S02]  /*62ff0*/  IMAD R120, R34, 0x7effffff, RZ ;  /* 0x7effffff22787824 */ /* 0x000fe400078e02ff */
[----:B------:R-:W-:-:S04]  /*63000*/  IMAD.HI.U32 R28, R73, 0x7f000001, R28 ;  /* 0x7f000001491c7827 */ /* 0x000fc800078e001c */
        /* <DEDUP_REMOVED lines=31> */
[----:B------:R-:W4:Y:S04]  /*63200*/  LDL R75, [R1+0x110] ;  /* 0x00011000014b7983 */ /* 0x000f280000100800 */
[----:B------:R-:W4:Y:S04]  /*63210*/  LDL R71, [R1+0x114] ;  /* 0x0001140001477983 */ /* 0x000f280000100800 */
[----:B------:R-:W4:Y:S04]  /*63220*/  LDL R73, [R1+0x118] ;  /* 0x0001180001497983 */ /* 0x000f280000100800 */
[----:B------:R-:W4:Y:S04]  /*63230*/  LDL R72, [R1+0x11c] ;  /* 0x00011c0001487983 */ /* 0x000f280000100800 */
[----:B0-----:R-:W4:Y:S04]  /*63240*/  LD.E R28, desc[UR22][R12.64+0xcf0] ;  /* 0x000cf0160c1c7980 */ /* 0x001f28000c101900 */
[----:B-1----:R-:W4:Y:S04]  /*63250*/  LD.E R30, desc[UR22][R12.64+0xcf4] ;  /* 0x000cf4160c1e7980 */ /* 0x002f28000c101900 */
[----:B--2---:R-:W2:Y:S04]  /*63260*/  LD.E R32, desc[UR22][R12.64+0xcf8] ;  /* 0x000cf8160c207980 */ /* 0x004ea8000c101900 */
[----:B---3--:R-:W3:Y:S04]  /*63270*/  LD.E R34, desc[UR22][R12.64+0xcfc] ;  /* 0x000cfc160c227980 */ /* 0x008ee8000c101900 */
        /* <DEDUP_REMOVED lines=8> */
[----:B------:R-:W-:-:S04]  /*63300*/  IMAD.WIDE.U32 R30, R30, R35, RZ ;  /* 0x000000231e1e7225 */ /* 0x000fc800078e00ff */
[----:B--2---:R-:W-:-:S04]  /*63310*/  IMAD.WIDE.U32 R32, R32, R35, RZ ;  /* 0x0000002320207225 */ /* 0x004fc800078e00ff */
[----:B---3--:R-:W-:-:S04]  /*63320*/  IMAD.WIDE.U32 R34, R34, R35, RZ ;  /* 0x0000002322227225 */ /* 0x008fc800078e00ff */
        /* <DEDUP_REMOVED lines=252> */
[----:B------:R-:W-:Y:S04]  /*642f0*/  STL [R1+0x110], R28 ;  /* 0x0001101c01007387 */ /* 0x000fe80000100800 */
[----:B------:R0:W-:Y:S04]  /*64300*/  STL [R1+0x114], R30 ;  /* 0x0001141e01007387 */ /* 0x0001e80000100800 */
[----:B------:R1:W-:Y:S04]  /*64310*/  STL [R1+0x118], R32 ;  /* 0x0001182001007387 */ /* 0x0003e80000100800 */
[----:B------:R2:W-:Y:S04]  /*64320*/  STL [R1+0x11c], R34 ;  /* 0x00011c2201007387 */ /* 0x0005e80000100800 */
[----:B------:R-:W3:Y:S04]  /*64330*/  LD.E R31, desc[UR22][R12.64+0xd40] ;  /* 0x000d40160c1f7980 */ /* 0x000ee8000c101900 */
[----:B------:R-:W4:Y:S04]  /*64340*/  LDL R59, [R1+0x110] ;  /* 0x00011000013b7983 */ /* 0x000f280000100800 */
[----:B------:R-:W4:Y:S04]  /*64350*/  LDL R63, [R1+0x118] ;  /* 0x00011800013f7983 */ /* 0x000f280000100800 */
[----:B------:R-:W4:Y:S04]  /*64360*/  LDL R62, [R1+0x114] ;  /* 0x00011400013e7983 */ /* 0x000f280000100800 */
[----:B------:R-:W4:Y:S04]  /*64370*/  LDL R64, [R1+0x11c] ;  /* 0x00011c0001407983 */ /* 0x000f280000100800 */
[----:B0-----:R-:W4:Y:S04]  /*64380*/  LD.E R30, desc[UR22][R12.64+0xd44] ;  /* 0x000d44160c1e7980 */ /* 0x001f28000c101900 */
[----:B-1----:R-:W4:Y:S04]  /*64390*/  LD.E R32, desc[UR22][R12.64+0xd48] ;  /* 0x000d48160c207980 */ /* 0x002f28000c101900 */
[----:B--2---:R-:W2:Y:S01]  /*643a0*/  LD.E R34, desc[UR22][R12.64+0xd4c] ;  /* 0x000d4c160c227980 */ /* 0x004ea2000c101900 */
[----:B------:R-:W-:-:S03]  /*643b0*/  IADD3 R28, PT, PT, R124, UR6, RZ ;  /* 0x000000067c1c7c10 */ /* 0x000fc6000fffe0ff */
[----:B------:R-:W2:Y:S02]  /*643c0*/  LDL.64 R12, [R1+0x100] ;  /* 0x00010000010c7983 */ /* 0x000ea40000100a00 */
[----:B------:R-:W-:-:S13]  /*643d0*/  ISETP.GE.U32.AND P0, PT, R28, 0x7f000001, PT ;  /* 0x7f0000011c00780c */ /* 0x000fda0003f06070 */
        /* <DEDUP_REMOVED lines=8> */
[----:B------:R-:W-:Y:S01]  /*64460*/  ISETP.GE.U32.AND P1, PT, R35, 0x7f000001, PT ;  /* 0x7f0000012300780c */ /* 0x000fe20003f26070 */
[----:B------:R-:W-:-:S05]  /*64470*/  IADD3 R33, PT, PT, R122, R10, RZ ;  /* 0x0000000a7a217210 */ /* 0x000fca0007ffe0ff */
[----:B------:R-:W-:-:S07]  /*64480*/  ISETP.GE.U32.AND P0, PT, R33, 0x7f000001, PT ;  /* 0x7f0000012100780c */ /* 0x000fce0003f06070 */
[----:B------:R-:W-:-:S04]  /*64490*/  @P1 IADD3 R35, PT, PT, R35, -0x7f000001, RZ ;  /* 0x80ffffff23231810 */ /* 0x000fc80007ffe0ff */
[----:B------:R-:W-:Y:S02]  /*644a0*/  IADD3 R35, PT, PT, R127, R35, RZ ;  /* 0x000000237f237210 */ /* 0x000fe40007ffe0ff */
[----:B------:R-:W-:-:S03]  /*644b0*/  @P0 IADD3 R33, PT, PT, R33, -0x7f000001, RZ ;  /* 0x80ffffff21210810 */ /* 0x000fc60007ffe0ff */
[----:B------:R-:W-:Y:S02]  /*644c0*/  ISETP.GE.U32.AND P1, PT, R35, 0x7f000001, PT ;  /* 0x7f0000012300780c */ /* 0x000fe40003f26070 */
[----:B------:R-:W-:-:S04]  /*644d0*/  IMAD.WIDE.U32 R28, R33, R33, RZ ;  /* 0x00000021211c7225 */ /* 0x000fc800078e00ff */
[----:B------:R-:W-:-:S04]  /*644e0*/  IMAD R65, R28, 0x7effffff, RZ ;  /* 0x7effffff1c417824 */ /* 0x000fc800078e02ff */
[----:B------:R-:W-:-:S03]  /*644f0*/  IMAD.HI.U32 R28, R65, 0x7f000001, R28 ;  /* 0x7f000001411c7827 */ /* 0x000fc600078e001c */
[----:B------:R-:W-:Y:S02]  /*64500*/  @P1 IADD3 R35, PT, PT, R35, -0x7f000001, RZ ;  /* 0x80ffffff23231810 */ /* 0x000fe40007ffe0ff */
[----:B------:R-:W-:Y:S02]  /*64510*/  ISETP.GE.U32.AND P0, PT, R28, 0x7f000001, PT ;  /* 0x7f0000011c00780c */ /* 0x000fe40003f06070 */
[----:B------:R-:W-:-:S05]  /*64520*/  IADD3 R35, PT, PT, R130, R35, RZ ;  /* 0x0000002382237210 */ /* 0x000fca0007ffe0ff */
[----:B------:R-:W-:-:S06]  /*64530*/  ISETP.GE.U32.AND P1, PT, R35, 0x7f000001, PT ;  /* 0x7f0000012300780c */ /* 0x000fcc0003f26070 */
[----:B------:R-:W-:-:S05]  /*64540*/  @P0 IADD3 R28, PT, PT, R28, -0x7f000001, RZ ;  /* 0x80ffffff1c1c0810 */ /* 0x000fca0007ffe0ff */
[----:B------:R-:W-:Y:S02]  /*64550*/  IMAD.WIDE.U32 R28, R28, R33, RZ ;  /* 0x000000211c1c7225 */ /* 0x000fe400078e00ff */
[----:B------:R-:W-:Y:S02]  /*64560*/  @P1 IADD3 R35, PT, PT, R35, -0x7f000001, RZ ;  /* 0x80ffffff23231810 */ /* 0x000fe40007ffe0ff */
[----:B------:R-:W-:Y:S02]  /*64570*/  IMAD R33, R28, 0x7effffff, RZ ;  /* 0x7effffff1c217824 */ /* 0x000fe400078e02ff */
[----:B------:R-:W-:Y:S02]  /*64580*/  IADD3 R35, PT, PT, R131, R35, RZ ;  /* 0x0000002383237210 */ /* 0x000fe40007ffe0ff */
[----:B------:R-:W-:-:S03]  /*64590*/  IMAD.HI.U32 R28, R33, 0x7f000001, R28 ;  /* 0x7f000001211c7827 */ /* 0x000fc600078e001c */
[----:B------:R-:W-:Y:S02]  /*645a0*/  ISETP.GE.U32.AND P1, PT, R35, 0x7f000001, PT ;  /* 0x7f0000012300780c */ /* 0x000fe40003f26070 */
[----:B------:R-:W-:-:S11]  /*645b0*/  ISETP.GE.U32.AND P0, PT, R28, 0x7f000001, PT ;  /* 0x7f0000011c00780c */ /* 0x000fd60003f06070 */
[----:B------:R-:W-:Y:S02]  /*645c0*/  @P1 IADD3 R35, PT, PT, R35, -0x7f000001, RZ ;  /* 0x80ffffff23231810 */ /* 0x000fe40007ffe0ff */
[----:B------:R-:W-:Y:S02]  /*645d0*/  @P0 IADD3 R28, PT, PT, R28, -0x7f000001, RZ ;  /* 0x80ffffff1c1c0810 */ /* 0x000fe40007ffe0ff */
[----:B------:R-:W-:-:S03]  /*645e0*/  IADD3 R65, PT, PT, R135, R35, RZ ;  /* 0x0000002387417210 */ /* 0x000fc60007ffe0ff */
[----:B------:R-:W-:Y:S02]  /*645f0*/  ISETP.GE.U32.AND P1, PT, R28, R129, PT ;  /* 0x000000811c00720c */ /* 0x000fe40003f26070 */
[----:B------:R-:W-:Y:S01]  /*64600*/  ISETP.GE.U32.AND P0, PT, R65, 0x7f000001, PT ;  /* 0x7f0000014100780c */ /* 0x000fe20003f06070 */
[----:B------:R-:W-:-:S10]  /*64610*/  IADD3 R35, PT, PT, -R129, R28, RZ ;  /* 0x0000001c81237210 */ /* 0x000fd40007ffe1ff */
[----:B------:R-:W-:Y:S02]  /*64620*/  @!P1 IADD3 R35, PT, PT, R35, 0x7f000001, RZ ;  /* 0x7f00000123239810 */ /* 0x000fe40007ffe0ff */
[----:B------:R-:W-:-:S04]  /*64630*/  @P0 IADD3 R65, PT, PT, R65, -0x7f000001, RZ ;  /* 0x80ffffff41410810 */ /* 0x000fc80007ffe0ff */
[----:B------:R-:W-:-:S05]  /*64640*/  IADD3 R65, PT, PT, R132, R65, RZ ;  /* 0x0000004184417210 */ /* 0x000fca0007ffe0ff */
[----:B------:R-:W-:-:S13]  /*64650*/  ISETP.GE.U32.AND P2, PT, R65, 0x7f000001, PT ;  /* 0x7f0000014100780c */ /* 0x000fda0003f46070 */
[----:B------:R-:W-:-:S04]  /*64660*/  @P2 IADD3 R65, PT, PT, R65, -0x7f000001, RZ ;  /* 0x80ffffff41412810 */ /* 0x000fc80007ffe0ff */
[----:B------:R-:W-:-:S05]  /*64670*/  IADD3 R65, PT, PT, R134, R65, RZ ;  /* 0x0000004186417210 */ /* 0x000fca0007ffe0ff */
[----:B------:R-:W-:-:S13]  /*64680*/  ISETP.GE.U32.AND P4, PT, R65, 0x7f000001, PT ;  /* 0x7f0000014100780c */ /* 0x000fda0003f86070 */
[----:B------:R-:W-:Y:S01]  /*64690*/  @P4 IADD3 R65, PT, PT, R65, -0x7f000001, RZ ;  /* 0x80ffffff41414810 */ /* 0x000fe20007ffe0ff */
[----:B---3--:R-:W-:-:S04]  /*646a0*/  IMAD.WIDE.U32 R28, R31, R35, RZ ;  /* 0x000000231f1c7225 */ /* 0x008fc800078e00ff */
[----:B------:R-:W-:-:S04]  /*646b0*/  IMAD R68, R28, 0x7effffff, RZ ;  /* 0x7effffff1c447824 */ /* 0x000fc800078e02ff */
[----:B------:R-:W-:-:S04]  /*646c0*/  IMAD.HI.U32 R28, R68, 0x7f000001, R28 ;  /* 0x7f000001441c7827 */ /* 0x000fc800078e001c */
[----:B----4-:R-:W-:Y:S01]  /*646d0*/  IMAD.WIDE.U32 R32, R32, R35, RZ ;  /* 0x0000002320207225 */ /* 0x010fe200078e00ff */
[----:B------:R-:W-:-:S03]  /*646e0*/  ISETP.GE.U32.AND P0, PT, R28, 0x7f000001, PT ;  /* 0x7f0000011c00780c */ /* 0x000fc60003f06070 */
[----:B------:R-:W-:-:S04]  /*646f0*/  IMAD R29, R32, 0x7effffff, RZ ;  /* 0x7effffff201d7824 */ /* 0x000fc800078e02ff */
[----:B------:R-:W-:-:S05]  /*64700*/  IMAD.HI.U32 R29, R29, 0x7f000001, R32 ;  /* 0x7f0000011d1d7827 */ /* 0x000fca00078e0020 */
[----:B------:R-:W-:Y:S01]  /*64710*/  ISETP.GE.U32.AND P2, PT, R29, 0x7f000001, PT ;  /* 0x7f0000011d00780c */ /* 0x000fe20003f46070 */
[----:B------:R-:W-:-:S04]  /*64720*/  @P0 IADD3 R28, PT, PT, R28, -0x7f000001, RZ ;  /* 0x80ffffff1c1c0810 */ /* 0x000fc80007ffe0ff */
[----:B------:R-:W-:Y:S01]  /*64730*/  IADD3 R28, PT, PT, R28, R59, RZ ;  /* 0x0000003b1c1c7210 */ /* 0x000fe20007ffe0ff */
[----:B------:R-:W-:-:S04]  /*64740*/  IMAD.WIDE.U32 R30, R30, R35, RZ ;  /* 0x000000231e1e7225 */ /* 0x000fc800078e00ff */
[----:B------:R-:W-:-:S03]  /*64750*/  ISETP.GE.U32.AND P0, PT, R28, 0x7f000001, PT ;  /* 0x7f0000011c00780c */ /* 0x000fc60003f06070 */
[----:B------:R-:W-:Y:S01]  /*64760*/  @P2 IADD3 R29, PT, PT, R29, -0x7f000001, RZ ;  /* 0x80ffffff1d1d2810 */ /* 0x000fe20007ffe0ff */
[----:B------:R-:W-:-:S04]  /*64770*/  IMAD R69, R30, 0x7effffff, RZ ;  /* 0x7effffff1e457824 */ /* 0x000fc800078e02ff */
[----:B------:R-:W-:Y:S01]  /*64780*/  IMAD.HI.U32 R30, R69, 0x7f000001, R30 ;  /* 0x7f000001451e7827 */ /* 0x000fe200078e001e */
[----:B------:R-:W-:Y:S02]  /*64790*/  IADD3 R63, PT, PT, R29, R63, RZ ;  /* 0x0000003f1d3f7210 */ /* 0x000fe40007ffe0ff */
[----:B------:R-:W-:Y:S01]  /*647a0*/  IADD3 R29, PT, PT, R133, R65, RZ ;  /* 0x00000041851d7210 */ /* 0x000fe20007ffe0ff */
[----:B------:R0:W-:Y:S01]  /*647b0*/  STL [R1+0x110], R28 ;  /* 0x0001101c01007387 */ /* 0x0001e20000100800 */
[----:B------:R-:W-:Y:S01]  /*647c0*/  ISETP.GE.U32.AND P1, PT, R30, 0x7f000001, PT ;  /* 0x7f0000011e00780c */ /* 0x000fe20003f26070 */
[----:B--2---:R-:W-:Y:S01]  /*647d0*/  IMAD.WIDE.U32 R34, R34, R35, RZ ;  /* 0x0000002322227225 */ /* 0x004fe200078e00ff */
[----:B0-----:R-:W-:Y:S01]  /*647e0*/  @P0 IADD3 R28, PT, PT, R28, -0x7f000001, RZ ;  /* 0x80ffffff1c1c0810 */ /* 0x001fe20007ffe0ff */
[----:B------:R-:W-:Y:S02]  /*647f0*/  ISETP.GE.U32.AND P0, PT, R29, 0x7f000001, PT ;  /* 0x7f0000011d00780c */ /* 0x000fe40003f06070 */
[----:B------:R-:W-:-:S04]  /*64800*/  IMAD R68, R34, 0x7effffff, RZ ;  /* 0x7effffff22447824 */ /* 0x000fc800078e02ff */
[----:B------:R-:W-:-:S04]  /*64810*/  IMAD.HI.U32 R34, R68, 0x7f000001, R34 ;  /* 0x7f00000144227827 */ /* 0x000fc800078e0022 */
[----:B------:R-:W-:Y:S01]  /*64820*/  @P1 IADD3 R30, PT, PT, R30, -0x7f000001, RZ ;  /* 0x80ffffff1e1e1810 */ /* 0x000fe20007ffe0ff */
[----:B------:R-:W-:Y:S02]  /*64830*/  ISETP.GE.U32.AND P3, PT, R34, 0x7f000001, PT ;  /* 0x7f0000012200780c */ /* 0x000fe40003f66070 */
[----:B------:R-:W-:Y:S02]  /*64840*/  @P0 IADD3 R29, PT, PT, R29, -0x7f000001, RZ ;  /* 0x80ffffff1d1d0810 */ /* 0x000fe40007ffe0ff */
[----:B------:R-:W-:Y:S02]  /*64850*/  IADD3 R30, PT, PT, R30, R62, RZ ;  /* 0x0000003e1e1e7210 */ /* 0x000fe40007ffe0ff */
[----:B------:R-:W-:-:S03]  /*64860*/  IADD3 R29, PT, PT, R143, R29, RZ ;  /* 0x0000001d8f1d7210 */ /* 0x000fc60007ffe0ff */
[----:B------:R-:W-:Y:S02]  /*64870*/  ISETP.GE.U32.AND P1, PT, R30, 0x7f000001, PT ;  /* 0x7f0000011e00780c */ /* 0x000fe40003f26070 */
[----:B------:R-:W-:Y:S02]  /*64880*/  ISETP.GE.U32.AND P0, PT, R29, 0x7f000001, PT ;  /* 0x7f0000011d00780c */ /* 0x000fe40003f06070 */
[----:B------:R-:W-:Y:S01]  /*64890*/  @P3 IADD3 R34, PT, PT, R34, -0x7f000001, RZ ;  /* 0x80ffffff22223810 */ /* 0x000fe20007ffe0ff */
[----:B------:R0:W-:Y:S03]  /*648a0*/  STL [R1+0x114], R30 ;  /* 0x0001141e01007387 */ /* 0x0001e60000100800 */
[----:B------:R-:W-:Y:S01]  /*648b0*/  IADD3 R34, PT, PT, R34, R64, RZ ;  /* 0x0000004022227210 */ /* 0x000fe20007ffe0ff */
[----:B------:R-:W-:Y:S04]  /*648c0*/  STL [R1+0x118], R63 ;  /* 0x0001183f01007387 */ /* 0x000fe80000100800 */
[----:B0-----:R-:W-:-:S02]  /*648d0*/  @P1 IADD3 R30, PT, PT, R30, -0x7f000001, RZ ;  /* 0x80ffffff1e1e1810 */ /* 0x001fc40007ffe0ff */
[----:B------:R-:W-:Y:S01]  /*648e0*/  @P0 IADD3 R29, PT, PT, R29, -0x7f000001, RZ ;  /* 0x80ffffff1d1d0810 */ /* 0x000fe20007ffe0ff */
[----:B------:R-:W-:Y:S04]  /*648f0*/  STL [R1+0x11c], R34 ;  /* 0x00011c2201007387 */ /* 0x000fe80000100800 */
[----:B------:R-:W-:Y:S04]  /*64900*/  STL [R1+0x110], R28 ;  /* 0x0001101c01007387 */ /* 0x000fe80000100800 */
[----:B------:R0:W-:Y:S01]  /*64910*/  STL [R1+0x114], R30 ;  /* 0x0001141e01007387 */ /* 0x0001e20000100800 */
[----:B------:R-:W-:Y:S01]  /*64920*/  ISETP.GE.U32.AND P2, PT, R63, 0x7f000001, PT ;  /* 0x7f0000013f00780c */ /* 0x000fe20003f46070 */
[----:B------:R-:W-:Y:S01]  /*64930*/  ISETP.GE.U32.AND P3, PT, R34, 0x7f000001, PT ;  /* 0x7f0000012200780c */ /* 0x000fe20003f66070 */
[----:B0-----:R-:W-:Y:S01]  /*64940*/  IADD3 R30, PT, PT, R138, R29, RZ ;  /* 0x0000001d8a1e7210 */ /* 0x001fe20007ffe0ff */
[----:B------:R-:W-:-:S02]  /*64950*/  IMAD.WIDE.U32 R28, R125, UR7, RZ ;  /* 0x000000077d1c7c25 */ /* 0x000fc4000f8e00ff */
[----:B------:R-:W2:Y:S08]  /*64960*/  LDL.LU R125, [R1+0x494] ;  /* 0x00049400017d7983 */ /* 0x000eb00000300800 */
[----:B------:R-:W-:Y:S02]  /*64970*/  @P2 IADD3 R63, PT, PT, R63, -0x7f000001, RZ ;  /* 0x80ffffff3f3f2810 */ /* 0x000fe40007ffe0ff */
[----:B------:R-:W-:-:S03]  /*64980*/  @P3 IADD3 R34, PT, PT, R34, -0x7f000001, RZ ;  /* 0x80ffffff22223810 */ /* 0x000fc60007ffe0ff */
[----:B------:R0:W-:Y:S04]  /*64990*/  STL [R1+0x118], R63 ;  /* 0x0001183f01007387 */ /* 0x0001e80000100800 */
[----:B------:R1:W-:Y:S04]  /*649a0*/  STL [R1+0x11c], R34 ;  /* 0x00011c2201007387 */ /* 0x0003e80000100800 */
[----:B------:R-:W3:Y:S04]  /*649b0*/  LD.E R33, desc[UR22][R12.64+0xd50] ;  /* 0x000d50160c217980 */ /* 0x000ee8000c101900 */
[----:B------:R-:W4:Y:S04]  /*649c0*/  LD.E R32, desc[UR22][R12.64+0xd54] ;  /* 0x000d54160c207980 */ /* 0x000f28000c101900 */
[----:B------:R-:W3:Y:S04]  /*649d0*/  LD.E R65, desc[UR22][R12.64+0xd58] ;  /* 0x000d58160c417980 */ /* 0x000ee8000c101900 */
[----:B------:R-:W4:Y:S04]  /*649e0*/  LD.E R68, desc[UR22][R12.64+0xd5c] ;  /* 0x000d5c160c447980 */ /* 0x000f28000c101900 */
[----:B------:R-:W4:Y:S04]  /*649f0*/  LDL R62, [R1+0x110] ;  /* 0x00011000013e7983 */ /* 0x000f280000100800 */
[----:B------:R-:W4:Y:S04]  /*64a00*/  LDL R64, [R1+0x118] ;  /* 0x0001180001407983 */ /* 0x000f280000100800 */
[----:B0-----:R-:W4:Y:S01]  /*64a10*/  LDL R63, [R1+0x114] ;  /* 0x00011400013f7983 */ /* 0x001f220000100800 */
[----:B------:R-:W-:-:S03]  /*64a20*/  ISETP.GE.U32.AND P0, PT, R30, 0x7f000001, PT ;  /* 0x7f0000011e00780c */ /* 0x000fc60003f06070 */
[----:B------:R-:W4:Y:S04]  /*64a30*/  LDL R59, [R1+0x11c] ;  /* 0x00011c00013b7983 */ /* 0x000f280000100800 */
[----:B------:R-:W4:Y:S06]  /*64a40*/  LDL.64 R12, [R1+0x100] ;  /* 0x00010000010c7983 */ /* 0x000f2c0000100a00 */
[----:B------:R-:W-:-:S04]  /*64a50*/  @P0 IADD3 R30, PT, PT, R30, -0x7f000001, RZ ;  /* 0x80ffffff1e1e0810 */ /* 0x000fc80007ffe0ff */
[----:B------:R-:W-:-:S05]  /*64a60*/  IADD3 R30, PT, PT, R137, R30, RZ ;  /* 0x0000001e891e7210 */ /* 0x000fca0007ffe0ff */
[----:B------:R-:W-:-:S13]  /*64a70*/  ISETP.GE.U32.AND P0, PT, R30, 0x7f000001, PT ;  /* 0x7f0000011e00780c */ /* 0x000fda0003f06070 */
[----:B------:R-:W-:-:S04]  /*64a80*/  @P0 IADD3 R30, PT, PT, R30, -0x7f000001, RZ ;  /* 0x80ffffff1e1e0810 */ /* 0x000fc80007ffe0ff */
[----:B------:R-:W-:-:S05]  /*64a90*/  IADD3 R30, PT, PT, R136, R30, RZ ;  /* 0x0000001e881e7210 */ /* 0x000fca0007ffe0ff */
[----:B------:R-:W-:-:S13]  /*64aa0*/  ISETP.GE.U32.AND P0, PT, R30, 0x7f000001, PT ;  /* 0x7f0000011e00780c */ /* 0x000fda0003f06070 */
[----:B------:R-:W-:-:S04]  /*64ab0*/  @P0 IADD3 R30, PT, PT, R30, -0x7f000001, RZ ;  /* 0x80ffffff1e1e0810 */ /* 0x000fc80007ffe0ff */
[----:B-1----:R-:W-:-:S05]  /*64ac0*/  IADD3 R34, PT, PT, R129, R30, RZ ;  /* 0x0000001e81227210 */ /* 0x002fca0007ffe0ff */
[----:B------:R-:W-:Y:S01]  /*64ad0*/  ISETP.GE.U32.AND P0, PT, R34, 0x7f000001, PT ;  /* 0x7f0000012200780c */ /* 0x000fe20003f06070 */
[----:B------:R-:W-:-:S12]  /*64ae0*/  IADD3 R69, PT, PT, R123, R123, RZ ;  /* 0x0000007b7b457210 */ /* 0x000fd80007ffe0ff */
[----:B------:R-:W-:-:S04]  /*64af0*/  @P0 IADD3 R34, PT, PT, R34, -0x7f000001, RZ ;  /* 0x80ffffff22220810 */ /* 0x000fc80007ffe0ff */
[----:B------:R-:W-:Y:S01]  /*64b00*/  IADD3 R35, PT, PT, R124, R34, RZ ;  /* 0x000000227c237210 */ /* 0x000fe20007ffe0ff */
[----:B------:R-:W-:-:S04]  /*64b10*/  ISETP.GE.U32.AND P1, PT, R69, 0x7f000001, PT ;  /* 0x7f0000014500780c */ /* 0x000fc80003f26070 */
[----:B------:R-:W-:Y:S01]  /*64b20*/  ISETP.GE.U32.AND P0, PT, R35, 0x7f000001, PT ;  /* 0x7f0000012300780c */ /* 0x000fe20003f06070 */
[----:B------:R-:W-:-:S08]  /*64b30*/  IMAD R72, R28, 0x7effffff, RZ ;  /* 0x7effffff1c487824 */ /* 0x000fd000078e02ff */
[----:B------:R-:W-:-:S04]  /*64b40*/  @P1 IADD3 R69, PT, PT, R69, -0x7f000001, RZ ;  /* 0x80ffffff45451810 */ /* 0x000fc80007ffe0ff */
[----:B------:R-:W-:Y:S01]  /*64b50*/  @P0 IADD3 R35, PT, PT, R35, -0x7f000001, RZ ;  /* 0x80ffffff23230810 */ /* 0x000fe20007ffe0ff */
[----:B------:R-:W-:Y:S01]  /*64b60*/  IMAD.HI.U32 R72, R72, 0x7f000001, R28 ;  /* 0x7f00000148487827 */ /* 0x000fe200078e001c */
[----:B------:R-:W-:Y:S02]  /*64b70*/  IADD3 R69, PT, PT, R34, R69, RZ ;  /* 0x0000004522457210 */ /* 0x000fe40007ffe0ff */
[----:B------:R-:W-:Y:S02]  /*64b80*/  IADD3 R71, PT, PT, R35, UR6, RZ ;  /* 0x0000000623477c10 */ /* 0x000fe4000fffe0ff */
[----:B------:R-:W-:Y:S01]  /*64b90*/  ISETP.GE.U32.AND P1, PT, R72, 0x7f000001, PT ;  /* 0x7f0000014800780c */ /* 0x000fe20003f26070 */
[----:B------:R-:W-:Y:S02]  /*64ba0*/  ISETP.GE.U32.AND P0, PT, R69, 0x7f000001, PT ;  /* 0x7f0000014500780c */ /* 0x000fe40003f06070 */
[----:B------:R-:W-:Y:S01]  /*64bb0*/  ISETP.GE.U32.AND P2, PT, R71, 0x7f000001, PT ;  /* 0x7f0000014700780c */ /* 0x000fe20003f46070 */
[----:B------:R-:W-:Y:S01]  /*64bc0*/  IMAD.WIDE.U32 R28, R126, UR9, RZ ;  /* 0x000000097e1c7c25 */ /* 0x000fe2000f8e00ff */
[----:B------:R-:W-:-:S03]  /*64bd0*/  ISETP.GE.U32.AND P3, PT, R30, R129, PT ;  /* 0x000000811e00720c */ /* 0x000fc60003f66070 */
        /* <DEDUP_REMOVED lines=8> */
[----:B------:R-:W-:Y:S01]  /*64c60*/  ISETP.GE.U32.AND P0, PT, R72, 0x7f000001, PT ;  /* 0x7f0000014800780c */ /* 0x000fe20003f06070 */
[----:B------:R-:W-:Y:S01]  /*64c70*/  IADD3 R30, PT, PT, -R129, R30, RZ ;  /* 0x0000001e811e7210 */ /* 0x000fe20007ffe1ff */
[----:B------:R-:W-:-:S03]  /*64c80*/  ISETP.GE.U32.AND P2, PT, R71, 0x7f000001, PT ;  /* 0x7f0000014700780c */ /* 0x000fc60003f46070 */
[----:B------:R-:W-:Y:S01]  /*64c90*/  @!P3 IADD3 R30, PT, PT, R30, 0x7f000001, RZ ;  /* 0x7f0000011e1eb810 */ /* 0x000fe20007ffe0ff */
[----:B------:R-:W-:-:S03]  /*64ca0*/  IMAD.WIDE.U32 R28, R127, UR10, RZ ;  /* 0x0000000a7f1c7c25 */ /* 0x000fc6000f8e00ff */
[----:B------:R-:W-:-:S03]  /*64cb0*/  IADD3 R70, PT, PT, R50, R30, RZ ;  /* 0x0000001e32467210 */ /* 0x000fc60007ffe0ff */
[----:B------:R-:W-:Y:S02]  /*64cc0*/  @P1 IADD3 R73, PT, PT, R73, -0x7f000001, RZ ;  /* 0x80ffffff49491810 */ /* 0x000fe40007ffe0ff */
[----:B------:R-:W-:Y:S01]  /*64cd0*/  @P0 IADD3 R72, PT, PT, R72, -0x7f000001, RZ ;  /* 0x80ffffff48480810 */ /* 0x000fe20007ffe0ff */
[----:B------:R-:W-:Y:S01]  /*64ce0*/  IMAD R74, R28, 0x7effffff, RZ ;  /* 0x7effffff1c4a7824 */ /* 0x000fe200078e02ff */
[----:B------:R-:W-:Y:S01]  /*64cf0*/  @P2 IADD3 R71, PT, PT, R71, -0x7f000001, RZ ;  /* 0x80ffffff47472810 */ /* 0x000fe20007ffe0ff */
[----:B------:R-:W-:Y:S02]  /*64d00*/  ISETP.GE.U32.AND P2, PT, R70, 0x7f000001, PT ;  /* 0x7f0000014600780c */ /* 0x000fe40003f46070 */
[----:B------:R-:W-:Y:S01]  /*64d10*/  IMAD.HI.U32 R74, R74, 0x7f000001, R28 ;  /* 0x7f0000014a4a7827 */ /* 0x000fe200078e001c */
[----:B------:R-:W-:Y:S02]  /*64d20*/  IADD3 R73, PT, PT, R34, R73, RZ ;  /* 0x0000004922497210 */ /* 0x000fe40007ffe0ff */
[----:B------:R-:W-:-:S02]  /*64d30*/  IADD3 R71, PT, PT, R72, R71, RZ ;  /* 0x0000004748477210 */ /* 0x000fc40007ffe0ff */
[----:B------:R-:W-:Y:S01]  /*64d40*/  ISETP.GE.U32.AND P1, PT, R74, 0x7f000001, PT ;  /* 0x7f0000014a00780c */ /* 0x000fe20003f26070 */
[----:B------:R-:W-:Y:S02]  /*64d50*/  ISETP.GE.U32.AND P0, PT, R73, 0x7f000001, PT ;  /* 0x7f0000014900780c */ /* 0x000fe40003f06070 */
[----:B------:R-:W-:Y:S01]  /*64d60*/  ISETP.GE.U32.AND P3, PT, R71, 0x7f000001, PT ;  /* 0x7f0000014700780c */ /* 0x000fe20003f66070 */
[----:B------:R-:W-:Y:S02]  /*64d70*/  IMAD.WIDE.U32 R28, R130, UR11, RZ ;  /* 0x0000000b821c7c25 */ /* 0x000fe4000f8e00ff */
[----:B------:R-:W4:Y:S01]  /*64d80*/  LDL.LU R130, [R1+0x498] ;  /* 0x0004980001827983 */ /* 0x000f220000300800 */
[----:B------:R-:W-:Y:S01]  /*64d90*/  @P2 IADD3 R70, PT, PT, R70, -0x7f000001, RZ ;  /* 0x80ffffff46462810 */ /* 0x000fe20007ffe0ff */
[----:B------:R-:W-:-:S04]  /*64da0*/  IMAD R75, R28, 0x7effffff, RZ ;  /* 0x7effffff1c4b7824 */ /* 0x000fc800078e02ff */
[----:B------:R-:W-:Y:S01]  /*64db0*/  IMAD.WIDE.U32 R30, R70, R70, RZ ;  /* 0x00000046461e7225 */ /* 0x000fe200078e00ff */
[----:B------:R-:W-:Y:S02]  /*64dc0*/  @P1 IADD3 R74, PT, PT, R74, -0x7f000001, RZ ;  /* 0x80ffffff4a4a1810 */ /* 0x000fe40007ffe0ff */
[----:B------:R-:W-:Y:S02]  /*64dd0*/  @P0 IADD3 R73, PT, PT, R73, -0x7f000001, RZ ;  /* 0x80ffffff49490810 */ /* 0x000fe40007ffe0ff */
[----:B------:R-:W-:Y:S01]  /*64de0*/  @P3 IADD3 R71, PT, PT, R71, -0x7f000001, RZ ;  /* 0x80ffffff47473810 */ /* 0x000fe20007ffe0ff */
[----:B------:R-:W-:-:S04]  /*64df0*/  IMAD.HI.U32 R75, R75, 0x7f000001, R28 ;  /* 0x7f0000014b4b7827 */ /* 0x000fc800078e001c */
[----:B------:R-:W-:Y:S01]  /*64e00*/  IMAD R28, R30, 0x7effffff, RZ ;  /* 0x7effffff1e1c7824 */ /* 0x000fe200078e02ff */
[----:B------:R-:W-:Y:S02]  /*64e10*/  IADD3 R74, PT, PT, R34, R74, RZ ;  /* 0x0000004a224a7210 */ /* 0x000fe40007ffe0ff */
[----:B------:R-:W-:Y:S01]  /*64e20*/  IADD3 R71, PT, PT, R73, R71, RZ ;  /* 0x0000004749477210 */ /* 0x000fe20007ffe0ff */
[----:B------:R-:W-:Y:S01]  /*64e30*/  IMAD.HI.U32 R30, R28, 0x7f000001, R30 ;  /* 0x7f0000011c1e7827 */ /* 0x000fe200078e001e */
[----:B------:R-:W-:Y:S01]  /*64e40*/  ISETP.GE.U32.AND P1, PT, R75, 0x7f000001, PT ;  /* 0x7f0000014b00780c */ /* 0x000fe20003f26070 */
[----:B------:R-:W-:Y:S02]  /*64e50*/  ISETP.GE.U32.AND P0, PT, R74, 0x7f000001, PT ;  /* 0x7f0000014a00780c */ /* 0x000fe40003f06070 */
[----:B------:R-:W-:Y:S01]  /*64e60*/  ISETP.GE.U32.AND P3, PT, R71, 0x7f000001, PT ;  /* 0x7f0000014700780c */ /* 0x000fe20003f66070 */
[----:B------:R-:W-:Y:S01]  /*64e70*/  ISETP.GE.U32.AND P2, PT, R30, 0x7f000001, PT ;  /* 0x7f0000011e00780c */ /* 0x000fe20003f46070 */
[----:B------:R-:W-:-:S04]  /*64e80*/  IMAD.WIDE.U32 R28, R131, UR12, RZ ;  /* 0x0000000c831c7c25 */ /* 0x000fc8000f8e00ff */
[----:B------:R-:W-:-:S04]  /*64e90*/  IMAD R76, R28, 0x7effffff, RZ ;  /* 0x7effffff1c4c7824 */ /* 0x000fc800078e02ff */
[----:B------:R-:W-:Y:S02]  /*64ea0*/  @P1 IADD3 R75, PT, PT, R75, -0x7f000001, RZ ;  /* 0x80ffffff4b4b1810 */ /* 0x000fe40007ffe0ff */
[----:B------:R-:W-:Y:S02]  /*64eb0*/  @P0 IADD3 R74, PT, PT, R74, -0x7f000001, RZ ;  /* 0x80ffffff4a4a0810 */ /* 0x000fe40007ffe0ff */
[----:B------:R-:W-:Y:S02]  /*64ec0*/  @P3 IADD3 R71, PT, PT, R71, -0x7f000001, RZ ;  /* 0x80ffffff47473810 */ /* 0x000fe40007ffe0ff */
[----:B------:R-:W-:Y:S01]  /*64ed0*/  @P2 IADD3 R30, PT, PT, R30, -0x7f000001, RZ ;  /* 0x80ffffff1e1e2810 */ /* 0x000fe20007ffe0ff */
[----:B------:R-:W-:Y:S01]  /*64ee0*/  IMAD.HI.U32 R76, R76, 0x7f000001, R28 ;  /* 0x7f0000014c4c7827 */ /* 0x000fe200078e001c */
[----:B------:R-:W-:Y:S02]  /*64ef0*/  IADD3 R75, PT, PT, R34, R75, RZ ;  /* 0x0000004b224b7210 */ /* 0x000fe40007ffe0ff */
[----:B------:R-:W-:Y:S01]  /*64f00*/  IADD3 R71, PT, PT, R74, R71, RZ ;  /* 0x000000474a477210 */ /* 0x000fe20007ffe0ff */
[----:B------:R-:W-:Y:S01]  /*64f10*/  IMAD.WIDE.U32 R28, R30, R70, RZ ;  /* 0x000000461e1c7225 */ /* 0x000fe200078e00ff */
[----:B------:R-:W-:Y:S01]  /*64f20*/  ISETP.GE.U32.AND P1, PT, R76, 0x7f000001, PT ;  /* 0x7f0000014c00780c */ /* 0x000fe20003f26070 */
[----:B------:R-:W-:-:S02]  /*64f30*/  ISETP.GE.U32.AND P0, PT, R75, 0x7f000001, PT ;  /* 0x7f0000014b00780c */ /* 0x000fc40003f06070 */
[----:B------:R-:W-:Y:S01]  /*64f40*/  ISETP.GE.U32.AND P3, PT, R71, 0x7f000001, PT ;  /* 0x7f0000014700780c */ /* 0x000fe20003f66070 */
[----:B------:R-:W-:-:S04]  /*64f50*/  IMAD R70, R28, 0x7effffff, RZ ;  /* 0x7effffff1c467824 */ /* 0x000fc800078e02ff */
[----:B------:R-:W-:-:S04]  /*64f60*/  IMAD.HI.U32 R70, R70, 0x7f000001, R28 ;  /* 0x7f00000146467827 */ /* 0x000fc800078e001c */
[----:B------:R-:W-:Y:S01]  /*64f70*/  IMAD.WIDE.U32 R30, R135, UR13, RZ ;  /* 0x0000000d871e7c25 */ /* 0x000fe2000f8e00ff */
[----:B------:R-:W-:-:S03]  /*64f80*/  ISETP.GE.U32.AND P2, PT, R70, 0x7f000001, PT ;  /* 0x7f0000014600780c */ /* 0x000fc60003f46070 */
[----:B------:R-:W-:Y:S01]  /*64f90*/  IMAD R28, R30, 0x7effffff, RZ ;  /* 0x7effffff1e1c7824 */ /* 0x000fe200078e02ff */
        /* <DEDUP_REMOVED lines=8> */
[----:B------:R-:W-:Y:S01]  /*65020*/  @P2 IADD3 R70, PT, PT, R70, -0x7f000001, RZ ;  /* 0x80ffffff46462810 */ /* 0x000fe20007ffe0ff */
        /* <DEDUP_REMOVED lines=9> */
[----:B------:R-:W-:Y:S01]  /*650c0*/  ISETP.GE.U32.AND P1, PT, R119, 0x7f000001, PT ;  /* 0x7f0000017700780c */ /* 0x000fe20003f26070 */
[----:B------:R-:W-:Y:S02]  /*650d0*/  ISETP.GE.U32.AND P0, PT, R77, 0x7f000001, PT ;  /* 0x7f0000014d00780c */ /* 0x000fe40003f06070 */
[----:B------:R-:W-:-:S04]  /*650e0*/  IMAD R120, R28, 0x7effffff, RZ ;  /* 0x7effffff1c787824 */ /* 0x000fc800078e02ff */
[----:B------:R-:W-:Y:S01]  /*650f0*/  IMAD.HI.U32 R120, R120, 0x7f000001, R28 ;  /* 0x7f00000178787827 */ /* 0x000fe200078e001c */
[----:B--2---:R-:W-:Y:S01]  /*65100*/  ISETP.GE.U32.AND P2, PT, R70, R125, PT ;  /* 0x0000007d4600720c */ /* 0x004fe20003f46070 */
[----:B------:R-:W-:Y:S02]  /*65110*/  IADD3 R71, PT, PT, -R125, R70, RZ ;  /* 0x000000467d477210 */ /* 0x000fe40007ffe1ff */
[----:B------:R-:W-:-:S10]  /*65120*/  IADD3 R70, PT, PT, R76, R31, RZ ;  /* 0x0000001f4c467210 */ /* 0x000fd40007ffe0ff */
[----:B------:R-:W-:Y:S01]  /*65130*/  @!P2 IADD3 R71, PT, PT, R71, 0x7f000001, RZ ;  /* 0x7f0000014747a810 */ /* 0x000fe20007ffe0ff */
[----:B------:R-:W-:-:S04]  /*65140*/  ISETP.GE.U32.AND P2, PT, R70, 0x7f000001, PT ;  /* 0x7f0000014600780c */ /* 0x000fc80003f46070 */
[----:B---3--:R-:W-:-:S04]  /*65150*/  IMAD.WIDE.U32 R30, R33, R71, RZ ;  /* 0x00000047211e7225 */ /* 0x008fc800078e00ff */
[----:B----4-:R-:W-:-:S04]  /*65160*/  IMAD.WIDE.U32 R32, R32, R71, RZ ;  /* 0x0000004720207225 */ /* 0x010fc800078e00ff */
[----:B------:R-:W-:Y:S02]  /*65170*/  IMAD R121, R30, 0x7effffff, RZ ;  /* 0x7effffff1e797824 */ /* 0x000fe400078e02ff */
[----:B------:R-:W-:-:S04]  /*65180*/  IMAD.WIDE.U32 R28, R65, R71, RZ ;  /* 0x00000047411c7225 */ /* 0x000fc800078e00ff */
[----:B------:R-:W-:Y:S02]  /*65190*/  IMAD R122, R32, 0x7effffff, RZ ;  /* 0x7effffff207a7824 */ /* 0x000fe400078e02ff */
[----:B------:R-:W-:-:S04]  /*651a0*/  IMAD.HI.U32 R121, R121, 0x7f000001, R30 ;  /* 0x7f00000179797827 */ /* 0x000fc800078e001e */
[----:B------:R-:W-:-:S04]  /*651b0*/  IMAD.WIDE.U32 R30, R68, R71, RZ ;  /* 0x00000047441e7225 */ /* 0x000fc800078e00ff */
[----:B------:R-:W-:Y:S01]  /*651c0*/  IMAD.HI.U32 R32, R122, 0x7f000001, R32 ;  /* 0x7f0000017a207827 */ /* 0x000fe200078e0020 */
[----:B------:R-:W-:Y:S02]  /*651d0*/  @P1 IADD3 R119, PT, PT, R119, -0x7f000001, RZ ;  /* 0x80ffffff77771810 */ /* 0x000fe40007ffe0ff */
[----:B------:R-:W-:Y:S02]  /*651e0*/  @P0 IADD3 R77, PT, PT, R77, -0x7f000001, RZ ;  /* 0x80ffffff4d4d0810 */ /* 0x000fe40007ffe0ff */
[----:B------:R-:W-:Y:S01]  /*651f0*/  @P2 IADD3 R70, PT, PT, R70, -0x7f000001, RZ ;  /* 0x80ffffff46462810 */ /* 0x000fe20007ffe0ff */
[----:B------:R-:W-:Y:S02]  /*65200*/  IMAD R65, R28, 0x7effffff, RZ ;  /* 0x7effffff1c417824 */ /* 0x000fe400078e02ff */
[----:B------:R-:W-:Y:S01]  /*65210*/  IMAD R33, R30, 0x7effffff, RZ ;  /* 0x7effffff1e217824 */ /* 0x000fe200078e02ff */
[----:B------:R-:W-:Y:S01]  /*65220*/  ISETP.GE.U32.AND P2, PT, R121, 0x7f000001, PT ;  /* 0x7f0000017900780c */ /* 0x000fe20003f46070 */
[----:B------:R-:W-:-:S04]  /*65230*/  IMAD.HI.U32 R65, R65, 0x7f000001, R28 ;  /* 0x7f00000141417827 */ /* 0x000fc800078e001c */
[----:B------:R-:W-:Y:S01]  /*65240*/  IMAD.HI.U32 R30, R33, 0x7f000001, R30 ;  /* 0x7f000001211e7827 */ /* 0x000fe200078e001e */
[----:B------:R-:W-:Y:S02]  /*65250*/  IADD3 R33, PT, PT, R34, R119, RZ ;  /* 0x0000007722217210 */ /* 0x000fe40007ffe0ff */
[----:B------:R-:W-:Y:S01]  /*65260*/  IADD3 R70, PT, PT, R77, R70, RZ ;  /* 0x000000464d467210 */ /* 0x000fe20007ffe0ff */
[----:B------:R-:W-:Y:S01]  /*65270*/  ISETP.GE.U32.AND P1, PT, R120, 0x7f000001, PT ;  /* 0x7f0000017800780c */ /* 0x000fe20003f26070 */
[----:B------:R-:W-:Y:S01]  /*65280*/  ISETP.GE.U32.AND P4, PT, R65, 0x7f000001, PT ;  /* 0x7f0000014100780c */ /* 0x000fe20003f86070 */
[----:B------:R-:W-:Y:S02]  /*65290*/  ISETP.GE.U32.AND P0, PT, R33, 0x7f000001, PT ;  /* 0x7f0000012100780c */ /* 0x000fe40003f06070 */
[----:B------:R-:W-:Y:S01]  /*652a0*/  ISETP.GE.U32.AND P6, PT, R70, 0x7f000001, PT ;  /* 0x7f0000014600780c */ /* 0x000fe20003fc6070 */
[----:B------:R-:W-:Y:S01]  /*652b0*/  ISETP.GE.U32.AND P3, PT, R32, 0x7f000001, PT ;  /* 0x7f0000012000780c */ /* 0x000fe20003f66070 */
[----:B------:R-:W-:Y:S01]  /*652c0*/  ISETP.GE.U32.AND P5, PT, R30, 0x7f000001, PT ;  /* 0x7f0000011e00780c */ /* 0x000fe20003fa6070 */
[----:B------:R-:W-:Y:S01]  /*652d0*/  @P2 IADD3 R121, PT, PT, R121, -0x7f000001, RZ ;  /* 0x80ffffff79792810 */ /* 0x000fe20007ffe0ff */
[----:B------:R-:W-:-:S03]  /*652e0*/  IMAD.WIDE.U32 R28, R133, UR16, RZ ;  /* 0x00000010851c7c25 */ /* 0x000fc6000f8e00ff */
[----:B------:R-:W-:Y:S02]  /*652f0*/  IADD3 R62, PT, PT, R121, R62, RZ ;  /* 0x0000003e793e7210 */ /* 0x000fe40007ffe0ff */
[----:B------:R-:W-:Y:S02]  /*65300*/  @P1 IADD3 R120, PT, PT, R120, -0x7f000001, RZ ;  /* 0x80ffffff78781810 */ /* 0x000fe40007ffe0ff */
[----:B------:R-:W-:Y:S01]  /*65310*/  @P4 IADD3 R65, PT, PT, R65, -0x7f000001, RZ ;  /* 0x80ffffff41414810 */ /* 0x000fe20007ffe0ff */
[----:B------:R-:W-:Y:S01]  /*65320*/  IMAD R31, R28, 0x7effffff, RZ ;  /* 0x7effffff1c1f7824 */ /* 0x000fe200078e02ff */
[----:B------:R-:W-:Y:S02]  /*65330*/  @P0 IADD3 R33, PT, PT, R33, -0x7f000001, RZ ;  /* 0x80ffffff21210810 */ /* 0x000fe40007ffe0ff */
[----:B------:R-:W-:Y:S01]  /*65340*/  @P6 IADD3 R70, PT, PT, R70, -0x7f000001, RZ ;  /* 0x80ffffff46466810 */ /* 0x000fe20007ffe0ff */
[----:B------:R-:W-:Y:S01]  /*65350*/  ISETP.GE.U32.AND P2, PT, R62, 0x7f000001, PT ;  /* 0x7f0000013e00780c */ /* 0x000fe20003f46070 */
[----:B------:R-:W-:-:S02]  /*65360*/  IADD3 R64, PT, PT, R65, R64, RZ ;  /* 0x0000004041407210 */ /* 0x000fc40007ffe0ff */
[----:B------:R-:W-:Y:S01]  /*65370*/  @P3 IADD3 R32, PT, PT, R32, -0x7f000001, RZ ;  /* 0x80ffffff20203810 */ /* 0x000fe20007ffe0ff */
[----:B------:R-:W-:Y:S01]  /*65380*/  IMAD.HI.U32 R31, R31, 0x7f000001, R28 ;  /* 0x7f0000011f1f7827 */ /* 0x000fe200078e001c */
[----:B------:R-:W-:Y:S02]  /*65390*/  IADD3 R65, PT, PT, R34, R120, RZ ;  /* 0x0000007822417210 */ /* 0x000fe40007ffe0ff */
[----:B------:R-:W-:Y:S02]  /*653a0*/  IADD3 R70, PT, PT, R33, R70, RZ ;  /* 0x0000004621467210 */ /* 0x000fe40007ffe0ff */
[----:B------:R-:W-:Y:S02]  /*653b0*/  @P5 IADD3 R30, PT, PT, R30, -0x7f000001, RZ ;  /* 0x80ffffff1e1e5810 */ /* 0x000fe40007ffe0ff */
[----:B------:R-:W-:Y:S01]  /*653c0*/  IADD3 R32, PT, PT, R32, R63, RZ ;  /* 0x0000003f20207210 */ /* 0x000fe20007ffe0ff */
[----:B------:R-:W-:Y:S01]  /*653d0*/  ISETP.GE.U32.AND P1, PT, R31, 0x7f000001, PT ;  /* 0x7f0000011f00780c */ /* 0x000fe20003f26070 */
[----:B------:R-:W-:Y:S01]  /*653e0*/  ISETP.GE.U32.AND P0, PT, R65, 0x7f000001, PT ;  /* 0x7f0000014100780c */ /* 0x000fe20003f06070 */
[----:B------:R-:W-:Y:S01]  /*653f0*/  ISETP.GE.U32.AND P5, PT, R70, 0x7f000001, PT ;  /* 0x7f0000014600780c */ /* 0x000fe20003fa6070 */
[----:B------:R-:W-:Y:S01]  /*65400*/  IADD3 R63, PT, PT, R30, R59, RZ ;  /* 0x0000003b1e3f7210 */ /* 0x000fe20007ffe0ff */
[----:B------:R-:W-:Y:S01]  /*65410*/  ISETP.GE.U32.AND P3, PT, R32, 0x7f000001, PT ;  /* 0x7f0000012000780c */ /* 0x000fe20003f66070 */
[----:B------:R0:W-:Y:S01]  /*65420*/  STL [R1+0x110], R62 ;  /* 0x0001103e01007387 */ /* 0x0001e20000100800 */
[----:B------:R-:W-:Y:S01]  /*65430*/  ISETP.GE.U32.AND P4, PT, R64, 0x7f000001, PT ;  /* 0x7f0000014000780c */ /* 0x000fe20003f86070 */
[----:B------:R-:W-:Y:S01]  /*65440*/  IMAD.WIDE.U32 R28, R143, UR17, RZ ;  /* 0x000000118f1c7c25 */ /* 0x000fe2000f8e00ff */
[----:B0-----:R-:W-:Y:S01]  /*65450*/  @P2 IADD3 R62, PT, PT, R62, -0x7f000001, RZ ;  /* 0x80ffffff3e3e2810 */ /* 0x001fe20007ffe0ff */
[----:B------:R-:W-:-:S04]  /*65460*/  ISETP.GE.U32.AND P2, PT, R63, 0x7f000001, PT ;  /* 0x7f0000013f00780c */ /* 0x000fc80003f46070 */
[----:B------:R-:W-:Y:S02]  /*65470*/  @P1 IADD3 R31, PT, PT, R31, -0x7f000001, RZ ;  /* 0x80ffffff1f1f1810 */ /* 0x000fe40007ffe0ff */
[----:B------:R-:W-:Y:S02]  /*65480*/  @P0 IADD3 R65, PT, PT, R65, -0x7f000001, RZ ;  /* 0x80ffffff41410810 */ /* 0x000fe40007ffe0ff */
[----:B------:R-:W-:Y:S01]  /*65490*/  @P5 IADD3 R70, PT, PT, R70, -0x7f000001, RZ ;  /* 0x80ffffff46465810 */ /* 0x000fe20007ffe0ff */
[----:B------:R-:W-:Y:S01]  /*654a0*/  IMAD R30, R28, 0x7effffff, RZ ;  /* 0x7effffff1c1e7824 */ /* 0x000fe200078e02ff */
[----:B------:R-:W-:Y:S04]  /*654b0*/  STL [R1+0x110], R62 ;  /* 0x0001103e01007387 */ /* 0x000fe80000100800 */
[----:B------:R0:W-:Y:S01]  /*654c0*/  STL [R1+0x114], R32 ;  /* 0x0001142001007387 */ /* 0x0001e20000100800 */
[----:B------:R-:W-:-:S03]  /*654d0*/  IMAD.HI.U32 R30, R30, 0x7f000001, R28 ;  /* 0x7f0000011e1e7827 */ /* 0x000fc600078e001c */
[----:B------:R1:W-:Y:S01]  /*654e0*/  STL [R1+0x118], R64 ;  /* 0x0001184001007387 */ /* 0x0003e20000100800 */
[----:B------:R-:W-:Y:S02]  /*654f0*/  IADD3 R59, PT, PT, R34, R31, RZ ;  /* 0x0000001f223b7210 */ /* 0x000fe40007ffe0ff */
[----:B------:R-:W-:Y:S01]  /*65500*/  IADD3 R70, PT, PT, R65, R70, RZ ;  /* 0x0000004641467210 */ /* 0x000fe20007ffe0ff */
[----:B------:R2:W-:Y:S01]  /*65510*/  STL [R1+0x11c], R63 ;  /* 0x00011c3f01007387 */ /* 0x0005e20000100800 */
[----:B0-----:R-:W-:Y:S02]  /*65520*/  @P3 IADD3 R32, PT, PT, R32, -0x7f000001, RZ ;  /* 0x80ffffff20203810 */ /* 0x001fe40007ffe0ff */
[----:B-1----:R-:W-:Y:S02]  /*65530*/  @P4 IADD3 R64, PT, PT, R64, -0x7f000001, RZ ;  /* 0x80ffffff40404810 */ /* 0x002fe40007ffe0ff */
[----:B--2---:R-:W-:Y:S01]  /*65540*/  @P2 IADD3 R63, PT, PT, R63, -0x7f000001, RZ ;  /* 0x80ffffff3f3f2810 */ /* 0x004fe20007ffe0ff */
[----:B------:R0:W-:Y:S01]  /*65550*/  STL [R1+0x114], R32 ;  /* 0x0001142001007387 */ /* 0x0001e20000100800 */
[----:B------:R-:W-:Y:S01]  /*65560*/  ISETP.GE.U32.AND P1, PT, R30, 0x7f000001, PT ;  /* 0x7f0000011e00780c */ /* 0x000fe20003f26070 */
[----:B------:R-:W-:Y:S01]  /*65570*/  ISETP.GE.U32.AND P0, PT, R59, 0x7f000001, PT ;  /* 0x7f0000013b00780c */ /* 0x000fe20003f06070 */
[----:B------:R-:W-:Y:S01]  /*65580*/  ISETP.GE.U32.AND P2, PT, R70, 0x7f000001, PT ;  /* 0x7f0000014600780c */ /* 0x000fe20003f46070 */
[----:B------:R1:W-:Y:S04]  /*65590*/  STL [R1+0x118], R64 ;  /* 0x0001184001007387 */ /* 0x0003e80000100800 */
[----:B------:R2:W-:Y:S04]  /*655a0*/  STL [R1+0x11c], R63 ;  /* 0x00011c3f01007387 */ /* 0x0005e80000100800 */
[----:B------:R-:W3:Y:S01]  /*655b0*/  LD.E R123, desc[UR22][R12.64+0xd60] ;  /* 0x000d60160c7b7980 */ /* 0x000ee2000c101900 */
[----:B------:R-:W-:-:S03]  /*655c0*/  IMAD.WIDE.U32 R28, R138, UR18, RZ ;  /* 0x000000128a1c7c25 */ /* 0x000fc6000f8e00ff */
[----:B------:R-:W4:Y:S04]  /*655d0*/  LD.E R121, desc[UR22][R12.64+0xd68] ;  /* 0x000d68160c797980 */ /* 0x000f28000c101900 */
[----:B0-----:R-:W3:Y:S04]  /*655e0*/  LD.E R32, desc[UR22][R12.64+0xd64] ;  /* 0x000d64160c207980 */ /* 0x001ee8000c101900 */
[----:B------:R0:W3:Y:S01]  /*655f0*/  LD.E R122, desc[UR22][R12.64+0xd6c] ;  /* 0x000d6c160c7a7980 */ /* 0x0000e2000c101900 */
[----:B------:R-:W-:-:S03]  /*65600*/  IMAD R31, R28, 0x7effffff, RZ ;  /* 0x7effffff1c1f7824 */ /* 0x000fc600078e02ff */
[----:B------:R-:W3:Y:S04]  /*65610*/  LDL R120, [R1+0x110] ;  /* 0x0001100001787983 */ /* 0x000ee80000100800 */
[----:B------:R-:W3:Y:S01]  /*65620*/  LDL R71, [R1+0x114] ;  /* 0x0001140001477983 */ /* 0x000ee20000100800 */
[----:B------:R-:W-:Y:S02]  /*65630*/  @P1 IADD3 R30, PT, PT, R30, -0x7f000001, RZ ;  /* 0x80ffffff1e1e1810 */ /* 0x000fe40007ffe0ff */
[----:B------:R-:W-:Y:S02]  /*65640*/  @P0 IADD3 R59, PT, PT, R59, -0x7f000001, RZ ;  /* 0x80ffffff3b3b0810 */ /* 0x000fe40007ffe0ff */
[----:B------:R-:W-:Y:S01]  /*65650*/  @P2 IADD3 R70, PT, PT, R70, -0x7f000001, RZ ;  /* 0x80ffffff46462810 */ /* 0x000fe20007ffe0ff */
[----:B------:R-:W-:Y:S01]  /*65660*/  IMAD.HI.U32 R28, R31, 0x7f000001, R28 ;  /* 0x7f0000011f1c7827 */ /* 0x000fe200078e001c */
[----:B------:R-:W4:Y:S01]  /*65670*/  LDL R68, [R1+0x118] ;  /* 0x0001180001447983 */ /* 0x000f220000100800 */
[----:B------:R-:W-:-:S02]  /*65680*/  IADD3 R62, PT, PT, R34, R30, RZ ;  /* 0x0000001e223e7210 */ /* 0x000fc40007ffe0ff */
[----:B------:R-:W-:Y:S01]  /*65690*/  IADD3 R70, PT, PT, R59, R70, RZ ;  /* 0x000000463b467210 */ /* 0x000fe20007ffe0ff */
[----:B------:R-:W-:Y:S02]  /*656a0*/  ISETP.GE.U32.AND P1, PT, R28, 0x7f000001, PT ;  /* 0x7f0000011c00780c */ /* 0x000fe40003f26070 */
[----:B------:R-:W-:Y:S02]  /*656b0*/  ISETP.GE.U32.AND P0, PT, R62, 0x7f000001, PT ;  /* 0x7f0000013e00780c */ /* 0x000fe40003f06070 */
[----:B------:R-:W-:Y:S01]  /*656c0*/  ISETP.GE.U32.AND P2, PT, R70, 0x7f000001, PT ;  /* 0x7f0000014600780c */ /* 0x000fe20003f46070 */
[----:B0-----:R-:W-:-:S04]  /*656d0*/  IMAD.WIDE.U32 R12, R137, UR19, RZ ;  /* 0x00000013890c7c25 */ /* 0x001fc8000f8e00ff */
[----:B-1----:R-:W-:-:S04]  /*656e0*/  IMAD R64, R12, 0x7effffff, RZ ;  /* 0x7effffff0c407824 */ /* 0x002fc800078e02ff */
[----:B------:R-:W-:Y:S02]  /*656f0*/  @P1 IADD3 R28, PT, PT, R28, -0x7f000001, RZ ;  /* 0x80ffffff1c1c1810 */ /* 0x000fe40007ffe0ff */
[----:B------:R-:W-:Y:S02]  /*65700*/  @P0 IADD3 R62, PT, PT, R62, -0x7f000001, RZ ;  /* 0x80ffffff3e3e0810 */ /* 0x000fe40007ffe0ff */
[----:B------:R-:W-:Y:S02]  /*65710*/  @P2 IADD3 R70, PT, PT, R70, -0x7f000001, RZ ;  /* 0x80ffffff46462810 */ /* 0x000fe40007ffe0ff */
[----:B--2---:R-:W-:Y:S01]  /*65720*/  IADD3 R63, PT, PT, R34, R28, RZ ;  /* 0x0000001c223f7210 */ /* 0x004fe20007ffe0ff */
[----:B------:R-:W-:Y:S01]  /*65730*/  IMAD.HI.U32 R64, R64, 0x7f000001, R12 ;  /* 0x7f00000140407827 */ /* 0x000fe200078e000c */
[----:B------:R-:W-:-:S03]  /*65740*/  IADD3 R28, PT, PT, R62, R70, RZ ;  /* 0x000000463e1c7210 */ /* 0x000fc60007ffe0ff */
[----:B------:R-:W-:Y:S01]  /*65750*/  ISETP.GE.U32.AND P0, PT, R63, 0x7f000001, PT ;  /* 0x7f0000013f00780c */ /* 0x000fe20003f06070 */
[----:B------:R-:W-:Y:S01]  /*65760*/  ISETP.GE.U32.AND P1, PT, R64, 0x7f000001, PT ;  /* 0x7f0000014000780c */ /* 0x000fe20003f26070 */
[----:B------:R-:W-:Y:S01]  /*65770*/  IMAD.WIDE.U32 R12, R136, UR20, RZ ;  /* 0x00000014880c7c25 */ /* 0x000fe2000f8e00ff */
[----:B------:R-:W2:Y:S01]  /*65780*/  LDL R70, [R1+0x11c] ;  /* 0x00011c0001467983 */ /* 0x000ea20000100800 */
[----:B------:R-:W-:Y:S02]  /*65790*/  ISETP.GE.U32.AND P2, PT, R28, 0x7f000001, PT ;  /* 0x7f0000011c00780c */ /* 0x000fe40003f46070 */
[----:B------:R-:W-:-:S07]  /*657a0*/  IMAD R29, R12, 0x7effffff, RZ ;  /* 0x7effffff0c1d7824 */ /* 0x000fce00078e02ff */
[----:B------:R-:W-:Y:S02]  /*657b0*/  @P0 IADD3 R63, PT, PT, R63, -0x7f000001, RZ ;  /* 0x80ffffff3f3f0810 */ /* 0x000fe40007ffe0ff */
[----:B------:R-:W-:Y:S02]  /*657c0*/  @P1 IADD3 R64, PT, PT, R64, -0x7f000001, RZ ;  /* 0x80ffffff40401810 */ /* 0x000fe40007ffe0ff */
[----:B------:R-:W-:Y:S01]  /*657d0*/  @P2 IADD3 R28, PT, PT, R28, -0x7f000001, RZ ;  /* 0x80ffffff1c1c2810 */ /* 0x000fe20007ffe0ff */
[----:B------:R-:W-:Y:S01]  /*657e0*/  IMAD.HI.U32 R29, R29, 0x7f000001, R12 ;  /* 0x7f0000011d1d7827 */ /* 0x000fe200078e000c */
[----:B------:R-:W-:Y:S01]  /*657f0*/  IADD3 R64, PT, PT, R34, R64, RZ ;  /* 0x0000004022407210 */ /* 0x000fe20007ffe0ff */
[----:B------:R-:W2:Y:S01]  /*65800*/  LDL.64 R12, [R1+0x100] ;  /* 0x00010000010c7983 */ /* 0x000ea20000100a00 */
[----:B------:R-:W-:Y:S02]  /*65810*/  IADD3 R28, PT, PT, R63, R28, RZ ;  /* 0x0000001c3f1c7210 */ /* 0x000fe40007ffe0ff */
[----:B------:R-:W-:Y:S01]  /*65820*/  ISETP.GE.U32.AND P1, PT, R29, 0x7f000001, PT ;  /* 0x7f0000011d00780c */ /* 0x000fe20003f26070 */
[----:B------:R-:W-:-:S02]  /*65830*/  ISETP.GE.U32.AND P0, PT, R64, 0x7f000001, PT ;  /* 0x7f0000014000780c */ /* 0x000fc40003f06070 */
[----:B------:R-:W-:-:S10]  /*65840*/  ISETP.GE.U32.AND P2, PT, R28, 0x7f000001, PT ;  /* 0x7f0000011c00780c */ /* 0x000fd40003f46070 */
        /* <DEDUP_REMOVED lines=14> */
[----:B------:R-:W-:-:S12]  /*65930*/  IADD3 R124, PT, PT, R69, R69, RZ ;  /* 0x00000045457c7210 */ /* 0x000fd80007ffe0ff */
[----:B------:R-:W-:Y:S01]  /*65940*/  @P0 IADD3 R119, PT, PT, R119, -0x7f000001, RZ ;  /* 0x80ffffff77770810 */ /* 0x000fe20007ffe0ff */
[----:B------:R-:W-:-:S03]  /*65950*/  ISETP.GE.U32.AND P1, PT, R124, 0x7f000001, PT ;  /* 0x7f0000017c00780c */ /* 0x000fc60003f26070 */
[----:B------:R-:W-:-:S05]  /*65960*/  IADD3 R69, PT, PT, R35, R119, RZ ;  /* 0x0000007723457210 */ /* 0x000fca0007ffe0ff */
[----:B------:R-:W-:Y:S01]  /*65970*/  ISETP.GE.U32.AND P0, PT, R69, 0x7f000001, PT ;  /* 0x7f0000014500780c */ /* 0x000fe20003f06070 */
[----:B------:R-:W-:-:S04]  /*65980*/  IMAD.WIDE.U32 R28, R72, UR7, RZ ;  /* 0x00000007481c7c25 */ /* 0x000fc8000f8e00ff */
[----:B------:R-:W-:Y:S01]  /*65990*/  @P1 IADD3 R124, PT, PT, R124, -0x7f000001, RZ ;  /* 0x80ffffff7c7c1810 */ /* 0x000fe20007ffe0ff */
[----:B------:R-:W-:-:S03]  /*659a0*/  IMAD R31, R28, 0x7effffff, RZ ;  /* 0x7effffff1c1f7824 */ /* 0x000fc600078e02ff */
[----:B------:R-:W-:-:S04]  /*659b0*/  IADD3 R72, PT, PT, R119, R124, RZ ;  /* 0x0000007c77487210 */ /* 0x000fc80007ffe0ff */
[----:B------:R-:W-:Y:S01]  /*659c0*/  @P0 IADD3 R69, PT, PT, R69, -0x7f000001, RZ ;  /* 0x80ffffff45450810 */ /* 0x000fe20007ffe0ff */
[----:B------:R-:W-:Y:S01]  /*659d0*/  IMAD.HI.U32 R31, R31, 0x7f000001, R28 ;  /* 0x7f0000011f1f7827 */ /* 0x000fe200078e001c */
[----:B------:R-:W-:Y:S02]  /*659e0*/  ISETP.GE.U32.AND P3, PT, R30, R125, PT ;  /* 0x0000007d1e00720c */ /* 0x000fe40003f66070 */
[----:B------:R-:W-:Y:S02]  /*659f0*/  IADD3 R124, PT, PT, R69, UR6, RZ ;  /* 0x00000006457c7c10 */ /* 0x000fe4000fffe0ff */
[----:B------:R-:W-:Y:S01]  /*65a00*/  ISETP.GE.U32.AND P1, PT, R31, 0x7f000001, PT ;  /* 0x7f0000011f00780c */ /* 0x000fe20003f26070 */
[----:B------:R-:W-:Y:S02]  /*65a10*/  ISETP.GE.U32.AND P0, PT, R72, 0x7f000001, PT ;  /* 0x7f0000014800780c */ /* 0x000fe40003f06070 */
[----:B------:R-:W-:Y:S01]  /*65a20*/  ISETP.GE.U32.AND P2, PT, R124, 0x7f000001, PT ;  /* 0x7f0000017c00780c */ /* 0x000fe20003f46070 */
[----:B------:R-:W-:Y:S01]  /*65a30*/  IADD3 R30, PT, PT, -R125, R30, RZ ;  /* 0x0000001e7d1e7210 */ /* 0x000fe20007ffe1ff */
[----:B------:R-:W-:-:S04]  /*65a40*/  IMAD.WIDE.U32 R28, R73, UR9, RZ ;  /* 0x00000009491c7c25 */ /* 0x000fc8000f8e00ff */
[----:B------:R-:W-:Y:S01]  /*65a50*/  @!P3 IADD3 R30, PT, PT, R30, 0x7f000001, RZ ;  /* 0x7f0000011e1eb810 */ /* 0x000fe20007ffe0ff */
[----:B------:R-:W-:-:S03]  /*65a60*/  IMAD R125, R28, 0x7effffff, RZ ;  /* 0x7effffff1c7d7824 */ /* 0x000fc600078e02ff */
[----:B------:R-:W-:Y:S02]  /*65a70*/  @P1 IADD3 R31, PT, PT, R31, -0x7f000001, RZ ;  /* 0x80ffffff1f1f1810 */ /* 0x000fe40007ffe0ff */
[----:B------:R-:W-:Y:S02]  /*65a80*/  @P0 IADD3 R72, PT, PT, R72, -0x7f000001, RZ ;  /* 0x80ffffff48480810 */ /* 0x000fe40007ffe0ff */
[----:B------:R-:W-:Y:S02]  /*65a90*/  @P2 IADD3 R124, PT, PT, R124, -0x7f000001, RZ ;  /* 0x80ffffff7c7c2810 */ /* 0x000fe40007ffe0ff */
[----:B------:R-:W-:Y:S01]  /*65aa0*/  IADD3 R35, PT, PT, R51, R30, RZ ;  /* 0x0000001e33237210 */ /* 0x000fe20007ffe0ff */
[----:B------:R-:W-:Y:S01]  /*65ab0*/  IMAD.HI.U32 R125, R125, 0x7f000001, R28 ;  /* 0x7f0000017d7d7827 */ /* 0x000fe200078e001c */
[----:B------:R-:W-:Y:S02]  /*65ac0*/  IADD3 R73, PT, PT, R119, R31, RZ ;  /* 0x0000001f77497210 */ /* 0x000fe40007ffe0ff */
[----:B------:R-:W-:Y:S01]  /*65ad0*/  IADD3 R124, PT, PT, R72, R124, RZ ;  /* 0x0000007c487c7210 */ /* 0x000fe20007ffe0ff */
[----:B------:R-:W-:Y:S01]  /*65ae0*/  ISETP.GE.U32.AND P2, PT, R35, 0x7f000001, PT ;  /* 0x7f0000012300780c */ /* 0x000fe20003f46070 */
[----:B------:R-:W-:Y:S01]  /*65af0*/  ISETP.GE.U32.AND P1, PT, R125, 0x7f000001, PT ;  /* 0x7f0000017d00780c */ /* 0x000fe20003f26070 */
[----:B------:R-:W-:-:S02]  /*65b00*/  ISETP.GE.U32.AND P0, PT, R73, 0x7f000001, PT ;  /* 0x7f0000014900780c */ /* 0x000fc40003f06070 */
[----:B------:R-:W-:Y:S01]  /*65b10*/  ISETP.GE.U32.AND P3, PT, R124, 0x7f000001, PT ;  /* 0x7f0000017c00780c */ /* 0x000fe20003f66070 */
[----:B------:R-:W-:-:S04]  /*65b20*/  IMAD.WIDE.U32 R28, R74, UR10, RZ ;  /* 0x0000000a4a1c7c25 */ /* 0x000fc8000f8e00ff */
[----:B------:R-:W-:-:S04]  /*65b30*/  IMAD R126, R28, 0x7effffff, RZ ;  /* 0x7effffff1c7e7824 */ /* 0x000fc800078e02ff */
[----:B------:R-:W-:Y:S02]  /*65b40*/  @P2 IADD3 R35, PT, PT, R35, -0x7f000001, RZ ;  /* 0x80ffffff23232810 */ /* 0x000fe40007ffe0ff */
[----:B------:R-:W-:Y:S02]  /*65b50*/  @P1 IADD3 R125, PT, PT, R125, -0x7f000001, RZ ;  /* 0x80ffffff7d7d1810 */ /* 0x000fe40007ffe0ff */
[----:B------:R-:W-:Y:S02]  /*65b60*/  @P0 IADD3 R73, PT, PT, R73, -0x7f000001, RZ ;  /* 0x80ffffff49490810 */ /* 0x000fe40007ffe0ff */
[----:B------:R-:W-:Y:S01]  /*65b70*/  @P3 IADD3 R124, PT, PT, R124, -0x7f000001, RZ ;  /* 0x80ffffff7c7c3810 */ /* 0x000fe20007ffe0ff */
[----:B------:R-:W-:-:S04]  /*65b80*/  IMAD.WIDE.U32 R30, R35, R35, RZ ;  /* 0x00000023231e7225 */ /* 0x000fc800078e00ff */
[----:B------:R-:W-:Y:S01]  /*65b90*/  IMAD.HI.U32 R126, R126, 0x7f000001, R28 ;  /* 0x7f0000017e7e7827 */ /* 0x000fe200078e001c */
[----:B------:R-:W-:Y:S02]  /*65ba0*/  IADD3 R74, PT, PT, R119, R125, RZ ;  /* 0x0000007d774a7210 */ /* 0x000fe40007ffe0ff */
[----:B------:R-:W-:Y:S01]  /*65bb0*/  IADD3 R124, PT, PT, R73, R124, RZ ;  /* 0x0000007c497c7210 */ /* 0x000fe20007ffe0ff */
[----:B------:R-:W-:Y:S01]  /*65bc0*/  IMAD R28, R30, 0x7effffff, RZ ;  /* 0x7effffff1e1c7824 */ /* 0x000fe200078e02ff */
[----:B------:R-:W-:Y:S01]  /*65bd0*/  ISETP.GE.U32.AND P1, PT, R126, 0x7f000001, PT ;  /* 0x7f0000017e00780c */ /* 0x000fe20003f26070 */
[----:B------:R-:W-:Y:S02]  /*65be0*/  ISETP.GE.U32.AND P0, PT, R74, 0x7f000001, PT ;  /* 0x7f0000014a00780c */ /* 0x000fe40003f06070 */
[----:B------:R-:W-:Y:S01]  /*65bf0*/  ISETP.GE.U32.AND P3, PT, R124, 0x7f000001, PT ;  /* 0x7f0000017c00780c */ /* 0x000fe20003f66070 */
        /* <DEDUP_REMOVED lines=10> */
[----:B------:R-:W-:Y:S01]  /*65ca0*/  @P2 IADD3 R30, PT, PT, R30, -0x7f000001, RZ ;  /* 0x80ffffff1e1e2810 */ /* 0x000fe20007ffe0ff */
[----:B------:R-:W-:Y:S01]  /*65cb0*/  ISETP.GE.U32.AND P1, PT, R125, 0x7f000001, PT ;  /* 0x7f0000017d00780c */ /* 0x000fe20003f26070 */
[----:B------:R-:W-:Y:S01]  /*65cc0*/  ISETP.GE.U32.AND P0, PT, R75, 0x7f000001, PT ;  /* 0x7f0000014b00780c */ /* 0x000fe20003f06070 */
[----:B------:R-:W-:-:S02]  /*65cd0*/  ISETP.GE.U32.AND P3, PT, R124, 0x7f000001, PT ;  /* 0x7f0000017c00780c */ /* 0x000fc40003f66070 */
[----:B------:R-:W-:-:S04]  /*65ce0*/  IMAD.WIDE.U32 R28, R30, R35, RZ ;  /* 0x000000231e1c7225 */ /* 0x000fc800078e00ff */
[----:B------:R-:W-:Y:S02]  /*65cf0*/  IMAD R35, R28, 0x7effffff, RZ ;  /* 0x7effffff1c237824 */ /* 0x000fe400078e02ff */
[----:B------:R-:W-:-:S04]  /*65d00*/  IMAD.WIDE.U32 R30, R76, UR12, RZ ;  /* 0x0000000c4c1e7c25 */ /* 0x000fc8000f8e00ff */
[----:B------:R-:W-:-:S04]  /*65d10*/  IMAD.HI.U32 R35, R35, 0x7f000001, R28 ;  /* 0x7f00000123237827 */ /* 0x000fc800078e001c */
[----:B------:R-:W-:Y:S01]  /*65d20*/  IMAD R28, R30, 0x7effffff, RZ ;  /* 0x7effffff1e1c7824 */ /* 0x000fe200078e02ff */
[----:B------:R-:W-:Y:S02]  /*65d30*/  @P1 IADD3 R125, PT, PT, R125, -0x7f000001, RZ ;  /* 0x80ffffff7d7d1810 */ /* 0x000fe40007ffe0ff */
[----:B------:R-:W-:Y:S01]  /*65d40*/  @P0 IADD3 R75, PT, PT, R75, -0x7f000001, RZ ;  /* 0x80ffffff4b4b0810 */ /* 0x000fe20007ffe0ff */
[----:B------:R-:W-:Y:S01]  /*65d50*/  ISETP.GE.U32.AND P2, PT, R35, 0x7f000001, PT ;  /* 0x7f0000012300780c */ /* 0x000fe20003f46070 */
[----:B------:R-:W-:Y:S01]  /*65d60*/  @P3 IADD3 R124, PT, PT, R124, -0x7f000001, RZ ;  /* 0x80ffffff7c7c3810 */ /* 0x000fe20007ffe0ff */
[----:B------:R-:W-:Y:S01]  /*65d70*/  IMAD.HI.U32 R30, R28, 0x7f000001, R30 ;  /* 0x7f0000011c1e7827 */ /* 0x000fe200078e001e */
[----:B------:R-:W-:Y:S02]  /*65d80*/  IADD3 R76, PT, PT, R119, R125, RZ ;  /* 0x0000007d774c7210 */ /* 0x000fe40007ffe0ff */
[----:B------:R-:W-:Y:S02]  /*65d90*/  IADD3 R124, PT, PT, R75, R124, RZ ;  /* 0x0000007c4b7c7210 */ /* 0x000fe40007ffe0ff */
[----:B------:R-:W-:Y:S01]  /*65da0*/  ISETP.GE.U32.AND P1, PT, R30, 0x7f000001, PT ;  /* 0x7f0000011e00780c */ /* 0x000fe20003f26070 */
[----:B------:R-:W-:-:S02]  /*65db0*/  ISETP.GE.U32.AND P0, PT, R76, 0x7f000001, PT ;  /* 0x7f0000014c00780c */ /* 0x000fc40003f06070 */
[----:B------:R-:W-:-:S03]  /*65dc0*/  ISETP.GE.U32.AND P3, PT, R124, 0x7f000001, PT ;  /* 0x7f0000017c00780c */ /* 0x000fc60003f66070 */
[----:B------:R-:W-:Y:S01]  /*65dd0*/  @P2 IADD3 R35, PT, PT, R35, -0x7f000001, RZ ;  /* 0x80ffffff23232810 */ /* 0x000fe20007ffe0ff */
[----:B------:R-:W-:-:S04]  /*65de0*/  IMAD.WIDE.U32 R28, R77, UR13, RZ ;  /* 0x0000000d4d1c7c25 */ /* 0x000fc8000f8e00ff */
[----:B------:R-:W-:Y:S01]  /*65df0*/  ISETP.GE.U32.AND P2, PT, R35, R130, PT ;  /* 0x000000822300720c */ /* 0x000fe20003f46070 */
[----:B------:R-:W-:Y:S01]  /*65e00*/  IMAD R126, R28, 0x7effffff, RZ ;  /* 0x7effffff1c7e7824 */ /* 0x000fe200078e02ff */
[----:B------:R-:W-:Y:S02]  /*65e10*/  @P1 IADD3 R30, PT, PT, R30, -0x7f000001, RZ ;  /* 0x80ffffff1e1e1810 */ /* 0x000fe40007ffe0ff */
[----:B------:R-:W-:Y:S02]  /*65e20*/  @P0 IADD3 R76, PT, PT, R76, -0x7f000001, RZ ;  /* 0x80ffffff4c4c0810 */ /* 0x000fe40007ffe0ff */
[----:B------:R-:W-:Y:S02]  /*65e30*/  @P3 IADD3 R124, PT, PT, R124, -0x7f000001, RZ ;  /* 0x80ffffff7c7c3810 */ /* 0x000fe40007ffe0ff */
[----:B------:R-:W-:Y:S01]  /*65e40*/  IADD3 R35, PT, PT, -R130, R35, RZ ;  /* 0x0000002382237210 */ /* 0x000fe20007ffe1ff */
[----:B------:R-:W-:Y:S01]  /*65e50*/  IMAD.HI.U32 R126, R126, 0x7f000001, R28 ;  /* 0x7f0000017e7e7827 */ /* 0x000fe200078e001c */
[----:B------:R-:W-:-:S02]  /*65e60*/  IADD3 R77, PT, PT, R119, R30, RZ ;  /* 0x0000001e774d7210 */ /* 0x000fc40007ffe0ff */
[----:B------:R-:W-:Y:S02]  /*65e70*/  IADD3 R124, PT, PT, R76, R124, RZ ;  /* 0x0000007c4c7c7210 */ /* 0x000fe40007ffe0ff */
[----:B------:R-:W-:Y:S01]  /*65e80*/  @!P2 IADD3 R35, PT, PT, R35, 0x7f000001, RZ ;  /* 0x7f0000012323a810 */ /* 0x000fe20007ffe0ff */
[----:B------:R-:W-:Y:S01]  /*65e90*/  ISETP.GE.U32.AND P0, PT, R126, 0x7f000001, PT ;  /* 0x7f0000017e00780c */ /* 0x000fe20003f06070 */
[----:B------:R-:W-:Y:S01]  /*65ea0*/  ISETP.GE.U32.AND P1, PT, R77, 0x7f000001, PT ;  /* 0x7f0000014d00780c */ /* 0x000fe20003f26070 */
[----:B------:R-:W-:Y:S02]  /*65eb0*/  ISETP.GE.U32.AND P2, PT, R124, 0x7f000001, PT ;  /* 0x7f0000017c00780c */ /* 0x000fe40003f46070 */
[----:B---3--:R-:W-:-:S04]  /*65ec0*/  IMAD.WIDE.U32 R30, R123, R35, RZ ;  /* 0x000000237b1e7225 */ /* 0x008fc800078e00ff */
[----:B------:R-:W-:-:S04]  /*65ed0*/  IMAD.WIDE.U32 R28, R33, UR14, RZ ;  /* 0x0000000e211c7c25 */ /* 0x000fc8000f8e00ff */
[----:B------:R-:W-:Y:S02]  /*65ee0*/  IMAD R127, R30, 0x7effffff, RZ ;  /* 0x7effffff1e7f7824 */ /* 0x000fe400078e02ff */
[----:B------:R-:W-:-:S04]  /*65ef0*/  IMAD.WIDE.U32 R32, R32, R35, RZ ;  /* 0x0000002320207225 */ /* 0x000fc800078e00ff */
[----:B------:R-:W-:-:S04]  /*65f00*/  IMAD.HI.U32 R127, R127, 0x7f000001, R30 ;  /* 0x7f0000017f7f7827 */ /* 0x000fc800078e001e */
[----:B------:R-:W-:Y:S01]  /*65f10*/  IMAD R125, R28, 0x7effffff, RZ ;  /* 0x7effffff1c7d7824 */ /* 0x000fe200078e02ff */
[----:B------:R-:W-:Y:S02]  /*65f20*/  @P0 IADD3 R126, PT, PT, R126, -0x7f000001, RZ ;  /* 0x80ffffff7e7e0810 */ /* 0x000fe40007ffe0ff */
[----:B------:R-:W-:Y:S02]  /*65f30*/  @P1 IADD3 R77, PT, PT, R77, -0x7f000001, RZ ;  /* 0x80ffffff4d4d1810 */ /* 0x000fe40007ffe0ff */
[----:B------:R-:W-:Y:S01]  /*65f40*/  @P2 IADD3 R124, PT, PT, R124, -0x7f000001, RZ ;  /* 0x80ffffff7c7c2810 */ /* 0x000fe20007ffe0ff */
[----:B------:R-:W-:Y:S01]  /*65f50*/  IMAD R129, R32, 0x7effffff, RZ ;  /* 0x7effffff20817824 */ /* 0x000fe200078e02ff */
[----:B------:R-:W-:Y:S01]  /*65f60*/  ISETP.GE.U32.AND P2, PT, R127, 0x7f000001, PT ;  /* 0x7f0000017f00780c */ /* 0x000fe20003f46070 */
[----:B------:R-:W-:Y:S01]  /*65f70*/  IMAD.HI.U32 R125, R125, 0x7f000001, R28 ;  /* 0x7f0000017d7d7827 */ /* 0x000fe200078e001c */
[----:B------:R-:W-:-:S03]  /*65f80*/  IADD3 R123, PT, PT, R119, R126, RZ ;  /* 0x0000007e777b7210 */ /* 0x000fc60007ffe0ff */
[----:B----4-:R-:W-:Y:S01]  /*65f90*/  IMAD.WIDE.U32 R30, R121, R35, RZ ;  /* 0x00000023791e7225 */ /* 0x010fe200078e00ff */
[----:B------:R-:W-:-:S03]  /*65fa0*/  IADD3 R124, PT, PT, R77, R124, RZ ;  /* 0x0000007c4d7c7210 */ /* 0x000fc60007ffe0ff */
[----:B------:R-:W-:-:S04]  /*65fb0*/  IMAD.HI.U32 R129, R129, 0x7f000001, R32 ;  /* 0x7f00000181817827 */ /* 0x000fc800078e0020 */
[----:B------:R-:W-:-:S04]  /*65fc0*/  IMAD.WIDE.U32 R28, R65, UR15, RZ ;  /* 0x0000000f411c7c25 */ /* 0x000fc8000f8e00ff */
[----:B------:R-:W-:Y:S01]  /*65fd0*/  IMAD R65, R30, 0x7effffff, RZ ;  /* 0x7effffff1e417824 */ /* 0x000fe200078e02ff */
[----:B------:R-:W-:Y:S01]  /*65fe0*/  ISETP.GE.U32.AND P0, PT, R125, 0x7f000001, PT ;  /* 0x7f0000017d00780c */ /* 0x000fe20003f06070 */
[----:B------:R-:W-:Y:S01]  /*65ff0*/  ISETP.GE.U32.AND P1, PT, R123, 0x7f000001, PT ;  /* 0x7f0000017b00780c */ /* 0x000fe20003f26070 */
[----:B------:R-:W-:Y:S01]  /*66000*/  ISETP.GE.U32.AND P5, PT, R124, 0x7f000001, PT ;  /* 0x7f0000017c00780c */ /* 0x000fe20003fa6070 */
[----:B------:R-:W-:Y:S01]  /*66010*/  ISETP.GE.U32.AND P3, PT, R129, 0x7f000001, PT ;  /* 0x7f0000018100780c */ /* 0x000fe20003f66070 */
[----:B------:R-:W-:Y:S01]  /*66020*/  IMAD.HI.U32 R30, R65, 0x7f000001, R30 ;  /* 0x7f000001411e7827 */ /* 0x000fe200078e001e */
[----:B------:R-:W-:-:S03]  /*66030*/  @P2 IADD3 R127, PT, PT, R127, -0x7f000001, RZ ;  /* 0x80ffffff7f7f2810 */ /* 0x000fc60007ffe0ff */
[----:B------:R-:W-:Y:S02]  /*66040*/  IMAD R31, R28, 0x7effffff, RZ ;  /* 0x7effffff1c1f7824 */ /* 0x000fe400078e02ff */
[----:B------:R-:W-:Y:S01]  /*66050*/  IMAD.WIDE.U32 R32, R122, R35, RZ ;  /* 0x000000237a207225 */ /* 0x000fe200078e00ff */
[----:B------:R-:W-:-:S03]  /*66060*/  ISETP.GE.U32.AND P2, PT, R30, 0x7f000001, PT ;  /* 0x7f0000011e00780c */ /* 0x000fc60003f46070 */
[----:B------:R-:W-:-:S04]  /*66070*/  IMAD.HI.U32 R31, R31, 0x7f000001, R28 ;  /* 0x7f0000011f1f7827 */ /* 0x000fc800078e001c */
[----:B------:R-:W-:Y:S01]  /*66080*/  IMAD R35, R32, 0x7effffff, RZ ;  /* 0x7effffff20237824 */ /* 0x000fe200078e02ff */
[----:B------:R-:W-:Y:S02]  /*66090*/  @P0 IADD3 R125, PT, PT, R125, -0x7f000001, RZ ;  /* 0x80ffffff7d7d0810 */ /* 0x000fe40007ffe0ff */
[----:B------:R-:W-:Y:S02]  /*660a0*/  @P1 IADD3 R123, PT, PT, R123, -0x7f000001, RZ ;  /* 0x80ffffff7b7b1810 */ /* 0x000fe40007ffe0ff */
[----:B------:R-:W-:Y:S02]  /*660b0*/  @P5 IADD3 R124, PT, PT, R124, -0x7f000001, RZ ;  /* 0x80ffffff7c7c5810 */ /* 0x000fe40007ffe0ff */
[----:B------:R-:W-:Y:S01]  /*660c0*/  @P3 IADD3 R129, PT, PT, R129, -0x7f000001, RZ ;  /* 0x80ffffff81813810 */ /* 0x000fe20007ffe0ff */
[----:B------:R-:W-:Y:S01]  /*660d0*/  IMAD.HI.U32 R32, R35, 0x7f000001, R32 ;  /* 0x7f00000123207827 */ /* 0x000fe200078e0020 */
[----:B------:R-:W-:Y:S01]  /*660e0*/  ISETP.GE.U32.AND P1, PT, R31, 0x7f000001, PT ;  /* 0x7f0000011f00780c */ /* 0x000fe20003f26070 */
[----:B------:R-:W-:-:S02]  /*660f0*/  IADD3 R120, PT, PT, R127, R120, RZ ;  /* 0x000000787f787210 */ /* 0x000fc40007ffe0ff */
[----:B------:R-:W-:Y:S02]  /*66100*/  IADD3 R35, PT, PT, R119, R125, RZ ;  /* 0x0000007d77237210 */ /* 0x000fe40007ffe0ff */
[----:B------:R-:W-:Y:S02]  /*66110*/  IADD3 R124, PT, PT, R123, R124, RZ ;  /* 0x0000007c7b7c7210 */ /* 0x000fe40007ffe0ff */
[----:B------:R-:W-:Y:S02]  /*66120*/  IADD3 R71, PT, PT, R129, R71, RZ ;  /* 0x0000004781477210 */ /* 0x000fe40007ffe0ff */
[----:B------:R-:W-:Y:S01]  /*66130*/  @P2 IADD3 R30, PT, PT, R30, -0x7f000001, RZ ;  /* 0x80ffffff1e1e2810 */ /* 0x000fe20007ffe0ff */
[----:B------:R-:W-:Y:S01]  /*66140*/  ISETP.GE.U32.AND P2, PT, R120, 0x7f000001, PT ;  /* 0x7f0000017800780c */ /* 0x000fe20003f46070 */
[----:B------:R-:W-:Y:S01]  /*66150*/  ISETP.GE.U32.AND P0, PT, R35, 0x7f000001, PT ;  /* 0x7f0000012300780c */ /* 0x000fe20003f06070 */
[----:B------:R-:W-:Y:S01]  /*66160*/  ISETP.GE.U32.AND P5, PT, R124, 0x7f000001, PT ;  /* 0x7f0000017c00780c */ /* 0x000fe20003fa6070 */
[----:B------:R-:W-:Y:S01]  /*66170*/  ISETP.GE.U32.AND P3, PT, R71, 0x7f000001, PT ;  /* 0x7f0000014700780c */ /* 0x000fe20003f66070 */
[----:B------:R-:W-:Y:S01]  /*66180*/  IADD3 R68, PT, PT, R30, R68, RZ ;  /* 0x000000441e447210 */ /* 0x000fe20007ffe0ff */
[----:B------:R-:W-:Y:S01]  /*66190*/  IMAD.WIDE.U32 R28, R59, UR16, RZ ;  /* 0x000000103b1c7c25 */ /* 0x000fe2000f8e00ff */
[----:B------:R-:W-:Y:S01]  /*661a0*/  @P1 IADD3 R31, PT, PT, R31, -0x7f000001, RZ ;  /* 0x80ffffff1f1f1810 */ /* 0x000fe20007ffe0ff */
[----:B------:R0:W-:Y:S02]  /*661b0*/  STL [R1+0x110], R120 ;  /* 0x0001107801007387 */ /* 0x0001e40000100800 */
[----:B------:R-:W-:Y:S01]  /*661c0*/  ISETP.GE.U32.AND P1, PT, R68, 0x7f000001, PT ;  /* 0x7f0000014400780c */ /* 0x000fe20003f26070 */
[----:B------:R-:W-:Y:S01]  /*661d0*/  ISETP.GE.U32.AND P4, PT, R32, 0x7f000001, PT ;  /* 0x7f0000012000780c */ /* 0x000fe20003f86070 */
[----:B------:R-:W-:Y:S01]  /*661e0*/  IMAD R30, R28, 0x7effffff, RZ ;  /* 0x7effffff1c1e7824 */ /* 0x000fe200078e02ff */
[----:B------:R1:W-:Y:S04]  /*661f0*/  STL [R1+0x114], R71 ;  /* 0x0001144701007387 */ /* 0x0003e80000100800 */
[----:B------:R-:W3:Y:S01]  /*66200*/  LDL.LU R129, [R1+0x4a0] ;  /* 0x0004a00001817983 */ /* 0x000ee20000300800 */
[----:B------:R-:W-:-:S02]  /*66210*/  @P0 IADD3 R35, PT, PT, R35, -0x7f000001, RZ ;  /* 0x80ffffff23230810 */ /* 0x000fc40007ffe0ff */
[----:B------:R-:W-:Y:S02]  /*66220*/  @P5 IADD3 R124, PT, PT, R124, -0x7f000001, RZ ;  /* 0x80ffffff7c7c5810 */ /* 0x000fe40007ffe0ff */
[----:B0-----:R-:W-:Y:S01]  /*66230*/  @P2 IADD3 R120, PT, PT, R120, -0x7f000001, RZ ;  /* 0x80ffffff78782810 */ /* 0x001fe20007ffe0ff */
[----:B------:R-:W-:Y:S01]  /*66240*/  IMAD.HI.U32 R30, R30, 0x7f000001, R28 ;  /* 0x7f0000011e1e7827 */ /* 0x000fe200078e001c */
[----:B-1----:R-:W-:-:S03]  /*66250*/  @P3 IADD3 R71, PT, PT, R71, -0x7f000001, RZ ;  /* 0x80ffffff47473810 */ /* 0x002fc60007ffe0ff */
[----:B------:R-:W-:Y:S01]  /*66260*/  STL [R1+0x110], R120 ;  /* 0x0001107801007387 */ /* 0x000fe20000100800 */
[----:B------:R-:W-:Y:S02]  /*66270*/  IADD3 R59, PT, PT, R119, R31, RZ ;  /* 0x0000001f773b7210 */ /* 0x000fe40007ffe0ff */
[----:B------:R-:W-:Y:S01]  /*66280*/  IADD3 R124, PT, PT, R35, R124, RZ ;  /* 0x0000007c237c7210 */ /* 0x000fe20007ffe0ff */
[----:B------:R-:W-:Y:S04]  /*66290*/  STL [R1+0x114], R71 ;  /* 0x0001144701007387 */ /* 0x000fe80000100800 */
[----:B------:R0:W-:Y:S01]  /*662a0*/  STL [R1+0x118], R68 ;  /* 0x0001184401007387 */ /* 0x0001e20000100800 */
[----:B------:R-:W-:Y:S01]  /*662b0*/  ISETP.GE.U32.AND P0, PT, R59, 0x7f000001, PT ;  /* 0x7f0000013b00780c */ /* 0x000fe20003f06070 */
[----:B------:R-:W-:Y:S01]  /*662c0*/  ISETP.GE.U32.AND P2, PT, R124, 0x7f000001, PT ;  /* 0x7f0000017c00780c */ /* 0x000fe20003f46070 */
[----:B------:R-:W-:-:S02]  /*662d0*/  @P4 IADD3 R32, PT, PT, R32, -0x7f000001, RZ ;  /* 0x80ffffff20204810 */ /* 0x000fc40007ffe0ff */
[----:B0-----:R-:W-:Y:S01]  /*662e0*/  @P1 IADD3 R68, PT, PT, R68, -0x7f000001, RZ ;  /* 0x80ffffff44441810 */ /* 0x001fe20007ffe0ff */
[----:B------:R-:W-:Y:S01]  /*662f0*/  ISETP.GE.U32.AND P1, PT, R30, 0x7f000001, PT ;  /* 0x7f0000011e00780c */ /* 0x000fe20003f26070 */
[----:B--2---:R-:W-:Y:S01]  /*66300*/  IADD3 R32, PT, PT, R32, R70, RZ ;  /* 0x0000004620207210 */ /* 0x004fe20007ffe0ff */
[----:B------:R-:W-:-:S06]  /*66310*/  IMAD.WIDE.U32 R28, R62, UR17, RZ ;  /* 0x000000113e1c7c25 */ /* 0x000fcc000f8e00ff */
[----:B------:R-:W-:Y:S02]  /*66320*/  @P0 IADD3 R59, PT, PT, R59, -0x7f000001, RZ ;  /* 0x80ffffff3b3b0810 */ /* 0x000fe40007ffe0ff */
[----:B------:R-:W-:Y:S01]  /*66330*/  @P2 IADD3 R124, PT, PT, R124, -0x7f000001, RZ ;  /* 0x80ffffff7c7c2810 */ /* 0x000fe20007ffe0ff */
[----:B------:R-:W-:Y:S01]  /*66340*/  ISETP.GE.U32.AND P4, PT, R32, 0x7f000001, PT ;  /* 0x7f0000012000780c */ /* 0x000fe20003f86070 */
[----:B------:R-:W-:Y:S01]  /*66350*/  IMAD R31, R28, 0x7effffff, RZ ;  /* 0x7effffff1c1f7824 */ /* 0x000fe200078e02ff */
[----:B------:R-:W-:-:S03]  /*66360*/  @P1 IADD3 R30, PT, PT, R30, -0x7f000001, RZ ;  /* 0x80ffffff1e1e1810 */ /* 0x000fc60007ffe0ff */
[----:B------:R-:W-:Y:S01]  /*66370*/  IMAD.HI.U32 R28, R31, 0x7f000001, R28 ;  /* 0x7f0000011f1c7827 */ /* 0x000fe200078e001c */
[----:B------:R-:W-:Y:S02]  /*66380*/  IADD3 R120, PT, PT, R119, R30, RZ ;  /* 0x0000001e77787210 */ /* 0x000fe40007ffe0ff */
[----:B------:R-:W-:Y:S02]  /*66390*/  IADD3 R30, PT, PT, R59, R124, RZ ;  /* 0x0000007c3b1e7210 */ /* 0x000fe40007ffe0ff */
[----:B------:R-:W-:Y:S01]  /*663a0*/  ISETP.GE.U32.AND P1, PT, R28, 0x7f000001, PT ;  /* 0x7f0000011c00780c */ /* 0x000fe20003f26070 */
[----:B------:R0:W-:Y:S01]  /*663b0*/  STL [R1+0x11c], R32 ;  /* 0x00011c2001007387 */ /* 0x0001e20000100800 */
[----:B------:R-:W-:Y:S01]  /*663c0*/  ISETP.GE.U32.AND P0, PT, R120, 0x7f000001, PT ;  /* 0x7f0000017800780c */ /* 0x000fe20003f06070 */
[----:B------:R-:W-:Y:S02]  /*663d0*/  ISETP.GE.U32.AND P2, PT, R30, 0x7f000001, PT ;  /* 0x7f0000011e00780c */ /* 0x000fe40003f46070 */
[----:B------:R1:W-:Y:S01]  /*663e0*/  STL [R1+0x118], R68 ;  /* 0x0001184401007387 */ /* 0x0003e20000100800 */
[----:B0-----:R-:W-:-:S05]  /*663f0*/  @P4 IADD3 R32, PT, PT, R32, -0x7f000001, RZ ;  /* 0x80ffffff20204810 */ /* 0x001fca0007ffe0ff */
[----:B------:R0:W-:Y:S04]  /*66400*/  STL [R1+0x11c], R32 ;  /* 0x00011c2001007387 */ /* 0x0001e80000100800 */
[----:B------:R-:W2:Y:S04]  /*66410*/  LD.E R33, desc[UR22][R12.64+0xd70] ;  /* 0x000d70160c217980 */ /* 0x000ea8000c101900 */
[----:B------:R-:W4:Y:S04]  /*66420*/  LD.E R70, desc[UR22][R12.64+0xd78] ;  /* 0x000d78160c467980 */ /* 0x000f28000c101900 */
[----:B-1----:R-:W2:Y:S01]  /*66430*/  LD.E R68, desc[UR22][R12.64+0xd7c] ;  /* 0x000d7c160c447980 */ /* 0x002ea2000c101900 */
[----:B------:R-:W-:-:S02]  /*66440*/  @P1 IADD3 R28, PT, PT, R28, -0x7f000001, RZ ;  /* 0x80ffffff1c1c1810 */ /* 0x000fc40007ffe0ff */
[----:B------:R-:W-:Y:S02]  /*66450*/  @P0 IADD3 R120, PT, PT, R120, -0x7f000001, RZ ;  /* 0x80ffffff78780810 */ /* 0x000fe40007ffe0ff */
[----:B------:R-:W-:Y:S01]  /*66460*/  @P2 IADD3 R30, PT, PT, R30, -0x7f000001, RZ ;  /* 0x80ffffff1e1e2810 */ /* 0x000fe20007ffe0ff */
[----:B------:R-:W2:Y:S04]  /*66470*/  LDL R122, [R1+0x110] ;  /* 0x00011000017a7983 */ /* 0x000ea80000100800 */
[----:B0-----:R0:W2:Y:S01]  /*66480*/  LD.E R32, desc[UR22][R12.64+0xd74] ;  /* 0x000d74160c207980 */ /* 0x0010a2000c101900 */
[----:B------:R-:W-:-:S03]  /*66490*/  IADD3 R62, PT, PT, R119, R28, RZ ;  /* 0x0000001c773e7210 */ /* 0x000fc60007ffe0ff */
[----:B------:R-:W2:Y:S04]  /*664a0*/  LDL R65, [R1+0x114] ;  /* 0x0001140001417983 */ /* 0x000ea80000100800 */
[----:B------:R-:W2:Y:S04]  /*664b0*/  LDL R124, [R1+0x118] ;  /* 0x00011800017c7983 */ /* 0x000ea80000100800 */
[----:B------:R-:W2:Y:S01]  /*664c0*/  LDL R125, [R1+0x11c] ;  /* 0x00011c00017d7983 */ /* 0x000ea20000100800 */
[----:B0-----:R-:W-:-:S04]  /*664d0*/  IMAD.WIDE.U32 R12, R63, UR18, RZ ;  /* 0x000000123f0c7c25 */ /* 0x001fc8000f8e00ff */
[----:B------:R-:W-:Y:S01]  /*664e0*/  IMAD R63, R12, 0x7effffff, RZ ;  /* 0x7effffff0c3f7824 */ /* 0x000fe200078e02ff */
[----:B------:R-:W-:-:S03]  /*664f0*/  IADD3 R30, PT, PT, R120, R30, RZ ;  /* 0x0000001e781e7210 */ /* 0x000fc60007ffe0ff */
[----:B------:R-:W-:Y:S01]  /*66500*/  IMAD.HI.U32 R63, R63, 0x7f000001, R12 ;  /* 0x7f0000013f3f7827 */ /* 0x000fe200078e000c */
[----:B------:R-:W-:Y:S01]  /*66510*/  ISETP.GE.U32.AND P0, PT, R62, 0x7f000001, PT ;  /* 0x7f0000013e00780c */ /* 0x000fe20003f06070 */
[----:B------:R-:W-:-:S03]  /*66520*/  ISETP.GE.U32.AND P2, PT, R30, 0x7f000001, PT ;  /* 0x7f0000011e00780c */ /* 0x000fc60003f46070 */
[----:B------:R-:W-:Y:S01]  /*66530*/  ISETP.GE.U32.AND P1, PT, R63, 0x7f000001, PT ;  /* 0x7f0000013f00780c */ /* 0x000fe20003f26070 */
[----:B------:R-:W-:-:S04]  /*66540*/  IMAD.WIDE.U32 R12, R64, UR19, RZ ;  /* 0x00000013400c7c25 */ /* 0x000fc8000f8e00ff */
[----:B------:R-:W-:-:S04]  /*66550*/  IMAD R31, R12, 0x7effffff, RZ ;  /* 0x7effffff0c1f7824 */ /* 0x000fc800078e02ff */
[----:B------:R-:W-:Y:S02]  /*66560*/  @P0 IADD3 R62, PT, PT, R62, -0x7f000001, RZ ;  /* 0x80ffffff3e3e0810 */ /* 0x000fe40007ffe0ff */
[----:B------:R-:W-:Y:S02]  /*66570*/  @P2 IADD3 R30, PT, PT, R30, -0x7f000001, RZ ;  /* 0x80ffffff1e1e2810 */ /* 0x000fe40007ffe0ff */
[----:B------:R-:W-:Y:S01]  /*66580*/  @P1 IADD3 R63, PT, PT, R63, -0x7f000001, RZ ;  /* 0x80ffffff3f3f1810 */ /* 0x000fe20007ffe0ff */
[----:B------:R-:W-:Y:S01]  /*66590*/  IMAD.HI.U32 R31, R31, 0x7f000001, R12 ;  /* 0x7f0000011f1f7827 */ /* 0x000fe200078e000c */
[----:B------:R-:W-:-:S03]  /*665a0*/  IADD3 R30, PT, PT, R62, R30, RZ ;  /* 0x0000001e3e1e7210 */ /* 0x000fc60007ffe0ff */
[----:B------:R-:W-:Y:S01]  /*665b0*/  IMAD.WIDE.U32 R28, R34, UR20, RZ ;  /* 0x00000014221c7c25 */ /* 0x000fe2000f8e00ff */
[----:B------:R-:W2:Y:S01]  /*665c0*/  LDL.64 R12, [R1+0x100] ;  /* 0x00010000010c7983 */ /* 0x000ea20000100a00 */
        /* <DEDUP_REMOVED lines=26> */
[----:B------:R-:W-:Y:S01]  /*66770*/  IADD3 R119, PT, PT, R130, R28, RZ ;  /* 0x0000001c82777210 */ /* 0x000fe20007ffe0ff */
[----:B------:R-:W-:Y:S01]  /*66780*/  ISETP.GE.U32.AND P2, PT, R28, R130, PT ;  /* 0x000000821c00720c */ /* 0x000fe20003f46070 */
[----:B------:R-:W-:Y:S02]  /*66790*/  IADD3 R30, PT, PT, -R130, R28, RZ ;  /* 0x0000001c821e7210 */ /* 0x000fe40007ffe1ff */
[----:B------:R-:W2:Y:S01]  /*667a0*/  LDL.LU R130, [R1+0x49c] ;  /* 0x00049c0001827983 */ /* 0x000ea20000300800 */
[----:B------:R-:W-:Y:S01]  /*667b0*/  ISETP.GE.U32.AND P0, PT, R119, 0x7f000001, PT ;  /* 0x7f0000017700780c */ /* 0x000fe20003f06070 */
[----:B------:R-:W-:-:S12]  /*667c0*/  IADD3 R64, PT, PT, R72, R72, RZ ;  /* 0x0000004848407210 */ /* 0x000fd80007ffe0ff */
[----:B------:R-:W-:-:S04]  /*667d0*/  @P0 IADD3 R119, PT, PT, R119, -0x7f000001, RZ ;  /* 0x80ffffff77770810 */ /* 0x000fc80007ffe0ff */
[----:B------:R-:W-:Y:S01]  /*667e0*/  IADD3 R69, PT, PT, R69, R119, RZ ;  /* 0x0000007745457210 */ /* 0x000fe20007ffe0ff */
[----:B------:R-:W-:-:S04]  /*667f0*/  ISETP.GE.U32.AND P1, PT, R64, 0x7f000001, PT ;  /* 0x7f0000014000780c */ /* 0x000fc80003f26070 */
[----:B------:R-:W-:Y:S01]  /*66800*/  ISETP.GE.U32.AND P0, PT, R69, 0x7f000001, PT ;  /* 0x7f0000014500780c */ /* 0x000fe20003f06070 */
[----:B------:R-:W-:Y:S01]  /*66810*/  @!P2 IADD3 R30, PT, PT, R30, 0x7f000001, RZ ;  /* 0x7f0000011e1ea810 */ /* 0x000fe20007ffe0ff */
[----:B------:R-:W-:-:S03]  /*66820*/  IMAD.WIDE.U32 R28, R73, UR7, RZ ;  /* 0x00000007491c7c25 */ /* 0x000fc6000f8e00ff */
[----:B------:R-:W-:Y:S01]  /*66830*/  IADD3 R73, PT, PT, R52, R30, RZ ;  /* 0x0000001e34497210 */ /* 0x000fe20007ffe0ff */
[----:B------:R-:W-:-:S03]  /*66840*/  IMAD R71, R28, 0x7effffff, RZ ;  /* 0x7effffff1c477824 */ /* 0x000fc600078e02ff */
[----:B------:R-:W-:-:S04]  /*66850*/  @P1 IADD3 R64, PT, PT, R64, -0x7f000001, RZ ;  /* 0x80ffffff40401810 */ /* 0x000fc80007ffe0ff */
[----:B------:R-:W-:Y:S01]  /*66860*/  @P0 IADD3 R69, PT, PT, R69, -0x7f000001, RZ ;  /* 0x80ffffff45450810 */ /* 0x000fe20007ffe0ff */
[----:B------:R-:W-:Y:S01]  /*66870*/  IMAD.HI.U32 R71, R71, 0x7f000001, R28 ;  /* 0x7f00000147477827 */ /* 0x000fe200078e001c */
[----:B------:R-:W-:Y:S01]  /*66880*/  IADD3 R64, PT, PT, R119, R64, RZ ;  /* 0x0000004077407210 */ /* 0x000fe20007ffe0ff */
[----:B------:R-:W-:Y:S01]  /*66890*/  ISETP.GE.U32.AND P2, PT, R73, 0x7f000001, PT ;  /* 0x7f0000014900780c */ /* 0x000fe20003f46070 */
[----:B------:R-:W-:Y:S02]  /*668a0*/  IADD3 R126, PT, PT, R69, UR6, RZ ;  /* 0x00000006457e7c10 */ /* 0x000fe4000fffe0ff */
[----:B------:R-:W-:Y:S01]  /*668b0*/  ISETP.GE.U32.AND P1, PT, R71, 0x7f000001, PT ;  /* 0x7f0000014700780c */ /* 0x000fe20003f26070 */
[----:B------:R-:W-:Y:S02]  /*668c0*/  ISETP.GE.U32.AND P0, PT, R64, 0x7f000001, PT ;  /* 0x7f0000014000780c */ /* 0x000fe40003f06070 */
[----:B------:R-:W-:Y:S01]  /*668d0*/  ISETP.GE.U32.AND P3, PT, R126, 0x7f000001, PT ;  /* 0x7f0000017e00780c */ /* 0x000fe20003f66070 */
[----:B------:R-:W-:-:S06]  /*668e0*/  IMAD.WIDE.U32 R28, R74, UR9, RZ ;  /* 0x000000094a1c7c25 */ /* 0x000fcc000f8e00ff */
[----:B------:R-:W-:Y:S01]  /*668f0*/  @P2 IADD3 R73, PT, PT, R73, -0x7f000001, RZ ;  /* 0x80ffffff49492810 */ /* 0x000fe20007ffe0ff */
[----:B------:R-:W-:Y:S02]  /*66900*/  IMAD R72, R28, 0x7effffff, RZ ;  /* 0x7effffff1c487824 */ /* 0x000fe400078e02ff */
[----:B------:R-:W-:Y:S02]  /*66910*/  @P1 IADD3 R71, PT, PT, R71, -0x7f000001, RZ ;  /* 0x80ffffff47471810 */ /* 0x000fe40007ffe0ff */
[----:B------:R-:W-:Y:S01]  /*66920*/  @P0 IADD3 R64, PT, PT, R64, -0x7f000001, RZ ;  /* 0x80ffffff40400810 */ /* 0x000fe20007ffe0ff */
[----:B------:R-:W-:Y:S01]  /*66930*/  IMAD.WIDE.U32 R30, R73, R73, RZ ;  /* 0x00000049491e7225 */ /* 0x000fe200078e00ff */
[----:B------:R-:W-:-:S03]  /*66940*/  @P3 IADD3 R126, PT, PT, R126, -0x7f000001, RZ ;  /* 0x80ffffff7e7e3810 */ /* 0x000fc60007ffe0ff */
        /* <DEDUP_REMOVED lines=22> */
[----:B------:R-:W-:Y:S02]  /*66ab0*/  IMAD R73, R28, 0x7effffff, RZ ;  /* 0x7effffff1c497824 */ /* 0x000fe400078e02ff */
[----:B------:R-:W-:-:S04]  /*66ac0*/  IMAD.WIDE.U32 R30, R76, UR11, RZ ;  /* 0x0000000b4c1e7c25 */ /* 0x000fc8000f8e00ff */
[----:B------:R-:W-:-:S04]  /*66ad0*/  IMAD.HI.U32 R76, R73, 0x7f000001, R28 ;  /* 0x7f000001494c7827 */ /* 0x000fc800078e001c */
[----:B------:R-:W-:Y:S01]  /*66ae0*/  IMAD R28, R30, 0x7effffff, RZ ;  /* 0x7effffff1e1c7824 */ /* 0x000fe200078e02ff */
[----:B------:R-:W-:Y:S01]  /*66af0*/  ISETP.GE.U32.AND P2, PT, R76, 0x7f000001, PT ;  /* 0x7f0000014c00780c */ /* 0x000fe20003f46070 */
        /* <DEDUP_REMOVED lines=20> */
[----:B------:R-:W-:-:S04]  /*66c40*/  IMAD.WIDE.U32 R28, R123, UR13, RZ ;  /* 0x0000000d7b1c7c25 */ /* 0x000fc8000f8e00ff */
[----:B------:R-:W-:-:S04]  /*66c50*/  IMAD R123, R28, 0x7effffff, RZ ;  /* 0x7effffff1c7b7824 */ /* 0x000fc800078e02ff */
[----:B------:R-:W-:-:S03]  /*66c60*/  IMAD.HI.U32 R123, R123, 0x7f000001, R28 ;  /* 0x7f0000017b7b7827 */ /* 0x000fc600078e001c */
[----:B------:R-:W-:Y:S02]  /*66c70*/  @P1 IADD3 R77, PT, PT, R77, -0x7f000001, RZ ;  /* 0x80ffffff4d4d1810 */ /* 0x000fe40007ffe0ff */
[----:B------:R-:W-:Y:S01]  /*66c80*/  @P0 IADD3 R74, PT, PT, R74, -0x7f000001, RZ ;  /* 0x80ffffff4a4a0810 */ /* 0x000fe20007ffe0ff */
[----:B------:R-:W-:-:S13]  /*66c90*/  ISETP.GE.U32.AND P1, PT, R123, 0x7f000001, PT ;  /* 0x7f0000017b00780c */ /* 0x000fda0003f26070 */
[----:B------:R-:W-:Y:S01]  /*66ca0*/  @P1 IADD3 R123, PT, PT, R123, -0x7f000001, RZ ;  /* 0x80ffffff7b7b1810 */ /* 0x000fe20007ffe0ff */
[----:B--2---:R-:W-:Y:S01]  /*66cb0*/  ISETP.GE.U32.AND P2, PT, R76, R130, PT ;  /* 0x000000824c00720c */ /* 0x004fe20003f46070 */
[----:B------:R-:W-:-:S12]  /*66cc0*/  IADD3 R76, PT, PT, -R130, R76, RZ ;  /* 0x0000004c824c7210 */ /* 0x000fd80007ffe1ff */
[----:B------:R-:W-:Y:S01]  /*66cd0*/  @!P2 IADD3 R76, PT, PT, R76, 0x7f000001, RZ ;  /* 0x7f0000014c4ca810 */ /* 0x000fe20007ffe0ff */
[----:B------:R-:W-:-:S04]  /*66ce0*/  ISETP.GE.U32.AND P2, PT, R75, 0x7f000001, PT ;  /* 0x7f0000014b00780c */ /* 0x000fc80003f46070 */
[----:B------:R-:W-:-:S04]  /*66cf0*/  IMAD.WIDE.U32 R30, R33, R76, RZ ;  /* 0x0000004c211e7225 */ /* 0x000fc800078e00ff */
[----:B------:R-:W-:Y:S02]  /*66d00*/  IMAD R126, R30, 0x7effffff, RZ ;  /* 0x7effffff1e7e7824 */ /* 0x000fe400078e02ff */
[----:B------:R-:W-:-:S04]  /*66d10*/  IMAD.WIDE.U32 R32, R32, R76, RZ ;  /* 0x0000004c20207225 */ /* 0x000fc800078e00ff */
[----:B------:R-:W-:-:S04]  /*66d20*/  IMAD.HI.U32 R126, R126, 0x7f000001, R30 ;  /* 0x7f0000017e7e7827 */ /* 0x000fc800078e001e */
[----:B------:R-:W-:-:S04]  /*66d30*/  IMAD.WIDE.U32 R30, R68, R76, RZ ;  /* 0x0000004c441e7225 */ /* 0x000fc800078e00ff */
[----:B------:R-:W-:Y:S01]  /*66d40*/  IMAD R127, R32, 0x7effffff, RZ ;  /* 0x7effffff207f7824 */ /* 0x000fe200078e02ff */
[----:B------:R-:W-:Y:S01]  /*66d50*/  @P2 IADD3 R75, PT, PT, R75, -0x7f000001, RZ ;  /* 0x80ffffff4b4b2810 */ /* 0x000fe20007ffe0ff */
[----:B----4-:R-:W-:-:S04]  /*66d60*/  IMAD.WIDE.U32 R28, R70, R76, RZ ;  /* 0x0000004c461c7225 */ /* 0x010fc800078e00ff */
[----:B------:R-:W-:Y:S01]  /*66d70*/  IMAD R68, R30, 0x7effffff, RZ ;  /* 0x7effffff1e447824 */ /* 0x000fe200078e02ff */
[----:B------:R-:W-:Y:S01]  /*66d80*/  ISETP.GE.U32.AND P2, PT, R126, 0x7f000001, PT ;  /* 0x7f0000017e00780c */ /* 0x000fe20003f46070 */
[----:B------:R-:W-:-:S04]  /*66d90*/  IMAD.HI.U32 R32, R127, 0x7f000001, R32 ;  /* 0x7f0000017f207827 */ /* 0x000fc800078e0020 */
[----:B------:R-:W-:Y:S02]  /*66da0*/  IMAD R33, R28, 0x7effffff, RZ ;  /* 0x7effffff1c217824 */ /* 0x000fe400078e02ff */
[----:B------:R-:W-:Y:S01]  /*66db0*/  IMAD.HI.U32 R68, R68, 0x7f000001, R30 ;  /* 0x7f00000144447827 */ /* 0x000fe200078e001e */
[----:B------:R-:W-:Y:S02]  /*66dc0*/  IADD3 R30, PT, PT, R119, R77, RZ ;  /* 0x0000004d771e7210 */ /* 0x000fe40007ffe0ff */
[----:B------:R-:W-:Y:S01]  /*66dd0*/  IADD3 R75, PT, PT, R74, R75, RZ ;  /* 0x0000004b4a4b7210 */ /* 0x000fe20007ffe0ff */
[----:B------:R-:W-:Y:S01]  /*66de0*/  IMAD.HI.U32 R33, R33, 0x7f000001, R28 ;  /* 0x7f00000121217827 */ /* 0x000fe200078e001c */
[----:B------:R-:W-:Y:S01]  /*66df0*/  ISETP.GE.U32.AND P3, PT, R32, 0x7f000001, PT ;  /* 0x7f0000012000780c */ /* 0x000fe20003f66070 */
[----:B------:R-:W-:Y:S01]  /*66e00*/  ISETP.GE.U32.AND P5, PT, R68, 0x7f000001, PT ;  /* 0x7f0000014400780c */ /* 0x000fe20003fa6070 */
[----:B------:R-:W-:Y:S01]  /*66e10*/  ISETP.GE.U32.AND P0, PT, R30, 0x7f000001, PT ;  /* 0x7f0000011e00780c */ /* 0x000fe20003f06070 */
[----:B------:R-:W-:Y:S01]  /*66e20*/  ISETP.GE.U32.AND P6, PT, R75, 0x7f000001, PT ;  /* 0x7f0000014b00780c */ /* 0x000fe20003fc6070 */
[----:B------:R-:W-:Y:S01]  /*66e30*/  ISETP.GE.U32.AND P4, PT, R33, 0x7f000001, PT ;  /* 0x7f0000012100780c */ /* 0x000fe20003f86070 */
[----:B------:R-:W-:Y:S01]  /*66e40*/  @P2 IADD3 R126, PT, PT, R126, -0x7f000001, RZ ;  /* 0x80ffffff7e7e2810 */ /* 0x000fe20007ffe0ff */
[----:B------:R-:W-:Y:S01]  /*66e50*/  IMAD.WIDE.U32 R28, R35, UR14, RZ ;  /* 0x0000000e231c7c25 */ /* 0x000fe2000f8e00ff */
[----:B------:R-:W-:Y:S01]  /*66e60*/  IADD3 R31, PT, PT, R119, R123, RZ ;  /* 0x0000007b771f7210 */ /* 0x000fe20007ffe0ff */
[----:B------:R-:W2:Y:S01]  /*66e70*/  LDL.LU R77, [R1+0x4a4] ;  /* 0x0004a400014d7983 */ /* 0x000ea20000300800 */
[----:B------:R-:W-:-:S04]  /*66e80*/  IADD3 R122, PT, PT, R126, R122, RZ ;  /* 0x0000007a7e7a7210 */ /* 0x000fc80007ffe0ff */
[----:B------:R-:W-:Y:S01]  /*66e90*/  @P3 IADD3 R32, PT, PT, R32, -0x7f000001, RZ ;  /* 0x80ffffff20203810 */ /* 0x000fe20007ffe0ff */
[----:B------:R-:W-:Y:S01]  /*66ea0*/  IMAD R35, R28, 0x7effffff, RZ ;  /* 0x7effffff1c237824 */ /* 0x000fe200078e02ff */
[----:B------:R-:W-:Y:S02]  /*66eb0*/  @P0 IADD3 R30, PT, PT, R30, -0x7f000001, RZ ;  /* 0x80ffffff1e1e0810 */ /* 0x000fe40007ffe0ff */
[----:B------:R-:W-:Y:S01]  /*66ec0*/  @P6 IADD3 R75, PT, PT, R75, -0x7f000001, RZ ;  /* 0x80ffffff4b4b6810 */ /* 0x000fe20007ffe0ff */
[----:B------:R-:W-:Y:S01]  /*66ed0*/  ISETP.GE.U32.AND P2, PT, R122, 0x7f000001, PT ;  /* 0x7f0000017a00780c */ /* 0x000fe20003f46070 */
[----:B------:R-:W-:Y:S02]  /*66ee0*/  @P4 IADD3 R33, PT, PT, R33, -0x7f000001, RZ ;  /* 0x80ffffff21214810 */ /* 0x000fe40007ffe0ff */
[----:B------:R-:W-:Y:S02]  /*66ef0*/  IADD3 R32, PT, PT, R32, R65, RZ ;  /* 0x0000004120207210 */ /* 0x000fe40007ffe0ff */
[----:B------:R-:W-:Y:S01]  /*66f00*/  @P5 IADD3 R68, PT, PT, R68, -0x7f000001, RZ ;  /* 0x80ffffff44445810 */ /* 0x000fe20007ffe0ff */
[----:B------:R-:W-:Y:S01]  /*66f10*/  IMAD.HI.U32 R35, R35, 0x7f000001, R28 ;  /* 0x7f00000123237827 */ /* 0x000fe200078e001c */
[----:B------:R-:W-:-:S02]  /*66f20*/  IADD3 R75, PT, PT, R30, R75, RZ ;  /* 0x0000004b1e4b7210 */ /* 0x000fc40007ffe0ff */
[----:B------:R-:W-:Y:S01]  /*66f30*/  IADD3 R33, PT, PT, R33, R124, RZ ;  /* 0x0000007c21217210 */ /* 0x000fe20007ffe0ff */
[----:B------:R-:W-:Y:S01]  /*66f40*/  ISETP.GE.U32.AND P3, PT, R32, 0x7f000001, PT ;  /* 0x7f0000012000780c */ /* 0x000fe20003f66070 */
[----:B------:R-:W-:Y:S01]  /*66f50*/  IADD3 R68, PT, PT, R68, R125, RZ ;  /* 0x0000007d44447210 */ /* 0x000fe20007ffe0ff */
[----:B------:R-:W-:Y:S01]  /*66f60*/  ISETP.GE.U32.AND P1, PT, R35, 0x7f000001, PT ;  /* 0x7f0000012300780c */ /* 0x000fe20003f26070 */
[----:B------:R-:W-:Y:S01]  /*66f70*/  ISETP.GE.U32.AND P0, PT, R31, 0x7f000001, PT ;  /* 0x7f0000011f00780c */ /* 0x000fe20003f06070 */
[----:B------:R-:W-:Y:S01]  /*66f80*/  ISETP.GE.U32.AND P5, PT, R75, 0x7f000001, PT ;  /* 0x7f0000014b00780c */ /* 0x000fe20003fa6070 */
[----:B------:R0:W-:Y:S01]  /*66f90*/  STL [R1+0x110], R122 ;  /* 0x0001107a01007387 */ /* 0x0001e20000100800 */
[----:B------:R-:W-:Y:S01]  /*66fa0*/  ISETP.GE.U32.AND P4, PT, R33, 0x7f000001, PT ;  /* 0x7f0000012100780c */ /* 0x000fe20003f86070 */
[----:B------:R-:W-:Y:S02]  /*66fb0*/  IMAD.WIDE.U32 R28, R59, UR15, RZ ;  /* 0x0000000f3b1c7c25 */ /* 0x000fe4000f8e00ff */
[----:B------:R-:W4:Y:S01]  /*66fc0*/  LDL R125, [R1+0x4d4] ;  /* 0x0004d400017d7983 */ /* 0x000f220000100800 */
[----:B0-----:R-:W-:Y:S01]  /*66fd0*/  @P2 IADD3 R122, PT, PT, R122, -0x7f000001, RZ ;  /* 0x80ffffff7a7a2810 */ /* 0x001fe20007ffe0ff */
[----:B------:R-:W-:-:S04]  /*66fe0*/  ISETP.GE.U32.AND P2, PT, R68, 0x7f000001, PT ;  /* 0x7f0000014400780c */ /* 0x000fc80003f46070 */
[----:B------:R-:W-:Y:S01]  /*66ff0*/  @P1 IADD3 R35, PT, PT, R35, -0x7f000001, RZ ;  /* 0x80ffffff23231810 */ /* 0x000fe20007ffe0ff */
[----:B------:R-:W-:Y:S04]  /*67000*/  STL [R1+0x110], R122 ;  /* 0x0001107a01007387 */ /* 0x000fe80000100800 */
[----:B------:R0:W-:Y:S01]  /*67010*/  STL [R1+0x114], R32 ;  /* 0x0001142001007387 */ /* 0x0001e20000100800 */
[----:B------:R-:W-:Y:S02]  /*67020*/  @P0 IADD3 R31, PT, PT, R31, -0x7f000001, RZ ;  /* 0x80ffffff1f1f0810 */ /* 0x000fe40007ffe0ff */
[----:B------:R-:W-:Y:S01]  /*67030*/  @P5 IADD3 R75, PT, PT, R75, -0x7f000001, RZ ;  /* 0x80ffffff4b4b5810 */ /* 0x000fe20007ffe0ff */
[----:B------:R-:W-:Y:S01]  /*67040*/  IMAD R59, R28, 0x7effffff, RZ ;  /* 0x7effffff1c3b7824 */ /* 0x000fe200078e02ff */
[----:B------:R1:W-:Y:S04]  /*67050*/  STL [R1+0x118], R33 ;  /* 0x0001182101007387 */ /* 0x0003e80000100800 */
[----:B------:R3:W-:Y:S01]  /*67060*/  STL [R1+0x11c], R68 ;  /* 0x00011c4401007387 */ /* 0x0007e20000100800 */
[----:B0-----:R-:W-:Y:S01]  /*67070*/  @P3 IADD3 R32, PT, PT, R32, -0x7f000001, RZ ;  /* 0x80ffffff20203810 */ /* 0x001fe20007ffe0ff */
[----:B------:R-:W-:Y:S01]  /*67080*/  IMAD.HI.U32 R59, R59, 0x7f000001, R28 ;  /* 0x7f0000013b3b7827 */ /* 0x000fe200078e001c */
[----:B------:R-:W-:-:S02]  /*67090*/  IADD3 R75, PT, PT, R31, R75, RZ ;  /* 0x0000004b1f4b7210 */ /* 0x000fc40007ffe0ff */
[----:B-1----:R-:W-:Y:S02]  /*670a0*/  @P4 IADD3 R33, PT, PT, R33, -0x7f000001, RZ ;  /* 0x80ffffff21214810 */ /* 0x002fe40007ffe0ff */
[----:B---3--:R-:W-:Y:S01]  /*670b0*/  @P2 IADD3 R68, PT, PT, R68, -0x7f000001, RZ ;  /* 0x80ffffff44442810 */ /* 0x008fe20007ffe0ff */
[----:B------:R0:W-:Y:S04]  /*670c0*/  STL [R1+0x114], R32 ;  /* 0x0001142001007387 */ /* 0x0001e80000100800 */
[----:B------:R-:W-:Y:S01]  /*670d0*/  STL [R1+0x118], R33 ;  /* 0x0001182101007387 */ /* 0x000fe20000100800 */
[----:B------:R-:W-:Y:S01]  /*670e0*/  ISETP.GE.U32.AND P1, PT, R59, 0x7f000001, PT ;  /* 0x7f0000013b00780c */ /* 0x000fe20003f26070 */
[----:B------:R-:W-:Y:S02]  /*670f0*/  ISETP.GE.U32.AND P2, PT, R75, 0x7f000001, PT ;  /* 0x7f0000014b00780c */ /* 0x000fe40003f46070 */
[----:B------:R1:W-:Y:S04]  /*67100*/  STL [R1+0x11c], R68 ;  /* 0x00011c4401007387 */ /* 0x0003e80000100800 */
[----:B------:R-:W3:Y:S01]  /*67110*/  LD.E R65, desc[UR22][R12.64+0xd80] ;  /* 0x000d80160c417980 */ /* 0x000ee2000c101900 */
[----:B0-----:R-:W-:Y:S01]  /*67120*/  IADD3 R32, PT, PT, R119, R35, RZ ;  /* 0x0000002377207210 */ /* 0x001fe20007ffe0ff */
[----:B------:R-:W-:-:S02]  /*67130*/  IMAD.WIDE.U32 R28, R120, UR16, RZ ;  /* 0x00000010781c7c25 */ /* 0x000fc4000f8e00ff */
[----:B-1----:R-:W2:Y:S02]  /*67140*/  LDL R68, [R1+0x110] ;  /* 0x0001100001447983 */ /* 0x002ea40000100800 */
[----:B------:R-:W-:Y:S01]  /*67150*/  ISETP.GE.U32.AND P0, PT, R32, 0x7f000001, PT ;  /* 0x7f0000012000780c */ /* 0x000fe20003f06070 */
[----:B------:R-:W-:Y:S02]  /*67160*/  @P1 IADD3 R59, PT, PT, R59, -0x7f000001, RZ ;  /* 0x80ffffff3b3b1810 */ /* 0x000fe40007ffe0ff */
[----:B------:R-:W-:Y:S01]  /*67170*/  @P2 IADD3 R75, PT, PT, R75, -0x7f000001, RZ ;  /* 0x80ffffff4b4b2810 */ /* 0x000fe20007ffe0ff */
[----:B------:R-:W-:Y:S01]  /*67180*/  IMAD R35, R28, 0x7effffff, RZ ;  /* 0x7effffff1c237824 */ /* 0x000fe200078e02ff */
[----:B------:R-:W-:-:S03]  /*67190*/  IADD3 R33, PT, PT, R119, R59, RZ ;  /* 0x0000003b77217210 */ /* 0x000fc60007ffe0ff */
[----:B------:R-:W-:-:S05]  /*671a0*/  IMAD.HI.U32 R35, R35, 0x7f000001, R28 ;  /* 0x7f00000123237827 */ /* 0x000fca00078e001c */
[----:B------:R-:W-:-:S04]  /*671b0*/  @P0 IADD3 R32, PT, PT, R32, -0x7f000001, RZ ;  /* 0x80ffffff20200810 */ /* 0x000fc80007ffe0ff */
[----:B------:R-:W-:Y:S01]  /*671c0*/  IADD3 R75, PT, PT, R32, R75, RZ ;  /* 0x0000004b204b7210 */ /* 0x000fe20007ffe0ff */
        /* <DEDUP_REMOVED lines=58> */
[----:B------:R-:W-:-:S05]  /*67570*/  @P0 IADD3 R63, PT, PT, R63, -0x7f000001, RZ ;  /* 0x80ffffff3f3f0810 */ /* 0x000fca0007ffe0ff */
[----:B------:R-:W-:Y:S01]  /*67580*/  ISETP.GE.U32.AND P0, PT, R63, R130, PT ;  /* 0x000000823f00720c */ /* 0x000fe20003f06070 */
[----:B------:R-:W-:-:S12]  /*67590*/  IADD3 R70, PT, PT, -R130, R63, RZ ;  /* 0x0000003f82467210 */ /* 0x000fd80007ffe1ff */
[----:B------:R-:W-:-:S04]  /*675a0*/  @!P0 IADD3 R70, PT, PT, R70, 0x7f000001, RZ ;  /* 0x7f00000146468810 */ /* 0x000fc80007ffe0ff */
[----:B------:R-:W-:-:S05]  /*675b0*/  IADD3 R70, PT, PT, R53, R70, RZ ;  /* 0x0000004635467210 */ /* 0x000fca0007ffe0ff */
[----:B------:R-:W-:-:S13]  /*675c0*/  ISETP.GE.U32.AND P0, PT, R70, 0x7f000001, PT ;  /* 0x7f0000014600780c */ /* 0x000fda0003f06070 */
[----:B------:R-:W-:-:S05]  /*675d0*/  @P0 IADD3 R70, PT, PT, R70, -0x7f000001, RZ ;  /* 0x80ffffff46460810 */ /* 0x000fca0007ffe0ff */
[----:B------:R-:W-:-:S04]  /*675e0*/  IMAD.WIDE.U32 R28, R70, R70, RZ ;  /* 0x00000046461c7225 */ /* 0x000fc800078e00ff */
[----:B------:R-:W-:-:S04]  /*675f0*/  IMAD R75, R28, 0x7effffff, RZ ;  /* 0x7effffff1c4b7824 */ /* 0x000fc800078e02ff */
[----:B------:R-:W-:-:S05]  /*67600*/  IMAD.HI.U32 R28, R75, 0x7f000001, R28 ;  /* 0x7f0000014b1c7827 */ /* 0x000fca00078e001c */
[----:B------:R-:W-:-:S13]  /*67610*/  ISETP.GE.U32.AND P0, PT, R28, 0x7f000001, PT ;  /* 0x7f0000011c00780c */ /* 0x000fda0003f06070 */
[----:B------:R-:W-:-:S05]  /*67620*/  @P0 IADD3 R28, PT, PT, R28, -0x7f000001, RZ ;  /* 0x80ffffff1c1c0810 */ /* 0x000fca0007ffe0ff */
[----:B------:R-:W-:-:S04]  /*67630*/  IMAD.WIDE.U32 R28, R28, R70, RZ ;  /* 0x000000461c1c7225 */ /* 0x000fc800078e00ff */
[----:B------:R-:W-:-:S04]  /*67640*/  IMAD R70, R28, 0x7effffff, RZ ;  /* 0x7effffff1c467824 */ /* 0x000fc800078e02ff */
[----:B------:R-:W-:-:S05]  /*67650*/  IMAD.HI.U32 R70, R70, 0x7f000001, R28 ;  /* 0x7f00000146467827 */ /* 0x000fca00078e001c */
        /* <DEDUP_REMOVED lines=8> */
[----:B------:R-:W3:Y:S04]  /*676e0*/  LD.E R65, desc[UR22][R12.64+0xd84] ;  /* 0x000d84160c417980 */ /* 0x000ee8000c101900 */
[----:B------:R-:W4:Y:S01]  /*676f0*/  LD.E R29, desc[UR22][R12.64+0xd8c] ;  /* 0x000d8c160c1d7980 */ /* 0x000f22000c101900 */
[----:B------:R-:W-:-:S13]  /*67700*/  ISETP.GE.U32.AND P0, PT, R28, 0x7f000001, PT ;  /* 0x7f0000011c00780c */ /* 0x000fda0003f06070 */
[----:B------:R-:W-:-:S04]  /*67710*/  @P0 IADD3 R28, PT, PT, R28, -0x7f000001, RZ ;  /* 0x80ffffff1c1c0810 */ /* 0x000fc80007ffe0ff */
[----:B--2---:R-:W-:Y:S02]  /*67720*/  IADD3 R68, PT, PT, R28, R68, RZ ;  /* 0x000000441c447210 */ /* 0x004fe40007ffe0ff */
[----:B------:R3:W2:Y:S03]  /*67730*/  LD.E R28, desc[UR22][R12.64+0xd88] ;  /* 0x000d88160c1c7980 */ /* 0x0006a6000c101900 */
[----:B------:R-:W-:Y:S01]  /*67740*/  ISETP.GE.U32.AND P0, PT, R68, 0x7f000001, PT ;  /* 0x7f0000014400780c */ /* 0x000fe20003f06070 */
[----:B------:R0:W-:-:S12]  /*67750*/  STL [R1+0x110], R68 ;  /* 0x0001104401007387 */ /* 0x0001d80000100800 */
[----:B0-----:R-:W-:-:S05]  /*67760*/  @P0 IADD3 R68, PT, PT, R68, -0x7f000001, RZ ;  /* 0x80ffffff44440810 */ /* 0x001fca0007ffe0ff */
[----:B------:R0:W-:Y:S04]  /*67770*/  STL [R1+0x110], R68 ;  /* 0x0001104401007387 */ /* 0x0001e80000100800 */
[----:B0-----:R-:W2:Y:S01]  /*67780*/  LDL R68, [R1+0x114] ;  /* 0x0001140001447983 */ /* 0x001ea20000100800 */
[----:B---3--:R-:W-:-:S04]  /*67790*/  IMAD.WIDE.U32 R12, R65, R70, RZ ;  /* 0x00000046410c7225 */ /* 0x008fc800078e00ff */
[----:B------:R-:W-:-:S04]  /*677a0*/  IMAD R65, R12, 0x7effffff, RZ ;  /* 0x7effffff0c417824 */ /* 0x000fc800078e02ff */
[----:B------:R-:W-:-:S05]  /*677b0*/  IMAD.HI.U32 R12, R65, 0x7f000001, R12 ;  /* 0x7f000001410c7827 */ /* 0x000fca00078e000c */
[----:B------:R-:W-:-:S13]  /*677c0*/  ISETP.GE.U32.AND P0, PT, R12, 0x7f000001, PT ;  /* 0x7f0000010c00780c */ /* 0x000fda0003f06070 */
[----:B------:R-:W-:-:S04]  /*677d0*/  @P0 IADD3 R12, PT, PT, R12, -0x7f000001, RZ ;  /* 0x80ffffff0c0c0810 */ /* 0x000fc80007ffe0ff */
[----:B--2---:R-:W-:-:S05]  /*677e0*/  IADD3 R12, PT, PT, R12, R68, RZ ;  /* 0x000000440c0c7210 */ /* 0x004fca0007ffe0ff */
[----:B------:R-:W-:Y:S01]  /*677f0*/  ISETP.GE.U32.AND P0, PT, R12, 0x7f000001, PT ;  /* 0x7f0000010c00780c */ /* 0x000fe20003f06070 */
[----:B------:R0:W-:-:S12]  /*67800*/  STL [R1+0x114], R12 ;  /* 0x0001140c01007387 */ /* 0x0001d80000100800 */
[----:B0-----:R-:W-:-:S05]  /*67810*/  @P0 IADD3 R12, PT, PT, R12, -0x7f000001, RZ ;  /* 0x80ffffff0c0c0810 */ /* 0x001fca0007ffe0ff */
[----:B------:R0:W-:Y:S04]  /*67820*/  STL [R1+0x114], R12 ;  /* 0x0001140c01007387 */ /* 0x0001e80000100800 */
[----:B------:R-:W2:Y:S01]  /*67830*/  LDL R65, [R1+0x118] ;  /* 0x0001180001417983 */ /* 0x000ea20000100800 */
[----:B0-----:R-:W-:-:S04]  /*67840*/  IMAD.WIDE.U32 R12, R28, R70, RZ ;  /* 0x000000461c0c7225 */ /* 0x001fc800078e00ff */
        /* <DEDUP_REMOVED lines=10> */
[----:B----4-:R-:W-:-:S04]  /*678f0*/  IMAD.WIDE.U32 R12, R29, R70, RZ ;  /* 0x000000461d0c7225 */ /* 0x010fc800078e00ff */
[----:B------:R-:W-:-:S04]  /*67900*/  IMAD R29, R12, 0x7effffff, RZ ;  /* 0x7effffff0c1d7824 */ /* 0x000fc800078e02ff */
[----:B------:R-:W-:-:S05]  /*67910*/  IMAD.HI.U32 R12, R29, 0x7f000001, R12 ;  /* 0x7f0000011d0c7827 */ /* 0x000fca00078e000c */
[----:B------:R-:W-:-:S13]  /*67920*/  ISETP.GE.U32.AND P0, PT, R12, 0x7f000001, PT ;  /* 0x7f0000010c00780c */ /* 0x000fda0003f06070 */
[----:B------:R-:W-:Y:S02]  /*67930*/  @P0 IADD3 R12, PT, PT, R12, -0x7f000001, RZ ;  /* 0x80ffffff0c0c0810 */ /* 0x000fe40007ffe0ff */
[----:B------:R-:W-:Y:S02]  /*67940*/  IADD3 R65, PT, PT, R130, R63, RZ ;  /* 0x0000003f82417210 */ /* 0x000fe40007ffe0ff */
[----:B------:R-:W-:Y:S01]  /*67950*/  IADD3 R63, PT, PT, R64, R64, RZ ;  /* 0x00000040403f7210 */ /* 0x000fe20007ffe0ff */
[----:B------:R-:W3:Y:S04]  /*67960*/  LDL.LU R130, [R1+0x4d0] ;  /* 0x0004d00001827983 */ /* 0x000ee80000300800 */
[----:B------:R-:W-:-:S13]  /*67970*/  ISETP.GE.U32.AND P1, PT, R63, 0x7f000001, PT ;  /* 0x7f0000013f00780c */ /* 0x000fda0003f26070 */
[----:B------:R-:W-:Y:S02]  /*67980*/  @P1 IADD3 R63, PT, PT, R63, -0x7f000001, RZ ;  /* 0x80ffffff3f3f1810 */ /* 0x000fe40007ffe0ff */
[----:B--2---:R-:W-:-:S05]  /*67990*/  IADD3 R12, PT, PT, R12, R28, RZ ;  /* 0x0000001c0c0c7210 */ /* 0x004fca0007ffe0ff */
[----:B------:R-:W-:Y:S01]  /*679a0*/  ISETP.GE.U32.AND P0, PT, R12, 0x7f000001, PT ;  /* 0x7f0000010c00780c */ /* 0x000fe20003f06070 */
[----:B------:R0:W-:-:S12]  /*679b0*/  STL [R1+0x11c], R12 ;  /* 0x00011c0c01007387 */ /* 0x0001d80000100800 */
[----:B0-----:R-:W-:-:S05]  /*679c0*/  @P0 IADD3 R12, PT, PT, R12, -0x7f000001, RZ ;  /* 0x80ffffff0c0c0810 */ /* 0x001fca0007ffe0ff */
[----:B------:R0:W-:Y:S04]  /*679d0*/  STL [R1+0x11c], R12 ;  /* 0x00011c0c01007387 */ /* 0x0001e80000100800 */
[----:B0-----:R-:W2:Y:S01]  /*679e0*/  LDL.64 R12, [R1+0x100] ;  /* 0x00010000010c7983 */ /* 0x001ea20000100a00 */
[----:B------:R-:W-:-:S13]  /*679f0*/  ISETP.GE.U32.AND P0, PT, R65, 0x7f000001, PT ;  /* 0x7f0000014100780c */ /* 0x000fda0003f06070 */
[----:B------:R-:W-:-:S04]  /*67a00*/  @P0 IADD3 R65, PT, PT, R65, -0x7f000001, RZ ;  /* 0x80ffffff41410810 */ /* 0x000fc80007ffe0ff */
[----:B------:R-:W-:-:S05]  /*67a10*/  IADD3 R69, PT, PT, R69, R65, RZ ;  /* 0x0000004145457210 */ /* 0x000fca0007ffe0ff */
[----:B------:R-:W-:Y:S01]  /*67a20*/  ISETP.GE.U32.AND P0, PT, R69, 0x7f000001, PT ;  /* 0x7f0000014500780c */ /* 0x000fe20003f06070 */
[----:B------:R-:W-:-:S04]  /*67a30*/  IMAD.WIDE.U32 R28, R71, UR7, RZ ;  /* 0x00000007471c7c25 */ /* 0x000fc8000f8e00ff */
[----:B------:R-:W-:Y:S01]  /*67a40*/  IMAD R64, R28, 0x7effffff, RZ ;  /* 0x7effffff1c407824 */ /* 0x000fe200078e02ff */
[----:B------:R-:W-:-:S07]  /*67a50*/  IADD3 R63, PT, PT, R65, R63, RZ ;  /* 0x0000003f413f7210 */ /* 0x000fce0007ffe0ff */
[----:B------:R-:W-:Y:S01]  /*67a60*/  @P0 IADD3 R69, PT, PT, R69, -0x7f000001, RZ ;  /* 0x80ffffff45450810 */ /* 0x000fe20007ffe0ff */
[----:B------:R-:W-:-:S03]  /*67a70*/  IMAD.HI.U32 R64, R64, 0x7f000001, R28 ;  /* 0x7f00000140407827 */ /* 0x000fc600078e001c */
        /* <DEDUP_REMOVED lines=91> */
[----:B------:R-:W4:Y:S01]  /*68030*/  LDL R74, [R1+0x110] ;  /* 0x00011000014a7983 */ /* 0x000f220000100800 */
        /* <DEDUP_REMOVED lines=12> */
[----:B--2---:R-:W2:Y:S01]  /*68100*/  LD.E R73, desc[UR22][R12.64+0xd90] ;  /* 0x000d90160c497980 */ /* 0x004ea2000c101900 */
[----:B------:R-:W-:-:S08]  /*68110*/  IMAD.WIDE.U32 R28, R34, UR18, RZ ;  /* 0x00000012221c7c25 */ /* 0x000fd0000f8e00ff */
[----:B------:R-:W-:Y:S02]  /*68120*/  @P1 IADD3 R59, PT, PT, R59, -0x7f000001, RZ ;  /* 0x80ffffff3b3b1810 */ /* 0x000fe40007ffe0ff */
[----:B------:R-:W-:Y:S02]  /*68130*/  @P0 IADD3 R31, PT, PT, R31, -0x7f000001, RZ ;  /* 0x80ffffff1f1f0810 */ /* 0x000fe40007ffe0ff */
[----:B------:R-:W-:Y:S01]  /*68140*/  @P2 IADD3 R35, PT, PT, R35, -0x7f000001, RZ ;  /* 0x80ffffff23232810 */ /* 0x000fe20007ffe0ff */
[----:B------:R-:W-:Y:S01]  /*68150*/  IMAD R75, R28, 0x7effffff, RZ ;  /* 0x7effffff1c4b7824 */ /* 0x000fe200078e02ff */
[----:B------:R-:W-:-:S03]  /*68160*/  IADD3 R34, PT, PT, R65, R59, RZ ;  /* 0x0000003b41227210 */ /* 0x000fc60007ffe0ff */
[----:B------:R-:W-:Y:S01]  /*68170*/  IMAD.HI.U32 R75, R75, 0x7f000001, R28 ;  /* 0x7f0000014b4b7827 */ /* 0x000fe200078e001c */
[----:B------:R-:W-:Y:S01]  /*68180*/  IADD3 R59, PT, PT, R31, R35, RZ ;  /* 0x000000231f3b7210 */ /* 0x000fe20007ffe0ff */
[----:B------:R-:W-:-:S03]  /*68190*/  ISETP.GE.U32.AND P0, PT, R34, 0x7f000001, PT ;  /* 0x7f0000012200780c */ /* 0x000fc60003f06070 */
[----:B------:R-:W-:Y:S01]  /*681a0*/  ISETP.GE.U32.AND P1, PT, R75, 0x7f000001, PT ;  /* 0x7f0000014b00780c */ /* 0x000fe20003f26070 */
[----:B------:R-:W-:Y:S01]  /*681b0*/  ISETP.GE.U32.AND P2, PT, R59, 0x7f000001, PT ;  /* 0x7f0000013b00780c */ /* 0x000fe20003f46070 */
[----:B------:R-:W-:-:S04]  /*681c0*/  IMAD.WIDE.U32 R28, R62, UR19, RZ ;  /* 0x000000133e1c7c25 */ /* 0x000fc8000f8e00ff */
[----:B------:R-:W-:-:S04]  /*681d0*/  IMAD R62, R28, 0x7effffff, RZ ;  /* 0x7effffff1c3e7824 */ /* 0x000fc800078e02ff */
[----:B------:R-:W-:-:S03]  /*681e0*/  @P0 IADD3 R34, PT, PT, R34, -0x7f000001, RZ ;  /* 0x80ffffff22220810 */ /* 0x000fc60007ffe0ff */
[----:B------:R-:W-:Y:S02]  /*681f0*/  @P1 IADD3 R75, PT, PT, R75, -0x7f000001, RZ ;  /* 0x80ffffff4b4b1810 */ /* 0x000fe40007ffe0ff */
[----:B------:R-:W-:Y:S01]  /*68200*/  @P2 IADD3 R59, PT, PT, R59, -0x7f000001, RZ ;  /* 0x80ffffff3b3b2810 */ /* 0x000fe20007ffe0ff */
[----:B------:R-:W-:Y:S01]  /*68210*/  IMAD.HI.U32 R62, R62, 0x7f000001, R28 ;  /* 0x7f0000013e3e7827 */ /* 0x000fe200078e001c */
[----:B------:R-:W-:Y:S02]  /*68220*/  IADD3 R35, PT, PT, R65, R75, RZ ;  /* 0x0000004b41237210 */ /* 0x000fe40007ffe0ff */
[----:B------:R-:W-:Y:S02]  /*68230*/  IADD3 R75, PT, PT, R34, R59, RZ ;  /* 0x0000003b224b7210 */ /* 0x000fe40007ffe0ff */
[----:B------:R-:W-:Y:S01]  /*68240*/  ISETP.GE.U32.AND P1, PT, R62, 0x7f000001, PT ;  /* 0x7f0000013e00780c */ /* 0x000fe20003f26070 */
[----:B------:R-:W-:Y:S02]  /*68250*/  ISETP.GE.U32.AND P0, PT, R35, 0x7f000001, PT ;  /* 0x7f0000012300780c */ /* 0x000fe40003f06070 */
[----:B------:R-:W-:Y:S01]  /*68260*/  ISETP.GE.U32.AND P2, PT, R75, 0x7f000001, PT ;  /* 0x7f0000014b00780c */ /* 0x000fe20003f46070 */
[----:B------:R-:W-:-:S02]  /*68270*/  IMAD.WIDE.U32 R28, R119, UR20, RZ ;  /* 0x00000014771c7c25 */ /* 0x000fc4000f8e00ff */
[----:B------:R-:W3:Y:S02]  /*68280*/  LDL.LU R119, [R1+0x4b0] ;  /* 0x0004b00001777983 */ /* 0x000ee40000300800 */
        /* <DEDUP_REMOVED lines=44> */
[----:B------:R-:W2:Y:S04]  /*68550*/  LD.E R73, desc[UR22][R12.64+0xd94] ;  /* 0x000d94160c497980 */ /* 0x000ea8000c101900 */
[----:B------:R-:W3:Y:S01]  /*68560*/  LD.E R29, desc[UR22][R12.64+0xd9c] ;  /* 0x000d9c160c1d7980 */ /* 0x000ee2000c101900 */
[----:B------:R-:W-:-:S13]  /*68570*/  ISETP.GE.U32.AND P0, PT, R28, 0x7f000001, PT ;  /* 0x7f0000011c00780c */ /* 0x000fda0003f06070 */
[----:B------:R-:W-:-:S04]  /*68580*/  @P0 IADD3 R28, PT, PT, R28, -0x7f000001, RZ ;  /* 0x80ffffff1c1c0810 */ /* 0x000fc80007ffe0ff */
[----:B----4-:R-:W-:Y:S02]  /*68590*/  IADD3 R74, PT, PT, R28, R74, RZ ;  /* 0x0000004a1c4a7210 */ /* 0x010fe40007ffe0ff */
[----:B------:R2:W4:Y:S03]  /*685a0*/  LD.E R28, desc[UR22][R12.64+0xd98] ;  /* 0x000d98160c1c7980 */ /* 0x000526000c101900 */
[----:B------:R-:W-:Y:S01]  /*685b0*/  ISETP.GE.U32.AND P0, PT, R74, 0x7f000001, PT ;  /* 0x7f0000014a00780c */ /* 0x000fe20003f06070 */
[----:B------:R0:W-:-:S12]  /*685c0*/  STL [R1+0x110], R74 ;  /* 0x0001104a01007387 */ /* 0x0001d80000100800 */
[----:B0-----:R-:W-:-:S05]  /*685d0*/  @P0 IADD3 R74, PT, PT, R74, -0x7f000001, RZ ;  /* 0x80ffffff4a4a0810 */ /* 0x001fca0007ffe0ff */
[----:B------:R0:W-:Y:S04]  /*685e0*/  STL [R1+0x110], R74 ;  /* 0x0001104a01007387 */ /* 0x0001e80000100800 */
[----:B0-----:R-:W3:Y:S01]  /*685f0*/  LDL R74, [R1+0x114] ;  /* 0x00011400014a7983 */ /* 0x001ee20000100800 */
[----:B--2---:R-:W-:-:S04]  /*68600*/  IMAD.WIDE.U32 R12, R73, R75, RZ ;  /* 0x0000004b490c7225 */ /* 0x004fc800078e00ff */
[----:B------:R-:W-:-:S04]  /*68610*/  IMAD R73, R12, 0x7effffff, RZ ;  /* 0x7effffff0c497824 */ /* 0x000fc800078e02ff */
[----:B------:R-:W-:-:S05]  /*68620*/  IMAD.HI.U32 R12, R73, 0x7f000001, R12 ;  /* 0x7f000001490c7827 */ /* 0x000fca00078e000c */
[----:B------:R-:W-:-:S13]  /*68630*/  ISETP.GE.U32.AND P0, PT, R12, 0x7f000001, PT ;  /* 0x7f0000010c00780c */ /* 0x000fda0003f06070 */
[----:B------:R-:W-:-:S04]  /*68640*/  @P0 IADD3 R12, PT, PT, R12, -0x7f000001, RZ ;  /* 0x80ffffff0c0c0810 */ /* 0x000fc80007ffe0ff */
[----:B---3--:R-:W-:-:S05]  /*68650*/  IADD3 R12, PT, PT, R12, R74, RZ ;  /* 0x0000004a0c0c7210 */ /* 0x008fca0007ffe0ff */
        /* <DEDUP_REMOVED lines=20> */
[----:B------:R-:W-:Y:S02]  /*687a0*/  @P0 IADD3 R12, PT, PT, R12, -0x7f000001, RZ ;  /* 0x80ffffff0c0c0810 */ /* 0x000fe40007ffe0ff */
[----:B------:R-:W-:Y:S02]  /*687b0*/  IADD3 R73, PT, PT, R129, R62, RZ ;  /* 0x0000003e81497210 */ /* 0x000fe40007ffe0ff */
[----:B------:R-:W-:-:S05]  /*687c0*/  IADD3 R62, PT, PT, R63, R63, RZ ;  /* 0x0000003f3f3e7210 */ /* 0x000fca0007ffe0ff */
[----:B------:R-:W-:-:S13]  /*687d0*/  ISETP.GE.U32.AND P1, PT, R62, 0x7f000001, PT ;  /* 0x7f0000013e00780c */ /* 0x000fda0003f26070 */
[----:B------:R-:W-:Y:S02]  /*687e0*/  @P1 IADD3 R62, PT, PT, R62, -0x7f000001, RZ ;  /* 0x80ffffff3e3e1810 */ /* 0x000fe40007ffe0ff */
[----:B--2---:R-:W-:-:S05]  /*687f0*/  IADD3 R12, PT, PT, R12, R28, RZ ;  /* 0x0000001c0c0c7210 */ /* 0x004fca0007ffe0ff */
[----:B------:R-:W-:Y:S01]  /*68800*/  ISETP.GE.U32.AND P0, PT, R12, 0x7f000001, PT ;  /* 0x7f0000010c00780c */ /* 0x000fe20003f06070 */
[----:B------:R0:W-:-:S12]  /*68810*/  STL [R1+0x11c], R12 ;  /* 0x00011c0c01007387 */ /* 0x0001d80000100800 */
[----:B0-----:R-:W-:-:S05]  /*68820*/  @P0 IADD3 R12, PT, PT, R12, -0x7f000001, RZ ;  /* 0x80ffffff0c0c0810 */ /* 0x001fca0007ffe0ff */
[----:B------:R0:W-:Y:S01]  /*68830*/  STL [R1+0x11c], R12 ;  /* 0x00011c0c01007387 */ /* 0x0001e20000100800 */
[C---:B------:R-:W-:Y:S01]  /*68840*/  ISETP.GE.U32.AND P0, PT, R73.reuse, 0x7f000001, PT ;  /* 0x7f0000014900780c */ /* 0x040fe20003f06070 */
[----:B------:R-:W-:Y:S02]  /*68850*/  IMAD.WIDE.U32 R28, R64, UR7, RZ ;  /* 0x00000007401c7c25 */ /* 0x000fe4000f8e00ff */
[----:B------:R-:W2:Y:S04]  /*68860*/  LDL R74, [R1+0x110] ;  /* 0x00011000014a7983 */ /* 0x000ea80000100800 */
[----:B0-----:R-:W3:Y:S06]  /*68870*/  LDL.64 R12, [R1+0x100] ;  /* 0x00010000010c7983 */ /* 0x001eec0000100a00 */
[----:B------:R-:W-:-:S04]  /*68880*/  @P0 IADD3 R73, PT, PT, R73, -0x7f000001, RZ ;  /* 0x80ffffff49490810 */ /* 0x000fc80007ffe0ff */
[----:B------:R-:W-:-:S05]  /*68890*/  IADD3 R69, PT, PT, R69, R73, RZ ;  /* 0x0000004945457210 */ /* 0x000fca0007ffe0ff */
[----:B------:R-:W-:Y:S01]  /*688a0*/  ISETP.GE.U32.AND P0, PT, R69, 0x7f000001, PT ;  /* 0x7f0000014500780c */ /* 0x000fe20003f06070 */
[----:B------:R-:W-:Y:S01]  /*688b0*/  IMAD R63, R28, 0x7effffff, RZ ;  /* 0x7effffff1c3f7824 */ /* 0x000fe200078e02ff */
[----:B------:R-:W-:-:S03]  /*688c0*/  IADD3 R62, PT, PT, R73, R62, RZ ;  /* 0x0000003e493e7210 */ /* 0x000fc60007ffe0ff */
[----:B------:R-:W-:-:S08]  /*688d0*/  IMAD.HI.U32 R63, R63, 0x7f000001, R28 ;  /* 0x7f0000013f3f7827 */ /* 0x000fd000078e001c */
[----:B------:R-:W-:-:S04]  /*688e0*/  @P0 IADD3 R69, PT, PT, R69, -0x7f000001, RZ ;  /* 0x80ffffff45450810 */ /* 0x000fc80007ffe0ff */
[----:B------:R-:W-:Y:S01]  /*688f0*/  IADD3 R75, PT, PT, R69, UR6, RZ ;  /* 0x00000006454b7c10 */ /* 0x000fe2000fffe0ff */
        /* <DEDUP_REMOVED lines=102> */
[----:B---3--:R-:W3:Y:S01]  /*68f60*/  LD.E R72, desc[UR22][R12.64+0xda0] ;  /* 0x000da0160c487980 */ /* 0x008ee2000c101900 */
        /* <DEDUP_REMOVED lines=114> */
[----:B------:R0:W-:Y:S01]  /*69690*/  STL [R1+0x11c], R12 ;  /* 0x00011c0c01007387 */ /* 0x0001e20000100800 */
[----:B------:R-:W-:Y:S01]  /*696a0*/  ISETP.GE.U32.AND P0, PT, R65, 0x7f000001, PT ;  /* 0x7f0000014100780c */ /* 0x000fe20003f06070 */
[----:B------:R-:W-:Y:S02]  /*696b0*/  IMAD.WIDE.U32 R28, R63, UR7, RZ ;  /* 0x000000073f1c7c25 */ /* 0x000fe4000f8e00ff */
[----:B------:R-:W2:Y:S04]  /*696c0*/  LDL R74, [R1+0x110] ;  /* 0x00011000014a7983 */ /* 0x000ea80000100800 */
[----:B0-----:R-:W4:Y:S06]  /*696d0*/  LDL.64 R12, [R1+0x100] ;  /* 0x00010000010c7983 */ /* 0x001f2c0000100a00 */
        /* <DEDUP_REMOVED lines=110> */
[----:B----4-:R-:W4:Y:S01]  /*69dc0*/  LD.E R72, desc[UR22][R12.64+0xdb0] ;  /* 0x000db0160c487980 */ /* 0x010f22000c101900 */
        /* <DEDUP_REMOVED lines=61> */
[----:B---3--:R-:W-:Y:S01]  /*6a1a0*/  ISETP.GE.U32.AND P0, PT, R75, R77, PT ;  /* 0x0000004d4b00720c */ /* 0x008fe20003f06070 */
[----:B------:R-:W-:-:S12]  /*6a1b0*/  IADD3 R75, PT, PT, -R77, R75, RZ ;  /* 0x0000004b4d4b7210 */ /* 0x000fd80007ffe1ff */
[----:B------:R-:W-:-:S05]  /*6a1c0*/  @!P0 IADD3 R75, PT, PT, R75, 0x7f000001, RZ ;  /* 0x7f0000014b4b8810 */ /* 0x000fca0007ffe0ff */
[----:B----4-:R-:W-:-:S04]  /*6a1d0*/  IMAD.WIDE.U32 R28, R72, R75, RZ ;  /* 0x0000004b481c7225 */ /* 0x010fc800078e00ff */
        /* <DEDUP_REMOVED lines=689> */
[----:B----4-:R-:W-:-:S04]  /*6ccf0*/  IMAD.WIDE.U32 R28, R73, R75, RZ ;  /* 0x0000004b491c7225 */ /* 0x010fc800078e00ff */
[----:B------:R-:W-:-:S04]  /*6cd00*/  IMAD R73, R28, 0x7effffff, RZ ;  /* 0x7effffff1c497824 */ /* 0x000fc800078e02ff */
[----:B------:R-:W-:Y:S02]  /*6cd10*/  IMAD.HI.U32 R28, R73, 0x7f000001, R28 ;  /* 0x7f000001491c7827 */ /* 0x000fe400078e001c */
[----:B------:R-:W4:Y:S04]  /*6cd20*/  LD.E R73, desc[UR22][R12.64+0xde4] ;  /* 0x000de4160c497980 */ /* 0x000f28000c101900 */
[----:B------:R-:W3:Y:S01]  /*6cd30*/  LD.E R29, desc[UR22][R12.64+0xdec] ;  /* 0x000dec160c1d7980 */ /* 0x000ee2000c101900 */
        /* <DEDUP_REMOVED lines=31> */
[----:B---3--:R-:W-:-:S04]  /*6cf30*/  IMAD.WIDE.U32 R12, R29, R75, RZ ;  /* 0x0000004b1d0c7225 */ /* 0x008fc800078e00ff */
        /* <DEDUP_REMOVED lines=182> */
[----:B------:R-:W-:Y:S01]  /*6daa0*/  IMAD.HI.U32 R28, R76, 0x7f000001, R28 ;  /* 0x7f0000014c1c7827 */ /* 0x000fe200078e001c */
[----:B------:R-:W-:Y:S02]  /*6dab0*/  IADD3 R58, PT, PT, R58, R72, RZ ;  /* 0x000000483a3a7210 */ /* 0x000fe40007ffe0ff */
[----:B------:R-:W-:Y:S01]  /*6dac0*/  IADD3 R32, PT, PT, R32, R32, RZ ;  /* 0x0000002020207210 */ /* 0x000fe20007ffe0ff */
[----:B------:R-:W2:Y:S01]  /*6dad0*/  LDL.LU R76, [R1+0x4c0] ;  /* 0x0004c000014c7983 */ /* 0x000ea20000300800 */
        /* <DEDUP_REMOVED lines=50> */
[----:B------:R-:W-:Y:S01]  /*6de00*/  @P0 IADD3 R12, PT, PT, R12, -0x7f000001, RZ ;  /* 0x80ffffff0c0c0810 */ /* 0x000fe20007ffe0ff */
        /* <DEDUP_REMOVED lines=1359> */
[----:B0-----:R-:W-:Y:S01]  /*73300*/  IMAD.WIDE.U32 R12, R28, R59, RZ ;  /* 0x0000003b1c0c7225 */ /* 0x001fe200078e00ff */
[----:B------:R-:W-:-:S03]  /*73310*/  IADD3 R28, PT, PT, R76, R74, RZ ;  /* 0x0000004a4c1c7210 */ /* 0x000fc60007ffe0ff */
[----:B------:R-:W-:-:S04]  /*73320*/  IMAD R73, R12, 0x7effffff, RZ ;  /* 0x7effffff0c497824 */ /* 0x000fc800078e02ff */
[----:B------:R-:W-:Y:S01]  /*73330*/  IMAD.HI.U32 R12, R73, 0x7f000001, R12 ;  /* 0x7f000001490c7827 */ /* 0x000fe200078e000c */
[----:B------:R-:W-:-:S04]  /*73340*/  ISETP.GE.U32.AND P0, PT, R28, 0x7f000001, PT ;  /* 0x7f0000011c00780c */ /* 0x000fc80003f06070 */
[----:B------:R-:W-:Y:S01]  /*73350*/  ISETP.GE.U32.AND P1, PT, R12, 0x7f000001, PT ;  /* 0x7f0000010c00780c */ /* 0x000fe20003f26070 */
[----:B------:R-:W-:-:S08]  /*73360*/  IADD3 R73, PT, PT, R32, R32, RZ ;  /* 0x0000002020497210 */ /* 0x000fd00007ffe0ff */
[----:B------:R-:W-:-:S04]  /*73370*/  @P0 IADD3 R28, PT, PT, R28, -0x7f000001, RZ ;  /* 0x80ffffff1c1c0810 */ /* 0x000fc80007ffe0ff */
[----:B------:R-:W-:Y:S02]  /*73380*/  @P1 IADD3 R12, PT, PT, R12, -0x7f000001, RZ ;  /* 0x80ffffff0c0c1810 */ /* 0x000fe40007ffe0ff */
[----:B------:R-:W-:Y:S01]  /*73390*/  IADD3 R69, PT, PT, R69, R28, RZ ;  /* 0x0000001c45457210 */ /* 0x000fe20007ffe0ff */
[----:B------:R-:W-:-:S04]  /*733a0*/  ISETP.GE.U32.AND P1, PT, R73, 0x7f000001, PT ;  /* 0x7f0000014900780c */ /* 0x000fc80003f26070 */
[----:B------:R-:W-:-:S09]  /*733b0*/  ISETP.GE.U32.AND P0, PT, R69, 0x7f000001, PT ;  /* 0x7f0000014500780c */ /* 0x000fd20003f06070 */
[----:B------:R-:W-:-:S04]  /*733c0*/  @P1 IADD3 R73, PT, PT, R73, -0x7f000001, RZ ;  /* 0x80ffffff49491810 */ /* 0x000fc80007ffe0ff */
[----:B------:R-:W-:Y:S02]  /*733d0*/  @P0 IADD3 R69, PT, PT, R69, -0x7f000001, RZ ;  /* 0x80ffffff45450810 */ /* 0x000fe40007ffe0ff */
[----:B--2---:R-:W-:-:S05]  /*733e0*/  IADD3 R74, PT, PT, R12, R29, RZ ;  /* 0x0000001d0c4a7210 */ /* 0x004fca0007ffe0ff */
[----:B------:R-:W-:Y:S01]  /*733f0*/  ISETP.GE.U32.AND P2, PT, R74, 0x7f000001, PT ;  /* 0x7f0000014a00780c */ /* 0x000fe20003f46070 */
[----:B------:R-:W-:Y:S01]  /*73400*/  IMAD.WIDE.U32 R12, R33, UR7, RZ ;  /* 0x00000007210c7c25 */ /* 0x000fe2000f8e00ff */
[----:B------:R0:W-:Y:S03]  /*73410*/  STL [R1+0x118], R74 ;  /* 0x0001184a01007387 */ /* 0x0001e60000100800 */
[----:B------:R-:W-:Y:S01]  /*73420*/  IMAD R32, R12, 0x7effffff, RZ ;  /* 0x7effffff0c207824 */ /* 0x000fe200078e02ff */
[----:B------:R-:W-:Y:S02]  /*73430*/  IADD3 R29, PT, PT, R28, R73, RZ ;  /* 0x000000491c1d7210 */ /* 0x000fe40007ffe0ff */
[----:B------:R-:W-:Y:S01]  /*73440*/  IADD3 R73, PT, PT, R69, UR6, RZ ;  /* 0x0000000645497c10 */ /* 0x000fe2000fffe0ff */
[----:B------:R-:W-:-:S04]  /*73450*/  IMAD.HI.U32 R32, R32, 0x7f000001, R12 ;  /* 0x7f00000120207827 */ /* 0x000fc800078e000c */
[----:B0-----:R-:W-:Y:S01]  /*73460*/  @P2 IADD3 R74, PT, PT, R74, -0x7f000001, RZ ;  /* 0x80ffffff4a4a2810 */ /* 0x001fe20007ffe0ff */
[----:B------:R-:W-:Y:S01]  /*73470*/  ISETP.GE.U32.AND P1, PT, R32, 0x7f000001, PT ;  /* 0x7f0000012000780c */ /* 0x000fe20003f26070 */
[----:B------:R-:W-:-:S03]  /*73480*/  ISETP.GE.U32.AND P0, PT, R29, 0x7f000001, PT ;  /* 0x7f0000011d00780c */ /* 0x000fc60003f06070 */
[----:B------:R0:W-:Y:S04]  /*73490*/  STL [R1+0x118], R74 ;  /* 0x0001184a01007387 */ /* 0x0001e80000100800 */
[----:B------:R-:W2:Y:S01]  /*734a0*/  LDL R33, [R1+0x11c] ;  /* 0x00011c0001217983 */ /* 0x000ea20000100800 */
[----:B------:R-:W-:Y:S01]  /*734b0*/  ISETP.GE.U32.AND P2, PT, R73, 0x7f000001, PT ;  /* 0x7f0000014900780c */ /* 0x000fe20003f46070 */
[----:B------:R-:W-:-:S04]  /*734c0*/  IMAD.WIDE.U32 R12, R62, UR9, RZ ;  /* 0x000000093e0c7c25 */ /* 0x000fc8000f8e00ff */
[----:B------:R-:W-:Y:S01]  /*734d0*/  IMAD R62, R12, 0x7effffff, RZ ;  /* 0x7effffff0c3e7824 */ /* 0x000fe200078e02ff */
[----:B------:R-:W-:Y:S02]  /*734e0*/  @P1 IADD3 R32, PT, PT, R32, -0x7f000001, RZ ;  /* 0x80ffffff20201810 */ /* 0x000fe40007ffe0ff */
[----:B------:R-:W-:-:S05]  /*734f0*/  @P0 IADD3 R29, PT, PT, R29, -0x7f000001, RZ ;  /* 0x80ffffff1d1d0810 */ /* 0x000fca0007ffe0ff */
        /* <DEDUP_REMOVED lines=41> */
[----:B0-----:R-:W-:-:S05]  /*73790*/  IMAD R74, R12, 0x7effffff, RZ ;  /* 0x7effffff0c4a7824 */ /* 0x001fca00078e02ff */
        /* <DEDUP_REMOVED lines=78> */
[----:B------:R-:W-:Y:S01]  /*73c80*/  @P0 IADD3 R121, PT, PT, R121, -0x7f000001, RZ ;  /* 0x80ffffff79790810 */ /* 0x000fe20007ffe0ff */
[----:B------:R-:W-:-:S04]  /*73c90*/  IMAD.HI.U32 R76, R76, 0x7f000001, R12 ;  /* 0x7f0000014c4c7827 */ /* 0x000fc800078e000c */
[----:B----4-:R-:W-:Y:S01]  /*73ca0*/  IMAD.WIDE.U32 R12, R72, R59, RZ ;  /* 0x0000003b480c7225 */ /* 0x010fe200078e00ff */
[----:B------:R-:W-:Y:S02]  /*73cb0*/  @P2 IADD3 R30, PT, PT, R30, -0x7f000001, RZ ;  /* 0x80ffffff1e1e2810 */ /* 0x000fe40007ffe0ff */
[----:B------:R-:W-:Y:S01]  /*73cc0*/  IADD3 R71, PT, PT, R28, R71, RZ ;  /* 0x000000471c477210 */ /* 0x000fe20007ffe0ff */
[----:B------:R-:W-:Y:S01]  /*73cd0*/  IMAD R31, R12, 0x7effffff, RZ ;  /* 0x7effffff0c1f7824 */ /* 0x000fe200078e02ff */
[----:B------:R-:W-:Y:S01]  /*73ce0*/  IADD3 R30, PT, PT, R121, R30, RZ ;  /* 0x0000001e791e7210 */ /* 0x000fe20007ffe0ff */
[----:B------:R-:W-:Y:S02]  /*73cf0*/  ISETP.GE.U32.AND P1, PT, R76, 0x7f000001, PT ;  /* 0x7f0000014c00780c */ /* 0x000fe40003f26070 */
[----:B------:R-:W-:Y:S01]  /*73d00*/  IMAD.HI.U32 R12, R31, 0x7f000001, R12 ;  /* 0x7f0000011f0c7827 */ /* 0x000fe200078e000c */
[----:B------:R-:W-:Y:S01]  /*73d10*/  ISETP.GE.U32.AND P0, PT, R71, 0x7f000001, PT ;  /* 0x7f0000014700780c */ /* 0x000fe20003f06070 */
[----:B------:R-:W-:-:S03]  /*73d20*/  ISETP.GE.U32.AND P3, PT, R30, 0x7f000001, PT ;  /* 0x7f0000011e00780c */ /* 0x000fc60003f66070 */
[----:B------:R-:W-:-:S06]  /*73d30*/  ISETP.GE.U32.AND P2, PT, R12, 0x7f000001, PT ;  /* 0x7f0000010c00780c */ /* 0x000fcc0003f46070 */
[----:B------:R-:W-:-:S03]  /*73d40*/  @P1 IADD3 R76, PT, PT, R76, -0x7f000001, RZ ;  /* 0x80ffffff4c4c1810 */ /* 0x000fc60007ffe0ff */
[----:B------:R-:W-:Y:S02]  /*73d50*/  @P0 IADD3 R71, PT, PT, R71, -0x7f000001, RZ ;  /* 0x80ffffff47470810 */ /* 0x000fe40007ffe0ff */
[----:B------:R-:W-:Y:S02]  /*73d60*/  @P3 IADD3 R30, PT, PT, R30, -0x7f000001, RZ ;  /* 0x80ffffff1e1e3810 */ /* 0x000fe40007ffe0ff */
[----:B------:R-:W-:Y:S02]  /*73d70*/  IADD3 R76, PT, PT, R28, R76, RZ ;  /* 0x0000004c1c4c7210 */ /* 0x000fe40007ffe0ff */
[----:B------:R-:W-:Y:S02]  /*73d80*/  @P2 IADD3 R12, PT, PT, R12, -0x7f000001, RZ ;  /* 0x80ffffff0c0c2810 */ /* 0x000fe40007ffe0ff */
[----:B------:R-:W-:Y:S01]  /*73d90*/  IADD3 R30, PT, PT, R71, R30, RZ ;  /* 0x0000001e471e7210 */ /* 0x000fe20007ffe0ff */
[----:B------:R-:W-:Y:S01]  /*73da0*/  ISETP.GE.U32.AND P0, PT, R76, 0x7f000001, PT ;  /* 0x7f0000014c00780c */ /* 0x000fe20003f06070 */
[----:B--2---:R-:W-:-:S03]  /*73db0*/  IADD3 R12, PT, PT, R12, R33, RZ ;  /* 0x000000210c0c7210 */ /* 0x004fc60007ffe0ff */
[----:B------:R-:W-:Y:S02]  /*73dc0*/  ISETP.GE.U32.AND P2, PT, R30, 0x7f000001, PT ;  /* 0x7f0000011e00780c */ /* 0x000fe40003f46070 */
[----:B------:R-:W-:Y:S01]  /*73dd0*/  ISETP.GE.U32.AND P1, PT, R12, 0x7f000001, PT ;  /* 0x7f0000010c00780c */ /* 0x000fe20003f26070 */
[----:B------:R0:W-:Y:S06]  /*73de0*/  STL [R1+0x11c], R12 ;  /* 0x00011c0c01007387 */ /* 0x0001ec0000100800 */
[----:B------:R-:W-:-:S04]  /*73df0*/  @P0 IADD3 R76, PT, PT, R76, -0x7f000001, RZ ;  /* 0x80ffffff4c4c0810 */ /* 0x000fc80007ffe0ff */
[----:B------:R-:W-:Y:S02]  /*73e00*/  @P2 IADD3 R30, PT, PT, R30, -0x7f000001, RZ ;  /* 0x80ffffff1e1e2810 */ /* 0x000fe40007ffe0ff */
[----:B0-----:R-:W-:Y:S02]  /*73e10*/  @P1 IADD3 R12, PT, PT, R12, -0x7f000001, RZ ;  /* 0x80ffffff0c0c1810 */ /* 0x001fe40007ffe0ff */
[----:B------:R-:W-:-:S03]  /*73e20*/  IADD3 R70, PT, PT, R76, R30, RZ ;  /* 0x0000001e4c467210 */ /* 0x000fc60007ffe0ff */
[----:B------:R0:W-:Y:S02]  /*73e30*/  STL [R1+0x11c], R12 ;  /* 0x00011c0c01007387 */ /* 0x0001e40000100800 */
[C---:B------:R-:W-:Y:S02]  /*73e40*/  ISETP.GE.U32.AND P0, PT, R70.reuse, 0x7f000001, PT ;  /* 0x7f0000014600780c */ /* 0x040fe40003f06070 */
[----:B0-----:R-:W2:Y:S11]  /*73e50*/  LDL.64 R12, [R1+0x100] ;  /* 0x00010000010c7983 */ /* 0x001eb60000100a00 */
[----:B------:R-:W-:-:S04]  /*73e60*/  @P0 IADD3 R70, PT, PT, R70, -0x7f000001, RZ ;  /* 0x80ffffff46460810 */ /* 0x000fc80007ffe0ff */
[----:B------:R-:W-:-:S05]  /*73e70*/  IADD3 R72, PT, PT, R125, R70, RZ ;  /* 0x000000467d487210 */ /* 0x000fca0007ffe0ff */
[----:B------:R-:W-:Y:S01]  /*73e80*/  ISETP.GE.U32.AND P0, PT, R72, 0x7f000001, PT ;  /* 0x7f0000014800780c */ /* 0x000fe20003f06070 */
[----:B------:R-:W-:-:S12]  /*73e90*/  IADD3 R120, PT, PT, R29, R29, RZ ;  /* 0x0000001d1d787210 */ /* 0x000fd80007ffe0ff */
[----:B------:R-:W-:-:S04]  /*73ea0*/  @P0 IADD3 R72, PT, PT, R72, -0x7f000001, RZ ;  /* 0x80ffffff48480810 */ /* 0x000fc80007ffe0ff */
[----:B------:R-:W-:Y:S01]  /*73eb0*/  IADD3 R73, PT, PT, R69, R72, RZ ;  /* 0x0000004845497210 */ /* 0x000fe20007ffe0ff */
[----:B------:R-:W-:-:S04]  /*73ec0*/  ISETP.GE.U32.AND P1, PT, R120, 0x7f000001, PT ;  /* 0x7f0000017800780c */ /* 0x000fc80003f26070 */
[----:B------:R-:W-:Y:S01]  /*73ed0*/  ISETP.GE.U32.AND P0, PT, R73, 0x7f000001, PT ;  /* 0x7f0000014900780c */ /* 0x000fe20003f06070 */
[----:B------:R-:W-:-:S04]  /*73ee0*/  IMAD.WIDE.U32 R28, R32, UR7, RZ ;  /* 0x00000007201c7c25 */ /* 0x000fc8000f8e00ff */
[----:B------:R-:W-:Y:S02]  /*73ef0*/  IMAD R124, R28, 0x7effffff, RZ ;  /* 0x7effffff1c7c7824 */ /* 0x000fe400078e02ff */
[----:B------:R-:W-:-:S04]  /*73f00*/  IMAD.WIDE.U32 R30, R63, UR10, RZ ;  /* 0x0000000a3f1e7c25 */ /* 0x000fc8000f8e00ff */
[----:B------:R-:W-:Y:S01]  /*73f10*/  IMAD.HI.U32 R124, R124, 0x7f000001, R28 ;  /* 0x7f0000017c7c7827 */ /* 0x000fe200078e001c */
[----:B------:R-:W-:-:S03]  /*73f20*/  @P1 IADD3 R120, PT, PT, R120, -0x7f000001, RZ ;  /* 0x80ffffff78781810 */ /* 0x000fc60007ffe0ff */
[----:B------:R-:W-:Y:S01]  /*73f30*/  IMAD.WIDE.U32 R28, R62, UR9, RZ ;  /* 0x000000093e1c7c25 */ /* 0x000fe2000f8e00ff */
[----:B------:R-:W-:-:S03]  /*73f40*/  @P0 IADD3 R73, PT, PT, R73, -0x7f000001, RZ ;  /* 0x80ffffff49490810 */ /* 0x000fc60007ffe0ff */
[----:B------:R-:W-:-:S04]  /*73f50*/  IMAD.WIDE.U32 R58, R74, UR13, RZ ;  /* 0x0000000d4a3a7c25 */ /* 0x000fc8000f8e00ff */
[----:B------:R-:W-:Y:S01]  /*73f60*/  IMAD.WIDE.U32 R62, R75, UR14, RZ ;  /* 0x0000000e4b3e7c25 */ /* 0x000fe2000f8e00ff */
[----:B------:R-:W-:Y:S02]  /*73f70*/  IADD3 R74, PT, PT, R72, R120, RZ ;  /* 0x00000078484a7210 */ /* 0x000fe40007ffe0ff */
[----:B------:R-:W-:Y:S01]  /*73f80*/  IADD3 R75, PT, PT, R73, UR6, RZ ;  /* 0x00000006494b7c10 */ /* 0x000fe2000fffe0ff */
[----:B------:R-:W-:Y:S02]  /*73f90*/  ISETP.GE.U32.AND P1, PT, R124, 0x7f000001, PT ;  /* 0x7f0000017c00780c */ /* 0x000fe40003f26070 */
[----:B------:R-:W-:Y:S02]  /*73fa0*/  ISETP.GE.U32.AND P0, PT, R74, 0x7f000001, PT ;  /* 0x7f0000014a00780c */ /* 0x000fe40003f06070 */
[----:B------:R-:W-:Y:S01]  /*73fb0*/  ISETP.GE.U32.AND P2, PT, R75, 0x7f000001, PT ;  /* 0x7f0000014b00780c */ /* 0x000fe20003f46070 */
[----:B------:R-:W-:-:S04]  /*73fc0*/  IMAD.WIDE.U32 R32, R64, UR11, RZ ;  /* 0x0000000b40207c25 */ /* 0x000fc8000f8e00ff */
[----:B------:R-:W-:-:S04]  /*73fd0*/  IMAD.WIDE.U32 R64, R77, UR15, RZ ;  /* 0x0000000f4d407c25 */ /* 0x000fc8000f8e00ff */
        /* <DEDUP_REMOVED lines=10> */
[----:B------:R-:W-:-:S04]  /*74080*/  IMAD R75, R30, 0x7effffff, RZ ;  /* 0x7effffff1e4b7824 */ /* 0x000fc800078e02ff */
[----:B------:R-:W-:-:S05]  /*74090*/  IMAD.HI.U32 R31, R75, 0x7f000001, R30 ;  /* 0x7f0000014b1f7827 */ /* 0x000fca00078e001e */
        /* <DEDUP_REMOVED lines=29> */
[----:B------:R-:W-:-:S09]  /*74270*/  IMAD R28, R58, 0x7effffff, RZ ;  /* 0x7effffff3a1c7824 */ /* 0x000fd200078e02ff */
[----:B------:R-:W-:Y:S02]  /*74280*/  @P1 IADD3 R34, PT, PT, R34, -0x7f000001, RZ ;  /* 0x80ffffff22221810 */ /* 0x000fe40007ffe0ff */
[----:B------:R-:W-:Y:S02]  /*74290*/  @P0 IADD3 R30, PT, PT, R30, -0x7f000001, RZ ;  /* 0x80ffffff1e1e0810 */ /* 0x000fe40007ffe0ff */
[----:B------:R-:W-:Y:S01]  /*742a0*/  @P2 IADD3 R29, PT, PT, R29, -0x7f000001, RZ ;  /* 0x80ffffff1d1d2810 */ /* 0x000fe20007ffe0ff */
[----:B------:R-:W-:Y:S01]  /*742b0*/  IMAD.HI.U32 R28, R28, 0x7f000001, R58 ;  /* 0x7f0000011c1c7827 */ /* 0x000fe200078e003a */
[----:B------:R-:W-:-:S03]  /*742c0*/  IADD3 R77, PT, PT, R72, R34, RZ ;  /* 0x00000022484d7210 */ /* 0x000fc60007ffe0ff */
[----:B------:R-:W-:Y:S02]  /*742d0*/  IMAD R32, R62, 0x7effffff, RZ ;  /* 0x7effffff3e207824 */ /* 0x000fe400078e02ff */
[----:B------:R-:W-:Y:S01]  /*742e0*/  IMAD.WIDE.U32 R68, R119, UR16, RZ ;  /* 0x0000001077447c25 */ /* 0x000fe2000f8e00ff */
[----:B------:R-:W-:Y:S01]  /*742f0*/  IADD3 R29, PT, PT, R30, R29, RZ ;  /* 0x0000001d1e1d7210 */ /* 0x000fe20007ffe0ff */
[----:B------:R-:W-:Y:S01]  /*74300*/  ISETP.GE.U32.AND P1, PT, R28, 0x7f000001, PT ;  /* 0x7f0000011c00780c */ /* 0x000fe20003f26070 */
[----:B------:R-:W-:Y:S01]  /*74310*/  ISETP.GE.U32.AND P0, PT, R77, 0x7f000001, PT ;  /* 0x7f0000014d00780c */ /* 0x000fe20003f06070 */
[----:B------:R-:W3:Y:S02]  /*74320*/  LDL R59, [R1+0x114] ;  /* 0x00011400013b7983 */ /* 0x000ee40000100800 */
[----:B------:R-:W-:Y:S01]  /*74330*/  ISETP.GE.U32.AND P2, PT, R29, 0x7f000001, PT ;  /* 0x7f0000011d00780c */ /* 0x000fe20003f46070 */
[----:B------:R-:W-:Y:S02]  /*74340*/  IMAD.HI.U32 R32, R32, 0x7f000001, R62 ;  /* 0x7f00000120207827 */ /* 0x000fe400078e003e */
[----:B------:R-:W4:Y:S06]  /*74350*/  LDL R62, [R1+0x118] ;  /* 0x00011800013e7983 */ /* 0x000f2c0000100800 */
        /* <DEDUP_REMOVED lines=23> */
[----:B------:R-:W-:Y:S01]  /*744d0*/  IADD3 R32, PT, PT, R72, R64, RZ ;  /* 0x0000004048207210 */ /* 0x000fe20007ffe0ff */
[----:B------:R-:W3:Y:S01]  /*744e0*/  LDL R69, [R1+0x11c] ;  /* 0x00011c0001457983 */ /* 0x000ee20000100800 */
[----:B------:R-:W-:Y:S02]  /*744f0*/  IADD3 R34, PT, PT, R120, R29, RZ ;  /* 0x0000001d78227210 */ /* 0x000fe40007ffe0ff */
[----:B------:R-:W-:Y:S01]  /*74500*/  ISETP.GE.U32.AND P1, PT, R65, 0x7f000001, PT ;  /* 0x7f0000014100780c */ /* 0x000fe20003f26070 */
[----:B------:R-:W-:-:S02]  /*74510*/  ISETP.GE.U32.AND P0, PT, R32, 0x7f000001, PT ;  /* 0x7f0000012000780c */ /* 0x000fc40003f06070 */
[----:B------:R-:W-:Y:S01]  /*74520*/  ISETP.GE.U32.AND P2, PT, R34, 0x7f000001, PT ;  /* 0x7f0000012200780c */ /* 0x000fe20003f46070 */
[----:B------:R-:W-:Y:S02]  /*74530*/  IMAD.WIDE.U32 R28, R122, UR17, RZ ;  /* 0x000000117a1c7c25 */ /* 0x000fe4000f8e00ff */
        /* <DEDUP_REMOVED lines=23> */
[----:B--2---:R-:W2:Y:S04]  /*746b0*/  LD.E R123, desc[UR22][R12.64+0xe60] ;  /* 0x000e60160c7b7980 */ /* 0x004ea8000c101900 */
[----:B------:R-:W2:Y:S04]  /*746c0*/  LD.E R33, desc[UR22][R12.64+0xe64] ;  /* 0x000e64160c217980 */ /* 0x000ea8000c101900 */
[----:B------:R-:W2:Y:S04]  /*746d0*/  LD.E R71, desc[UR22][R12.64+0xe68] ;  /* 0x000e68160c477980 */ /* 0x000ea8000c101900 */
[----:B------:R0:W2:Y:S01]  /*746e0*/  LD.E R121, desc[UR22][R12.64+0xe6c] ;  /* 0x000e6c160c797980 */ /* 0x0000a2000c101900 */
[----:B------:R-:W-:Y:S01]  /*746f0*/  IMAD R35, R28, 0x7effffff, RZ ;  /* 0x7effffff1c237824 */ /* 0x000fe200078e02ff */
[----:B------:R-:W-:-:S02]  /*74700*/  @P1 IADD3 R63, PT, PT, R63, -0x7f000001, RZ ;  /* 0x80ffffff3f3f1810 */ /* 0x000fc40007ffe0ff */
        /* <DEDUP_REMOVED lines=8> */
[----:B0-----:R-:W-:-:S04]  /*74790*/  IMAD.WIDE.U32 R12, R76, UR20, RZ ;  /* 0x000000144c0c7c25 */ /* 0x001fc8000f8e00ff */
        /* <DEDUP_REMOVED lines=14> */
[----:B------:R-:W-:Y:S02]  /*74880*/  IADD3 R35, PT, PT, R76, R13, RZ ;  /* 0x0000000d4c237210 */ /* 0x000fe40007ffe0ff */
[----:B------:R-:W3:Y:S01]  /*74890*/  LDL.64 R12, [R1+0x100] ;  /* 0x00010000010c7983 */ /* 0x000ee20000100a00 */
        /* <DEDUP_REMOVED lines=15> */
[----:B------:R-:W-:-:S04]  /*74990*/  IMAD R73, R28, 0x7effffff, RZ ;  /* 0x7effffff1c497824 */ /* 0x000fc800078e02ff */
        /* <DEDUP_REMOVED lines=13> */
[----:B------:R-:W-:Y:S02]  /*74a70*/  @P2 IADD3 R124, PT, PT, R124, -0x7f000001, RZ ;  /* 0x80ffffff7c7c2810 */ /* 0x000fe40007ffe0ff */
[----:B------:R-:W-:Y:S01]  /*74a80*/  IADD3 R73, PT, PT, R34, R73, RZ ;  /* 0x0000004922497210 */ /* 0x000fe20007ffe0ff */
[----:B------:R-:W-:Y:S01]  /*74a90*/  IMAD.HI.U32 R74, R74, 0x7f000001, R28 ;  /* 0x7f0000014a4a7827 */ /* 0x000fe200078e001c */
[----:B------:R-:W-:Y:S02]  /*74aa0*/  IADD3 R124, PT, PT, R68, R124, RZ ;  /* 0x0000007c447c7210 */ /* 0x000fe40007ffe0ff */
[----:B------:R-:W-:Y:S01]  /*74ab0*/  IADD3 R70, PT, PT, -R125, R70, RZ ;  /* 0x000000467d467210 */ /* 0x000fe20007ffe1ff */
[----:B------:R-:W-:Y:S01]  /*74ac0*/  ISETP.GE.U32.AND P0, PT, R73, 0x7f000001, PT ;  /* 0x7f0000014900780c */ /* 0x000fe20003f06070 */
[----:B------:R-:W-:Y:S01]  /*74ad0*/  ISETP.GE.U32.AND P1, PT, R74, 0x7f000001, PT ;  /* 0x7f0000014a00780c */ /* 0x000fe20003f26070 */
[----:B------:R-:W-:Y:S01]  /*74ae0*/  ISETP.GE.U32.AND P2, PT, R124, 0x7f000001, PT ;  /* 0x7f0000017c00780c */ /* 0x000fe20003f46070 */
[----:B------:R-:W-:Y:S01]  /*74af0*/  @!P3 IADD3 R70, PT, PT, R70, 0x7f000001, RZ ;  /* 0x7f0000014646b810 */ /* 0x000fe20007ffe0ff */
[----:B------:R-:W-:-:S03]  /*74b00*/  IMAD.WIDE.U32 R28, R31, UR10, RZ ;  /* 0x0000000a1f1c7c25 */ /* 0x000fc6000f8e00ff */
[----:B------:R-:W-:Y:S01]  /*74b10*/  IADD3 R70, PT, PT, R83, R70, RZ ;  /* 0x0000004653467210 */ /* 0x000fe20007ffe0ff */
[----:B------:R-:W-:-:S05]  /*74b20*/  IMAD R75, R28, 0x7effffff, RZ ;  /* 0x7effffff1c4b7824 */ /* 0x000fca00078e02ff */
        /* <DEDUP_REMOVED lines=9> */
[----:B------:R-:W-:Y:S01]  /*74bc0*/  ISETP.GE.U32.AND P3, PT, R124, 0x7f000001, PT ;  /* 0x7f0000017c00780c */ /* 0x000fe20003f66070 */
[----:B------:R-:W-:Y:S02]  /*74bd0*/  IMAD.WIDE.U32 R28, R30, UR11, RZ ;  /* 0x0000000b1e1c7c25 */ /* 0x000fe4000f8e00ff */
[----:B------:R-:W-:Y:S02]  /*74be0*/  @P0 IADD3 R70, PT, PT, R70, -0x7f000001, RZ ;  /* 0x80ffffff46460810 */ /* 0x000fe40007ffe0ff */
[----:B------:R-:W-:-:S03]  /*74bf0*/  IMAD R126, R28, 0x7effffff, RZ ;  /* 0x7effffff1c7e7824 */ /* 0x000fc600078e02ff */
[----:B------:R-:W-:-:S04]  /*74c00*/  IMAD.WIDE.U32 R30, R70, R70, RZ ;  /* 0x00000046461e7225 */ /* 0x000fc800078e00ff */
[----:B------:R-:W-:-:S04]  /*74c10*/  IMAD.HI.U32 R126, R126, 0x7f000001, R28 ;  /* 0x7f0000017e7e7827 */ /* 0x000fc800078e001c */
        /* <DEDUP_REMOVED lines=9> */
[----:B------:R-:W-:Y:S01]  /*74cb0*/  ISETP.GE.U32.AND P1, PT, R75, 0x7f000001, PT ;  /* 0x7f0000014b00780c */ /* 0x000fe20003f26070 */
[----:B------:R-:W-:Y:S01]  /*74cc0*/  ISETP.GE.U32.AND P3, PT, R124, 0x7f000001, PT ;  /* 0x7f0000017c00780c */ /* 0x000fe20003f66070 */
[----:B------:R-:W-:-:S04]  /*74cd0*/  IMAD.WIDE.U32 R28, R77, UR12, RZ ;  /* 0x0000000c4d1c7c25 */ /* 0x000fc8000f8e00ff */
[----:B------:R-:W-:Y:S01]  /*74ce0*/  IMAD R125, R28, 0x7effffff, RZ ;  /* 0x7effffff1c7d7824 */ /* 0x000fe200078e02ff */
[----:B------:R0:W-:Y:S03]  /*74cf0*/  STL [R1+0xc00], R0 ;  /* 0x000c000001007387 */ /* 0x0001e60000100800 */
[----:B------:R-:W-:Y:S01]  /*74d00*/  IMAD.HI.U32 R125, R125, 0x7f000001, R28 ;  /* 0x7f0000017d7d7827 */ /* 0x000fe200078e001c */
[----:B------:R-:W-:Y:S02]  /*74d10*/  @P0 IADD3 R30, PT, PT, R30, -0x7f000001, RZ ;  /* 0x80ffffff1e1e0810 */ /* 0x000fe40007ffe0ff */
[----:B------:R-:W-:Y:S02]  /*74d20*/  @P2 IADD3 R126, PT, PT, R126, -0x7f000001, RZ ;  /* 0x80ffffff7e7e2810 */ /* 0x000fe40007ffe0ff */
[----:B------:R-:W-:Y:S02]  /*74d30*/  @P1 IADD3 R75, PT, PT, R75, -0x7f000001, RZ ;  /* 0x80ffffff4b4b1810 */ /* 0x000fe40007ffe0ff */
[----:B------:R-:W-:Y:S01]  /*74d40*/  @P3 IADD3 R124, PT, PT, R124, -0x7f000001, RZ ;  /* 0x80ffffff7c7c3810 */ /* 0x000fe20007ffe0ff */
[----:B------:R-:W-:Y:S01]  /*74d50*/  ISETP.GE.U32.AND P0, PT, R125, 0x7f000001, PT ;  /* 0x7f0000017d00780c */ /* 0x000fe20003f06070 */
[----:B0-----:R-:W4:Y:S01]  /*74d60*/  LDL.LU R0, [R1+0x4d8] ;  /* 0x0004d80001007983 */ /* 0x001f220000300800 */
[----:B------:R-:W-:Y:S01]  /*74d70*/  IMAD.WIDE.U32 R28, R30, R70, RZ ;  /* 0x000000461e1c7225 */ /* 0x000fe200078e00ff */
[----:B------:R-:W-:-:S02]  /*74d80*/  IADD3 R77, PT, PT, R34, R126, RZ ;  /* 0x0000007e224d7210 */ /* 0x000fc40007ffe0ff */
[----:B------:R-:W-:Y:S01]  /*74d90*/  IADD3 R124, PT, PT, R75, R124, RZ ;  /* 0x0000007c4b7c7210 */ /* 0x000fe20007ffe0ff */
[----:B------:R-:W-:Y:S02]  /*74da0*/  IMAD R70, R28, 0x7effffff, RZ ;  /* 0x7effffff1c467824 */ /* 0x000fe400078e02ff */
[----:B------:R-:W-:Y:S02]  /*74db0*/  ISETP.GE.U32.AND P1, PT, R77, 0x7f000001, PT ;  /* 0x7f0000014d00780c */ /* 0x000fe40003f26070 */
[----:B------:R-:W-:Y:S01]  /*74dc0*/  ISETP.GE.U32.AND P2, PT, R124, 0x7f000001, PT ;  /* 0x7f0000017c00780c */ /* 0x000fe20003f46070 */
[----:B------:R-:W-:Y:S02]  /*74dd0*/  IMAD.HI.U32 R70, R70, 0x7f000001, R28 ;  /* 0x7f00000146467827 */ /* 0x000fe400078e001c */
[----:B------:R-:W-:-:S03]  /*74de0*/  @P0 IADD3 R125, PT, PT, R125, -0x7f000001, RZ ;  /* 0x80ffffff7d7d0810 */ /* 0x000fc60007ffe0ff */
[----:B------:R-:W-:Y:S01]  /*74df0*/  ISETP.GE.U32.AND P0, PT, R70, 0x7f000001, PT ;  /* 0x7f0000014600780c */ /* 0x000fe20003f06070 */
[----:B------:R-:W-:-:S04]  /*74e00*/  IMAD.WIDE.U32 R30, R119, UR13, RZ ;  /* 0x0000000d771e7c25 */ /* 0x000fc8000f8e00ff */
[----:B------:R-:W-:Y:S01]  /*74e10*/  IMAD R28, R30, 0x7effffff, RZ ;  /* 0x7effffff1e1c7824 */ /* 0x000fe200078e02ff */
[----:B------:R-:W-:Y:S02]  /*74e20*/  @P1 IADD3 R77, PT, PT, R77, -0x7f000001, RZ ;  /* 0x80ffffff4d4d1810 */ /* 0x000fe40007ffe0ff */
[----:B------:R-:W-:Y:S02]  /*74e30*/  @P2 IADD3 R124, PT, PT, R124, -0x7f000001, RZ ;  /* 0x80ffffff7c7c2810 */ /* 0x000fe40007ffe0ff */
[----:B------:R-:W-:Y:S01]  /*74e40*/  IADD3 R119, PT, PT, R34, R125, RZ ;  /* 0x0000007d22777210 */ /* 0x000fe20007ffe0ff */
[----:B------:R-:W-:Y:S01]  /*74e50*/  IMAD.HI.U32 R30, R28, 0x7f000001, R30 ;  /* 0x7f0000011c1e7827 */ /* 0x000fe200078e001e */
[----:B------:R-:W-:Y:S02]  /*74e60*/  IADD3 R31, PT, PT, R77, R124, RZ ;  /* 0x0000007c4d1f7210 */ /* 0x000fe40007ffe0ff */
[----:B------:R-:W-:Y:S02]  /*74e70*/  @P0 IADD3 R70, PT, PT, R70, -0x7f000001, RZ ;  /* 0x80ffffff46460810 */ /* 0x000fe40007ffe0ff */
[----:B------:R-:W-:Y:S01]  /*74e80*/  ISETP.GE.U32.AND P2, PT, R30, 0x7f000001, PT ;  /* 0x7f0000011e00780c */ /* 0x000fe20003f46070 */
[----:B------:R-:W-:Y:S01]  /*74e90*/  ISETP.GE.U32.AND P1, PT, R119, 0x7f000001, PT ;  /* 0x7f0000017700780c */ /* 0x000fe20003f26070 */
[----:B------:R-:W-:Y:S01]  /*74ea0*/  ISETP.GE.U32.AND P3, PT, R31, 0x7f000001, PT ;  /* 0x7f0000011f00780c */ /* 0x000fe20003f66070 */
[----:B------:R-:W-:Y:S01]  /*74eb0*/  ISETP.GE.U32.AND P0, PT, R70, R130, PT ;  /* 0x000000824600720c */ /* 0x000fe20003f06070 */
[----:B------:R-:W-:Y:S01]  /*74ec0*/  IMAD.WIDE.U32 R28, R120, UR14, RZ ;  /* 0x0000000e781c7c25 */ /* 0x000fe2000f8e00ff */
[----:B------:R-:W-:-:S03]  /*74ed0*/  IADD3 R125, PT, PT, -R130, R70, RZ ;  /* 0x00000046827d7210 */ /* 0x000fc60007ffe1ff */
[----:B------:R-:W-:-:S05]  /*74ee0*/  IMAD R124, R28, 0x7effffff, RZ ;  /* 0x7effffff1c7c7824 */ /* 0x000fca00078e02ff */
[----:B------:R-:W-:Y:S02]  /*74ef0*/  @P2 IADD3 R30, PT, PT, R30, -0x7f000001, RZ ;  /* 0x80ffffff1e1e2810 */ /* 0x000fe40007ffe0ff */
[----:B------:R-:W-:Y:S02]  /*74f00*/  @P1 IADD3 R119, PT, PT, R119, -0x7f000001, RZ ;  /* 0x80ffffff77771810 */ /* 0x000fe40007ffe0ff */
[----:B------:R-:W-:Y:S02]  /*74f10*/  @P3 IADD3 R31, PT, PT, R31, -0x7f000001, RZ ;  /* 0x80ffffff1f1f3810 */ /* 0x000fe40007ffe0ff */
[----:B------:R-:W-:Y:S01]  /*74f20*/  @!P0 IADD3 R125, PT, PT, R125, 0x7f000001, RZ ;  /* 0x7f0000017d7d8810 */ /* 0x000fe20007ffe0ff */
[----:B------:R-:W-:Y:S01]  /*74f30*/  IMAD.HI.U32 R124, R124, 0x7f000001, R28 ;  /* 0x7f0000017c7c7827 */ /* 0x000fe200078e001c */
[----:B------:R-:W-:-:S03]  /*74f40*/  IADD3 R120, PT, PT, R34, R30, RZ ;  /* 0x0000001e22787210 */ /* 0x000fc60007ffe0ff */
[----:B------:R-:W-:Y:S01]  /*74f50*/  IMAD.WIDE.U32 R28, R32, UR15, RZ ;  /* 0x0000000f201c7c25 */ /* 0x000fe2000f8e00ff */
[----:B------:R-:W-:Y:S01]  /*74f60*/  IADD3 R70, PT, PT, R119, R31, RZ ;  /* 0x0000001f77467210 */ /* 0x000fe20007ffe0ff */
[----:B------:R-:W-:Y:S01]  /*74f70*/  ISETP.GE.U32.AND P1, PT, R124, 0x7f000001, PT ;  /* 0x7f0000017c00780c */ /* 0x000fe20003f26070 */
[----:B------:R-:W-:Y:S01]  /*74f80*/  ISETP.GE.U32.AND P0, PT, R120, 0x7f000001, PT ;  /* 0x7f0000017800780c */ /* 0x000fe20003f06070 */
[----:B--2---:R-:W-:-:S04]  /*74f90*/  IMAD.WIDE.U32 R30, R123, R125, RZ ;  /* 0x0000007d7b1e7225 */ /* 0x004fc800078e00ff */
[----:B------:R-:W-:-:S04]  /*74fa0*/  IMAD.WIDE.U32 R32, R33, R125, RZ ;  /* 0x0000007d21207225 */ /* 0x000fc800078e00ff */
[----:B------:R-:W-:Y:S02]  /*74fb0*/  IMAD R123, R28, 0x7effffff, RZ ;  /* 0x7effffff1c7b7824 */ /* 0x000fe400078e02ff */
[----:B------:R-:W-:Y:S01]  /*74fc0*/  IMAD R126, R30, 0x7effffff, RZ ;  /* 0x7effffff1e7e7824 */ /* 0x000fe200078e02ff */
[----:B------:R-:W-:Y:S01]  /*74fd0*/  ISETP.GE.U32.AND P2, PT, R70, 0x7f000001, PT ;  /* 0x7f0000014600780c */ /* 0x000fe20003f46070 */
[----:B------:R-:W-:Y:S02]  /*74fe0*/  IMAD R127, R32, 0x7effffff, RZ ;  /* 0x7effffff207f7824 */ /* 0x000fe400078e02ff */
[----:B------:R-:W-:-:S04]  /*74ff0*/  IMAD.HI.U32 R123, R123, 0x7f000001, R28 ;  /* 0x7f0000017b7b7827 */ /* 0x000fc800078e001c */
[----:B------:R-:W-:-:S04]  /*75000*/  IMAD.HI.U32 R126, R126, 0x7f000001, R30 ;  /* 0x7f0000017e7e7827 */ /* 0x000fc800078e001e */
[----:B------:R-:W-:-:S04]  /*75010*/  IMAD.WIDE.U32 R28, R71, R125, RZ ;  /* 0x0000007d471c7225 */ /* 0x000fc800078e00ff */
[----:B------:R-:W-:-:S04]  /*75020*/  IMAD.WIDE.U32 R30, R121, R125, RZ ;  /* 0x0000007d791e7225 */ /* 0x000fc800078e00ff */
[----:B------:R-:W-:-:S04]  /*75030*/  IMAD.HI.U32 R32, R127, 0x7f000001, R32 ;  /* 0x7f0000017f207827 */ /* 0x000fc800078e0020 */
[----:B------:R-:W-:Y:S02]  /*75040*/  IMAD R33, R28, 0x7effffff, RZ ;  /* 0x7effffff1c217824 */ /* 0x000fe400078e02ff */
[----:B------:R-:W-:Y:S02]  /*75050*/  IMAD R71, R30, 0x7effffff, RZ ;  /* 0x7effffff1e477824 */ /* 0x000fe400078e02ff */
[----:B------:R-:W-:-:S04]  /*75060*/  IMAD.HI.U32 R33, R33, 0x7f000001, R28 ;  /* 0x7f00000121217827 */ /* 0x000fc800078e001c */
[----:B------:R-:W-:Y:S01]  /*75070*/  IMAD.HI.U32 R31, R71, 0x7f000001, R30 ;  /* 0x7f000001471f7827 */ /* 0x000fe200078e001e */
[----:B------:R-:W-:Y:S02]  /*75080*/  @P0 IADD3 R120, PT, PT, R120, -0x7f000001, RZ ;  /* 0x80ffffff78780810 */ /* 0x000fe40007ffe0ff */
[----:B------:R-:W-:Y:S01]  /*75090*/  @P1 IADD3 R124, PT, PT, R124, -0x7f000001, RZ ;  /* 0x80ffffff7c7c1810 */ /* 0x000fe20007ffe0ff */
[----:B------:R-:W-:Y:S01]  /*750a0*/  ISETP.GE.U32.AND P0, PT, R126, 0x7f000001, PT ;  /* 0x7f0000017e00780c */ /* 0x000fe20003f06070 */
[----:B------:R-:W-:Y:S01]  /*750b0*/  @P2 IADD3 R70, PT, PT, R70, -0x7f000001, RZ ;  /* 0x80ffffff46462810 */ /* 0x000fe20007ffe0ff */
[----:B------:R-:W-:Y:S01]  /*750c0*/  ISETP.GE.U32.AND P1, PT, R32, 0x7f000001, PT ;  /* 0x7f0000012000780c */ /* 0x000fe20003f26070 */
[----:B------:R-:W-:Y:S01]  /*750d0*/  ISETP.GE.U32.AND P2, PT, R33, 0x7f000001, PT ;  /* 0x7f0000012100780c */ /* 0x000fe20003f46070 */
[----:B------:R-:W-:-:S09]  /*750e0*/  ISETP.GE.U32.AND P3, PT, R31, 0x7f000001, PT ;  /* 0x7f0000011f00780c */ /* 0x000fd20003f66070 */
[----:B------:R-:W-:Y:S02]  /*750f0*/  @P0 IADD3 R126, PT, PT, R126, -0x7f000001, RZ ;  /* 0x80ffffff7e7e0810 */ /* 0x000fe40007ffe0ff */
[----:B------:R-:W-:Y:S02]  /*75100*/  @P1 IADD3 R32, PT, PT, R32, -0x7f000001, RZ ;  /* 0x80ffffff20201810 */ /* 0x000fe40007ffe0ff */
[----:B------:R-:W-:Y:S02]  /*75110*/  @P2 IADD3 R33, PT, PT, R33, -0x7f000001, RZ ;  /* 0x80ffffff21212810 */ /* 0x000fe40007ffe0ff */
[----:B------:R-:W-:Y:S02]  /*75120*/  @P3 IADD3 R31, PT, PT, R31, -0x7f000001, RZ ;  /* 0x80ffffff1f1f3810 */ /* 0x000fe40007ffe0ff */
[----:B---3--:R-:W-:Y:S02]  /*75130*/  IADD3 R126, PT, PT, R126, R122, RZ ;  /* 0x0000007a7e7e7210 */ /* 0x008fe40007ffe0ff */
[----:B------:R-:W-:-:S02]  /*75140*/  IADD3 R32, PT, PT, R32, R59, RZ ;  /* 0x0000003b20207210 */ /* 0x000fc40007ffe0ff */
[----:B----4-:R-:W-:Y:S02]  /*75150*/  IADD3 R33, PT, PT, R33, R62, RZ ;  /* 0x0000003e21217210 */ /* 0x010fe40007ffe0ff */
[----:B------:R-:W-:Y:S01]  /*75160*/  IADD3 R69, PT, PT, R31, R69, RZ ;  /* 0x000000451f457210 */ /* 0x000fe20007ffe0ff */
[----:B------:R-:W-:Y:S01]  /*75170*/  ISETP.GE.U32.AND P0, PT, R126, 0x7f000001, PT ;  /* 0x7f0000017e00780c */ /* 0x000fe20003f06070 */
        /* <DEDUP_REMOVED lines=14> */
[----:B---3--:R-:W-:Y:S02]  /*75260*/  @P3 IADD3 R69, PT, PT, R69, -0x7f000001, RZ ;  /* 0x80ffffff45453810 */ /* 0x008fe40007ffe0ff */
[----:B------:R-:W-:Y:S01]  /*75270*/  @P4 IADD3 R121, PT, PT, R121, -0x7f000001, RZ ;  /* 0x80ffffff79794810 */ /* 0x000fe20007ffe0ff */
[----:B------:R-:W-:Y:S01]  /*75280*/  STL [R1+0x110], R126 ;  /* 0x0001107e01007387 */ /* 0x000fe20000100800 */
[----:B------:R-:W-:-:S03]  /*75290*/  @P6 IADD3 R70, PT, PT, R70, -0x7f000001, RZ ;  /* 0x80ffffff46466810 */ /* 0x000fc60007ffe0ff */
[----:B------:R-:W-:Y:S04]  /*752a0*/  STL [R1+0x114], R32 ;  /* 0x0001142001007387 */ /* 0x000fe80000100800 */
[----:B------:R-:W-:Y:S04]  /*752b0*/  STL [R1+0x118], R33 ;  /* 0x0001182101007387 */ /* 0x000fe80000100800 */
[----:B------:R0:W-:Y:S04]  /*752c0*/  STL [R1+0x11c], R69 ;  /* 0x00011c4501007387 */ /* 0x0001e80000100800 */
[----:B------:R-:W2:Y:S01]  /*752d0*/  LD.E R71, desc[UR22][R12.64+0xe70] ;  /* 0x000e70160c477980 */ /* 0x000ea2000c101900 */
[----:B------:R-:W-:Y:S01]  /*752e0*/  IADD3 R31, PT, PT, R121, R70, RZ ;  /* 0x00000046791f7210 */ /* 0x000fe20007ffe0ff */
[----:B------:R-:W-:-:S02]  /*752f0*/  ISETP.GE.U32.AND P5, PT, R123, 0x7f000001, PT ;  /* 0x7f0000017b00780c */ /* 0x000fc40003fa6070 */
[----:B------:R-:W3:Y:S04]  /*75300*/  LD.E R70, desc[UR22][R12.64+0xe74] ;  /* 0x000e74160c467980 */ /* 0x000ee8000c101900 */
[----:B------:R-:W4:Y:S04]  /*75310*/  LD.E R59, desc[UR22][R12.64+0xe78] ;  /* 0x000e78160c3b7980 */ /* 0x000f28000c101900 */
[----:B------:R1:W2:Y:S01]  /*75320*/  LD.E R62, desc[UR22][R12.64+0xe7c] ;  /* 0x000e7c160c3e7980 */ /* 0x0002a2000c101900 */
[----:B------:R-:W-:Y:S01]  /*75330*/  IMAD.WIDE.U32 R28, R65, UR16, RZ ;  /* 0x00000010411c7c25 */ /* 0x000fe2000f8e00ff */
[----:B------:R-:W-:-:S02]  /*75340*/  ISETP.GE.U32.AND P6, PT, R31, 0x7f000001, PT ;  /* 0x7f0000011f00780c */ /* 0x000fc40003fc6070 */
[----:B------:R-:W2:Y:S01]  /*75350*/  LDL R65, [R1+0x11c] ;  /* 0x00011c0001417983 */ /* 0x000ea20000100800 */
[----:B------:R-:W-:-:S03]  /*75360*/  IMAD R30, R28, 0x7effffff, RZ ;  /* 0x7effffff1c1e7824 */ /* 0x000fc600078e02ff */
[----:B0-----:R-:W2:Y:S01]  /*75370*/  LDL R69, [R1+0x110] ;  /* 0x0001100001457983 */ /* 0x001ea20000100800 */
[----:B------:R-:W-:Y:S01]  /*75380*/  @P5 IADD3 R123, PT, PT, R123, -0x7f000001, RZ ;  /* 0x80ffffff7b7b5810 */ /* 0x000fe20007ffe0ff */
[----:B------:R-:W-:-:S03]  /*75390*/  IMAD.HI.U32 R30, R30, 0x7f000001, R28 ;  /* 0x7f0000011e1e7827 */ /* 0x000fc600078e001c */
[----:B------:R-:W-:Y:S02]  /*753a0*/  IADD3 R122, PT, PT, R34, R123, RZ ;  /* 0x0000007b227a7210 */ /* 0x000fe40007ffe0ff */
[----:B------:R-:W-:Y:S01]  /*753b0*/  ISETP.GE.U32.AND P5, PT, R30, 0x7f000001, PT ;  /* 0x7f0000011e00780c */ /* 0x000fe20003fa6070 */
[----:B------:R-:W-:-:S04]  /*753c0*/  IMAD.WIDE.U32 R28, R64, UR17, RZ ;  /* 0x00000011401c7c25 */ /* 0x000fc8000f8e00ff */
[----:B-1----:R-:W-:Y:S01]  /*753d0*/  IMAD.WIDE.U32 R12, R63, UR18, RZ ;  /* 0x000000123f0c7c25 */ /* 0x002fe2000f8e00ff */
[----:B------:R-:W-:-:S03]  /*753e0*/  ISETP.GE.U32.AND P4, PT, R122, 0x7f000001, PT ;  /* 0x7f0000017a00780c */ /* 0x000fc60003f86070 */
[----:B------:R-:W-:Y:S01]  /*753f0*/  IMAD R32, R28, 0x7effffff, RZ ;  /* 0x7effffff1c207824 */ /* 0x000fe200078e02ff */
[----:B------:R-:W2:Y:S04]  /*75400*/  LDL R63, [R1+0x114] ;  /* 0x00011400013f7983 */ /* 0x000ea80000100800 */
[----:B------:R-:W2:Y:S01]  /*75410*/  LDL R64, [R1+0x118] ;  /* 0x0001180001407983 */ /* 0x000ea20000100800 */
[----:B------:R-:W-:-:S04]  /*75420*/  IMAD.HI.U32 R29, R32, 0x7f000001, R28 ;  /* 0x7f000001201d7827 */ /* 0x000fc800078e001c */
        /* <DEDUP_REMOVED lines=11> */
[----:B------:R-:W-:Y:S01]  /*754e0*/  ISETP.GE.U32.AND P2, PT, R31, 0x7f000001, PT ;  /* 0x7f0000011f00780c */ /* 0x000fe20003f46070 */
[----:B------:R-:W-:-:S04]  /*754f0*/  IMAD.HI.U32 R125, R125, 0x7f000001, R12 ;  /* 0x7f0000017d7d7827 */ /* 0x000fc800078e000c */
[----:B------:R-:W-:-:S04]  /*75500*/  IMAD.WIDE.U32 R12, R72, UR20, RZ ;  /* 0x00000014480c7c25 */ /* 0x000fc8000f8e00ff */
[----:B------:R-:W-:-:S04]  /*75510*/  IMAD R72, R12, 0x7effffff, RZ ;  /* 0x7effffff0c487824 */ /* 0x000fc800078e02ff */
[----:B------:R-:W-:Y:S01]  /*75520*/  IMAD.HI.U32 R72, R72, 0x7f000001, R12 ;  /* 0x7f00000148487827 */ /* 0x000fe200078e000c */
[----:B------:R-:W-:Y:S01]  /*75530*/  @P1 IADD3 R29, PT, PT, R29, -0x7f000001, RZ ;  /* 0x80ffffff1d1d1810 */ /* 0x000fe20007ffe0ff */
[----:B------:R-:W2:Y:S01]  /*75540*/  LDL.64 R12, [R1+0x100] ;  /* 0x00010000010c7983 */ /* 0x000ea20000100a00 */
        /* <DEDUP_REMOVED lines=13> */
[----:B------:R-:W-:Y:S01]  /*75620*/  ISETP.GE.U32.AND P0, PT, R76, 0x7f000001, PT ;  /* 0x7f0000014c00780c */ /* 0x000fe20003f06070 */
[----:B------:R-:W-:Y:S01]  /*75630*/  ISETP.GE.U32.AND P4, PT, R35, R130, PT ;  /* 0x000000822300720c */ /* 0x000fe20003f86070 */
[----:B------:R-:W-:Y:S01]  /*75640*/  ISETP.GE.U32.AND P3, PT, R129, 0x7f000001, PT ;  /* 0x7f0000018100780c */ /* 0x000fe20003f66070 */
[----:B------:R-:W-:-:S08]  /*75650*/  IADD3 R35, PT, PT, -R130, R35, RZ ;  /* 0x0000002382237210 */ /* 0x000fd00007ffe1ff */
[----:B------:R-:W-:Y:S02]  /*75660*/  @P1 IADD3 R125, PT, PT, R125, -0x7f000001, RZ ;  /* 0x80ffffff7d7d1810 */ /* 0x000fe40007ffe0ff */
[----:B------:R-:W-:Y:S02]  /*75670*/  @P0 IADD3 R76, PT, PT, R76, -0x7f000001, RZ ;  /* 0x80ffffff4c4c0810 */ /* 0x000fe40007ffe0ff */
[----:B------:R-:W-:Y:S02]  /*75680*/  @!P4 IADD3 R35, PT, PT, R35, 0x7f000001, RZ ;  /* 0x7f0000012323c810 */ /* 0x000fe40007ffe0ff */
[----:B------:R-:W-:Y:S01]  /*75690*/  @P3 IADD3 R129, PT, PT, R129, -0x7f000001, RZ ;  /* 0x80ffffff81813810 */ /* 0x000fe20007ffe0ff */
[----:B------:R-:W-:Y:S01]  /*756a0*/  ISETP.GE.U32.AND P1, PT, R72, 0x7f000001, PT ;  /* 0x7f0000014800780c */ /* 0x000fe20003f26070 */
[----:B------:R-:W-:Y:S02]  /*756b0*/  IADD3 R125, PT, PT, R34, R125, RZ ;  /* 0x0000007d227d7210 */ /* 0x000fe40007ffe0ff */
[----:B------:R-:W-:-:S02]  /*756c0*/  IADD3 R126, PT, PT, R86, R35, RZ ;  /* 0x00000023567e7210 */ /* 0x000fc40007ffe0ff */
[----:B------:R-:W-:Y:S01]  /*756d0*/  IADD3 R129, PT, PT, R76, R129, RZ ;  /* 0x000000814c817210 */ /* 0x000fe20007ffe0ff */
[----:B------:R-:W-:Y:S02]  /*756e0*/  ISETP.GE.U32.AND P0, PT, R125, 0x7f000001, PT ;  /* 0x7f0000017d00780c */ /* 0x000fe40003f06070 */
[----:B------:R-:W-:Y:S02]  /*756f0*/  ISETP.GE.U32.AND P2, PT, R126, 0x7f000001, PT ;  /* 0x7f0000017e00780c */ /* 0x000fe40003f46070 */
[----:B------:R-:W-:-:S03]  /*75700*/  ISETP.GE.U32.AND P3, PT, R129, 0x7f000001, PT ;  /* 0x7f0000018100780c */ /* 0x000fc60003f66070 */
[----:B------:R-:W-:-:S04]  /*75710*/  @P1 IADD3 R72, PT, PT, R72, -0x7f000001, RZ ;  /* 0x80ffffff48481810 */ /* 0x000fc80007ffe0ff */
[----:B------:R-:W-:Y:S02]  /*75720*/  IADD3 R72, PT, PT, R34, R72, RZ ;  /* 0x0000004822487210 */ /* 0x000fe40007ffe0ff */
[----:B------:R-:W-:Y:S02]  /*75730*/  @P0 IADD3 R125, PT, PT, R125, -0x7f000001, RZ ;  /* 0x80ffffff7d7d0810 */ /* 0x000fe40007ffe0ff */
[----:B------:R-:W-:Y:S02]  /*75740*/  @P2 IADD3 R126, PT, PT, R126, -0x7f000001, RZ ;  /* 0x80ffffff7e7e2810 */ /* 0x000fe40007ffe0ff */
[----:B------:R-:W-:Y:S01]  /*75750*/  @P3 IADD3 R129, PT, PT, R129, -0x7f000001, RZ ;  /* 0x80ffffff81813810 */ /* 0x000fe20007ffe0ff */
[----:B------:R-:W-:Y:S02]  /*75760*/  ISETP.GE.U32.AND P0, PT, R72, 0x7f000001, PT ;  /* 0x7f0000014800780c */ /* 0x000fe40003f06070 */
[----:B------:R-:W-:Y:S01]  /*75770*/  IMAD.WIDE.U32 R28, R126, R126, RZ ;  /* 0x0000007e7e1c7225 */ /* 0x000fe200078e00ff */
[----:B------:R-:W-:-:S03]  /*75780*/  IADD3 R129, PT, PT, R125, R129, RZ ;  /* 0x000000817d817210 */ /* 0x000fc60007ffe0ff */
[----:B------:R-:W-:Y:S02]  /*75790*/  IMAD R127, R28, 0x7effffff, RZ ;  /* 0x7effffff1c7f7824 */ /* 0x000fe400078e02ff */
[----:B------:R-:W-:Y:S02]  /*757a0*/  ISETP.GE.U32.AND P1, PT, R129, 0x7f000001, PT ;  /* 0x7f0000018100780c */ /* 0x000fe40003f26070 */
[----:B------:R-:W-:-:S04]  /*757b0*/  IMAD.HI.U32 R127, R127, 0x7f000001, R28 ;  /* 0x7f0000017f7f7827 */ /* 0x000fc800078e001c */
[----:B------:R-:W-:Y:S01]  /*757c0*/  IMAD.WIDE.U32 R32, R74, UR9, RZ ;  /* 0x000000094a207c25 */ /* 0x000fe2000f8e00ff */
[----:B------:R-:W-:Y:S01]  /*757d0*/  @P0 IADD3 R72, PT, PT, R72, -0x7f000001, RZ ;  /* 0x80ffffff48480810 */ /* 0x000fe20007ffe0ff */
[----:B------:R-:W-:Y:S02]  /*757e0*/  ISETP.GE.U32.AND P0, PT, R127, 0x7f000001, PT ;  /* 0x7f0000017f00780c */ /* 0x000fe40003f06070 */
[----:B------:R-:W-:-:S03]  /*757f0*/  IMAD R74, R32, 0x7effffff, RZ ;  /* 0x7effffff204a7824 */ /* 0x000fc600078e02ff */
[----:B------:R-:W-:Y:S01]  /*75800*/  @P1 IADD3 R129, PT, PT, R129, -0x7f000001, RZ ;  /* 0x80ffffff81811810 */ /* 0x000fe20007ffe0ff */
[----:B------:R-:W-:-:S04]  /*75810*/  IMAD.HI.U32 R74, R74, 0x7f000001, R32 ;  /* 0x7f0000014a4a7827 */ /* 0x000fc800078e0020 */
[----:B------:R-:W-:Y:S01]  /*75820*/  IMAD.WIDE.U32 R32, R121, UR14, RZ ;  /* 0x0000000e79207c25 */ /* 0x000fe2000f8e00ff */
[----:B------:R-:W-:-:S03]  /*75830*/  IADD3 R129, PT, PT, R72, R129, RZ ;  /* 0x0000008148817210 */ /* 0x000fc60007ffe0ff */
[----:B------:R-:W-:Y:S01]  /*75840*/  IMAD.WIDE.U32 R34, R75, UR10, RZ ;  /* 0x0000000a4b227c25 */ /* 0x000fe2000f8e00ff */
[----:B------:R-:W-:-:S03]  /*75850*/  @P0 IADD3 R127, PT, PT, R127, -0x7f000001, RZ ;  /* 0x80ffffff7f7f0810 */ /* 0x000fc60007ffe0ff */
[----:B------:R-:W-:Y:S01]  /*75860*/  IMAD R121, R32, 0x7effffff, RZ ;  /* 0x7effffff20797824 */ /* 0x000fe200078e02ff */
[----:B------:R-:W-:Y:S01]  /*75870*/  ISETP.GE.U32.AND P0, PT, R129, 0x7f000001, PT ;  /* 0x7f0000018100780c */ /* 0x000fe20003f06070 */
[----:B------:R-:W-:Y:S02]  /*75880*/  IMAD R75, R34, 0x7effffff, RZ ;  /* 0x7effffff224b7824 */ /* 0x000fe400078e02ff */
[----:B------:R-:W-:-:S04]  /*75890*/  IMAD.HI.U32 R121, R121, 0x7f000001, R32 ;  /* 0x7f00000179797827 */ /* 0x000fc800078e0020 */
[----:B------:R-:W-:-:S04]  /*758a0*/  IMAD.WIDE.U32 R32, R127, R126, RZ ;  /* 0x0000007e7f207225 */ /* 0x000fc800078e00ff */
[----:B------:R-:W-:-:S04]  /*758b0*/  IMAD.HI.U32 R75, R75, 0x7f000001, R34 ;  /* 0x7f0000014b4b7827 */ /* 0x000fc800078e0022 */
[----:B------:R-:W-:-:S04]  /*758c0*/  IMAD.WIDE.U32 R34, R76, UR18, RZ ;  /* 0x000000124c227c25 */ /* 0x000fc8000f8e00ff */
[----:B------:R-:W-:Y:S02]  /*758d0*/  IMAD R76, R32, 0x7effffff, RZ ;  /* 0x7effffff204c7824 */ /* 0x000fe400078e02ff */
[----:B------:R-:W-:-:S04]  /*758e0*/  IMAD.WIDE.U32 R28, R77, UR11, RZ ;  /* 0x0000000b4d1c7c25 */ /* 0x000fc8000f8e00ff */
[----:B------:R-:W-:-:S04]  /*758f0*/  IMAD.WIDE.U32 R30, R73, UR7, RZ ;  /* 0x00000007491e7c25 */ /* 0x000fc8000f8e00ff */
[----:B------:R-:W-:Y:S01]  /*75900*/  IMAD.HI.U32 R32, R76, 0x7f000001, R32 ;  /* 0x7f0000014c207827 */ /* 0x000fe200078e0020 */
[----:B------:R-:W-:-:S03]  /*75910*/  IADD3 R68, PT, PT, R68, R68, RZ ;  /* 0x0000004444447210 */ /* 0x000fc60007ffe0ff */
[----:B------:R-:W-:Y:S01]  /*75920*/  IMAD R77, R28, 0x7effffff, RZ ;  /* 0x7effffff1c4d7824 */ /* 0x000fe200078e02ff */
[----:B------:R-:W-:Y:S01]  /*75930*/  @P0 IADD3 R129, PT, PT, R129, -0x7f000001, RZ ;  /* 0x80ffffff81810810 */ /* 0x000fe20007ffe0ff */
[----:B------:R-:W-:Y:S02]  /*75940*/  IMAD R73, R30, 0x7effffff, RZ ;  /* 0x7effffff1e497824 */ /* 0x000fe400078e02ff */
[----:B------:R-:W-:Y:S01]  /*75950*/  IMAD.HI.U32 R77, R77, 0x7f000001, R28 ;  /* 0x7f0000014d4d7827 */ /* 0x000fe200078e001c */
[----:B------:R-:W-:Y:S01]  /*75960*/  ISETP.GE.U32.AND P3, PT, R32, 0x7f000001, PT ;  /* 0x7f0000012000780c */ /* 0x000fe20003f66070 */
[----:B------:R-:W-:Y:S01]  /*75970*/  ISETP.GE.U32.AND P5, PT, R68, 0x7f000001, PT ;  /* 0x7f0000014400780c */ /* 0x000fe20003fa6070 */
[----:B------:R-:W-:Y:S01]  /*75980*/  IADD3 R136, PT, PT, R0, R129, RZ ;  /* 0x0000008100887210 */ /* 0x000fe20007ffe0ff */
[----:B------:R-:W-:-:S04]  /*75990*/  IMAD.HI.U32 R73, R73, 0x7f000001, R30 ;  /* 0x7f00000149497827 */ /* 0x000fc800078e001e */
[----:B------:R-:W-:-:S04]  /*759a0*/  IMAD.WIDE.U32 R28, R120, UR13, RZ ;  /* 0x0000000d781c7c25 */ /* 0x000fc8000f8e00ff */
[----:B------:R-:W-:-:S04]  /*759b0*/  IMAD.WIDE.U32 R30, R119, UR12, RZ ;  /* 0x0000000c771e7c25 */ /* 0x000fc8000f8e00ff */
[----:B------:R-:W-:Y:S01]  /*759c0*/  IMAD R120, R28, 0x7effffff, RZ ;  /* 0x7effffff1c787824 */ /* 0x000fe200078e02ff */
[----:B------:R-:W-:Y:S01]  /*759d0*/  ISETP.GE.U32.AND P6, PT, R136, 0x7f000001, PT ;  /* 0x7f0000018800780c */ /* 0x000fe20003fc6070 */
[----:B------:R-:W-:Y:S02]  /*759e0*/  IMAD R119, R30, 0x7effffff, RZ ;  /* 0x7effffff1e777824 */ /* 0x000fe400078e02ff */
[----:B------:R-:W-:-:S04]  /*759f0*/  IMAD.HI.U32 R120, R120, 0x7f000001, R28 ;  /* 0x7f00000178787827 */ /* 0x000fc800078e001c */
[----:B------:R-:W-:-:S04]  /*75a00*/  IMAD.HI.U32 R119, R119, 0x7f000001, R30 ;  /* 0x7f00000177777827 */ /* 0x000fc800078e001e */
[----:B------:R-:W-:-:S04]  /*75a10*/  IMAD.WIDE.U32 R28, R123, UR16, RZ ;  /* 0x000000107b1c7c25 */ /* 0x000fc8000f8e00ff */
[----:B------:R-:W-:Y:S01]  /*75a20*/  IMAD.WIDE.U32 R30, R122, UR15, RZ ;  /* 0x0000000f7a1e7c25 */ /* 0x000fe2000f8e00ff */
[----:B------:R-:W-:Y:S02]  /*75a30*/  @P3 IADD3 R32, PT, PT, R32, -0x7f000001, RZ ;  /* 0x80ffffff20203810 */ /* 0x000fe40007ffe0ff */
[----:B------:R-:W-:Y:S01]  /*75a40*/  @P5 IADD3 R68, PT, PT, R68, -0x7f000001, RZ ;  /* 0x80ffffff44445810 */ /* 0x000fe20007ffe0ff */
[----:B------:R-:W-:Y:S01]  /*75a50*/  IMAD R143, R28, 0x7effffff, RZ ;  /* 0x7effffff1c8f7824 */ /* 0x000fe200078e02ff */
[----:B------:R-:W-:Y:S01]  /*75a60*/  ISETP.GE.U32.AND P2, PT, R129, R0, PT ;  /* 0x000000008100720c */ /* 0x000fe20003f46070 */
[----:B------:R-:W-:Y:S01]  /*75a70*/  ISETP.GE.U32.AND P3, PT, R77, 0x7f000001, PT ;  /* 0x7f0000014d00780c */ /* 0x000fe20003f66070 */
[----:B------:R-:W-:Y:S01]  /*75a80*/  ISETP.GE.U32.AND P5, PT, R121, 0x7f000001, PT ;  /* 0x7f0000017900780c */ /* 0x000fe20003fa6070 */
[----:B------:R-:W-:Y:S02]  /*75a90*/  IMAD R122, R30, 0x7effffff, RZ ;  /* 0x7effffff1e7a7824 */ /* 0x000fe400078e02ff */
[----:B------:R-:W-:Y:S01]  /*75aa0*/  IMAD.HI.U32 R143, R143, 0x7f000001, R28 ;  /* 0x7f0000018f8f7827 */ /* 0x000fe200078e001c */
[----:B------:R-:W-:-:S03]  /*75ab0*/  @P6 IADD3 R136, PT, PT, R136, -0x7f000001, RZ ;  /* 0x80ffffff88886810 */ /* 0x000fc60007ffe0ff */
[----:B------:R-:W-:-:S04]  /*75ac0*/  IMAD.HI.U32 R122, R122, 0x7f000001, R30 ;  /* 0x7f0000017a7a7827 */ /* 0x000fc800078e001e */
[----:B------:R-:W-:Y:S02]  /*75ad0*/  IMAD R28, R34, 0x7effffff, RZ ;  /* 0x7effffff221c7824 */ /* 0x000fe400078e02ff */
[----:B------:R-:W-:Y:S01]  /*75ae0*/  IMAD.WIDE.U32 R30, R124, UR17, RZ ;  /* 0x000000117c1e7c25 */ /* 0x000fe2000f8e00ff */
[----:B------:R-:W-:-:S03]  /*75af0*/  IADD3 R127, PT, PT, -R0, R129, RZ ;  /* 0x00000081007f7210 */ /* 0x000fc60007ffe1ff */
[----:B------:R-:W-:Y:S01]  /*75b00*/  IMAD.HI.U32 R34, R28, 0x7f000001, R34 ;  /* 0x7f0000011c227827 */ /* 0x000fe200078e0022 */
[----:B------:R-:W-:Y:S01]  /*75b10*/  ISETP.GE.U32.AND P0, PT, R74, 0x7f000001, PT ;  /* 0x7f0000014a00780c */ /* 0x000fe20003f06070 */
[----:B------:R-:W-:Y:S01]  /*75b20*/  ISETP.GE.U32.AND P4, PT, R75, 0x7f000001, PT ;  /* 0x7f0000014b00780c */ /* 0x000fe20003f86070 */
[----:B------:R-:W-:Y:S01]  /*75b30*/  IADD3 R58, PT, PT, R58, R136, RZ ;  /* 0x000000883a3a7210 */ /* 0x000fe20007ffe0ff */
[----:B------:R-:W-:Y:S01]  /*75b40*/  IMAD R135, R30, 0x7effffff, RZ ;  /* 0x7effffff1e877824 */ /* 0x000fe200078e02ff */
[----:B------:R-:W-:Y:S02]  /*75b50*/  @!P2 IADD3 R127, PT, PT, R127, 0x7f000001, RZ ;  /* 0x7f0000017f7fa810 */ /* 0x000fe40007ffe0ff */
[----:B------:R-:W-:Y:S02]  /*75b60*/  @P3 IADD3 R77, PT, PT, R77, -0x7f000001, RZ ;  /* 0x80ffffff4d4d3810 */ /* 0x000fe40007ffe0ff */
[----:B------:R-:W-:Y:S01]  /*75b70*/  @P5 IADD3 R121, PT, PT, R121, -0x7f000001, RZ ;  /* 0x80ffffff79795810 */ /* 0x000fe20007ffe0ff */
[----:B------:R-:W-:Y:S01]  /*75b80*/  IMAD.HI.U32 R135, R135, 0x7f000001, R30 ;  /* 0x7f00000187877827 */ /* 0x000fe200078e001e */
[----:B------:R-:W-:Y:S01]  /*75b90*/  ISETP.GE.U32.AND P2, PT, R119, 0x7f000001, PT ;  /* 0x7f0000017700780c */ /* 0x000fe20003f46070 */
[----:B------:R-:W-:Y:S01]  /*75ba0*/  ISETP.GE.U32.AND P6, PT, R120, 0x7f000001, PT ;  /* 0x7f0000017800780c */ /* 0x000fe20003fc6070 */
[----:B------:R-:W-:Y:S01]  /*75bb0*/  ISETP.GE.U32.AND P3, PT, R34, 0x7f000001, PT ;  /* 0x7f0000012200780c */ /* 0x000fe20003f66070 */
[----:B------:R-:W-:Y:S01]  /*75bc0*/  ISETP.GE.U32.AND P5, PT, R58, 0x7f000001, PT ;  /* 0x7f0000013a00780c */ /* 0x000fe20003fa6070 */
[----:B------:R-:W-:-:S04]  /*75bd0*/  IMAD.WIDE.U32 R28, R125, UR19, RZ ;  /* 0x000000137d1c7c25 */ /* 0x000fc8000f8e00ff */
[----:B------:R-:W-:Y:S01]  /*75be0*/  IMAD.WIDE.U32 R30, R72, UR20, RZ ;  /* 0x00000014481e7c25 */ /* 0x000fe2000f8e00ff */
[----:B------:R-:W-:-:S03]  /*75bf0*/  ISETP.GE.U32.AND P1, PT, R73, 0x7f000001, PT ;  /* 0x7f0000014900780c */ /* 0x000fc60003f26070 */
[----:B------:R-:W-:Y:S02]  /*75c00*/  IMAD R137, R28, 0x7effffff, RZ ;  /* 0x7effffff1c897824 */ /* 0x000fe400078e02ff */
[----:B------:R-:W-:Y:S01]  /*75c10*/  IMAD R33, R30, 0x7effffff, RZ ;  /* 0x7effffff1e217824 */ /* 0x000fe200078e02ff */
[----:B------:R-:W-:Y:S02]  /*75c20*/  @P0 IADD3 R74, PT, PT, R74, -0x7f000001, RZ ;  /* 0x80ffffff4a4a0810 */ /* 0x000fe40007ffe0ff */
[----:B------:R-:W-:Y:S01]  /*75c30*/  @P4 IADD3 R75, PT, PT, R75, -0x7f000001, RZ ;  /* 0x80ffffff4b4b4810 */ /* 0x000fe20007ffe0ff */
[----:B------:R-:W-:-:S04]  /*75c40*/  IMAD.HI.U32 R137, R137, 0x7f000001, R28 ;  /* 0x7f00000189897827 */ /* 0x000fc800078e001c */
[----:B------:R-:W-:Y:S01]  /*75c50*/  IMAD.HI.U32 R33, R33, 0x7f000001, R30 ;  /* 0x7f00000121217827 */ /* 0x000fe200078e001e */
[----:B------:R-:W-:Y:S01]  /*75c60*/  ISETP.GE.U32.AND P0, PT, R143, 0x7f000001, PT ;  /* 0x7f0000018f00780c */ /* 0x000fe20003f06070 */
[----:B------:R-:W-:Y:S01]  /*75c70*/  ISETP.GE.U32.AND P4, PT, R135, 0x7f000001, PT ;  /* 0x7f0000018700780c */ /* 0x000fe20003f86070 */
[----:B------:R-:W-:Y:S02]  /*75c80*/  IADD3 R124, PT, PT, R136, R68, RZ ;  /* 0x00000044887c7210 */ /* 0x000fe40007ffe0ff */
[----:B------:R-:W-:Y:S02]  /*75c90*/  @P2 IADD3 R119, PT, PT, R119, -0x7f000001, RZ ;  /* 0x80ffffff77772810 */ /* 0x000fe40007ffe0ff */
[----:B------:R-:W-:Y:S02]  /*75ca0*/  @P6 IADD3 R120, PT, PT, R120, -0x7f000001, RZ ;  /* 0x80ffffff78786810 */ /* 0x000fe40007ffe0ff */
[----:B------:R-:W-:Y:S02]  /*75cb0*/  @P3 IADD3 R34, PT, PT, R34, -0x7f000001, RZ ;  /* 0x80ffffff22223810 */ /* 0x000fe40007ffe0ff */
[----:B------:R-:W-:Y:S01]  /*75cc0*/  @P5 IADD3 R58, PT, PT, R58, -0x7f000001, RZ ;  /* 0x80ffffff3a3a5810 */ /* 0x000fe20007ffe0ff */
        /* <DEDUP_REMOVED lines=10> */
[C---:B------:R-:W-:Y:S02]  /*75d70*/  IADD3 R73, PT, PT, R136.reuse, R73, RZ ;  /* 0x0000004988497210 */ /* 0x040fe40007ffe0ff */
[----:B------:R-:W-:Y:S01]  /*75d80*/  IADD3 R35, PT, PT, R136, R75, RZ ;  /* 0x0000004b88237210 */ /* 0x000fe20007ffe0ff */
[----:B------:R-:W-:Y:S01]  /*75d90*/  ISETP.GE.U32.AND P5, PT, R127, 0x7f000001, PT ;  /* 0x7f0000017f00780c */ /* 0x000fe20003fa6070 */
[----:B------:R-:W-:Y:S01]  /*75da0*/  ISETP.GE.U32.AND P4, PT, R126, 0x7f000001, PT ;  /* 0x7f0000017e00780c */ /* 0x000fe20003f86070 */
[----:B------:R-:W-:Y:S01]  /*75db0*/  ISETP.GE.U32.AND P0, PT, R123, 0x7f000001, PT ;  /* 0x7f0000017b00780c */ /* 0x000fe20003f06070 */
[----:B------:R-:W-:-:S02]  /*75dc0*/  @P2 IADD3 R137, PT, PT, R137, -0x7f000001, RZ ;  /* 0x80ffffff89892810 */ /* 0x000fc40007ffe0ff */
[----:B------:R-:W-:Y:S02]  /*75dd0*/  @P6 IADD3 R33, PT, PT, R33, -0x7f000001, RZ ;  /* 0x80ffffff21216810 */ /* 0x000fe40007ffe0ff */
[----:B------:R-:W-:Y:S01]  /*75de0*/  @P3 IADD3 R124, PT, PT, R124, -0x7f000001, RZ ;  /* 0x80ffffff7c7c3810 */ /* 0x000fe20007ffe0ff */
[----:B------:R-:W-:Y:S01]  /*75df0*/  ISETP.GE.U32.AND P2, PT, R73, 0x7f000001, PT ;  /* 0x7f0000014900780c */ /* 0x000fe20003f46070 */
[----:B------:R-:W-:Y:S01]  /*75e00*/  ISETP.GE.U32.AND P6, PT, R35, 0x7f000001, PT ;  /* 0x7f0000012300780c */ /* 0x000fe20003fc6070 */
[----:B------:R-:W-:Y:S01]  /*75e10*/  @P1 IADD3 R122, PT, PT, R122, -0x7f000001, RZ ;  /* 0x80ffffff7a7a1810 */ /* 0x000fe20007ffe0ff */
[----:B------:R-:W-:Y:S01]  /*75e20*/  ISETP.GE.U32.AND P1, PT, R32, R0, PT ;  /* 0x000000002000720c */ /* 0x000fe20003f26070 */
[----:B------:R-:W-:Y:S02]  /*75e30*/  IADD3 R138, PT, PT, -R0, R32, RZ ;  /* 0x00000020008a7210 */ /* 0x000fe40007ffe1ff */
[C---:B------:R-:W-:Y:S02]  /*75e40*/  IADD3 R58, PT, PT, R136.reuse, R77, RZ ;  /* 0x0000004d883a7210 */ /* 0x040fe40007ffe0ff */
[----:B------:R-:W-:-:S02]  /*75e50*/  IADD3 R32, PT, PT, R136, R119, RZ ;  /* 0x0000007788207210 */ /* 0x000fc40007ffe0ff */
[----:B------:R-:W-:Y:S02]  /*75e60*/  IADD3 R124, PT, PT, R87, R124, RZ ;  /* 0x0000007c577c7210 */ /* 0x000fe40007ffe0ff */
[----:B------:R-:W-:Y:S02]  /*75e70*/  IADD3 R77, PT, PT, R136, R120, RZ ;  /* 0x00000078884d7210 */ /* 0x000fe40007ffe0ff */
[----:B------:R-:W-:Y:S02]  /*75e80*/  @P5 IADD3 R127, PT, PT, R127, -0x7f000001, RZ ;  /* 0x80ffffff7f7f5810 */ /* 0x000fe40007ffe0ff */
[----:B------:R-:W-:Y:S02]  /*75e90*/  @P4 IADD3 R126, PT, PT, R126, -0x7f000001, RZ ;  /* 0x80ffffff7e7e4810 */ /* 0x000fe40007ffe0ff */
[----:B------:R-:W-:Y:S02]  /*75ea0*/  @P0 IADD3 R123, PT, PT, R123, -0x7f000001, RZ ;  /* 0x80ffffff7b7b0810 */ /* 0x000fe40007ffe0ff */
[----:B------:R-:W-:Y:S01]  /*75eb0*/  IADD3 R76, PT, PT, R136, R122, RZ ;  /* 0x0000007a884c7210 */ /* 0x000fe20007ffe0ff */
[----:B------:R-:W-:Y:S01]  /*75ec0*/  ISETP.GE.U32.AND P5, PT, R58, 0x7f000001, PT ;  /* 0x7f0000013a00780c */ /* 0x000fe20003fa6070 */
[----:B------:R-:W-:Y:S01]  /*75ed0*/  ISETP.GE.U32.AND P4, PT, R32, 0x7f000001, PT ;  /* 0x7f0000012000780c */ /* 0x000fe20003f86070 */
[----:B------:R-:W-:Y:S01]  /*75ee0*/  ISETP.GE.U32.AND P0, PT, R124, 0x7f000001, PT ;  /* 0x7f0000017c00780c */ /* 0x000fe20003f06070 */
[----:B------:R-:W-:Y:S01]  /*75ef0*/  IADD3 R119, PT, PT, R136, R121, RZ ;  /* 0x0000007988777210 */ /* 0x000fe20007ffe0ff */
[----:B------:R-:W-:Y:S01]  /*75f00*/  ISETP.GE.U32.AND P3, PT, R77, 0x7f000001, PT ;  /* 0x7f0000014d00780c */ /* 0x000fe20003f66070 */
[----:B------:R-:W-:-:S02]  /*75f10*/  @P2 IADD3 R73, PT, PT, R73, -0x7f000001, RZ ;  /* 0x80ffffff49492810 */ /* 0x000fc40007ffe0ff */
[----:B------:R-:W-:Y:S01]  /*75f20*/  @P6 IADD3 R35, PT, PT, R35, -0x7f000001, RZ ;  /* 0x80ffffff23236810 */ /* 0x000fe20007ffe0ff */
[----:B------:R-:W-:Y:S01]  /*75f30*/  ISETP.GE.U32.AND P6, PT, R76, 0x7f000001, PT ;  /* 0x7f0000014c00780c */ /* 0x000fe20003fc6070 */
[----:B------:R-:W-:Y:S01]  /*75f40*/  ISETP.GE.U32.AND P2, PT, R119, 0x7f000001, PT ;  /* 0x7f0000017700780c */ /* 0x000fe20003f46070 */
[----:B------:R-:W-:Y:S02]  /*75f50*/  IADD3 R123, PT, PT, R89, R123, RZ ;  /* 0x0000007b597b7210 */ /* 0x000fe40007ffe0ff */
[----:B------:R-:W-:Y:S01]  /*75f60*/  IADD3 R125, PT, PT, R88, R73, RZ ;  /* 0x00000049587d7210 */ /* 0x000fe20007ffe0ff */
[----:B------:R-:W-:Y:S01]  /*75f70*/  IMAD.WIDE.U32 R28, R127, R127, RZ ;  /* 0x0000007f7f1c7225 */ /* 0x000fe200078e00ff */
[----:B------:R-:W-:Y:S02]  /*75f80*/  IADD3 R143, PT, PT, R136, R143, RZ ;  /* 0x0000008f888f7210 */ /* 0x000fe40007ffe0ff */
[----:B------:R-:W-:Y:S02]  /*75f90*/  @P5 IADD3 R58, PT, PT, R58, -0x7f000001, RZ ;  /* 0x80ffffff3a3a5810 */ /* 0x000fe40007ffe0ff */
[----:B------:R-:W-:-:S02]  /*75fa0*/  @P4 IADD3 R32, PT, PT, R32, -0x7f000001, RZ ;  /* 0x80ffffff20204810 */ /* 0x000fc40007ffe0ff */
[----:B------:R-:W-:Y:S01]  /*75fb0*/  @P0 IADD3 R124, PT, PT, R124, -0x7f000001, RZ ;  /* 0x80ffffff7c7c0810 */ /* 0x000fe20007ffe0ff */
[----:B------:R-:W-:Y:S01]  /*75fc0*/  ISETP.GE.U32.AND P4, PT, R125, 0x7f000001, PT ;  /* 0x7f0000017d00780c */ /* 0x000fe20003f86070 */
[----:B------:R-:W-:Y:S01]  /*75fd0*/  ISETP.GE.U32.AND P0, PT, R123, 0x7f000001, PT ;  /* 0x7f0000017b00780c */ /* 0x000fe20003f06070 */
[----:B------:R-:W-:Y:S02]  /*75fe0*/  @P3 IADD3 R77, PT, PT, R77, -0x7f000001, RZ ;  /* 0x80ffffff4d4d3810 */ /* 0x000fe40007ffe0ff */
[----:B------:R-:W-:Y:S01]  /*75ff0*/  IADD3 R122, PT, PT, R90, R35, RZ ;  /* 0x000000235a7a7210 */ /* 0x000fe20007ffe0ff */
[----:B------:R-:W-:Y:S01]  /*76000*/  IMAD R75, R28, 0x7effffff, RZ ;  /* 0x7effffff1c4b7824 */ /* 0x000fe200078e02ff */
[----:B------:R-:W-:Y:S02]  /*76010*/  IADD3 R121, PT, PT, R91, R58, RZ ;  /* 0x0000003a5b797210 */ /* 0x000fe40007ffe0ff */
[----:B------:R-:W-:Y:S02]  /*76020*/  @P6 IADD3 R76, PT, PT, R76, -0x7f000001, RZ ;  /* 0x80ffffff4c4c6810 */ /* 0x000fe40007ffe0ff */
[----:B------:R-:W-:-:S02]  /*76030*/  IADD3 R120, PT, PT, R92, R32, RZ ;  /* 0x000000205c787210 */ /* 0x000fc40007ffe0ff */
[----:B------:R-:W-:Y:S01]  /*76040*/  @P2 IADD3 R119, PT, PT, R119, -0x7f000001, RZ ;  /* 0x80ffffff77772810 */ /* 0x000fe20007ffe0ff */
[----:B------:R-:W-:Y:S01]  /*76050*/  ISETP.GE.U32.AND P3, PT, R122, 0x7f000001, PT ;  /* 0x7f0000017a00780c */ /* 0x000fe20003f66070 */
[----:B------:R-:W-:Y:S01]  /*76060*/  IADD3 R77, PT, PT, R93, R77, RZ ;  /* 0x0000004d5d4d7210 */ /* 0x000fe20007ffe0ff */
[----:B------:R-:W-:-:S04]  /*76070*/  IMAD.HI.U32 R75, R75, 0x7f000001, R28 ;  /* 0x7f0000014b4b7827 */ /* 0x000fc800078e001c */
[----:B------:R-:W-:Y:S01]  /*76080*/  IMAD.WIDE.U32 R28, R124, R124, RZ ;  /* 0x0000007c7c1c7225 */ /* 0x000fe200078e00ff */
[----:B------:R-:W-:Y:S01]  /*76090*/  ISETP.GE.U32.AND P2, PT, R121, 0x7f000001, PT ;  /* 0x7f0000017900780c */ /* 0x000fe20003f46070 */
[----:B------:R-:W-:Y:S01]  /*760a0*/  IADD3 R76, PT, PT, R95, R76, RZ ;  /* 0x0000004c5f4c7210 */ /* 0x000fe20007ffe0ff */
[----:B------:R-:W-:Y:S01]  /*760b0*/  ISETP.GE.U32.AND P5, PT, R120, 0x7f000001, PT ;  /* 0x7f0000017800780c */ /* 0x000fe20003fa6070 */
[----:B------:R-:W-:Y:S01]  /*760c0*/  IADD3 R119, PT, PT, R94, R119, RZ ;  /* 0x000000775e777210 */ /* 0x000fe20007ffe0ff */
[----:B------:R-:W-:Y:S01]  /*760d0*/  IMAD.WIDE.U32 R30, R126, R126, RZ ;  /* 0x0000007e7e1e7225 */ /* 0x000fe200078e00ff */
[----:B------:R-:W-:-:S03]  /*760e0*/  ISETP.GE.U32.AND P6, PT, R77, 0x7f000001, PT ;  /* 0x7f0000014d00780c */ /* 0x000fc60003fc6070 */
[----:B------:R-:W-:Y:S01]  /*760f0*/  IMAD R73, R28, 0x7effffff, RZ ;  /* 0x7effffff1c497824 */ /* 0x000fe200078e02ff */
[----:B------:R-:W-:Y:S02]  /*76100*/  @P4 IADD3 R125, PT, PT, R125, -0x7f000001, RZ ;  /* 0x80ffffff7d7d4810 */ /* 0x000fe40007ffe0ff */
[----:B------:R-:W-:Y:S01]  /*76110*/  @P0 IADD3 R123, PT, PT, R123, -0x7f000001, RZ ;  /* 0x80ffffff7b7b0810 */ /* 0x000fe20007ffe0ff */
[----:B------:R-:W-:Y:S01]  /*76120*/  ISETP.GE.U32.AND P0, PT, R76, 0x7f000001, PT ;  /* 0x7f0000014c00780c */ /* 0x000fe20003f06070 */
[----:B------:R-:W-:Y:S01]  /*76130*/  IMAD R74, R30, 0x7effffff, RZ ;  /* 0x7effffff1e4a7824 */ /* 0x000fe200078e02ff */
[----:B------:R-:W-:Y:S01]  /*76140*/  ISETP.GE.U32.AND P4, PT, R119, 0x7f000001, PT ;  /* 0x7f0000017700780c */ /* 0x000fe20003f86070 */
[----:B------:R-:W-:-:S04]  /*76150*/  IMAD.HI.U32 R73, R73, 0x7f000001, R28 ;  /* 0x7f00000149497827 */ /* 0x000fc800078e001c */
[----:B------:R-:W-:-:S04]  /*76160*/  IMAD.WIDE.U32 R28, R125, R125, RZ ;  /* 0x0000007d7d1c7225 */ /* 0x000fc800078e00ff */
[----:B------:R-:W-:Y:S01]  /*76170*/  IMAD.HI.U32 R74, R74, 0x7f000001, R30 ;  /* 0x7f0000014a4a7827 */ /* 0x000fe200078e001e */
[----:B------:R-:W-:-:S03]  /*76180*/  @P3 IADD3 R122, PT, PT, R122, -0x7f000001, RZ ;  /* 0x80ffffff7a7a3810 */ /* 0x000fc60007ffe0ff */
[----:B------:R-:W-:Y:S01]  /*76190*/  IMAD.WIDE.U32 R30, R123, R123, RZ ;  /* 0x0000007b7b1e7225 */ /* 0x000fe200078e00ff */
[----:B------:R-:W-:-:S03]  /*761a0*/  @P2 IADD3 R121, PT, PT, R121, -0x7f000001, RZ ;  /* 0x80ffffff79792810 */ /* 0x000fc60007ffe0ff */
[----:B------:R-:W-:Y:S01]  /*761b0*/  IMAD R58, R28, 0x7effffff, RZ ;  /* 0x7effffff1c3a7824 */ /* 0x000fe200078e02ff */
[----:B------:R-:W-:Y:S02]  /*761c0*/  @P5 IADD3 R120, PT, PT, R120, -0x7f000001, RZ ;  /* 0x80ffffff78785810 */ /* 0x000fe40007ffe0ff */
[C---:B------:R-:W-:Y:S02]  /*761d0*/  IADD3 R135, PT, PT, R136.reuse, R135, RZ ;  /* 0x0000008788877210 */ /* 0x040fe40007ffe0ff */
[C---:B------:R-:W-:Y:S02]  /*761e0*/  IADD3 R134, PT, PT, R136.reuse, R34, RZ ;  /* 0x0000002288867210 */ /* 0x040fe40007ffe0ff */
[C---:B------:R-:W-:Y:S02]  /*761f0*/  IADD3 R137, PT, PT, R136.reuse, R137, RZ ;  /* 0x0000008988897210 */ /* 0x040fe40007ffe0ff */
[----:B------:R-:W-:Y:S01]  /*76200*/  IADD3 R136, PT, PT, R136, R33, RZ ;  /* 0x0000002188887210 */ /* 0x000fe20007ffe0ff */
[----:B------:R-:W-:-:S04]  /*76210*/  IMAD.WIDE.U32 R32, R122, R122, RZ ;  /* 0x0000007a7a207225 */ /* 0x000fc800078e00ff */
[----:B------:R-:W-:Y:S01]  /*76220*/  IMAD R133, R30, 0x7effffff, RZ ;  /* 0x7effffff1e857824 */ /* 0x000fe200078e02ff */
[----:B------:R-:W-:Y:S01]  /*76230*/  @P6 IADD3 R77, PT, PT, R77, -0x7f000001, RZ ;  /* 0x80ffffff4d4d6810 */ /* 0x000fe20007ffe0ff */
[----:B------:R-:W-:-:S04]  /*76240*/  IMAD.HI.U32 R58, R58, 0x7f000001, R28 ;  /* 0x7f0000013a3a7827 */ /* 0x000fc800078e001c */
[----:B------:R-:W-:Y:S01]  /*76250*/  IMAD.WIDE.U32 R34, R121, R121, RZ ;  /* 0x0000007979227225 */ /* 0x000fe200078e00ff */
[----:B------:R-:W-:-:S03]  /*76260*/  @P0 IADD3 R76, PT, PT, R76, -0x7f000001, RZ ;  /* 0x80ffffff4c4c0810 */ /* 0x000fc60007ffe0ff */
[----:B------:R-:W-:Y:S01]  /*76270*/  IMAD.WIDE.U32 R28, R120, R120, RZ ;  /* 0x00000078781c7225 */ /* 0x000fe200078e00ff */
[----:B------:R-:W-:-:S03]  /*76280*/  ISETP.GE.U32.AND P0, PT, R143, 0x7f000001, PT ;  /* 0x7f0000018f00780c */ /* 0x000fc60003f06070 */
[----:B------:R-:W-:Y:S02]  /*76290*/  IMAD R132, R32, 0x7effffff, RZ ;  /* 0x7effffff20847824 */ /* 0x000fe400078e02ff */
[----:B------:R-:W-:Y:S01]  /*762a0*/  IMAD.HI.U32 R133, R133, 0x7f000001, R30 ;  /* 0x7f00000185857827 */ /* 0x000fe200078e001e */
[----:B------:R-:W-:-:S03]  /*762b0*/  @P4 IADD3 R119, PT, PT, R119, -0x7f000001, RZ ;  /* 0x80ffffff77774810 */ /* 0x000fc60007ffe0ff */
[----:B------:R-:W-:-:S04]  /*762c0*/  IMAD.WIDE.U32 R30, R77, R77, RZ ;  /* 0x0000004d4d1e7225 */ /* 0x000fc800078e00ff */
[----:B------:R-:W-:Y:S02]  /*762d0*/  IMAD R131, R34, 0x7effffff, RZ ;  /* 0x7effffff22837824 */ /* 0x000fe400078e02ff */
[----:B------:R-:W-:Y:S01]  /*762e0*/  IMAD R130, R28, 0x7effffff, RZ ;  /* 0x7effffff1c827824 */ /* 0x000fe200078e02ff */
[----:B------:R-:W-:Y:S01]  /*762f0*/  @!P1 IADD3 R138, PT, PT, R138, 0x7f000001, RZ ;  /* 0x7f0000018a8a9810 */ /* 0x000fe20007ffe0ff */
[----:B------:R-:W-:-:S04]  /*76300*/  IMAD.HI.U32 R132, R132, 0x7f000001, R32 ;  /* 0x7f00000184847827 */ /* 0x000fc800078e0020 */
[----:B------:R-:W-:-:S04]  /*76310*/  IMAD.WIDE.U32 R32, R119, R119, RZ ;  /* 0x0000007777207225 */ /* 0x000fc800078e00ff */
[----:B------:R-:W-:Y:S02]  /*76320*/  IMAD R68, R30, 0x7effffff, RZ ;  /* 0x7effffff1e447824 */ /* 0x000fe400078e02ff */
[----:B------:R-:W-:-:S04]  /*76330*/  IMAD.HI.U32 R131, R131, 0x7f000001, R34 ;  /* 0x7f00000183837827 */ /* 0x000fc800078e0022 */
[----:B------:R-:W-:-:S04]  /*76340*/  IMAD.HI.U32 R130, R130, 0x7f000001, R28 ;  /* 0x7f00000182827827 */ /* 0x000fc800078e001c */
[----:B------:R-:W-:-:S04]  /*76350*/  IMAD.WIDE.U32 R34, R76, R76, RZ ;  /* 0x0000004c4c227225 */ /* 0x000fc800078e00ff */
[----:B--2---:R-:W-:-:S04]  /*76360*/  IMAD.WIDE.U32 R28, R71, R138, RZ ;  /* 0x0000008a471c7225 */ /* 0x004fc800078e00ff */
[----:B------:R-:W-:Y:S02]  /*76370*/  IMAD R72, R32, 0x7effffff, RZ ;  /* 0x7effffff20487824 */ /* 0x000fe400078e02ff */
[----:B------:R-:W-:-:S04]  /*76380*/  IMAD.HI.U32 R68, R68, 0x7f000001, R30 ;  /* 0x7f00000144447827 */ /* 0x000fc800078e001e */
[----:B---3--:R-:W-:-:S04]  /*76390*/  IMAD.WIDE.U32 R30, R70, R138, RZ ;  /* 0x0000008a461e7225 */ /* 0x008fc800078e00ff */
[----:B------:R-:W-:Y:S02]  /*763a0*/  IMAD R129, R34, 0x7effffff, RZ ;  /* 0x7effffff22817824 */ /* 0x000fe400078e02ff */
[----:B------:R-:W-:Y:S01]  /*763b0*/  IMAD R70, R28, 0x7effffff, RZ ;  /* 0x7effffff1c467824 */ /* 0x000fe200078e02ff */
[----:B------:R-:W-:Y:S01]  /*763c0*/  @P0 IADD3 R143, PT, PT, R143, -0x7f000001, RZ ;  /* 0x80ffffff8f8f0810 */ /* 0x000fe20007ffe0ff */
[----:B------:R-:W-:Y:S01]  /*763d0*/  IMAD.HI.U32 R72, R72, 0x7f000001, R32 ;  /* 0x7f00000148487827 */ /* 0x000fe200078e0020 */
[----:B------:R-:W-:Y:S01]  /*763e0*/  ISETP.GE.U32.AND P0, PT, R134, 0x7f000001, PT ;  /* 0x7f0000018600780c */ /* 0x000fe20003f06070 */
[----:B------:R-:W-:Y:S02]  /*763f0*/  ISETP.GE.U32.AND P1, PT, R135, 0x7f000001, PT ;  /* 0x7f0000018700780c */ /* 0x000fe40003f26070 */
[----:B----4-:R-:W-:-:S04]  /*76400*/  IMAD.WIDE.U32 R32, R59, R138, RZ ;  /* 0x0000008a3b207225 */ /* 0x010fc800078e00ff */
[----:B------:R-:W-:Y:S01]  /*76410*/  IMAD.HI.U32 R129, R129, 0x7f000001, R34 ;  /* 0x7f00000181817827 */ /* 0x000fe200078e0022 */
[----:B------:R-:W-:-:S03]  /*76420*/  ISETP.GE.U32.AND P2, PT, R137, 0x7f000001, PT ;  /* 0x7f0000018900780c */ /* 0x000fc60003f46070 */
[----:B------:R-:W-:-:S04]  /*76430*/  IMAD.HI.U32 R59, R70, 0x7f000001, R28 ;  /* 0x7f000001463b7827 */ /* 0x000fc800078e001c */
[----:B------:R-:W-:Y:S01]  /*76440*/  IMAD.WIDE.U32 R34, R62, R138, RZ ;  /* 0x0000008a3e227225 */ /* 0x000fe200078e00ff */
[----:B------:R-:W-:-:S03]  /*76450*/  IADD3 R71, PT, PT, R96, R143, RZ ;  /* 0x0000008f60477210 */ /* 0x000fc60007ffe0ff */
[----:B------:R-:W-:Y:S02]  /*76460*/  IMAD R62, R30, 0x7effffff, RZ ;  /* 0x7effffff1e3e7824 */ /* 0x000fe400078e02ff */
[----:B------:R-:W-:Y:S02]  /*76470*/  IMAD R29, R32, 0x7effffff, RZ ;  /* 0x7effffff201d7824 */ /* 0x000fe400078e02ff */
[----:B------:R-:W-:Y:S01]  /*76480*/  IMAD R28, R34, 0x7effffff, RZ ;  /* 0x7effffff221c7824 */ /* 0x000fe200078e02ff */
[----:B------:R-:W-:Y:S01]  /*76490*/  ISETP.GE.U32.AND P6, PT, R59, 0x7f000001, PT ;  /* 0x7f0000013b00780c */ /* 0x000fe20003fc6070 */
[----:B------:R-:W-:Y:S01]  /*764a0*/  IMAD.HI.U32 R30, R62, 0x7f000001, R30 ;  /* 0x7f0000013e1e7827 */ /* 0x000fe200078e001e */
[----:B------:R-:W-:-:S03]  /*764b0*/  ISETP.GE.U32.AND P3, PT, R71, 0x7f000001, PT ;  /* 0x7f0000014700780c */ /* 0x000fc60003f66070 */
[----:B------:R-:W-:Y:S01]  /*764c0*/  IMAD.HI.U32 R32, R29, 0x7f000001, R32 ;  /* 0x7f0000011d207827 */ /* 0x000fe200078e0020 */
[----:B------:R-:W-:-:S03]  /*764d0*/  ISETP.GE.U32.AND P4, PT, R136, 0x7f000001, PT ;  /* 0x7f0000018800780c */ /* 0x000fc60003f86070 */
[----:B------:R-:W-:Y:S01]  /*764e0*/  IMAD.HI.U32 R34, R28, 0x7f000001, R34 ;  /* 0x7f0000011c227827 */ /* 0x000fe200078e0022 */
[----:B------:R-:W-:Y:S02]  /*764f0*/  @P0 IADD3 R134, PT, PT, R134, -0x7f000001, RZ ;  /* 0x80ffffff86860810 */ /* 0x000fe40007ffe0ff */
[----:B------:R-:W-:Y:S01]  /*76500*/  @P1 IADD3 R135, PT, PT, R135, -0x7f000001, RZ ;  /* 0x80ffffff87871810 */ /* 0x000fe20007ffe0ff */
[----:B------:R-:W-:Y:S01]  /*76510*/  ISETP.GE.U32.AND P0, PT, R30, 0x7f000001, PT ;  /* 0x7f0000011e00780c */ /* 0x000fe20003f06070 */
[----:B------:R-:W-:Y:S01]  /*76520*/  @P2 IADD3 R137, PT, PT, R137, -0x7f000001, RZ ;  /* 0x80ffffff89892810 */ /* 0x000fe20007ffe0ff */
[----:B------:R-:W-:Y:S01]  /*76530*/  ISETP.GE.U32.AND P1, PT, R32, 0x7f000001, PT ;  /* 0x7f0000012000780c */ /* 0x000fe20003f26070 */
[----:B------:R-:W-:Y:S01]  /*76540*/  ISETP.GE.U32.AND P2, PT, R34, 0x7f000001, PT ;  /* 0x7f0000012200780c */ /* 0x000fe20003f46070 */
[----:B------:R-:W-:Y:S02]  /*76550*/  IADD3 R135, PT, PT, R97, R135, RZ ;  /* 0x0000008761877210 */ /* 0x000fe40007ffe0ff */
[----:B------:R-:W-:-:S02]  /*76560*/  IADD3 R134, PT, PT, R98, R134, RZ ;  /* 0x0000008662867210 */ /* 0x000fc40007ffe0ff */
[----:B------:R-:W-:Y:S02]  /*76570*/  @P6 IADD3 R59, PT, PT, R59, -0x7f000001, RZ ;  /* 0x80ffffff3b3b6810 */ /* 0x000fe40007ffe0ff */
[----:B------:R-:W-:Y:S01]  /*76580*/  @P3 IADD3 R71, PT, PT, R71, -0x7f000001, RZ ;  /* 0x80ffffff47473810 */ /* 0x000fe20007ffe0ff */
[----:B------:R0:W-:Y:S01]  /*76590*/  STL [R1+0xc20], R50 ;  /* 0x000c203201007387 */ /* 0x0001e20000100800 */
[----:B------:R-:W-:Y:S01]  /*765a0*/  @P4 IADD3 R136, PT, PT, R136, -0x7f000001, RZ ;  /* 0x80ffffff88884810 */ /* 0x000fe20007ffe0ff */
[----:B------:R-:W-:Y:S01]  /*765b0*/  ISETP.GE.U32.AND P3, PT, R135, 0x7f000001, PT ;  /* 0x7f0000018700780c */ /* 0x000fe20003f66070 */
[----:B------:R-:W-:Y:S01]  /*765c0*/  ISETP.GE.U32.AND P4, PT, R134, 0x7f000001, PT ;  /* 0x7f0000018600780c */ /* 0x000fe20003f86070 */
[----:B------:R-:W-:Y:S02]  /*765d0*/  IADD3 R69, PT, PT, R59, R69, RZ ;  /* 0x000000453b457210 */ /* 0x000fe40007ffe0ff */
[----:B------:R-:W-:Y:S01]  /*765e0*/  @P0 IADD3 R30, PT, PT, R30, -0x7f000001, RZ ;  /* 0x80ffffff1e1e0810 */ /* 0x000fe20007ffe0ff */
[----:B------:R1:W-:Y:S01]  /*765f0*/  STL [R1+0xc1c], R41 ;  /* 0x000c1c2901007387 */ /* 0x0003e20000100800 */
[----:B------:R-:W-:-:S02]  /*76600*/  @P1 IADD3 R32, PT, PT, R32, -0x7f000001, RZ ;  /* 0x80ffffff20201810 */ /* 0x000fc40007ffe0ff */
[----:B------:R-:W-:Y:S01]  /*76610*/  @P2 IADD3 R34, PT, PT, R34, -0x7f000001, RZ ;  /* 0x80ffffff22222810 */ /* 0x000fe20007ffe0ff */
[----:B------:R-:W-:Y:S01]  /*76620*/  ISETP.GE.U32.AND P1, PT, R69, 0x7f000001, PT ;  /* 0x7f0000014500780c */ /* 0x000fe20003f26070 */
[----:B------:R-:W-:Y:S01]  /*76630*/  IADD3 R59, PT, PT, R30, R63, RZ ;  /* 0x0000003f1e3b7210 */ /* 0x000fe20007ffe0ff */
[----:B------:R-:W-:Y:S01]  /*76640*/  IMAD.WIDE.U32 R28, R71, R71, RZ ;  /* 0x00000047471c7225 */ /* 0x000fe200078e00ff */
[----:B------:R-:W-:Y:S02]  /*76650*/  IADD3 R64, PT, PT, R32, R64, RZ ;  /* 0x0000004020407210 */ /* 0x000fe40007ffe0ff */
[----:B------:R-:W-:Y:S01]  /*76660*/  IADD3 R65, PT, PT, R34, R65, RZ ;  /* 0x0000004122417210 */ /* 0x000fe20007ffe0ff */
[----:B0-----:R-:W2:Y:S01]  /*76670*/  LDL.LU R50, [R1+0x5cc] ;  /* 0x0005cc0001327983 */ /* 0x001ea20000300800 */
[----:B------:R-:W-:Y:S01]  /*76680*/  @P3 IADD3 R135, PT, PT, R135, -0x7f000001, RZ ;  /* 0x80ffffff87873810 */ /* 0x000fe20007ffe0ff */
[----:B------:R-:W-:Y:S01]  /*76690*/  ISETP.GE.U32.AND P2, PT, R59, 0x7f000001, PT ;  /* 0x7f0000013b00780c */ /* 0x000fe20003f46070 */
[----:B------:R-:W-:Y:S01]  /*766a0*/  @P4 IADD3 R134, PT, PT, R134, -0x7f000001, RZ ;  /* 0x80ffffff86864810 */ /* 0x000fe20007ffe0ff */
[----:B------:R-:W-:Y:S01]  /*766b0*/  ISETP.GE.U32.AND P3, PT, R64, 0x7f000001, PT ;  /* 0x7f0000014000780c */ /* 0x000fe20003f66070 */
[----:B------:R-:W-:Y:S01]  /*766c0*/  ISETP.GE.U32.AND P0, PT, R75, 0x7f000001, PT ;  /* 0x7f0000014b00780c */ /* 0x000fe20003f06070 */
[----:B------:R-:W-:Y:S01]  /*766d0*/  ISETP.GE.U32.AND P4, PT, R65, 0x7f000001, PT ;  /* 0x7f0000014100780c */ /* 0x000fe20003f86070 */
[----:B------:R-:W-:Y:S01]  /*766e0*/  IADD3 R70, PT, PT, R99, R137, RZ ;  /* 0x0000008963467210 */ /* 0x000fe20007ffe0ff */
[----:B------:R0:W-:Y:S01]  /*766f0*/  STL [R1+0x110], R69 ;  /* 0x0001104501007387 */ /* 0x0001e20000100800 */
[----:B------:R-:W-:Y:S01]  /*76700*/  IMAD R137, R28, 0x7effffff, RZ ;  /* 0x7effffff1c897824 */ /* 0x000fe200078e02ff */
[----:B------:R-:W-:-:S02]  /*76710*/  IADD3 R62, PT, PT, R11, R136, RZ ;  /* 0x000000880b3e7210 */ /* 0x000fc40007ffe0ff */
[----:B-1----:R-:W3:Y:S04]  /*76720*/  LDL.LU R41, [R1+0x5c8] ;  /* 0x0005c80001297983 */ /* 0x002ee80000300800 */
[----:B------:R-:W4:Y:S01]  /*76730*/  LDL.LU R0, [R1+0x5b8] ;  /* 0x0005b80001007983 */ /* 0x000f220000300800 */
[----:B------:R-:W-:Y:S01]  /*76740*/  IMAD.HI.U32 R137, R137, 0x7f000001, R28 ;  /* 0x7f00000189897827 */ /* 0x000fe200078e001c */
[----:B0-----:R-:W-:-:S03]  /*76750*/  @P1 IADD3 R69, PT, PT, R69, -0x7f000001, RZ ;  /* 0x80ffffff45451810 */ /* 0x001fc60007ffe0ff */
[----:B------:R-:W-:Y:S02]  /*76760*/  IMAD.WIDE.U32 R28, R135, R135, RZ ;  /* 0x00000087871c7225 */ /* 0x000fe400078e00ff */
[----:B------:R-:W-:Y:S04]  /*76770*/  STL [R1+0x110], R69 ;  /* 0x0001104501007387 */ /* 0x000fe80000100800 */
[----:B------:R0:W-:Y:S04]  /*76780*/  STL [R1+0x114], R59 ;  /* 0x0001143b01007387 */ /* 0x0001e80000100800 */
[----:B------:R1:W-:Y:S04]  /*76790*/  STL [R1+0x118], R64 ;  /* 0x0001184001007387 */ /* 0x0003e80000100800 */
[----:B------:R1:W-:Y:S01]  /*767a0*/  STL [R1+0x11c], R65 ;  /* 0x00011c4101007387 */ /* 0x0003e20000100800 */
[----:B------:R-:W-:Y:S01]  /*767b0*/  IMAD R143, R28, 0x7effffff, RZ ;  /* 0x7effffff1c8f7824 */ /* 0x000fe200078e02ff */
[----:B------:R-:W-:-:S02]  /*767c0*/  @P0 IADD3 R75, PT, PT, R75, -0x7f000001, RZ ;  /* 0x80ffffff4b4b0810 */ /* 0x000fc40007ffe0ff */
[----:B0-----:R-:W-:Y:S02]  /*767d0*/  @P2 IADD3 R59, PT, PT, R59, -0x7f000001, RZ ;  /* 0x80ffffff3b3b2810 */ /* 0x001fe40007ffe0ff */
[----:B-1----:R-:W-:Y:S02]  /*767e0*/  @P3 IADD3 R64, PT, PT, R64, -0x7f000001, RZ ;  /* 0x80ffffff40403810 */ /* 0x002fe40007ffe0ff */
[----:B------:R-:W-:Y:S01]  /*767f0*/  @P4 IADD3 R65, PT, PT, R65, -0x7f000001, RZ ;  /* 0x80ffffff41414810 */ /* 0x000fe20007ffe0ff */
[----:B------:R-:W-:Y:S01]  /*76800*/  IMAD.HI.U32 R143, R143, 0x7f000001, R28 ;  /* 0x7f0000018f8f7827 */ /* 0x000fe200078e001c */
[----:B------:R-:W-:Y:S04]  /*76810*/  STL [R1+0x114], R59 ;  /* 0x0001143b01007387 */ /* 0x000fe80000100800 */
[----:B------:R0:W-:Y:S01]  /*76820*/  STL [R1+0x118], R64 ;  /* 0x0001184001007387 */ /* 0x0001e20000100800 */
[----:B------:R-:W-:-:S03]  /*76830*/  ISETP.GE.U32.AND P5, PT, R70, 0x7f000001, PT ;  /* 0x7f0000014600780c */ /* 0x000fc60003fa6070 */
[----:B------:R1:W-:Y:S01]  /*76840*/  STL [R1+0x11c], R65 ;  /* 0x00011c4101007387 */ /* 0x0003e20000100800 */
[----:B------:R-:W-:Y:S01]  /*76850*/  IMAD.WIDE.U32 R28, R75, R127, RZ ;  /* 0x0000007f4b1c7225 */ /* 0x000fe200078e00ff */
[----:B------:R-:W-:Y:S02]  /*76860*/  ISETP.GE.U32.AND P6, PT, R62, 0x7f000001, PT ;  /* 0x7f0000013e00780c */ /* 0x000fe40003fc6070 */
[----:B------:R-:W2:Y:S04]  /*76870*/  LD.E R127, desc[UR22][R12.64+0xe80] ;  /* 0x000e80160c7f7980 */ /* 0x000ea8000c101900 */
[----:B------:R-:W2:Y:S01]  /*76880*/  LD.E R75, desc[UR22][R12.64+0xe84] ;  /* 0x000e84160c4b7980 */ /* 0x000ea2000c101900 */
[----:B------:R-:W-:-:S03]  /*76890*/  ISETP.GE.U32.AND P1, PT, R73, 0x7f000001, PT ;  /* 0x7f0000014900780c */ /* 0x000fc60003f26070 */
[----:B0-----:R-:W2:Y:S04]  /*768a0*/  LD.E R64, desc[UR22][R12.64+0xe88] ;  /* 0x000e88160c407980 */ /* 0x001ea8000c101900 */
[----:B-1----:R0:W2:Y:S01]  /*768b0*/  LD.E R65, desc[UR22][R12.64+0xe8c] ;  /* 0x000e8c160c417980 */ /* 0x0020a2000c101900 */
[----:B------:R-:W-:Y:S01]  /*768c0*/  ISETP.GE.U32.AND P0, PT, R74, 0x7f000001, PT ;  /* 0x7f0000014a00780c */ /* 0x000fe20003f06070 */
[----:B------:R-:W-:Y:S01]  /*768d0*/  ISETP.GE.U32.AND P2, PT, R58, 0x7f000001, PT ;  /* 0x7f0000013a00780c */ /* 0x000fe20003f46070 */
[----:B------:R-:W-:Y:S01]  /*768e0*/  @P5 IADD3 R70, PT, PT, R70, -0x7f000001, RZ ;  /* 0x80ffffff46465810 */ /* 0x000fe20007ffe0ff */
[----:B------:R-:W-:Y:S01]  /*768f0*/  IMAD.WIDE.U32 R30, R134, R134, RZ ;  /* 0x00000086861e7225 */ /* 0x000fe200078e00ff */
[----:B------:R-:W-:Y:S01]  /*76900*/  ISETP.GE.U32.AND P5, PT, R131, 0x7f000001, PT ;  /* 0x7f0000018300780c */ /* 0x000fe20003fa6070 */
[----:B------:R-:W-:Y:S01]  /*76910*/  @P6 IADD3 R62, PT, PT, R62, -0x7f000001, RZ ;  /* 0x80ffffff3e3e6810 */ /* 0x000fe20007ffe0ff */
[----:B------:R-:W-:Y:S01]  /*76920*/  ISETP.GE.U32.AND P4, PT, R132, 0x7f000001, PT ;  /* 0x7f0000018400780c */ /* 0x000fe20003f86070 */
[----:B------:R-:W-:Y:S01]  /*76930*/  ISETP.GE.U32.AND P3, PT, R133, 0x7f000001, PT ;  /* 0x7f0000018500780c */ /* 0x000fe20003f66070 */
[----:B------:R-:W-:Y:S01]  /*76940*/  IMAD R136, R30, 0x7effffff, RZ ;  /* 0x7effffff1e887824 */ /* 0x000fe200078e02ff */
[----:B------:R-:W-:Y:S01]  /*76950*/  @P1 IADD3 R73, PT, PT, R73, -0x7f000001, RZ ;  /* 0x80ffffff49491810 */ /* 0x000fe20007ffe0ff */
[----:B------:R-:W-:-:S04]  /*76960*/  IMAD.WIDE.U32 R34, R62, R62, RZ ;  /* 0x0000003e3e227225 */ /* 0x000fc800078e00ff */
[----:B------:R-:W-:Y:S01]  /*76970*/  IMAD.WIDE.U32 R32, R70, R70, RZ ;  /* 0x0000004646207225 */ /* 0x000fe200078e00ff */
[----:B------:R-:W-:-:S03]  /*76980*/  @P0 IADD3 R74, PT, PT, R74, -0x7f000001, RZ ;  /* 0x80ffffff4a4a0810 */ /* 0x000fc60007ffe0ff */
[----:B------:R-:W-:-:S04]  /*76990*/  IMAD.HI.U32 R136, R136, 0x7f000001, R30 ;  /* 0x7f00000188887827 */ /* 0x000fc800078e001e */
[----:B------:R-:W-:Y:S02]  /*769a0*/  IMAD R63, R34, 0x7effffff, RZ ;  /* 0x7effffff223f7824 */ /* 0x000fe400078e02ff */
[----:B------:R-:W-:-:S04]  /*769b0*/  IMAD.WIDE.U32 R30, R73, R124, RZ ;  /* 0x0000007c491e7225 */ /* 0x000fc800078e00ff */
[----:B0-----:R-:W-:-:S04]  /*769c0*/  IMAD.WIDE.U32 R12, R74, R126, RZ ;  /* 0x0000007e4a0c7225 */ /* 0x001fc800078e00ff */
[----:B------:R-:W-:Y:S01]  /*769d0*/  IMAD R138, R32, 0x7effffff, RZ ;  /* 0x7effffff208a7824 */ /* 0x000fe200078e02ff */
[----:B------:R-:W-:Y:S01]  /*769e0*/  @P2 IADD3 R58, PT, PT, R58, -0x7f000001, RZ ;  /* 0x80ffffff3a3a2810 */ /* 0x000fe20007ffe0ff */
[----:B------:R-:W-:-:S04]  /*769f0*/  IMAD.HI.U32 R63, R63, 0x7f000001, R34 ;  /* 0x7f0000013f3f7827 */ /* 0x000fc800078e0022 */
[----:B------:R-:W-:Y:S01]  /*76a00*/  IMAD R73, R30, 0x7effffff, RZ ;  /* 0x7effffff1e497824 */ /* 0x000fe200078e02ff */
[----:B------:R-:W-:Y:S01]  /*76a10*/  @P5 IADD3 R131, PT, PT, R131, -0x7f000001, RZ ;  /* 0x80ffffff83835810 */ /* 0x000fe20007ffe0ff */
[----:B------:R-:W-:Y:S01]  /*76a20*/  IMAD R34, R28, 0x7effffff, RZ ;  /* 0x7effffff1c227824 */ /* 0x000fe200078e02ff */
[----:B------:R-:W-:Y:S01]  /*76a30*/  @P4 IADD3 R132, PT, PT, R132, -0x7f000001, RZ ;  /* 0x80ffffff84844810 */ /* 0x000fe20007ffe0ff */
[----:B------:R-:W-:Y:S01]  /*76a40*/  IMAD R124, R12, 0x7effffff, RZ ;  /* 0x7effffff0c7c7824 */ /* 0x000fe200078e02ff */
[----:B------:R-:W-:Y:S01]  /*76a50*/  @P3 IADD3 R133, PT, PT, R133, -0x7f000001, RZ ;  /* 0x80ffffff85853810 */ /* 0x000fe20007ffe0ff */
[----:B------:R-:W-:Y:S01]  /*76a60*/  IMAD.HI.U32 R138, R138, 0x7f000001, R32 ;  /* 0x7f0000018a8a7827 */ /* 0x000fe200078e0020 */
[----:B------:R-:W-:-:S03]  /*76a70*/  ISETP.GE.U32.AND P6, PT, R130, 0x7f000001, PT ;  /* 0x7f0000018200780c */ /* 0x000fc60003fc6070 */
[----:B------:R-:W-:-:S04]  /*76a80*/  IMAD.WIDE.U32 R32, R58, R125, RZ ;  /* 0x0000007d3a207225 */ /* 0x000fc800078e00ff */
[----:B------:R-:W-:-:S04]  /*76a90*/  IMAD.HI.U32 R73, R73, 0x7f000001, R30 ;  /* 0x7f00000149497827 */ /* 0x000fc800078e001e */
[----:B------:R-:W-:-:S04]  /*76aa0*/  IMAD.HI.U32 R58, R34, 0x7f000001, R28 ;  /* 0x7f000001223a7827 */ /* 0x000fc800078e001c */
[----:B------:R-:W-:Y:S01]  /*76ab0*/  IMAD.WIDE.U32 R30, R131, R121, RZ ;  /* 0x00000079831e7225 */ /* 0x000fe200078e00ff */
[----:B------:R-:W2:Y:S03]  /*76ac0*/  LDL R125, [R1+0x110] ;  /* 0x00011000017d7983 */ /* 0x000ea60000100800 */
[----:B------:R-:W-:-:S04]  /*76ad0*/  IMAD.HI.U32 R124, R124, 0x7f000001, R12 ;  /* 0x7f0000017c7c7827 */ /* 0x000fc800078e000c */
[----:B------:R-:W-:Y:S01]  /*76ae0*/  IMAD.WIDE.U32 R28, R132, R122, RZ ;  /* 0x0000007a841c7225 */ /* 0x000fe200078e00ff */
[----:B------:R-:W2:Y:S03]  /*76af0*/  LDL R121, [R1+0x114] ;  /* 0x0001140001797983 */ /* 0x000ea60000100800 */
[----:B------:R-:W-:Y:S01]  /*76b00*/  IMAD.WIDE.U32 R12, R133, R123, RZ ;  /* 0x0000007b850c7225 */ /* 0x000fe200078e00ff */
[----:B------:R-:W2:Y:S04]  /*76b10*/  LDL R122, [R1+0x118] ;  /* 0x00011800017a7983 */ /* 0x000ea80000100800 */
[----:B------:R-:W2:Y:S01]  /*76b20*/  LDL R123, [R1+0x11c] ;  /* 0x00011c00017b7983 */ /* 0x000ea20000100800 */
[----:B------:R-:W-:Y:S01]  /*76b30*/  ISETP.GE.U32.AND P1, PT, R72, 0x7f000001, PT ;  /* 0x7f0000014800780c */ /* 0x000fe20003f26070 */
[----:B------:R-:W-:Y:S01]  /*76b40*/  @P6 IADD3 R130, PT, PT, R130, -0x7f000001, RZ ;  /* 0x80ffffff82826810 */ /* 0x000fe20007ffe0ff */
[----:B------:R-:W-:Y:S01]  /*76b50*/  ISETP.GE.U32.AND P2, PT, R129, 0x7f000001, PT ;  /* 0x7f0000018100780c */ /* 0x000fe20003f46070 */
[----:B------:R-:W-:Y:S01]  /*76b60*/  ISETP.GE.U32.AND P3, PT, R137, 0x7f000001, PT ;  /* 0x7f0000018900780c */ /* 0x000fe20003f66070 */
[----:B------:R-:W-:Y:S01]  /*76b70*/  ISETP.GE.U32.AND P6, PT, R143, 0x7f000001, PT ;  /* 0x7f0000018f00780c */ /* 0x000fe20003fc6070 */
[----:B------:R-:W-:Y:S01]  /*76b80*/  IMAD R69, R32, 0x7effffff, RZ ;  /* 0x7effffff20457824 */ /* 0x000fe200078e02ff */
[----:B------:R-:W-:Y:S01]  /*76b90*/  ISETP.GE.U32.AND P0, PT, R68, 0x7f000001, PT ;  /* 0x7f0000014400780c */ /* 0x000fe20003f06070 */
[----:B------:R-:W-:-:S02]  /*76ba0*/  IMAD R59, R12, 0x7effffff, RZ ;  /* 0x7effffff0c3b7824 */ /* 0x000fc400078e02ff */
[----:B------:R-:W-:-:S04]  /*76bb0*/  IMAD.HI.U32 R69, R69, 0x7f000001, R32 ;  /* 0x7f00000145457827 */ /* 0x000fc800078e0020 */
[----:B------:R-:W-:Y:S02]  /*76bc0*/  IMAD.HI.U32 R59, R59, 0x7f000001, R12 ;  /* 0x7f0000013b3b7827 */ /* 0x000fe400078e000c */
[----:B------:R-:W2:Y:S01]  /*76bd0*/  LDL.64 R12, [R1+0x100] ;  /* 0x00010000010c7983 */ /* 0x000ea20000100a00 */
[----:B------:R-:W-:Y:S01]  /*76be0*/  @P1 IADD3 R72, PT, PT, R72, -0x7f000001, RZ ;  /* 0x80ffffff48481810 */ /* 0x000fe20007ffe0ff */
[----:B------:R-:W-:Y:S01]  /*76bf0*/  ISETP.GE.U32.AND P1, PT, R58, 0x7f000001, PT ;  /* 0x7f0000013a00780c */ /* 0x000fe20003f26070 */
[----:B------:R-:W-:Y:S02]  /*76c00*/  @P2 IADD3 R129, PT, PT, R129, -0x7f000001, RZ ;  /* 0x80ffffff81812810 */ /* 0x000fe40007ffe0ff */
[----:B------:R-:W-:Y:S02]  /*76c10*/  @P3 IADD3 R137, PT, PT, R137, -0x7f000001, RZ ;  /* 0x80ffffff89893810 */ /* 0x000fe40007ffe0ff */
[----:B------:R-:W-:Y:S01]  /*76c20*/  @P6 IADD3 R143, PT, PT, R143, -0x7f000001, RZ ;  /* 0x80ffffff8f8f6810 */ /* 0x000fe20007ffe0ff */
[----:B------:R-:W-:Y:S01]  /*76c30*/  ISETP.GE.U32.AND P2, PT, R124, 0x7f000001, PT ;  /* 0x7f0000017c00780c */ /* 0x000fe20003f46070 */
[----:B------:R-:W-:Y:S01]  /*76c40*/  ISETP.GE.U32.AND P3, PT, R73, 0x7f000001, PT ;  /* 0x7f0000014900780c */ /* 0x000fe20003f66070 */
[----:B------:R-:W-:Y:S01]  /*76c50*/  ISETP.GE.U32.AND P6, PT, R69, 0x7f000001, PT ;  /* 0x7f0000014500780c */ /* 0x000fe20003fc6070 */
[----:B------:R-:W-:-:S04]  /*76c60*/  IMAD.WIDE.U32 R32, R130, R120, RZ ;  /* 0x0000007882207225 */ /* 0x000fc800078e00ff */
[----:B------:R-:W-:Y:S01]  /*76c70*/  IMAD R130, R28, 0x7effffff, RZ ;  /* 0x7effffff1c827824 */ /* 0x000fe200078e02ff */
[----:B------:R-:W-:Y:S01]  /*76c80*/  @P0 IADD3 R68, PT, PT, R68, -0x7f000001, RZ ;  /* 0x80ffffff44440810 */ /* 0x000fe20007ffe0ff */
[----:B------:R-:W-:Y:S01]  /*76c90*/  ISETP.GE.U32.AND P4, PT, R136, 0x7f000001, PT ;  /* 0x7f0000018800780c */ /* 0x000fe20003f86070 */
[----:B------:R-:W-:Y:S01]  /*76ca0*/  ISETP.GE.U32.AND P0, PT, R63, 0x7f000001, PT ;  /* 0x7f0000013f00780c */ /* 0x000fe20003f06070 */
[----:B------:R-:W-:-:S04]  /*76cb0*/  IMAD.WIDE.U32 R34, R137, R71, RZ ;  /* 0x0000004789227225 */ /* 0x000fc800078e00ff */
[----:B------:R-:W-:-:S04]  /*76cc0*/  IMAD.HI.U32 R130, R130, 0x7f000001, R28 ;  /* 0x7f00000182827827 */ /* 0x000fc800078e001c */
[----:B------:R-:W-:Y:S02]  /*76cd0*/  IMAD R126, R30, 0x7effffff, RZ ;  /* 0x7effffff1e7e7824 */ /* 0x000fe400078e02ff */
[----:B------:R-:W-:-:S04]  /*76ce0*/  IMAD.WIDE.U32 R28, R68, R77, RZ ;  /* 0x0000004d441c7225 */ /* 0x000fc800078e00ff */
[----:B------:R-:W-:Y:S01]  /*76cf0*/  IMAD R68, R34, 0x7effffff, RZ ;  /* 0x7effffff22447824 */ /* 0x000fe200078e02ff */
[----:B------:R-:W-:Y:S02]  /*76d00*/  @P1 IADD3 R58, PT, PT, R58, -0x7f000001, RZ ;  /* 0x80ffffff3a3a1810 */ /* 0x000fe40007ffe0ff */
[----:B------:R-:W-:Y:S02]  /*76d10*/  @P2 IADD3 R124, PT, PT, R124, -0x7f000001, RZ ;  /* 0x80ffffff7c7c2810 */ /* 0x000fe40007ffe0ff */
[----:B------:R-:W-:Y:S02]  /*76d20*/  @P3 IADD3 R73, PT, PT, R73, -0x7f000001, RZ ;  /* 0x80ffffff49493810 */ /* 0x000fe40007ffe0ff */
[----:B------:R-:W-:Y:S01]  /*76d30*/  @P6 IADD3 R69, PT, PT, R69, -0x7f000001, RZ ;  /* 0x80ffffff45456810 */ /* 0x000fe20007ffe0ff */
[----:B------:R-:W-:Y:S02]  /*76d40*/  IMAD R120, R32, 0x7effffff, RZ ;  /* 0x7effffff20787824 */ /* 0x000fe400078e02ff */
[----:B------:R-:W-:-:S04]  /*76d50*/  IMAD.HI.U32 R126, R126, 0x7f000001, R30 ;  /* 0x7f0000017e7e7827 */ /* 0x000fc800078e001e */
[----:B------:R-:W-:-:S04]  /*76d60*/  IMAD.WIDE.U32 R30, R72, R119, RZ ;  /* 0x00000077481e7225 */ /* 0x000fc800078e00ff */
[----:B------:R-:W-:-:S04]  /*76d70*/  IMAD.HI.U32 R68, R68, 0x7f000001, R34 ;  /* 0x7f00000144447827 */ /* 0x000fc800078e0022 */
[----:B------:R-:W-:Y:S01]  /*76d80*/  IMAD.HI.U32 R120, R120, 0x7f000001, R32 ;  /* 0x7f00000178787827 */ /* 0x000fe200078e0020 */
[----:B------:R-:W-:Y:S02]  /*76d90*/  IADD3 R34, PT, PT, R58, R124, RZ ;  /* 0x0000007c3a227210 */ /* 0x000fe40007ffe0ff */
[----:B------:R-:W-:Y:S02]  /*76da0*/  IADD3 R72, PT, PT, R73, R69, RZ ;  /* 0x0000004549487210 */ /* 0x000fe40007ffe0ff */
        /* <DEDUP_REMOVED lines=8> */
[----:B------:R-:W-:Y:S01]  /*76e30*/  ISETP.GE.U32.AND P5, PT, R138, 0x7f000001, PT ;  /* 0x7f0000018a00780c */ /* 0x000fe20003fa6070 */
[----:B------:R-:W-:-:S02]  /*76e40*/  IMAD R74, R28, 0x7effffff, RZ ;  /* 0x7effffff1c4a7824 */ /* 0x000fc400078e02ff */
[----:B------:R-:W-:-:S04]  /*76e50*/  IMAD.WIDE.U32 R32, R129, R76, RZ ;  /* 0x0000004c81207225 */ /* 0x000fc800078e00ff */
[----:B------:R-:W-:-:S04]  /*76e60*/  IMAD.HI.U32 R74, R74, 0x7f000001, R28 ;  /* 0x7f0000014a4a7827 */ /* 0x000fc800078e001c */
[----:B------:R-:W-:Y:S02]  /*76e70*/  IMAD R76, R30, 0x7effffff, RZ ;  /* 0x7effffff1e4c7824 */ /* 0x000fe400078e02ff */
[----:B------:R-:W-:Y:S01]  /*76e80*/  IMAD R71, R32, 0x7effffff, RZ ;  /* 0x7effffff20477824 */ /* 0x000fe200078e02ff */
[----:B------:R-:W-:Y:S02]  /*76e90*/  @P0 IADD3 R59, PT, PT, R59, -0x7f000001, RZ ;  /* 0x80ffffff3b3b0810 */ /* 0x000fe40007ffe0ff */
[----:B------:R-:W-:Y:S02]  /*76ea0*/  @P1 IADD3 R130, PT, PT, R130, -0x7f000001, RZ ;  /* 0x80ffffff82821810 */ /* 0x000fe40007ffe0ff */
[----:B------:R-:W-:Y:S02]  /*76eb0*/  @P2 IADD3 R126, PT, PT, R126, -0x7f000001, RZ ;  /* 0x80ffffff7e7e2810 */ /* 0x000fe40007ffe0ff */
[----:B------:R-:W-:Y:S02]  /*76ec0*/  @P3 IADD3 R120, PT, PT, R120, -0x7f000001, RZ ;  /* 0x80ffffff78783810 */ /* 0x000fe40007ffe0ff */
[----:B------:R-:W-:-:S02]  /*76ed0*/  @P4 IADD3 R34, PT, PT, R34, -0x7f000001, RZ ;  /* 0x80ffffff22224810 */ /* 0x000fc40007ffe0ff */
[----:B------:R-:W-:Y:S02]  /*76ee0*/  @P6 IADD3 R72, PT, PT, R72, -0x7f000001, RZ ;  /* 0x80ffffff48486810 */ /* 0x000fe40007ffe0ff */
[----:B------:R-:W-:Y:S01]  /*76ef0*/  @P5 IADD3 R138, PT, PT, R138, -0x7f000001, RZ ;  /* 0x80ffffff8a8a5810 */ /* 0x000fe20007ffe0ff */
[----:B------:R-:W-:-:S04]  /*76f00*/  IMAD.HI.U32 R76, R76, 0x7f000001, R30 ;  /* 0x7f0000014c4c7827 */ /* 0x000fc800078e001e */
[----:B------:R-:W-:Y:S01]  /*76f10*/  IMAD.HI.U32 R71, R71, 0x7f000001, R32 ;  /* 0x7f00000147477827 */ /* 0x000fe200078e0020 */
[----:B------:R-:W-:-:S03]  /*76f20*/  ISETP.GE.U32.AND P5, PT, R74, 0x7f000001, PT ;  /* 0x7f0000014a00780c */ /* 0x000fc60003fa6070 */
[----:B------:R-:W-:Y:S01]  /*76f30*/  IMAD.WIDE.U32 R28, R143, R135, RZ ;  /* 0x000000878f1c7225 */ /* 0x000fe200078e00ff */
[----:B------:R-:W-:Y:S02]  /*76f40*/  IADD3 R35, PT, PT, R59, R130, RZ ;  /* 0x000000823b237210 */ /* 0x000fe40007ffe0ff */
[----:B------:R-:W-:Y:S02]  /*76f50*/  IADD3 R119, PT, PT, R126, R120, RZ ;  /* 0x000000787e777210 */ /* 0x000fe40007ffe0ff */
[----:B------:R-:W-:Y:S01]  /*76f60*/  IADD3 R129, PT, PT, R34, R72, RZ ;  /* 0x0000004822817210 */ /* 0x000fe20007ffe0ff */
[----:B------:R-:W-:Y:S01]  /*76f70*/  IMAD R77, R28, 0x7effffff, RZ ;  /* 0x7effffff1c4d7824 */ /* 0x000fe200078e02ff */
[----:B------:R-:W-:Y:S01]  /*76f80*/  ISETP.GE.U32.AND P6, PT, R76, 0x7f000001, PT ;  /* 0x7f0000014c00780c */ /* 0x000fe20003fc6070 */
[----:B------:R-:W-:Y:S01]  /*76f90*/  ISETP.GE.U32.AND P0, PT, R71, 0x7f000001, PT ;  /* 0x7f0000014700780c */ /* 0x000fe20003f06070 */
[----:B------:R-:W-:Y:S01]  /*76fa0*/  ISETP.GE.U32.AND P1, PT, R68, 0x7f000001, PT ;  /* 0x7f0000014400780c */ /* 0x000fe20003f26070 */
[----:B------:R-:W-:Y:S01]  /*76fb0*/  ISETP.GE.U32.AND P2, PT, R35, 0x7f000001, PT ;  /* 0x7f0000012300780c */ /* 0x000fe20003f46070 */
[----:B------:R-:W-:Y:S01]  /*76fc0*/  ISETP.GE.U32.AND P3, PT, R119, 0x7f000001, PT ;  /* 0x7f0000017700780c */ /* 0x000fe20003f66070 */
[----:B------:R-:W-:Y:S01]  /*76fd0*/  ISETP.GE.U32.AND P4, PT, R129, 0x7f000001, PT ;  /* 0x7f0000018100780c */ /* 0x000fe20003f86070 */
[----:B------:R-:W-:Y:S01]  /*76fe0*/  IMAD.HI.U32 R77, R77, 0x7f000001, R28 ;  /* 0x7f0000014d4d7827 */ /* 0x000fe200078e001c */
[----:B------:R-:W-:-:S03]  /*76ff0*/  @P5 IADD3 R74, PT, PT, R74, -0x7f000001, RZ ;  /* 0x80ffffff4a4a5810 */ /* 0x000fc60007ffe0ff */
[----:B------:R-:W-:-:S04]  /*77000*/  IMAD.WIDE.U32 R32, R136, R134, RZ ;  /* 0x0000008688207225 */ /* 0x000fc800078e00ff */
[----:B------:R-:W-:Y:S01]  /*77010*/  IMAD.WIDE.U32 R30, R138, R70, RZ ;  /* 0x000000468a1e7225 */ /* 0x000fe200078e00ff */
[----:B------:R-:W-:-:S03]  /*77020*/  ISETP.GE.U32.AND P5, PT, R77, 0x7f000001, PT ;  /* 0x7f0000014d00780c */ /* 0x000fc60003fa6070 */
[----:B------:R-:W-:Y:S01]  /*77030*/  IMAD.WIDE.U32 R28, R63, R62, RZ ;  /* 0x0000003e3f1c7225 */ /* 0x000fe200078e00ff */
[----:B------:R-:W-:Y:S02]  /*77040*/  @P6 IADD3 R76, PT, PT, R76, -0x7f000001, RZ ;  /* 0x80ffffff4c4c6810 */ /* 0x000fe40007ffe0ff */
[----:B------:R-:W-:Y:S02]  /*77050*/  @P0 IADD3 R71, PT, PT, R71, -0x7f000001, RZ ;  /* 0x80ffffff47470810 */ /* 0x000fe40007ffe0ff */
[----:B------:R-:W-:Y:S02]  /*77060*/  @P1 IADD3 R68, PT, PT, R68, -0x7f000001, RZ ;  /* 0x80ffffff44441810 */ /* 0x000fe40007ffe0ff */
[----:B------:R-:W-:Y:S02]  /*77070*/  @P2 IADD3 R35, PT, PT, R35, -0x7f000001, RZ ;  /* 0x80ffffff23232810 */ /* 0x000fe40007ffe0ff */
[----:B------:R-:W-:Y:S02]  /*77080*/  @P3 IADD3 R119, PT, PT, R119, -0x7f000001, RZ ;  /* 0x80ffffff77773810 */ /* 0x000fe40007ffe0ff */
[----:B------:R-:W-:Y:S01]  /*77090*/  @P4 IADD3 R129, PT, PT, R129, -0x7f000001, RZ ;  /* 0x80ffffff81814810 */ /* 0x000fe20007ffe0ff */
[----:B------:R-:W-:-:S02]  /*770a0*/  IMAD R62, R32, 0x7effffff, RZ ;  /* 0x7effffff203e7824 */ /* 0x000fc400078e02ff */
[----:B------:R-:W-:Y:S02]  /*770b0*/  IMAD R135, R30, 0x7effffff, RZ ;  /* 0x7effffff1e877824 */ /* 0x000fe400078e02ff */
[----:B------:R-:W-:Y:S01]  /*770c0*/  IMAD R131, R28, 0x7effffff, RZ ;  /* 0x7effffff1c837824 */ /* 0x000fe200078e02ff */
[----:B------:R-:W-:Y:S02]  /*770d0*/  IADD3 R70, PT, PT, R74, R76, RZ ;  /* 0x0000004c4a467210 */ /* 0x000fe40007ffe0ff */
[----:B------:R-:W-:Y:S01]  /*770e0*/  IADD3 R132, PT, PT, R71, R68, RZ ;  /* 0x0000004447847210 */ /* 0x000fe20007ffe0ff */
[----:B------:R-:W-:-:S04]  /*770f0*/  IMAD.HI.U32 R32, R62, 0x7f000001, R32 ;  /* 0x7f0000013e207827 */ /* 0x000fc800078e0020 */
[----:B------:R-:W-:-:S04]  /*77100*/  IMAD.HI.U32 R135, R135, 0x7f000001, R30 ;  /* 0x7f00000187877827 */ /* 0x000fc800078e001e */
[----:B------:R-:W-:Y:S01]  /*77110*/  IMAD.HI.U32 R131, R131, 0x7f000001, R28 ;  /* 0x7f00000183837827 */ /* 0x000fe200078e001c */
[----:B------:R-:W-:Y:S02]  /*77120*/  IADD3 R133, PT, PT, R35, R119, RZ ;  /* 0x0000007723857210 */ /* 0x000fe40007ffe0ff */
[----:B------:R-:W-:Y:S02]  /*77130*/  IADD3 R136, PT, PT, R124, R129, RZ ;  /* 0x000000817c887210 */ /* 0x000fe40007ffe0ff */
[----:B------:R-:W-:Y:S01]  /*77140*/  @P5 IADD3 R77, PT, PT, R77, -0x7f000001, RZ ;  /* 0x80ffffff4d4d5810 */ /* 0x000fe20007ffe0ff */
[----:B------:R-:W-:Y:S01]  /*77150*/  ISETP.GE.U32.AND P4, PT, R70, 0x7f000001, PT ;  /* 0x7f0000014600780c */ /* 0x000fe20003f86070 */
[----:B------:R-:W-:Y:S01]  /*77160*/  ISETP.GE.U32.AND P5, PT, R132, 0x7f000001, PT ;  /* 0x7f0000018400780c */ /* 0x000fe20003fa6070 */
[----:B------:R-:W-:Y:S01]  /*77170*/  ISETP.GE.U32.AND P6, PT, R32, 0x7f000001, PT ;  /* 0x7f0000012000780c */ /* 0x000fe20003fc6070 */
[----:B------:R-:W-:Y:S01]  /*77180*/  ISETP.GE.U32.AND P0, PT, R135, 0x7f000001, PT ;  /* 0x7f0000018700780c */ /* 0x000fe20003f06070 */
[----:B------:R-:W-:Y:S01]  /*77190*/  ISETP.GE.U32.AND P1, PT, R131, 0x7f000001, PT ;  /* 0x7f0000018300780c */ /* 0x000fe20003f26070 */
[----:B------:R-:W-:Y:S01]  /*771a0*/  ISETP.GE.U32.AND P3, PT, R133, 0x7f000001, PT ;  /* 0x7f0000018500780c */ /* 0x000fe20003f66070 */
[----:B------:R-:W-:-:S07]  /*771b0*/  ISETP.GE.U32.AND P2, PT, R136, 0x7f000001, PT ;  /* 0x7f0000018800780c */ /* 0x000fce0003f46070 */
        /* <DEDUP_REMOVED lines=58> */
[----:B------:R-:W-:-:S04]  /*77560*/  IMAD.WIDE.U32 R28, R127, R34, RZ ;  /* 0x000000227f1c7225 */ /* 0x000fc800078e00ff */
[----:B------:R-:W-:-:S04]  /*77570*/  IMAD.WIDE.U32 R30, R75, R34, RZ ;  /* 0x000000224b1e7225 */ /* 0x000fc800078e00ff */
[----:B------:R-:W-:-:S04]  /*77580*/  IMAD.WIDE.U32 R32, R64, R34, RZ ;  /* 0x0000002240207225 */ /* 0x000fc800078e00ff */
[----:B------:R-:W-:-:S04]  /*77590*/  IMAD.WIDE.U32 R34, R65, R34, RZ ;  /* 0x0000002241227225 */ /* 0x000fc800078e00ff */
        /* <DEDUP_REMOVED lines=61> */
[----:B------:R-:W3:Y:S01]  /*77970*/  LDL.LU R133, [R1+0x5c4] ;  /* 0x0005c40001857983 */ /* 0x000ee20000300800 */
[----:B------:R-:W-:-:S02]  /*77980*/  IADD3 R129, PT, PT, R69, R129, RZ ;  /* 0x0000008145817210 */ /* 0x000fc40007ffe0ff */
[----:B------:R-:W-:Y:S01]  /*77990*/  IADD3 R134, PT, PT, R68, R134, RZ ;  /* 0x0000008644867210 */ /* 0x000fe20007ffe0ff */
[----:B------:R-:W-:Y:S01]  /*779a0*/  ISETP.GE.U32.AND P2, PT, R29, 0x7f000001, PT ;  /* 0x7f0000011d00780c */ /* 0x000fe20003f46070 */
[----:B------:R-:W-:Y:S02]  /*779b0*/  IADD3 R130, PT, PT, R131, R130, RZ ;  /* 0x0000008283827210 */ /* 0x000fe40007ffe0ff */
[----:B------:R-:W-:Y:S02]  /*779c0*/  IADD3 R58, PT, PT, R58, R58, RZ ;  /* 0x0000003a3a3a7210 */ /* 0x000fe40007ffe0ff */
[----:B------:R-:W-:Y:S01]  /*779d0*/  IADD3 R59, PT, PT, R59, R59, RZ ;  /* 0x0000003b3b3b7210 */ /* 0x000fe20007ffe0ff */
[----:B------:R-:W3:Y:S01]  /*779e0*/  LDL.LU R138, [R1+0x5ac] ;  /* 0x0005ac00018a7983 */ /* 0x000ee20000300800 */
[----:B------:R-:W-:Y:S02]  /*779f0*/  @P1 IADD3 R71, PT, PT, R71, -0x7f000001, RZ ;  /* 0x80ffffff47471810 */ /* 0x000fe40007ffe0ff */
[----:B------:R-:W-:-:S04]  /*77a00*/  @P0 IADD3 R75, PT, PT, R75, -0x7f000001, RZ ;  /* 0x80ffffff4b4b0810 */ /* 0x000fc80007ffe0ff */
[----:B------:R-:W-:Y:S02]  /*77a10*/  @P2 IADD3 R29, PT, PT, R29, -0x7f000001, RZ ;  /* 0x80ffffff1d1d2810 */ /* 0x000fe40007ffe0ff */
[----:B------:R-:W-:Y:S01]  /*77a20*/  IADD3 R71, PT, PT, R143, R71, RZ ;  /* 0x000000478f477210 */ /* 0x000fe20007ffe0ff */
[----:B------:R-:W-:Y:S01]  /*77a30*/  ISETP.GE.U32.AND P1, PT, R64, 0x7f000001, PT ;  /* 0x7f0000014000780c */ /* 0x000fe20003f26070 */
[----:B------:R-:W3:Y:S01]  /*77a40*/  LDL.LU R143, [R1+0x5b4] ;  /* 0x0005b400018f7983 */ /* 0x000ee20000300800 */
[----:B------:R-:W-:Y:S02]  /*77a50*/  IADD3 R29, PT, PT, R75, R29, RZ ;  /* 0x0000001d4b1d7210 */ /* 0x000fe40007ffe0ff */
[----:B------:R-:W-:-:S03]  /*77a60*/  ISETP.GE.U32.AND P0, PT, R71, 0x7f000001, PT ;  /* 0x7f0000014700780c */ /* 0x000fc60003f06070 */
[----:B------:R-:W-:-:S06]  /*77a70*/  ISETP.GE.U32.AND P2, PT, R29, 0x7f000001, PT ;  /* 0x7f0000011d00780c */ /* 0x000fcc0003f46070 */
[----:B------:R-:W-:-:S04]  /*77a80*/  @P1 IADD3 R64, PT, PT, R64, -0x7f000001, RZ ;  /* 0x80ffffff40401810 */ /* 0x000fc80007ffe0ff */
[----:B------:R-:W-:-:S03]  /*77a90*/  @P0 IADD3 R71, PT, PT, R71, -0x7f000001, RZ ;  /* 0x80ffffff47470810 */ /* 0x000fc60007ffe0ff */
        /* <DEDUP_REMOVED lines=11> */
[----:B------:R-:W-:Y:S02]  /*77b50*/  IADD3 R35, PT, PT, R136, R65, RZ ;  /* 0x0000004188237210 */ /* 0x000fe40007ffe0ff */
[----:B------:R-:W3:Y:S03]  /*77b60*/  LDL.LU R136, [R1+0x5bc] ;  /* 0x0005bc0001887983 */ /* 0x000ee60000300800 */
        /* <DEDUP_REMOVED lines=20> */
[----:B------:R-:W-:Y:S01]  /*77cb0*/  ISETP.GE.U32.AND P3, PT, R34, 0x7f000001, PT ;  /* 0x7f0000012200780c */ /* 0x000fe20003f66070 */
[----:B------:R-:W2:Y:S08]  /*77cc0*/  LDL.LU R135, [R1+0x5c0] ;  /* 0x0005c00001877983 */ /* 0x000eb00000300800 */
[----:B------:R-:W-:-:S02]  /*77cd0*/  @P0 IADD3 R28, PT, PT, R28, -0x7f000001, RZ ;  /* 0x80ffffff1c1c0810 */ /* 0x000fc40007ffe0ff */
        /* <DEDUP_REMOVED lines=17> */
[----:B---3--:R-:W-:Y:S02]  /*77df0*/  @P2 IADD3 R32, PT, PT, R32, -0x7f000001, RZ ;  /* 0x80ffffff20202810 */ /* 0x008fe40007ffe0ff */
[----:B----4-:R-:W-:Y:S01]  /*77e00*/  @P3 IADD3 R34, PT, PT, R34, -0x7f000001, RZ ;  /* 0x80ffffff22223810 */ /* 0x010fe20007ffe0ff */
[----:B------:R0:W-:Y:S04]  /*77e10*/  STL [R1+0x110], R28 ;  /* 0x0001101c01007387 */ /* 0x0001e80000100800 */
[----:B------:R1:W-:Y:S04]  /*77e20*/  STL [R1+0x114], R30 ;  /* 0x0001141e01007387 */ /* 0x0003e80000100800 */
[----:B------:R3:W-:Y:S04]  /*77e30*/  STL [R1+0x118], R32 ;  /* 0x0001182001007387 */ /* 0x0007e80000100800 */
[----:B------:R4:W-:Y:S04]  /*77e40*/  STL [R1+0x11c], R34 ;  /* 0x00011c2201007387 */ /* 0x0009e80000100800 */
[----:B------:R-:W2:Y:S04]  /*77e50*/  LDL R73, [R1+0x110] ;  /* 0x0001100001497983 */ /* 0x000ea80000100800 */
[----:B------:R-:W2:Y:S04]  /*77e60*/  LDL R121, [R1+0x114] ;  /* 0x0001140001797983 */ /* 0x000ea80000100800 */
[----:B------:R-:W2:Y:S04]  /*77e70*/  LDL R122, [R1+0x118] ;  /* 0x00011800017a7983 */ /* 0x000ea80000100800 */
[----:B------:R-:W2:Y:S04]  /*77e80*/  LDL R123, [R1+0x11c] ;  /* 0x00011c00017b7983 */ /* 0x000ea80000100800 */
[----:B0-----:R-:W2:Y:S04]  /*77e90*/  LD.E R28, desc[UR22][R12.64+0xea0] ;  /* 0x000ea0160c1c7980 */ /* 0x001ea8000c101900 */
[----:B-1----:R-:W2:Y:S04]  /*77ea0*/  LD.E R30, desc[UR22][R12.64+0xea4] ;  /* 0x000ea4160c1e7980 */ /* 0x002ea8000c101900 */
[----:B---3--:R-:W3:Y:S04]  /*77eb0*/  LD.E R32, desc[UR22][R12.64+0xea8] ;  /* 0x000ea8160c207980 */ /* 0x008ee8000c101900 */
[----:B----4-:R-:W4:Y:S04]  /*77ec0*/  LD.E R34, desc[UR22][R12.64+0xeac] ;  /* 0x000eac160c227980 */ /* 0x010f28000c101900 */
[----:B------:R-:W4:Y:S01]  /*77ed0*/  LDL.64 R12, [R1+0x100] ;  /* 0x00010000010c7983 */ /* 0x000f220000100a00 */
        /* <DEDUP_REMOVED lines=39> */
[----:B------:R-:W-:-:S04]  /*78150*/  IMAD.WIDE.U32 R30, R30, R35, RZ ;  /* 0x000000231e1e7225 */ /* 0x000fc800078e00ff */
[----:B---3--:R-:W-:-:S04]  /*78160*/  IMAD.WIDE.U32 R32, R32, R35, RZ ;  /* 0x0000002320207225 */ /* 0x008fc800078e00ff */
[----:B----4-:R-:W-:-:S04]  /*78170*/  IMAD.WIDE.U32 R34, R34, R35, RZ ;  /* 0x0000002322227225 */ /* 0x010fc800078e00ff */
        /* <DEDUP_REMOVED lines=359> */
[----:B------:R-:W-:Y:S01]  /*797f0*/  @!P0 IADD3 R35, PT, PT, R35, 0x7f000001, RZ ;  /* 0x7f00000123238810 */ /* 0x000fe20007ffe0ff */
[----:B------:R0:W-:Y:S04]  /*79800*/  STL [R1+0xc18], R39 ;  /* 0x000c182701007387 */ /* 0x0001e80000100800 */
[----:B0-----:R-:W3:Y:S01]  /*79810*/  LDL.LU R39, [R1+0x5a8] ;  /* 0x0005a80001277983 */ /* 0x001ee20000300800 */
        /* <DEDUP_REMOVED lines=369> */
[----:B------:R-:W2:Y:S04]  /*7af30*/  LDL.LU R0, [R1+0x590] ;  /* 0x0005900001007983 */ /* 0x000ea80000300800 */
        /* <DEDUP_REMOVED lines=8> */
[----:B------:R-:W-:Y:S04]  /*7afc0*/  STL [R1+0x110], R28 ;  /* 0x0001101c01007387 */ /* 0x000fe80000100800 */
[----:B------:R-:W-:Y:S04]  /*7afd0*/  STL [R1+0x114], R30 ;  /* 0x0001141e01007387 */ /* 0x000fe80000100800 */
[----:B------:R-:W-:Y:S04]  /*7afe0*/  STL [R1+0x118], R32 ;  /* 0x0001182001007387 */ /* 0x000fe80000100800 */
[----:B------:R0:W-:Y:S04]  /*7aff0*/  STL [R1+0x11c], R34 ;  /* 0x00011c2201007387 */ /* 0x0001e80000100800 */
[----:B------:R-:W3:Y:S04]  /*7b000*/  LD.E R119, desc[UR22][R12.64+0xf74] ;  /* 0x000f74160c777980 */ /* 0x000ee8000c101900 */
[----:B------:R-:W4:Y:S04]  /*7b010*/  LD.E R72, desc[UR22][R12.64+0xf78] ;  /* 0x000f78160c487980 */ /* 0x000f28000c101900 */
[----:B------:R-:W3:Y:S04]  /*7b020*/  LD.E R75, desc[UR22][R12.64+0xf7c] ;  /* 0x000f7c160c4b7980 */ /* 0x000ee8000c101900 */
[----:B------:R-:W3:Y:S04]  /*7b030*/  LDL R71, [R1+0x110] ;  /* 0x0001100001477983 */ /* 0x000ee80000100800 */
[----:B------:R-:W3:Y:S04]  /*7b040*/  LDL R69, [R1+0x114] ;  /* 0x0001140001457983 */ /* 0x000ee80000100800 */
[----:B------:R-:W3:Y:S04]  /*7b050*/  LDL R65, [R1+0x118] ;  /* 0x0001180001417983 */ /* 0x000ee80000100800 */
[----:B------:R-:W3:Y:S04]  /*7b060*/  LDL R70, [R1+0x11c] ;  /* 0x00011c0001467983 */ /* 0x000ee80000100800 */
[----:B0-----:R-:W3:Y:S04]  /*7b070*/  LD.E R34, desc[UR22][R12.64+0xf70] ;  /* 0x000f70160c227980 */ /* 0x001ee8000c101900 */
[----:B------:R-:W4:Y:S01]  /*7b080*/  LDL.64 R12, [R1+0x100] ;  /* 0x00010000010c7983 */ /* 0x000f220000100a00 */
        /* <DEDUP_REMOVED lines=9> */
[----:B------:R-:W-:-:S02]  /*7b120*/  IADD3 R68, PT, PT, R135, R17, RZ ;  /* 0x0000001187447210 */ /* 0x000fc40007ffe0ff */
[----:B------:R-:W-:Y:S02]  /*7b130*/  IADD3 R126, PT, PT, R10, R107, RZ ;  /* 0x0000006b0a7e7210 */ /* 0x000fe40007ffe0ff */
[----:B------:R-:W-:Y:S01]  /*7b140*/  IADD3 R125, PT, PT, R3, R108, RZ ;  /* 0x0000006c037d7210 */ /* 0x000fe20007ffe0ff */
[----:B------:R-:W4:Y:S04]  /*7b150*/  LDL.LU R10, [R1+0x468] ;  /* 0x00046800010a7983 */ /* 0x000f280000300800 */
[----:B------:R-:W4:Y:S04]  /*7b160*/  LDL.LU R3, [R1+0x3bc] ;  /* 0x0003bc0001037983 */ /* 0x000f280000300800 */
[----:B------:R-:W4:Y:S04]  /*7b170*/  LDL.LU R50, [R1+0xc20] ;  /* 0x000c200001327983 */ /* 0x000f280000300800 */
[----:B------:R-:W4:Y:S01]  /*7b180*/  LDL.LU R41, [R1+0xc1c] ;  /* 0x000c1c0001297983 */ /* 0x000f220000300800 */
[----:B------:R-:W-:-:S02]  /*7b190*/  @P1 IADD3 R64, PT, PT, R64, -0x7f000001, RZ ;  /* 0x80ffffff40401810 */ /* 0x000fc40007ffe0ff */
[----:B------:R-:W-:Y:S01]  /*7b1a0*/  @P0 IADD3 R73, PT, PT, R73, -0x7f000001, RZ ;  /* 0x80ffffff49490810 */ /* 0x000fe20007ffe0ff */
[----:B------:R-:W-:Y:S01]  /*7b1b0*/  ISETP.GE.U32.AND P1, PT, R35, 0x7f000001, PT ;  /* 0x7f0000012300780c */ /* 0x000fe20003f26070 */
[----:B------:R-:W-:-:S03]  /*7b1c0*/  @P2 IADD3 R62, PT, PT, R62, -0x7f000001, RZ ;  /* 0x80ffffff3e3e2810 */ /* 0x000fc60007ffe0ff */
[----:B------:R-:W-:-:S04]  /*7b1d0*/  IMAD.WIDE.U32 R28, R73, R73, RZ ;  /* 0x00000049491c7225 */ /* 0x000fc800078e00ff */
[----:B------:R-:W-:-:S04]  /*7b1e0*/  IMAD.WIDE.U32 R30, R64, R64, RZ ;  /* 0x00000040401e7225 */ /* 0x000fc800078e00ff */
[----:B------:R-:W-:Y:S02]  /*7b1f0*/  IMAD R76, R28, 0x7effffff, RZ ;  /* 0x7effffff1c4c7824 */ /* 0x000fe400078e02ff */
[----:B------:R-:W-:-:S04]  /*7b200*/  IMAD.WIDE.U32 R32, R62, R62, RZ ;  /* 0x0000003e3e207225 */ /* 0x000fc800078e00ff */
[----:B------:R-:W-:Y:S01]  /*7b210*/  IMAD R121, R30, 0x7effffff, RZ ;  /* 0x7effffff1e797824 */ /* 0x000fe200078e02ff */
[----:B------:R-:W-:Y:S01]  /*7b220*/  ISETP.GE.U32.AND P2, PT, R59, 0x7f000001, PT ;  /* 0x7f0000013b00780c */ /* 0x000fe20003f46070 */
[----:B------:R-:W-:-:S04]  /*7b230*/  IMAD.HI.U32 R76, R76, 0x7f000001, R28 ;  /* 0x7f0000014c4c7827 */ /* 0x000fc800078e001c */
[----:B------:R-:W-:Y:S01]  /*7b240*/  IMAD R122, R32, 0x7effffff, RZ ;  /* 0x7effffff207a7824 */ /* 0x000fe200078e02ff */
[----:B------:R-:W-:Y:S01]  /*7b250*/  @P1 IADD3 R35, PT, PT, R35, -0x7f000001, RZ ;  /* 0x80ffffff23231810 */ /* 0x000fe20007ffe0ff */
[----:B------:R-:W-:Y:S01]  /*7b260*/  ISETP.GE.U32.AND P0, PT, R68, 0x7f000001, PT ;  /* 0x7f0000014400780c */ /* 0x000fe20003f06070 */
[----:B------:R-:W-:Y:S01]  /*7b270*/  IMAD.HI.U32 R121, R121, 0x7f000001, R30 ;  /* 0x7f00000179797827 */ /* 0x000fe200078e001e */
[----:B------:R-:W-:-:S03]  /*7b280*/  @P3 IADD3 R63, PT, PT, R63, -0x7f000001, RZ ;  /* 0x80ffffff3f3f3810 */ /* 0x000fc60007ffe0ff */
[----:B------:R-:W-:-:S04]  /*7b290*/  IMAD.HI.U32 R122, R122, 0x7f000001, R32 ;  /* 0x7f0000017a7a7827 */ /* 0x000fc800078e0020 */
[----:B------:R-:W-:Y:S01]  /*7b2a0*/  IMAD.WIDE.U32 R32, R35, R35, RZ ;  /* 0x0000002323207225 */ /* 0x000fe200078e00ff */
[----:B------:R-:W-:Y:S01]  /*7b2b0*/  ISETP.GE.U32.AND P3, PT, R76, 0x7f000001, PT ;  /* 0x7f0000014c00780c */ /* 0x000fe20003f66070 */
[----:B------:R-:W-:Y:S02]  /*7b2c0*/  ISETP.GE.U32.AND P4, PT, R121, 0x7f000001, PT ;  /* 0x7f0000017900780c */ /* 0x000fe40003f86070 */
[----:B------:R-:W-:Y:S01]  /*7b2d0*/  IMAD.WIDE.U32 R30, R63, R63, RZ ;  /* 0x0000003f3f1e7225 */ /* 0x000fe200078e00ff */
[----:B------:R-:W-:-:S03]  /*7b2e0*/  ISETP.GE.U32.AND P5, PT, R122, 0x7f000001, PT ;  /* 0x7f0000017a00780c */ /* 0x000fc60003fa6070 */
[----:B------:R-:W-:Y:S01]  /*7b2f0*/  IMAD R120, R32, 0x7effffff, RZ ;  /* 0x7effffff20787824 */ /* 0x000fe200078e02ff */
[----:B------:R-:W-:Y:S01]  /*7b300*/  @P2 IADD3 R59, PT, PT, R59, -0x7f000001, RZ ;  /* 0x80ffffff3b3b2810 */ /* 0x000fe20007ffe0ff */
[----:B------:R-:W-:Y:S02]  /*7b310*/  IMAD R77, R30, 0x7effffff, RZ ;  /* 0x7effffff1e4d7824 */ /* 0x000fe400078e02ff */
[----:B------:R-:W-:Y:S01]  /*7b320*/  IMAD.HI.U32 R120, R120, 0x7f000001, R32 ;  /* 0x7f00000178787827 */ /* 0x000fe200078e0020 */
[----:B------:R-:W-:-:S03]  /*7b330*/  @P0 IADD3 R68, PT, PT, R68, -0x7f000001, RZ ;  /* 0x80ffffff44440810 */ /* 0x000fc60007ffe0ff */
[----:B------:R-:W-:Y:S01]  /*7b340*/  IMAD.HI.U32 R77, R77, 0x7f000001, R30 ;  /* 0x7f0000014d4d7827 */ /* 0x000fe200078e001e */
[----:B------:R-:W-:Y:S01]  /*7b350*/  @P3 IADD3 R76, PT, PT, R76, -0x7f000001, RZ ;  /* 0x80ffffff4c4c3810 */ /* 0x000fe20007ffe0ff */
[----:B------:R-:W-:Y:S02]  /*7b360*/  ISETP.GE.U32.AND P2, PT, R120, 0x7f000001, PT ;  /* 0x7f0000017800780c */ /* 0x000fe40003f46070 */
[----:B------:R-:W-:Y:S01]  /*7b370*/  IMAD.WIDE.U32 R28, R68, R68, RZ ;  /* 0x00000044441c7225 */ /* 0x000fe200078e00ff */
[----:B------:R-:W-:Y:S01]  /*7b380*/  @P4 IADD3 R121, PT, PT, R121, -0x7f000001, RZ ;  /* 0x80ffffff79794810 */ /* 0x000fe20007ffe0ff */
[----:B------:R-:W-:Y:S01]  /*7b390*/  ISETP.GE.U32.AND P0, PT, R77, 0x7f000001, PT ;  /* 0x7f0000014d00780c */ /* 0x000fe20003f06070 */
[----:B------:R-:W-:Y:S01]  /*7b3a0*/  @P5 IADD3 R122, PT, PT, R122, -0x7f000001, RZ ;  /* 0x80ffffff7a7a5810 */ /* 0x000fe20007ffe0ff */
[----:B------:R-:W-:Y:S02]  /*7b3b0*/  IMAD R74, R28, 0x7effffff, RZ ;  /* 0x7effffff1c4a7824 */ /* 0x000fe400078e02ff */
[----:B------:R-:W-:-:S04]  /*7b3c0*/  IMAD.WIDE.U32 R30, R121, R64, RZ ;  /* 0x00000040791e7225 */ /* 0x000fc800078e00ff */
[----:B------:R-:W-:-:S04]  /*7b3d0*/  IMAD.WIDE.U32 R32, R122, R62, RZ ;  /* 0x0000003e7a207225 */ /* 0x000fc800078e00ff */
[----:B------:R-:W-:-:S04]  /*7b3e0*/  IMAD.HI.U32 R74, R74, 0x7f000001, R28 ;  /* 0x7f0000014a4a7827 */ /* 0x000fc800078e001c */
[----:B------:R-:W-:-:S04]  /*7b3f0*/  IMAD.WIDE.U32 R28, R76, R73, RZ ;  /* 0x000000494c1c7225 */ /* 0x000fc800078e00ff */
[----:B------:R-:W-:Y:S01]  /*7b400*/  IMAD R64, R32, 0x7effffff, RZ ;  /* 0x7effffff20407824 */ /* 0x000fe200078e02ff */
[----:B------:R-:W-:Y:S02]  /*7b410*/  IADD3 R76, PT, PT, R137, R100, RZ ;  /* 0x00000064894c7210 */ /* 0x000fe40007ffe0ff */
[----:B------:R-:W-:Y:S01]  /*7b420*/  @P2 IADD3 R120, PT, PT, R120, -0x7f000001, RZ ;  /* 0x80ffffff78782810 */ /* 0x000fe20007ffe0ff */
[----:B------:R-:W-:Y:S01]  /*7b430*/  ISETP.GE.U32.AND P1, PT, R74, 0x7f000001, PT ;  /* 0x7f0000014a00780c */ /* 0x000fe20003f26070 */
[----:B------:R-:W-:Y:S01]  /*7b440*/  IMAD.HI.U32 R64, R64, 0x7f000001, R32 ;  /* 0x7f00000140407827 */ /* 0x000fe200078e0020 */
[----:B------:R-:W-:Y:S01]  /*7b450*/  @P0 IADD3 R77, PT, PT, R77, -0x7f000001, RZ ;  /* 0x80ffffff4d4d0810 */ /* 0x000fe20007ffe0ff */
[----:B------:R-:W-:Y:S02]  /*7b460*/  ISETP.GE.U32.AND P0, PT, R76, 0x7f000001, PT ;  /* 0x7f0000014c00780c */ /* 0x000fe40003f06070 */
[----:B------:R-:W-:-:S04]  /*7b470*/  IMAD.WIDE.U32 R32, R120, R35, RZ ;  /* 0x0000002378207225 */ /* 0x000fc800078e00ff */
[----:B------:R-:W-:-:S04]  /*7b480*/  IMAD R62, R30, 0x7effffff, RZ ;  /* 0x7effffff1e3e7824 */ /* 0x000fc800078e02ff */
[----:B------:R-:W-:-:S04]  /*7b490*/  IMAD.HI.U32 R62, R62, 0x7f000001, R30 ;  /* 0x7f0000013e3e7827 */ /* 0x000fc800078e001e */
[----:B------:R-:W-:Y:S01]  /*7b4a0*/  IMAD.WIDE.U32 R30, R77, R63, RZ ;  /* 0x0000003f4d1e7225 */ /* 0x000fe200078e00ff */
[----:B------:R-:W-:-:S03]  /*7b4b0*/  IADD3 R120, PT, PT, R143, R101, RZ ;  /* 0x000000658f787210 */ /* 0x000fc60007ffe0ff */
[----:B------:R-:W-:Y:S01]  /*7b4c0*/  IMAD R63, R32, 0x7effffff, RZ ;  /* 0x7effffff203f7824 */ /* 0x000fe200078e02ff */
[----:B------:R-:W-:Y:S01]  /*7b4d0*/  IADD3 R77, PT, PT, R138, R102, RZ ;  /* 0x000000668a4d7210 */ /* 0x000fe20007ffe0ff */
[----:B------:R-:W-:Y:S01]  /*7b4e0*/  IMAD R58, R28, 0x7effffff, RZ ;  /* 0x7effffff1c3a7824 */ /* 0x000fe200078e02ff */
[----:B------:R-:W-:Y:S02]  /*7b4f0*/  @P1 IADD3 R74, PT, PT, R74, -0x7f000001, RZ ;  /* 0x80ffffff4a4a1810 */ /* 0x000fe40007ffe0ff */
[----:B------:R-:W-:Y:S01]  /*7b500*/  @P0 IADD3 R76, PT, PT, R76, -0x7f000001, RZ ;  /* 0x80ffffff4c4c0810 */ /* 0x000fe20007ffe0ff */
[----:B------:R-:W-:Y:S01]  /*7b510*/  IMAD.HI.U32 R63, R63, 0x7f000001, R32 ;  /* 0x7f0000013f3f7827 */ /* 0x000fe200078e0020 */
[----:B------:R-:W-:Y:S01]  /*7b520*/  ISETP.GE.U32.AND P1, PT, R120, 0x7f000001, PT ;  /* 0x7f0000017800780c */ /* 0x000fe20003f26070 */
[----:B------:R-:W-:Y:S02]  /*7b530*/  ISETP.GE.U32.AND P2, PT, R77, 0x7f000001, PT ;  /* 0x7f0000014d00780c */ /* 0x000fe40003f46070 */
[----:B------:R-:W-:-:S04]  /*7b540*/  IMAD.HI.U32 R58, R58, 0x7f000001, R28 ;  /* 0x7f0000013a3a7827 */ /* 0x000fc800078e001c */
[----:B------:R-:W-:Y:S01]  /*7b550*/  IMAD.WIDE.U32 R28, R74, R68, RZ ;  /* 0x000000444a1c7225 */ /* 0x000fe200078e00ff */
[----:B------:R-:W-:Y:S02]  /*7b560*/  IADD3 R74, PT, PT, R39, R103, RZ ;  /* 0x00000067274a7210 */ /* 0x000fe40007ffe0ff */
[----:B------:R-:W-:Y:S01]  /*7b570*/  IADD3 R73, PT, PT, R38, R104, RZ ;  /* 0x0000006826497210 */ /* 0x000fe20007ffe0ff */
[----:B------:R-:W4:Y:S01]  /*7b580*/  LDL.LU R39, [R1+0x58c] ;  /* 0x00058c0001277983 */ /* 0x000f220000300800 */
[----:B------:R-:W-:-:S03]  /*7b590*/  IMAD R68, R28, 0x7effffff, RZ ;  /* 0x7effffff1c447824 */ /* 0x000fc600078e02ff */
[----:B------:R-:W4:Y:S01]  /*7b5a0*/  LDL.LU R38, [R1+0x588] ;  /* 0x0005880001267983 */ /* 0x000f220000300800 */
[----:B------:R-:W-:Y:S01]  /*7b5b0*/  IMAD.HI.U32 R68, R68, 0x7f000001, R28 ;  /* 0x7f00000144447827 */ /* 0x000fe200078e001c */
[----:B------:R-:W-:Y:S02]  /*7b5c0*/  @P1 IADD3 R120, PT, PT, R120, -0x7f000001, RZ ;  /* 0x80ffffff78781810 */ /* 0x000fe40007ffe0ff */
[----:B------:R-:W-:Y:S01]  /*7b5d0*/  @P2 IADD3 R77, PT, PT, R77, -0x7f000001, RZ ;  /* 0x80ffffff4d4d2810 */ /* 0x000fe20007ffe0ff */
[----:B------:R-:W-:Y:S01]  /*7b5e0*/  IMAD.WIDE.U32 R28, R76, R76, RZ ;  /* 0x0000004c4c1c7225 */ /* 0x000fe200078e00ff */
[----:B------:R-:W-:-:S13]  /*7b5f0*/  ISETP.GE.U32.AND P4, PT, R73, 0x7f000001, PT ;  /* 0x7f0000014900780c */ /* 0x000fda0003f86070 */
[----:B------:R-:W-:Y:S01]  /*7b600*/  @P4 IADD3 R73, PT, PT, R73, -0x7f000001, RZ ;  /* 0x80ffffff49494810 */ /* 0x000fe20007ffe0ff */
[----:B--2---:R-:W-:Y:S01]  /*7b610*/  ISETP.GE.U32.AND P3, PT, R59, R0, PT ;  /* 0x000000003b00720c */ /* 0x004fe20003f66070 */
[----:B------:R-:W-:-:S12]  /*7b620*/  IADD3 R121, PT, PT, -R0, R59, RZ ;  /* 0x0000003b00797210 */ /* 0x000fd80007ffe1ff */
[----:B------:R-:W-:Y:S01]  /*7b630*/  @!P3 IADD3 R121, PT, PT, R121, 0x7f000001, RZ ;  /* 0x7f0000017979b810 */ /* 0x000fe20007ffe0ff */
[----:B------:R-:W-:-:S04]  /*7b640*/  IMAD R59, R30, 0x7effffff, RZ ;  /* 0x7effffff1e3b7824 */ /* 0x000fc800078e02ff */
[----:B---3--:R-:W-:-:S04]  /*7b650*/  IMAD.WIDE.U32 R34, R34, R121, RZ ;  /* 0x0000007922227225 */ /* 0x008fc800078e00ff */
[----:B------:R-:W-:-:S04]  /*7b660*/  IMAD R122, R34, 0x7effffff, RZ ;  /* 0x7effffff227a7824 */ /* 0x000fc800078e02ff */
[----:B------:R-:W-:-:S04]  /*7b670*/  IMAD.HI.U32 R122, R122, 0x7f000001, R34 ;  /* 0x7f0000017a7a7827 */ /* 0x000fc800078e0022 */
[----:B------:R-:W-:-:S04]  /*7b680*/  IMAD.HI.U32 R59, R59, 0x7f000001, R30 ;  /* 0x7f0000013b3b7827 */ /* 0x000fc800078e001e */
[----:B------:R-:W-:-:S04]  /*7b690*/  IMAD.WIDE.U32 R30, R119, R121, RZ ;  /* 0x00000079771e7225 */ /* 0x000fc800078e00ff */
[----:B----4-:R-:W-:Y:S01]  /*7b6a0*/  IMAD.WIDE.U32 R32, R72, R121, RZ ;  /* 0x0000007948207225 */ /* 0x010fe200078e00ff */
[----:B------:R-:W-:-:S03]  /*7b6b0*/  ISETP.GE.U32.AND P0, PT, R122, 0x7f000001, PT ;  /* 0x7f0000017a00780c */ /* 0x000fc60003f06070 */
[----:B------:R-:W-:-:S04]  /*7b6c0*/  IMAD.WIDE.U32 R34, R75, R121, RZ ;  /* 0x000000794b227225 */ /* 0x000fc800078e00ff */
[----:B------:R-:W-:Y:S02]  /*7b6d0*/  IMAD R72, R30, 0x7effffff, RZ ;  /* 0x7effffff1e487824 */ /* 0x000fe400078e02ff */
[----:B------:R-:W-:Y:S02]  /*7b6e0*/  IMAD R75, R32, 0x7effffff, RZ ;  /* 0x7effffff204b7824 */ /* 0x000fe400078e02ff */
[----:B------:R-:W-:Y:S02]  /*7b6f0*/  IMAD R123, R34, 0x7effffff, RZ ;  /* 0x7effffff227b7824 */ /* 0x000fe400078e02ff */
[----:B------:R-:W-:Y:S01]  /*7b700*/  IMAD.HI.U32 R72, R72, 0x7f000001, R30 ;  /* 0x7f00000148487827 */ /* 0x000fe200078e001e */
[----:B------:R-:W-:-:S03]  /*7b710*/  ISETP.GE.U32.AND P3, PT, R74, 0x7f000001, PT ;  /* 0x7f0000014a00780c */ /* 0x000fc60003f66070 */
[----:B------:R-:W-:-:S04]  /*7b720*/  IMAD.HI.U32 R75, R75, 0x7f000001, R32 ;  /* 0x7f0000014b4b7827 */ /* 0x000fc800078e0020 */
[----:B------:R-:W-:Y:S01]  /*7b730*/  IMAD.HI.U32 R123, R123, 0x7f000001, R34 ;  /* 0x7f0000017b7b7827 */ /* 0x000fe200078e0022 */
[----:B------:R-:W-:Y:S01]  /*7b740*/  @P0 IADD3 R122, PT, PT, R122, -0x7f000001, RZ ;  /* 0x80ffffff7a7a0810 */ /* 0x000fe20007ffe0ff */
[----:B------:R-:W-:Y:S01]  /*7b750*/  ISETP.GE.U32.AND P0, PT, R72, 0x7f000001, PT ;  /* 0x7f0000014800780c */ /* 0x000fe20003f06070 */
[----:B------:R-:W-:Y:S02]  /*7b760*/  ISETP.GE.U32.AND P1, PT, R75, 0x7f000001, PT ;  /* 0x7f0000014b00780c */ /* 0x000fe40003f26070 */
[----:B------:R-:W-:Y:S01]  /*7b770*/  ISETP.GE.U32.AND P2, PT, R123, 0x7f000001, PT ;  /* 0x7f0000017b00780c */ /* 0x000fe20003f46070 */
[----:B------:R-:W-:Y:S01]  /*7b780*/  IMAD R119, R28, 0x7effffff, RZ ;  /* 0x7effffff1c777824 */ /* 0x000fe200078e02ff */
[----:B------:R-:W-:Y:S02]  /*7b790*/  IADD3 R71, PT, PT, R122, R71, RZ ;  /* 0x000000477a477210 */ /* 0x000fe40007ffe0ff */
[----:B------:R-:W-:Y:S01]  /*7b7a0*/  @P3 IADD3 R74, PT, PT, R74, -0x7f000001, RZ ;  /* 0x80ffffff4a4a3810 */ /* 0x000fe20007ffe0ff */
[----:B------:R-:W-:-:S04]  /*7b7b0*/  IMAD.HI.U32 R121, R119, 0x7f000001, R28 ;  /* 0x7f00000177797827 */ /* 0x000fc800078e001c */
[----:B------:R-:W-:Y:S01]  /*7b7c0*/  IMAD.WIDE.U32 R28, R120, R120, RZ ;  /* 0x00000078781c7225 */ /* 0x000fe200078e00ff */
[----:B------:R-:W-:Y:S01]  /*7b7d0*/  ISETP.GE.U32.AND P3, PT, R71, 0x7f000001, PT ;  /* 0x7f0000014700780c */ /* 0x000fe20003f66070 */
[----:B------:R-:W-:Y:S02]  /*7b7e0*/  @P0 IADD3 R72, PT, PT, R72, -0x7f000001, RZ ;  /* 0x80ffffff48480810 */ /* 0x000fe40007ffe0ff */
[----:B------:R-:W-:Y:S01]  /*7b7f0*/  @P1 IADD3 R75, PT, PT, R75, -0x7f000001, RZ ;  /* 0x80ffffff4b4b1810 */ /* 0x000fe20007ffe0ff */
[----:B------:R-:W-:Y:S01]  /*7b800*/  IMAD R122, R28, 0x7effffff, RZ ;  /* 0x7effffff1c7a7824 */ /* 0x000fe200078e02ff */
[----:B------:R-:W-:Y:S02]  /*7b810*/  @P2 IADD3 R123, PT, PT, R123, -0x7f000001, RZ ;  /* 0x80ffffff7b7b2810 */ /* 0x000fe40007ffe0ff */
[----:B------:R-:W-:Y:S01]  /*7b820*/  IADD3 R69, PT, PT, R72, R69, RZ ;  /* 0x0000004548457210 */ /* 0x000fe20007ffe0ff */
[----:B------:R-:W-:Y:S01]  /*7b830*/  IMAD.HI.U32 R122, R122, 0x7f000001, R28 ;  /* 0x7f0000017a7a7827 */ /* 0x000fe200078e001c */
[----:B------:R-:W-:-:S02]  /*7b840*/  IADD3 R65, PT, PT, R75, R65, RZ ;  /* 0x000000414b417210 */ /* 0x000fc40007ffe0ff */
[----:B------:R-:W-:Y:S01]  /*7b850*/  IADD3 R28, PT, PT, R123, R70, RZ ;  /* 0x000000467b1c7210 */ /* 0x000fe20007ffe0ff */
[----:B------:R0:W-:Y:S01]  /*7b860*/  STL [R1+0x110], R71 ;  /* 0x0001104701007387 */ /* 0x0001e20000100800 */
[----:B------:R-:W-:-:S03]  /*7b870*/  ISETP.GE.U32.AND P2, PT, R69, 0x7f000001, PT ;  /* 0x7f0000014500780c */ /* 0x000fc60003f46070 */
[----:B------:R-:W-:Y:S01]  /*7b880*/  ISETP.GE.U32.AND P4, PT, R28, 0x7f000001, PT ;  /* 0x7f0000011c00780c */ /* 0x000fe20003f86070 */
[----:B0-----:R-:W-:Y:S01]  /*7b890*/  @P3 IADD3 R71, PT, PT, R71, -0x7f000001, RZ ;  /* 0x80ffffff47473810 */ /* 0x001fe20007ffe0ff */
[----:B------:R-:W-:Y:S01]  /*7b8a0*/  ISETP.GE.U32.AND P3, PT, R65, 0x7f000001, PT ;  /* 0x7f0000014100780c */ /* 0x000fe20003f66070 */
[----:B------:R-:W-:-:S03]  /*7b8b0*/  IMAD.WIDE.U32 R34, R73, R73, RZ ;  /* 0x0000004949227225 */ /* 0x000fc600078e00ff */
[----:B------:R-:W-:Y:S01]  /*7b8c0*/  STL [R1+0x110], R71 ;  /* 0x0001104701007387 */ /* 0x000fe20000100800 */
[----:B------:R-:W-:-:S03]  /*7b8d0*/  IMAD R29, R34, 0x7effffff, RZ ;  /* 0x7effffff221d7824 */ /* 0x000fc600078e02ff */
[----:B------:R0:W-:Y:S04]  /*7b8e0*/  STL [R1+0x114], R69 ;  /* 0x0001144501007387 */ /* 0x0001e80000100800 */
[----:B------:R1:W-:Y:S04]  /*7b8f0*/  STL [R1+0x118], R65 ;  /* 0x0001184101007387 */ /* 0x0003e80000100800 */
[----:B------:R2:W-:Y:S01]  /*7b900*/  STL [R1+0x11c], R28 ;  /* 0x00011c1c01007387 */ /* 0x0005e20000100800 */
[----:B------:R-:W-:Y:S01]  /*7b910*/  IADD3 R123, PT, PT, R36, R106, RZ ;  /* 0x0000006a247b7210 */ /* 0x000fe20007ffe0ff */
[----:B------:R-:W-:Y:S01]  /*7b920*/  IMAD.HI.U32 R35, R29, 0x7f000001, R34 ;  /* 0x7f0000011d237827 */ /* 0x000fe200078e0022 */
[----:B------:R-:W-:-:S03]  /*7b930*/  IADD3 R34, PT, PT, R37, R105, RZ ;  /* 0x0000006925227210 */ /* 0x000fc60007ffe0ff */
[----:B------:R-:W-:-:S04]  /*7b940*/  IMAD.WIDE.U32 R30, R77, R77, RZ ;  /* 0x0000004d4d1e7225 */ /* 0x000fc800078e00ff */
[----:B------:R-:W-:Y:S01]  /*7b950*/  IMAD.WIDE.U32 R32, R74, R74, RZ ;  /* 0x0000004a4a207225 */ /* 0x000fe200078e00ff */
[----:B0-----:R-:W-:Y:S02]  /*7b960*/  @P2 IADD3 R69, PT, PT, R69, -0x7f000001, RZ ;  /* 0x80ffffff45452810 */ /* 0x001fe40007ffe0ff */
[----:B-1----:R-:W-:Y:S02]  /*7b970*/  @P3 IADD3 R65, PT, PT, R65, -0x7f000001, RZ ;  /* 0x80ffffff41413810 */ /* 0x002fe40007ffe0ff */
[----:B--2---:R-:W-:Y:S01]  /*7b980*/  @P4 IADD3 R28, PT, PT, R28, -0x7f000001, RZ ;  /* 0x80ffffff1c1c4810 */ /* 0x004fe20007ffe0ff */
[----:B------:R-:W-:Y:S01]  /*7b990*/  ISETP.GE.U32.AND P0, PT, R123, 0x7f000001, PT ;  /* 0x7f0000017b00780c */ /* 0x000fe20003f06070 */
[----:B------:R-:W-:Y:S01]  /*7b9a0*/  IADD3 R70, PT, PT, R0, R20, RZ ;  /* 0x0000001400467210 */ /* 0x000fe20007ffe0ff */
[----:B------:R-:W-:Y:S04]  /*7b9b0*/  STL [R1+0x114], R69 ;  /* 0x0001144501007387 */ /* 0x000fe80000100800 */
[----:B------:R0:W-:Y:S04]  /*7b9c0*/  STL [R1+0x118], R65 ;  /* 0x0001184101007387 */ /* 0x0001e80000100800 */
[----:B------:R1:W-:Y:S04]  /*7b9d0*/  STL [R1+0x11c], R28 ;  /* 0x00011c1c01007387 */ /* 0x0003e80000100800 */
[----:B------:R-:W2:Y:S01]  /*7b9e0*/  LD.E R75, desc[UR22][R12.64+0xf80] ;  /* 0x000f80160c4b7980 */ /* 0x000ea2000c101900 */
[----:B------:R-:W-:-:S03]  /*7b9f0*/  ISETP.GE.U32.AND P1, PT, R34, 0x7f000001, PT ;  /* 0x7f0000012200780c */ /* 0x000fc60003f26070 */
[----:B------:R-:W3:Y:S04]  /*7ba00*/  LD.E R72, desc[UR22][R12.64+0xf84] ;  /* 0x000f84160c487980 */ /* 0x000ee8000c101900 */
[----:B------:R-:W4:Y:S01]  /*7ba10*/  LD.E R71, desc[UR22][R12.64+0xf8c] ;  /* 0x000f8c160c477980 */ /* 0x000f22000c101900 */
[----:B------:R-:W-:-:S03]  /*7ba20*/  ISETP.GE.U32.AND P2, PT, R126, 0x7f000001, PT ;  /* 0x7f0000017e00780c */ /* 0x000fc60003f46070 */
[----:B------:R-:W2:Y:S04]  /*7ba30*/  LDL.LU R37, [R1+0x584] ;  /* 0x0005840001257983 */ /* 0x000ea80000300800 */
[----:B0-----:R0:W2:Y:S04]  /*7ba40*/  LD.E R65, desc[UR22][R12.64+0xf88] ;  /* 0x000f88160c417980 */ /* 0x0010a8000c101900 */
[----:B------:R-:W2:Y:S01]  /*7ba50*/  LDL.LU R36, [R1+0x540] ;  /* 0x0005400001247983 */ /* 0x000ea20000300800 */
[----:B------:R-:W-:Y:S01]  /*7ba60*/  @P0 IADD3 R123, PT, PT, R123, -0x7f000001, RZ ;  /* 0x80ffffff7b7b0810 */ /* 0x000fe20007ffe0ff */
[----:B------:R-:W-:Y:S01]  /*7ba70*/  ISETP.GE.U32.AND P0, PT, R121, 0x7f000001, PT ;  /* 0x7f0000017900780c */ /* 0x000fe20003f06070 */
[----:B------:R-:W-:-:S02]  /*7ba80*/  IMAD R119, R30, 0x7effffff, RZ ;  /* 0x7effffff1e777824 */ /* 0x000fc400078e02ff */
[----:B------:R-:W-:Y:S01]  /*7ba90*/  IMAD R129, R32, 0x7effffff, RZ ;  /* 0x7effffff20817824 */ /* 0x000fe200078e02ff */
[----:B------:R-:W-:Y:S01]  /*7baa0*/  ISETP.GE.U32.AND P3, PT, R125, 0x7f000001, PT ;  /* 0x7f0000017d00780c */ /* 0x000fe20003f66070 */
[----:B------:R-:W-:Y:S01]  /*7bab0*/  ISETP.GE.U32.AND P4, PT, R70, 0x7f000001, PT ;  /* 0x7f0000014600780c */ /* 0x000fe20003f86070 */
[----:B------:R-:W-:Y:S01]  /*7bac0*/  @P1 IADD3 R34, PT, PT, R34, -0x7f000001, RZ ;  /* 0x80ffffff22221810 */ /* 0x000fe20007ffe0ff */
[----:B------:R-:W-:Y:S01]  /*7bad0*/  ISETP.GE.U32.AND P1, PT, R122, 0x7f000001, PT ;  /* 0x7f0000017a00780c */ /* 0x000fe20003f26070 */
[----:B------:R-:W2:Y:S01]  /*7bae0*/  LDL R124, [R1+0x110] ;  /* 0x00011000017c7983 */ /* 0x000ea20000100800 */
[----:B------:R-:W-:Y:S01]  /*7baf0*/  @P2 IADD3 R126, PT, PT, R126, -0x7f000001, RZ ;  /* 0x80ffffff7e7e2810 */ /* 0x000fe20007ffe0ff */
[----:B------:R-:W-:-:S04]  /*7bb00*/  IMAD.HI.U32 R119, R119, 0x7f000001, R30 ;  /* 0x7f00000177777827 */ /* 0x000fc800078e001e */
[----:B------:R-:W-:-:S04]  /*7bb10*/  IMAD.WIDE.U32 R30, R123, R123, RZ ;  /* 0x0000007b7b1e7225 */ /* 0x000fc800078e00ff */
[----:B------:R-:W-:-:S04]  /*7bb20*/  IMAD.HI.U32 R129, R129, 0x7f000001, R32 ;  /* 0x7f00000181817827 */ /* 0x000fc800078e0020 */
[----:B------:R-:W-:-:S04]  /*7bb30*/  IMAD.WIDE.U32 R32, R126, R126, RZ ;  /* 0x0000007e7e207225 */ /* 0x000fc800078e00ff */
[----:B------:R-:W-:Y:S01]  /*7bb40*/  IMAD R131, R30, 0x7effffff, RZ ;  /* 0x7effffff1e837824 */ /* 0x000fe200078e02ff */
[----:B------:R-:W-:Y:S01]  /*7bb50*/  @P0 IADD3 R121, PT, PT, R121, -0x7f000001, RZ ;  /* 0x80ffffff79790810 */ /* 0x000fe20007ffe0ff */
[----:B------:R-:W2:Y:S01]  /*7bb60*/  LDL.LU R0, [R1+0x578] ;  /* 0x0005780001007983 */ /* 0x000ea20000300800 */
[----:B------:R-:W-:Y:S02]  /*7bb70*/  IMAD R127, R32, 0x7effffff, RZ ;  /* 0x7effffff207f7824 */ /* 0x000fe400078e02ff */
[----:B0-----:R-:W-:Y:S01]  /*7bb80*/  IMAD.WIDE.U32 R12, R34, R34, RZ ;  /* 0x00000022220c7225 */ /* 0x001fe200078e00ff */
[----:B------:R-:W-:-:S03]  /*7bb90*/  @P1 IADD3 R122, PT, PT, R122, -0x7f000001, RZ ;  /* 0x80ffffff7a7a1810 */ /* 0x000fc60007ffe0ff */
[----:B------:R-:W-:-:S04]  /*7bba0*/  IMAD.HI.U32 R131, R131, 0x7f000001, R30 ;  /* 0x7f00000183837827 */ /* 0x000fc800078e001e */
[----:B------:R-:W-:-:S04]  /*7bbb0*/  IMAD.WIDE.U32 R30, R121, R76, RZ ;  /* 0x0000004c791e7225 */ /* 0x000fc800078e00ff */
[----:B------:R-:W-:Y:S01]  /*7bbc0*/  IMAD.HI.U32 R127, R127, 0x7f000001, R32 ;  /* 0x7f0000017f7f7827 */ /* 0x000fe200078e0020 */
[----:B------:R-:W2:Y:S03]  /*7bbd0*/  LDL R121, [R1+0x114] ;  /* 0x0001140001797983 */ /* 0x000ea60000100800 */
[----:B------:R-:W-:Y:S01]  /*7bbe0*/  IMAD.WIDE.U32 R32, R122, R120, RZ ;  /* 0x000000787a207225 */ /* 0x000fe200078e00ff */
[----:B------:R-:W2:Y:S03]  /*7bbf0*/  LDL R76, [R1+0x118] ;  /* 0x00011800014c7983 */ /* 0x000ea60000100800 */
[----:B------:R-:W-:Y:S01]  /*7bc00*/  IMAD R133, R12, 0x7effffff, RZ ;  /* 0x7effffff0c857824 */ /* 0x000fe200078e02ff */
[----:B------:R-:W2:Y:S03]  /*7bc10*/  LDL R120, [R1+0x11c] ;  /* 0x00011c0001787983 */ /* 0x000ea60000100800 */
[----:B------:R-:W-:Y:S01]  /*7bc20*/  IMAD.HI.U32 R133, R133, 0x7f000001, R12 ;  /* 0x7f00000185857827 */ /* 0x000fe200078e000c */
[----:B------:R-:W-:-:S02]  /*7bc30*/  @P3 IADD3 R125, PT, PT, R125, -0x7f000001, RZ ;  /* 0x80ffffff7d7d3810 */ /* 0x000fc40007ffe0ff */
[----:B------:R-:W-:Y:S01]  /*7bc40*/  @P4 IADD3 R70, PT, PT, R70, -0x7f000001, RZ ;  /* 0x80ffffff46464810 */ /* 0x000fe20007ffe0ff */
[----:B------:R-:W-:Y:S01]  /*7bc50*/  ISETP.GE.U32.AND P3, PT, R129, 0x7f000001, PT ;  /* 0x7f0000018100780c */ /* 0x000fe20003f66070 */
[----:B------:R-:W-:Y:S01]  /*7bc60*/  ISETP.GE.U32.AND P4, PT, R35, 0x7f000001, PT ;  /* 0x7f0000012300780c */ /* 0x000fe20003f86070 */
[----:B------:R-:W-:Y:S01]  /*7bc70*/  ISETP.GE.U32.AND P5, PT, R133, 0x7f000001, PT ;  /* 0x7f0000018500780c */ /* 0x000fe20003fa6070 */
[----:B------:R-:W-:Y:S01]  /*7bc80*/  ISETP.GE.U32.AND P6, PT, R131, 0x7f000001, PT ;  /* 0x7f0000018300780c */ /* 0x000fe20003fc6070 */
[----:B------:R-:W-:Y:S01]  /*7bc90*/  ISETP.GE.U32.AND P0, PT, R119, 0x7f000001, PT ;  /* 0x7f0000017700780c */ /* 0x000fe20003f06070 */
[----:B------:R-:W-:-:S04]  /*7bca0*/  IMAD.WIDE.U32 R12, R70, R70, RZ ;  /* 0x00000046460c7225 */ /* 0x000fc800078e00ff */
[----:B-1----:R-:W-:-:S04]  /*7bcb0*/  IMAD.WIDE.U32 R28, R125, R125, RZ ;  /* 0x0000007d7d1c7225 */ /* 0x002fc800078e00ff */
[----:B------:R-:W-:Y:S02]  /*7bcc0*/  IMAD R132, R12, 0x7effffff, RZ ;  /* 0x7effffff0c847824 */ /* 0x000fe400078e02ff */
[----:B------:R-:W-:Y:S02]  /*7bcd0*/  IMAD R130, R28, 0x7effffff, RZ ;  /* 0x7effffff1c827824 */ /* 0x000fe400078e02ff */
[----:B------:R-:W-:Y:S01]  /*7bce0*/  IMAD.HI.U32 R132, R132, 0x7f000001, R12 ;  /* 0x7f00000184847827 */ /* 0x000fe200078e000c */
[----:B------:R-:W-:Y:S02]  /*7bcf0*/  @P3 IADD3 R129, PT, PT, R129, -0x7f000001, RZ ;  /* 0x80ffffff81813810 */ /* 0x000fe40007ffe0ff */
[----:B------:R-:W-:Y:S02]  /*7bd00*/  @P4 IADD3 R35, PT, PT, R35, -0x7f000001, RZ ;  /* 0x80ffffff23234810 */ /* 0x000fe40007ffe0ff */
[----:B------:R-:W-:Y:S02]  /*7bd10*/  @P5 IADD3 R133, PT, PT, R133, -0x7f000001, RZ ;  /* 0x80ffffff85855810 */ /* 0x000fe40007ffe0ff */
[----:B------:R-:W-:Y:S01]  /*7bd20*/  @P6 IADD3 R131, PT, PT, R131, -0x7f000001, RZ ;  /* 0x80ffffff83836810 */ /* 0x000fe20007ffe0ff */
[----:B------:R-:W-:Y:S01]  /*7bd30*/  ISETP.GE.U32.AND P3, PT, R58, 0x7f000001, PT ;  /* 0x7f0000013a00780c */ /* 0x000fe20003f66070 */
[----:B------:R-:W-:Y:S01]  /*7bd40*/  ISETP.GE.U32.AND P4, PT, R62, 0x7f000001, PT ;  /* 0x7f0000013e00780c */ /* 0x000fe20003f86070 */
[----:B------:R-:W-:Y:S01]  /*7bd50*/  ISETP.GE.U32.AND P5, PT, R64, 0x7f000001, PT ;  /* 0x7f0000014000780c */ /* 0x000fe20003fa6070 */
[----:B------:R-:W-:Y:S01]  /*7bd60*/  ISETP.GE.U32.AND P6, PT, R68, 0x7f000001, PT ;  /* 0x7f0000014400780c */ /* 0x000fe20003fc6070 */
[----:B------:R-:W2:Y:S01]  /*7bd70*/  LDL.64 R12, [R1+0x100] ;  /* 0x00010000010c7983 */ /* 0x000ea20000100a00 */
[----:B------:R-:W-:Y:S01]  /*7bd80*/  IMAD R69, R32, 0x7effffff, RZ ;  /* 0x7effffff20457824 */ /* 0x000fe200078e02ff */
[----:B------:R-:W-:Y:S01]  /*7bd90*/  @P0 IADD3 R119, PT, PT, R119, -0x7f000001, RZ ;  /* 0x80ffffff77770810 */ /* 0x000fe20007ffe0ff */
[----:B------:R-:W-:-:S04]  /*7bda0*/  IMAD.HI.U32 R130, R130, 0x7f000001, R28 ;  /* 0x7f00000182827827 */ /* 0x000fc800078e001c */
[----:B------:R-:W-:-:S04]  /*7bdb0*/  IMAD.HI.U32 R69, R69, 0x7f000001, R32 ;  /* 0x7f00000145457827 */ /* 0x000fc800078e0020 */
[----:B------:R-:W-:-:S04]  /*7bdc0*/  IMAD.WIDE.U32 R28, R119, R77, RZ ;  /* 0x0000004d771c7225 */ /* 0x000fc800078e00ff */
[----:B------:R-:W-:Y:S01]  /*7bdd0*/  IMAD.WIDE.U32 R32, R35, R73, RZ ;  /* 0x0000004923207225 */ /* 0x000fe200078e00ff */
[----:B------:R-:W-:Y:S01]  /*7bde0*/  ISETP.GE.U32.AND P1, PT, R127, 0x7f000001, PT ;  /* 0x7f0000017f00780c */ /* 0x000fe20003f26070 */
[----:B------:R-:W-:Y:S01]  /*7bdf0*/  ISETP.GE.U32.AND P2, PT, R130, 0x7f000001, PT ;  /* 0x7f0000018200780c */ /* 0x000fe20003f46070 */
[----:B------:R-:W-:Y:S01]  /*7be00*/  ISETP.GE.U32.AND P0, PT, R132, 0x7f000001, PT ;  /* 0x7f0000018400780c */ /* 0x000fe20003f06070 */
[----:B------:R-:W-:-:S04]  /*7be10*/  IMAD.WIDE.U32 R34, R133, R34, RZ ;  /* 0x0000002285227225 */ /* 0x000fc800078e00ff */
[----:B------:R-:W-:Y:S01]  /*7be20*/  IMAD R73, R28, 0x7effffff, RZ ;  /* 0x7effffff1c497824 */ /* 0x000fe200078e02ff */
[----:B------:R-:W-:Y:S02]  /*7be30*/  @P3 IADD3 R58, PT, PT, R58, -0x7f000001, RZ ;  /* 0x80ffffff3a3a3810 */ /* 0x000fe40007ffe0ff */
[----:B------:R-:W-:Y:S01]  /*7be40*/  @P4 IADD3 R62, PT, PT, R62, -0x7f000001, RZ ;  /* 0x80ffffff3e3e4810 */ /* 0x000fe20007ffe0ff */
[----:B------:R-:W-:Y:S01]  /*7be50*/  IMAD R119, R34, 0x7effffff, RZ ;  /* 0x7effffff22777824 */ /* 0x000fe200078e02ff */
[----:B------:R-:W-:Y:S02]  /*7be60*/  @P5 IADD3 R64, PT, PT, R64, -0x7f000001, RZ ;  /* 0x80ffffff40405810 */ /* 0x000fe40007ffe0ff */
[----:B------:R-:W-:Y:S01]  /*7be70*/  @P6 IADD3 R68, PT, PT, R68, -0x7f000001, RZ ;  /* 0x80ffffff44446810 */ /* 0x000fe20007ffe0ff */
[----:B------:R-:W-:Y:S02]  /*7be80*/  IMAD R122, R30, 0x7effffff, RZ ;  /* 0x7effffff1e7a7824 */ /* 0x000fe400078e02ff */
[----:B------:R-:W-:-:S04]  /*7be90*/  IMAD.HI.U32 R73, R73, 0x7f000001, R28 ;  /* 0x7f00000149497827 */ /* 0x000fc800078e001c */
[----:B------:R-:W-:-:S04]  /*7bea0*/  IMAD.HI.U32 R119, R119, 0x7f000001, R34 ;  /* 0x7f00000177777827 */ /* 0x000fc800078e0022 */
[----:B------:R-:W-:-:S04]  /*7beb0*/  IMAD.WIDE.U32 R28, R131, R123, RZ ;  /* 0x0000007b831c7225 */ /* 0x000fc800078e00ff */
[----:B------:R-:W-:Y:S01]  /*7bec0*/  IMAD.HI.U32 R122, R122, 0x7f000001, R30 ;  /* 0x7f0000017a7a7827 */ /* 0x000fe200078e001e */
[----:B------:R-:W-:Y:S02]  /*7bed0*/  IADD3 R34, PT, PT, R58, R62, RZ ;  /* 0x0000003e3a227210 */ /* 0x000fe40007ffe0ff */
        /* <DEDUP_REMOVED lines=10> */
[----:B------:R-:W-:-:S04]  /*7bf80*/  IMAD.WIDE.U32 R30, R129, R74, RZ ;  /* 0x0000004a811e7225 */ /* 0x000fc800078e00ff */
[----:B------:R-:W-:Y:S02]  /*7bf90*/  IMAD R134, R32, 0x7effffff, RZ ;  /* 0x7effffff20867824 */ /* 0x000fe400078e02ff */
[----:B------:R-:W-:Y:S01]  /*7bfa0*/  IMAD R74, R30, 0x7effffff, RZ ;  /* 0x7effffff1e4a7824 */ /* 0x000fe200078e02ff */
[----:B------:R-:W-:Y:S02]  /*7bfb0*/  @P0 IADD3 R59, PT, PT, R59, -0x7f000001, RZ ;  /* 0x80ffffff3b3b0810 */ /* 0x000fe40007ffe0ff */
[----:B------:R-:W-:Y:S02]  /*7bfc0*/  @P1 IADD3 R63, PT, PT, R63, -0x7f000001, RZ ;  /* 0x80ffffff3f3f1810 */ /* 0x000fe40007ffe0ff */
[----:B------:R-:W-:Y:S02]  /*7bfd0*/  @P2 IADD3 R122, PT, PT, R122, -0x7f000001, RZ ;  /* 0x80ffffff7a7a2810 */ /* 0x000fe40007ffe0ff */
[----:B------:R-:W-:Y:S02]  /*7bfe0*/  @P3 IADD3 R69, PT, PT, R69, -0x7f000001, RZ ;  /* 0x80ffffff45453810 */ /* 0x000fe40007ffe0ff */
[----:B------:R-:W-:-:S02]  /*7bff0*/  @P4 IADD3 R34, PT, PT, R34, -0x7f000001, RZ ;  /* 0x80ffffff22224810 */ /* 0x000fc40007ffe0ff */
[----:B------:R-:W-:Y:S01]  /*7c000*/  @P6 IADD3 R123, PT, PT, R123, -0x7f000001, RZ ;  /* 0x80ffffff7b7b6810 */ /* 0x000fe20007ffe0ff */
[----:B------:R-:W-:-:S04]  /*7c010*/  IMAD.HI.U32 R74, R74, 0x7f000001, R30 ;  /* 0x7f0000014a4a7827 */ /* 0x000fc800078e001e */
[----:B------:R-:W-:-:S04]  /*7c020*/  IMAD.HI.U32 R134, R134, 0x7f000001, R32 ;  /* 0x7f00000186867827 */ /* 0x000fc800078e0020 */
[----:B------:R-:W-:-:S04]  /*7c030*/  IMAD.WIDE.U32 R32, R127, R126, RZ ;  /* 0x0000007e7f207225 */ /* 0x000fc800078e00ff */
[----:B------:R-:W-:Y:S01]  /*7c040*/  IMAD.WIDE.U32 R30, R130, R125, RZ ;  /* 0x0000007d821e7225 */ /* 0x000fe200078e00ff */
[----:B------:R-:W-:Y:S01]  /*7c050*/  ISETP.GE.U32.AND P5, PT, R73, 0x7f000001, PT ;  /* 0x7f0000014900780c */ /* 0x000fe20003fa6070 */
        /* <DEDUP_REMOVED lines=12> */
[----:B------:R-:W-:Y:S01]  /*7c120*/  IMAD.WIDE.U32 R28, R132, R70, RZ ;  /* 0x00000046841c7225 */ /* 0x000fe200078e00ff */
[----:B------:R-:W-:-:S03]  /*7c130*/  ISETP.GE.U32.AND P5, PT, R77, 0x7f000001, PT ;  /* 0x7f0000014d00780c */ /* 0x000fc60003fa6070 */
[----:B------:R-:W-:Y:S01]  /*7c140*/  IMAD R70, R32, 0x7effffff, RZ ;  /* 0x7effffff20467824 */ /* 0x000fe200078e02ff */
        /* <DEDUP_REMOVED lines=8> */
[----:B------:R-:W-:Y:S01]  /*7c1d0*/  IMAD.HI.U32 R32, R70, 0x7f000001, R32 ;  /* 0x7f00000146207827 */ /* 0x000fe200078e0020 */
[----:B------:R-:W-:Y:S02]  /*7c1e0*/  IADD3 R70, PT, PT, R73, R74, RZ ;  /* 0x0000004a49467210 */ /* 0x000fe40007ffe0ff */
[----:B------:R-:W-:Y:S01]  /*7c1f0*/  IADD3 R130, PT, PT, R134, R119, RZ ;  /* 0x0000007786827210 */ /* 0x000fe20007ffe0ff */
        /* <DEDUP_REMOVED lines=71> */
[----:B---3--:R-:W-:-:S04]  /*7c670*/  IMAD.WIDE.U32 R30, R72, R34, RZ ;  /* 0x00000022481e7225 */ /* 0x008fc800078e00ff */
[----:B------:R-:W-:-:S04]  /*7c680*/  IMAD.WIDE.U32 R32, R65, R34, RZ ;  /* 0x0000002241207225 */ /* 0x000fc800078e00ff */
        /* <DEDUP_REMOVED lines=68> */
[----:B------:R-:W-:Y:S01]  /*7cad0*/  IADD3 R73, PT, PT, R73, R73, RZ ;  /* 0x0000004949497210 */ /* 0x000fe20007ffe0ff */
[----:B------:R-:W3:Y:S01]  /*7cae0*/  LDL.LU R133, [R1+0x57c] ;  /* 0x00057c0001857983 */ /* 0x000ee20000300800 */
[----:B------:R-:W-:-:S03]  /*7caf0*/  @P1 IADD3 R71, PT, PT, R71, -0x7f000001, RZ ;  /* 0x80ffffff47471810 */ /* 0x000fc60007ffe0ff */
[----:B------:R-:W3:Y:S01]  /*7cb00*/  LDL.LU R138, [R1+0x544] ;  /* 0x00054400018a7983 */ /* 0x000ee20000300800 */
[----:B------:R-:W-:Y:S02]  /*7cb10*/  @P0 IADD3 R75, PT, PT, R75, -0x7f000001, RZ ;  /* 0x80ffffff4b4b0810 */ /* 0x000fe40007ffe0ff */
        /* <DEDUP_REMOVED lines=39> */
[----:B------:R-:W2:Y:S01]  /*7cd90*/  LDL.LU R134, [R1+0x574] ;  /* 0x0005740001867983 */ /* 0x000ea20000300800 */
[----:B------:R-:W-:Y:S01]  /*7cda0*/  ISETP.GE.U32.AND P0, PT, R28, 0x7f000001, PT ;  /* 0x7f0000011c00780c */ /* 0x000fe20003f06070 */
[----:B------:R-:W-:Y:S01]  /*7cdb0*/  ISETP.GE.U32.AND P1, PT, R30, 0x7f000001, PT ;  /* 0x7f0000011e00780c */ /* 0x000fe20003f26070 */
[----:B------:R-:W-:Y:S01]  /*7cdc0*/  ISETP.GE.U32.AND P2, PT, R32, 0x7f000001, PT ;  /* 0x7f0000012000780c */ /* 0x000fe20003f46070 */
[----:B------:R-:W-:Y:S01]  /*7cdd0*/  ISETP.GE.U32.AND P3, PT, R34, 0x7f000001, PT ;  /* 0x7f0000012200780c */ /* 0x000fe20003f66070 */
[----:B------:R-:W3:Y:S09]  /*7cde0*/  LDL.LU R135, [R1+0x570] ;  /* 0x0005700001877983 */ /* 0x000ef20000300800 */
        /* <DEDUP_REMOVED lines=18> */
[----:B----4-:R-:W-:Y:S02]  /*7cf10*/  @P2 IADD3 R32, PT, PT, R32, -0x7f000001, RZ ;  /* 0x80ffffff20202810 */ /* 0x010fe40007ffe0ff */
[----:B------:R-:W-:Y:S01]  /*7cf20*/  @P3 IADD3 R34, PT, PT, R34, -0x7f000001, RZ ;  /* 0x80ffffff22223810 */ /* 0x000fe20007ffe0ff */
        /* <DEDUP_REMOVED lines=9> */
[----:B-1----:R-:W3:Y:S04]  /*7cfc0*/  LD.E R30, desc[UR22][R12.64+0xfa4] ;  /* 0x000fa4160c1e7980 */ /* 0x002ee8000c101900 */
[----:B----4-:R-:W4:Y:S04]  /*7cfd0*/  LD.E R32, desc[UR22][R12.64+0xfa8] ;  /* 0x000fa8160c207980 */ /* 0x010f28000c101900 */
[----:B------:R-:W4:Y:S04]  /*7cfe0*/  LD.E R34, desc[UR22][R12.64+0xfac] ;  /* 0x000fac160c227980 */ /* 0x000f28000c101900 */
        /* <DEDUP_REMOVED lines=42> */
[----:B----4-:R-:W-:-:S04]  /*7d290*/  IMAD.WIDE.U32 R32, R32, R35, RZ ;  /* 0x0000002320207225 */ /* 0x010fc800078e00ff */
        /* <DEDUP_REMOVED lines=763> */
[----:B------:R-:W-:Y:S01]  /*80250*/  IMAD.WIDE.U32 R30, R68, R68, RZ ;  /* 0x00000044441e7225 */ /* 0x000fe200078e00ff */
[----:B------:R-:W-:-:S03]  /*80260*/  ISETP.GE.U32.AND P0, PT, R69, 0x7f000001, PT ;  /* 0x7f0000014500780c */ /* 0x000fc60003f06070 */
[----:B------:R-:W-:Y:S02]  /*80270*/  IMAD R119, R28, 0x7effffff, RZ ;  /* 0x7effffff1c777824 */ /* 0x000fe400078e02ff */
[----:B------:R-:W-:-:S04]  /*80280*/  IMAD.WIDE.U32 R32, R62, R62, RZ ;  /* 0x0000003e3e207225 */ /* 0x000fc800078e00ff */
[----:B------:R-:W-:Y:S01]  /*80290*/  IMAD R121, R30, 0x7effffff, RZ ;  /* 0x7effffff1e797824 */ /* 0x000fe200078e02ff */
[----:B------:R-:W-:Y:S01]  /*802a0*/  ISETP.GE.U32.AND P2, PT, R58, 0x7f000001, PT ;  /* 0x7f0000013a00780c */ /* 0x000fe20003f46070 */
[----:B------:R-:W-:-:S04]  /*802b0*/  IMAD.HI.U32 R119, R119, 0x7f000001, R28 ;  /* 0x7f00000177777827 */ /* 0x000fc800078e001c */
[----:B------:R-:W-:Y:S01]  /*802c0*/  IMAD R122, R32, 0x7effffff, RZ ;  /* 0x7effffff207a7824 */ /* 0x000fe200078e02ff */
[----:B------:R-:W-:Y:S01]  /*802d0*/  @P1 IADD3 R35, PT, PT, R35, -0x7f000001, RZ ;  /* 0x80ffffff23231810 */ /* 0x000fe20007ffe0ff */
[----:B------:R-:W-:Y:S01]  /*802e0*/  IMAD.HI.U32 R121, R121, 0x7f000001, R30 ;  /* 0x7f00000179797827 */ /* 0x000fe200078e001e */
[----:B------:R-:W-:-:S03]  /*802f0*/  @P3 IADD3 R63, PT, PT, R63, -0x7f000001, RZ ;  /* 0x80ffffff3f3f3810 */ /* 0x000fc60007ffe0ff */
[----:B------:R-:W-:-:S04]  /*80300*/  IMAD.HI.U32 R122, R122, 0x7f000001, R32 ;  /* 0x7f0000017a7a7827 */ /* 0x000fc800078e0020 */
[----:B------:R-:W-:Y:S01]  /*80310*/  IMAD.WIDE.U32 R32, R35, R35, RZ ;  /* 0x0000002323207225 */ /* 0x000fe200078e00ff */
[----:B------:R-:W-:Y:S01]  /*80320*/  ISETP.GE.U32.AND P3, PT, R119, 0x7f000001, PT ;  /* 0x7f0000017700780c */ /* 0x000fe20003f66070 */
[----:B------:R-:W-:Y:S01]  /*80330*/  ISETP.GE.U32.AND P4, PT, R121, 0x7f000001, PT ;  /* 0x7f0000017900780c */ /* 0x000fe20003f86070 */
[----:B------:R-:W-:Y:S01]  /*80340*/  @P0 IADD3 R69, PT, PT, R69, -0x7f000001, RZ ;  /* 0x80ffffff45450810 */ /* 0x000fe20007ffe0ff */
[----:B------:R-:W-:Y:S01]  /*80350*/  IMAD.WIDE.U32 R30, R63, R63, RZ ;  /* 0x0000003f3f1e7225 */ /* 0x000fe200078e00ff */
[----:B------:R-:W-:-:S03]  /*80360*/  ISETP.GE.U32.AND P5, PT, R122, 0x7f000001, PT ;  /* 0x7f0000017a00780c */ /* 0x000fc60003fa6070 */
[----:B------:R-:W-:Y:S01]  /*80370*/  IMAD R77, R32, 0x7effffff, RZ ;  /* 0x7effffff204d7824 */ /* 0x000fe200078e02ff */
[----:B------:R-:W-:Y:S01]  /*80380*/  @P2 IADD3 R58, PT, PT, R58, -0x7f000001, RZ ;  /* 0x80ffffff3a3a2810 */ /* 0x000fe20007ffe0ff */
[----:B------:R-:W-:Y:S02]  /*80390*/  IMAD R74, R30, 0x7effffff, RZ ;  /* 0x7effffff1e4a7824 */ /* 0x000fe400078e02ff */
[----:B------:R-:W-:-:S04]  /*803a0*/  IMAD.WIDE.U32 R28, R69, R69, RZ ;  /* 0x00000045451c7225 */ /* 0x000fc800078e00ff */
[----:B------:R-:W-:-:S04]  /*803b0*/  IMAD.HI.U32 R77, R77, 0x7f000001, R32 ;  /* 0x7f0000014d4d7827 */ /* 0x000fc800078e0020 */
[----:B------:R-:W-:-:S04]  /*803c0*/  IMAD.HI.U32 R74, R74, 0x7f000001, R30 ;  /* 0x7f0000014a4a7827 */ /* 0x000fc800078e001e */
[----:B------:R-:W-:Y:S01]  /*803d0*/  IMAD R73, R28, 0x7effffff, RZ ;  /* 0x7effffff1c497824 */ /* 0x000fe200078e02ff */
[----:B------:R-:W-:Y:S01]  /*803e0*/  @P3 IADD3 R119, PT, PT, R119, -0x7f000001, RZ ;  /* 0x80ffffff77773810 */ /* 0x000fe20007ffe0ff */
[----:B------:R-:W-:Y:S01]  /*803f0*/  ISETP.GE.U32.AND P2, PT, R77, 0x7f000001, PT ;  /* 0x7f0000014d00780c */ /* 0x000fe20003f46070 */
[----:B------:R-:W-:Y:S01]  /*80400*/  @P4 IADD3 R121, PT, PT, R121, -0x7f000001, RZ ;  /* 0x80ffffff79794810 */ /* 0x000fe20007ffe0ff */
[----:B------:R-:W-:Y:S01]  /*80410*/  IMAD.HI.U32 R73, R73, 0x7f000001, R28 ;  /* 0x7f00000149497827 */ /* 0x000fe200078e001c */
[----:B------:R-:W-:Y:S01]  /*80420*/  ISETP.GE.U32.AND P0, PT, R74, 0x7f000001, PT ;  /* 0x7f0000014a00780c */ /* 0x000fe20003f06070 */
[----:B------:R-:W-:Y:S02]  /*80430*/  @P5 IADD3 R122, PT, PT, R122, -0x7f000001, RZ ;  /* 0x80ffffff7a7a5810 */ /* 0x000fe40007ffe0ff */
[----:B------:R-:W-:Y:S01]  /*80440*/  IMAD.WIDE.U32 R30, R121, R68, RZ ;  /* 0x00000044791e7225 */ /* 0x000fe200078e00ff */
[----:B------:R-:W-:-:S03]  /*80450*/  ISETP.GE.U32.AND P1, PT, R73, 0x7f000001, PT ;  /* 0x7f0000014900780c */ /* 0x000fc60003f26070 */
[----:B------:R-:W-:-:S04]  /*80460*/  IMAD.WIDE.U32 R32, R122, R62, RZ ;  /* 0x0000003e7a207225 */ /* 0x000fc800078e00ff */
[----:B------:R-:W-:-:S04]  /*80470*/  IMAD.WIDE.U32 R28, R119, R72, RZ ;  /* 0x00000048771c7225 */ /* 0x000fc800078e00ff */
[----:B------:R-:W-:Y:S01]  /*80480*/  IMAD R59, R32, 0x7effffff, RZ ;  /* 0x7effffff203b7824 */ /* 0x000fe200078e02ff */
[----:B------:R-:W-:Y:S02]  /*80490*/  IADD3 R72, PT, PT, R135, R109, RZ ;  /* 0x0000006d87487210 */ /* 0x000fe40007ffe0ff */
[----:B------:R-:W-:Y:S01]  /*804a0*/  @P2 IADD3 R77, PT, PT, R77, -0x7f000001, RZ ;  /* 0x80ffffff4d4d2810 */ /* 0x000fe20007ffe0ff */
[----:B------:R-:W-:Y:S01]  /*804b0*/  IMAD.HI.U32 R59, R59, 0x7f000001, R32 ;  /* 0x7f0000013b3b7827 */ /* 0x000fe200078e0020 */
[----:B------:R-:W-:Y:S01]  /*804c0*/  @P0 IADD3 R74, PT, PT, R74, -0x7f000001, RZ ;  /* 0x80ffffff4a4a0810 */ /* 0x000fe20007ffe0ff */
[----:B------:R-:W-:Y:S02]  /*804d0*/  ISETP.GE.U32.AND P0, PT, R72, 0x7f000001, PT ;  /* 0x7f0000014800780c */ /* 0x000fe40003f06070 */
[----:B------:R-:W-:-:S04]  /*804e0*/  IMAD.WIDE.U32 R32, R77, R35, RZ ;  /* 0x000000234d207225 */ /* 0x000fc800078e00ff */
[----:B------:R-:W-:Y:S02]  /*804f0*/  IMAD R62, R30, 0x7effffff, RZ ;  /* 0x7effffff1e3e7824 */ /* 0x000fe400078e02ff */
[----:B------:R-:W-:Y:S01]  /*80500*/  IMAD R68, R28, 0x7effffff, RZ ;  /* 0x7effffff1c447824 */ /* 0x000fe200078e02ff */
[----:B------:R-:W-:Y:S01]  /*80510*/  @P1 IADD3 R73, PT, PT, R73, -0x7f000001, RZ ;  /* 0x80ffffff49491810 */ /* 0x000fe20007ffe0ff */
[----:B------:R-:W-:-:S04]  /*80520*/  IMAD.HI.U32 R62, R62, 0x7f000001, R30 ;  /* 0x7f0000013e3e7827 */ /* 0x000fc800078e001e */
[----:B------:R-:W-:-:S04]  /*80530*/  IMAD.WIDE.U32 R30, R74, R63, RZ ;  /* 0x0000003f4a1e7225 */ /* 0x000fc800078e00ff */
[----:B------:R-:W-:-:S04]  /*80540*/  IMAD.HI.U32 R68, R68, 0x7f000001, R28 ;  /* 0x7f00000144447827 */ /* 0x000fc800078e001c */
[----:B------:R-:W-:-:S04]  /*80550*/  IMAD.WIDE.U32 R28, R73, R69, RZ ;  /* 0x00000045491c7225 */ /* 0x000fc800078e00ff */
[----:B------:R-:W-:Y:S01]  /*80560*/  IMAD R69, R30, 0x7effffff, RZ ;  /* 0x7effffff1e457824 */ /* 0x000fe200078e02ff */
[----:B------:R-:W-:Y:S01]  /*80570*/  IADD3 R119, PT, PT, R134, R110, RZ ;  /* 0x0000006e86777210 */ /* 0x000fe20007ffe0ff */
[----:B------:R-:W-:Y:S01]  /*80580*/  IMAD R63, R32, 0x7effffff, RZ ;  /* 0x7effffff203f7824 */ /* 0x000fe200078e02ff */
[----:B------:R-:W-:Y:S02]  /*80590*/  IADD3 R77, PT, PT, R136, R111, RZ ;  /* 0x0000006f884d7210 */ /* 0x000fe40007ffe0ff */
[----:B------:R-:W-:Y:S01]  /*805a0*/  @P0 IADD3 R72, PT, PT, R72, -0x7f000001, RZ ;  /* 0x80ffffff48480810 */ /* 0x000fe20007ffe0ff */
[----:B------:R-:W-:-:S04]  /*805b0*/  IMAD.HI.U32 R69, R69, 0x7f000001, R30 ;  /* 0x7f00000145457827 */ /* 0x000fc800078e001e */
[----:B------:R-:W-:Y:S01]  /*805c0*/  IMAD.HI.U32 R63, R63, 0x7f000001, R32 ;  /* 0x7f0000013f3f7827 */ /* 0x000fe200078e0020 */
[----:B------:R-:W-:Y:S01]  /*805d0*/  ISETP.GE.U32.AND P1, PT, R119, 0x7f000001, PT ;  /* 0x7f0000017700780c */ /* 0x000fe20003f26070 */
[----:B------:R-:W-:Y:S01]  /*805e0*/  ISETP.GE.U32.AND P2, PT, R77, 0x7f000001, PT ;  /* 0x7f0000014d00780c */ /* 0x000fe20003f46070 */
[----:B------:R-:W-:Y:S02]  /*805f0*/  IADD3 R74, PT, PT, R137, R112, RZ ;  /* 0x00000070894a7210 */ /* 0x000fe40007ffe0ff */
[----:B------:R-:W-:-:S09]  /*80600*/  IADD3 R73, PT, PT, R143, R113, RZ ;  /* 0x000000718f497210 */ /* 0x000fd20007ffe0ff */
[----:B------:R-:W-:Y:S02]  /*80610*/  @P1 IADD3 R119, PT, PT, R119, -0x7f000001, RZ ;  /* 0x80ffffff77771810 */ /* 0x000fe40007ffe0ff */
[----:B------:R-:W-:Y:S01]  /*80620*/  @P2 IADD3 R77, PT, PT, R77, -0x7f000001, RZ ;  /* 0x80ffffff4d4d2810 */ /* 0x000fe20007ffe0ff */
        /* <DEDUP_REMOVED lines=23> */
[----:B------:R-:W-:Y:S01]  /*807a0*/  IADD3 R71, PT, PT, R122, R71, RZ ;  /* 0x000000477a477210 */ /* 0x000fe20007ffe0ff */
[----:B------:R-:W-:Y:S01]  /*807b0*/  IMAD R58, R28, 0x7effffff, RZ ;  /* 0x7effffff1c3a7824 */ /* 0x000fe200078e02ff */
[----:B------:R-:W-:-:S03]  /*807c0*/  @P3 IADD3 R74, PT, PT, R74, -0x7f000001, RZ ;  /* 0x80ffffff4a4a3810 */ /* 0x000fc60007ffe0ff */
[----:B------:R-:W-:Y:S01]  /*807d0*/  ISETP.GE.U32.AND P3, PT, R71, 0x7f000001, PT ;  /* 0x7f0000014700780c */ /* 0x000fe20003f66070 */
[----:B------:R-:W-:-:S04]  /*807e0*/  IMAD.HI.U32 R58, R58, 0x7f000001, R28 ;  /* 0x7f0000013a3a7827 */ /* 0x000fc800078e001c */
[----:B------:R-:W-:Y:S01]  /*807f0*/  IMAD.WIDE.U32 R28, R72, R72, RZ ;  /* 0x00000048481c7225 */ /* 0x000fe200078e00ff */
[----:B------:R-:W-:Y:S02]  /*80800*/  @P0 IADD3 R75, PT, PT, R75, -0x7f000001, RZ ;  /* 0x80ffffff4b4b0810 */ /* 0x000fe40007ffe0ff */
[----:B------:R-:W-:Y:S02]  /*80810*/  @P1 IADD3 R76, PT, PT, R76, -0x7f000001, RZ ;  /* 0x80ffffff4c4c1810 */ /* 0x000fe40007ffe0ff */
[----:B------:R-:W-:Y:S01]  /*80820*/  @P2 IADD3 R123, PT, PT, R123, -0x7f000001, RZ ;  /* 0x80ffffff7b7b2810 */ /* 0x000fe20007ffe0ff */
[----:B------:R-:W-:Y:S01]  /*80830*/  IMAD R120, R28, 0x7effffff, RZ ;  /* 0x7effffff1c787824 */ /* 0x000fe200078e02ff */
[----:B------:R-:W-:Y:S02]  /*80840*/  IADD3 R75, PT, PT, R75, R65, RZ ;  /* 0x000000414b4b7210 */ /* 0x000fe40007ffe0ff */
[----:B------:R-:W-:Y:S02]  /*80850*/  IADD3 R64, PT, PT, R76, R64, RZ ;  /* 0x000000404c407210 */ /* 0x000fe40007ffe0ff */
[----:B------:R-:W-:Y:S01]  /*80860*/  IADD3 R123, PT, PT, R123, R70, RZ ;  /* 0x000000467b7b7210 */ /* 0x000fe20007ffe0ff */
[----:B------:R0:W-:Y:S01]  /*80870*/  STL [R1+0x110], R71 ;  /* 0x0001104701007387 */ /* 0x0001e20000100800 */
[----:B------:R-:W-:Y:S01]  /*80880*/  IMAD.HI.U32 R121, R120, 0x7f000001, R28 ;  /* 0x7f00000178797827 */ /* 0x000fe200078e001c */
[----:B------:R-:W-:-:S03]  /*80890*/  ISETP.GE.U32.AND P2, PT, R75, 0x7f000001, PT ;  /* 0x7f0000014b00780c */ /* 0x000fc60003f46070 */
[----:B------:R-:W-:Y:S01]  /*808a0*/  IMAD.WIDE.U32 R28, R119, R119, RZ ;  /* 0x00000077771c7225 */ /* 0x000fe200078e00ff */
[----:B------:R-:W-:Y:S01]  /*808b0*/  ISETP.GE.U32.AND P4, PT, R123, 0x7f000001, PT ;  /* 0x7f0000017b00780c */ /* 0x000fe20003f86070 */
[----:B0-----:R-:W-:Y:S01]  /*808c0*/  @P3 IADD3 R71, PT, PT, R71, -0x7f000001, RZ ;  /* 0x80ffffff47473810 */ /* 0x001fe20007ffe0ff */
[----:B------:R-:W-:Y:S01]  /*808d0*/  ISETP.GE.U32.AND P3, PT, R64, 0x7f000001, PT ;  /* 0x7f0000014000780c */ /* 0x000fe20003f66070 */
[----:B------:R-:W-:Y:S02]  /*808e0*/  IMAD R122, R28, 0x7effffff, RZ ;  /* 0x7effffff1c7a7824 */ /* 0x000fe400078e02ff */
[----:B------:R-:W-:-:S04]  /*808f0*/  IMAD.WIDE.U32 R34, R73, R73, RZ ;  /* 0x0000004949227225 */ /* 0x000fc800078e00ff */
[----:B------:R-:W-:-:S04]  /*80900*/  IMAD.HI.U32 R122, R122, 0x7f000001, R28 ;  /* 0x7f0000017a7a7827 */ /* 0x000fc800078e001c */
[----:B------:R-:W-:Y:S01]  /*80910*/  IMAD R28, R34, 0x7effffff, RZ ;  /* 0x7effffff221c7824 */ /* 0x000fe200078e02ff */
[----:B------:R-:W-:Y:S04]  /*80920*/  STL [R1+0x110], R71 ;  /* 0x0001104701007387 */ /* 0x000fe80000100800 */
[----:B------:R0:W-:Y:S04]  /*80930*/  STL [R1+0x114], R75 ;  /* 0x0001144b01007387 */ /* 0x0001e80000100800 */
[----:B------:R1:W-:Y:S01]  /*80940*/  STL [R1+0x118], R64 ;  /* 0x0001184001007387 */ /* 0x0003e20000100800 */
[----:B------:R-:W-:-:S03]  /*80950*/  IMAD.HI.U32 R35, R28, 0x7f000001, R34 ;  /* 0x7f0000011c237827 */ /* 0x000fc600078e0022 */
[----:B------:R2:W-:Y:S01]  /*80960*/  STL [R1+0x11c], R123 ;  /* 0x00011c7b01007387 */ /* 0x0005e20000100800 */
[----:B------:R-:W-:Y:S02]  /*80970*/  IADD3 R34, PT, PT, R138, R114, RZ ;  /* 0x000000728a227210 */ /* 0x000fe40007ffe0ff */
[----:B0-----:R-:W-:Y:S02]  /*80980*/  @P2 IADD3 R75, PT, PT, R75, -0x7f000001, RZ ;  /* 0x80ffffff4b4b2810 */ /* 0x001fe40007ffe0ff */
[----:B-1----:R-:W-:Y:S02]  /*80990*/  @P3 IADD3 R64, PT, PT, R64, -0x7f000001, RZ ;  /* 0x80ffffff40403810 */ /* 0x002fe40007ffe0ff */
[----:B--2---:R-:W-:Y:S01]  /*809a0*/  @P4 IADD3 R123, PT, PT, R123, -0x7f000001, RZ ;  /* 0x80ffffff7b7b4810 */ /* 0x004fe20007ffe0ff */
[----:B------:R0:W-:Y:S04]  /*809b0*/  STL [R1+0x114], R75 ;  /* 0x0001144b01007387 */ /* 0x0001e80000100800 */
[----:B------:R1:W-:Y:S01]  /*809c0*/  STL [R1+0x118], R64 ;  /* 0x0001184001007387 */ /* 0x0003e20000100800 */
[----:B------:R-:W-:-:S03]  /*809d0*/  ISETP.GE.U32.AND P1, PT, R34, 0x7f000001, PT ;  /* 0x7f0000012200780c */ /* 0x000fc60003f26070 */
[----:B------:R2:W-:Y:S04]  /*809e0*/  STL [R1+0x11c], R123 ;  /* 0x00011c7b01007387 */ /* 0x0005e80000100800 */
[----:B------:R-:W3:Y:S01]  /*809f0*/  LD.E R76, desc[UR22][R12.64+0x1080] ;  /* 0x001080160c4c7980 */ /* 0x000ee2000c101900 */
[----:B------:R-:W-:-:S03]  /*80a00*/  ISETP.GE.U32.AND P0, PT, R124, 0x7f000001, PT ;  /* 0x7f0000017c00780c */ /* 0x000fc60003f06070 */
[----:B------:R-:W4:Y:S01]  /*80a10*/  LD.E R71, desc[UR22][R12.64+0x108c] ;  /* 0x00108c160c477980 */ /* 0x000f22000c101900 */
[----:B------:R-:W-:Y:S01]  /*80a20*/  ISETP.GE.U32.AND P2, PT, R126, 0x7f000001, PT ;  /* 0x7f0000017e00780c */ /* 0x000fe20003f46070 */
[----:B------:R-:W-:-:S04]  /*80a30*/  IMAD.WIDE.U32 R32, R74, R74, RZ ;  /* 0x0000004a4a207225 */ /* 0x000fc800078e00ff */
[----:B------:R-:W-:Y:S01]  /*80a40*/  IMAD.WIDE.U32 R30, R77, R77, RZ ;  /* 0x0000004d4d1e7225 */ /* 0x000fe200078e00ff */
[----:B0-----:R-:W3:Y:S04]  /*80a50*/  LD.E R75, desc[UR22][R12.64+0x1084] ;  /* 0x001084160c4b7980 */ /* 0x001ee8000c101900 */
[----:B-1----:R0:W3:Y:S01]  /*80a60*/  LD.E R64, desc[UR22][R12.64+0x1088] ;  /* 0x001088160c407980 */ /* 0x0020e2000c101900 */
[----:B------:R-:W-:Y:S01]  /*80a70*/  @P1 IADD3 R34, PT, PT, R34, -0x7f000001, RZ ;  /* 0x80ffffff22221810 */ /* 0x000fe20007ffe0ff */
[----:B------:R-:W-:Y:S01]  /*80a80*/  ISETP.GE.U32.AND P1, PT, R122, 0x7f000001, PT ;  /* 0x7f0000017a00780c */ /* 0x000fe20003f26070 */
[----:B------:R-:W-:Y:S02]  /*80a90*/  IADD3 R70, PT, PT, R3, R117, RZ ;  /* 0x0000007503467210 */ /* 0x000fe40007ffe0ff */
[----:B------:R-:W-:Y:S01]  /*80aa0*/  @P0 IADD3 R124, PT, PT, R124, -0x7f000001, RZ ;  /* 0x80ffffff7c7c0810 */ /* 0x000fe20007ffe0ff */
[----:B------:R-:W-:Y:S01]  /*80ab0*/  ISETP.GE.U32.AND P0, PT, R121, 0x7f000001, PT ;  /* 0x7f0000017900780c */ /* 0x000fe20003f06070 */
[----:B------:R-:W-:Y:S01]  /*80ac0*/  IMAD R129, R32, 0x7effffff, RZ ;  /* 0x7effffff20817824 */ /* 0x000fe200078e02ff */
[----:B------:R-:W-:Y:S01]  /*80ad0*/  @P2 IADD3 R126, PT, PT, R126, -0x7f000001, RZ ;  /* 0x80ffffff7e7e2810 */ /* 0x000fe20007ffe0ff */
[----:B------:R-:W-:Y:S01]  /*80ae0*/  IMAD R120, R30, 0x7effffff, RZ ;  /* 0x7effffff1e787824 */ /* 0x000fe200078e02ff */
[----:B------:R-:W-:Y:S01]  /*80af0*/  IADD3 R65, PT, PT, R0, R27, RZ ;  /* 0x0000001b00417210 */ /* 0x000fe20007ffe0ff */
[----:B------:R-:W-:-:S04]  /*80b00*/  IMAD.HI.U32 R129, R129, 0x7f000001, R32 ;  /* 0x7f00000181817827 */ /* 0x000fc800078e0020 */
[----:B------:R-:W-:-:S04]  /*80b10*/  IMAD.WIDE.U32 R32, R126, R126, RZ ;  /* 0x0000007e7e207225 */ /* 0x000fc800078e00ff */
[----:B------:R-:W-:-:S04]  /*80b20*/  IMAD.HI.U32 R120, R120, 0x7f000001, R30 ;  /* 0x7f00000178787827 */ /* 0x000fc800078e001e */
[----:B------:R-:W-:-:S04]  /*80b30*/  IMAD.WIDE.U32 R30, R124, R124, RZ ;  /* 0x0000007c7c1e7225 */ /* 0x000fc800078e00ff */
[----:B------:R-:W-:Y:S01]  /*80b40*/  IMAD R127, R32, 0x7effffff, RZ ;  /* 0x7effffff207f7824 */ /* 0x000fe200078e02ff */
[----:B------:R-:W-:Y:S01]  /*80b50*/  @P1 IADD3 R122, PT, PT, R122, -0x7f000001, RZ ;  /* 0x80ffffff7a7a1810 */ /* 0x000fe20007ffe0ff */
[----:B------:R-:W-:Y:S01]  /*80b60*/  ISETP.GE.U32.AND P3, PT, R70, 0x7f000001, PT ;  /* 0x7f0000014600780c */ /* 0x000fe20003f66070 */
[----:B------:R-:W-:Y:S01]  /*80b70*/  IMAD R131, R30, 0x7effffff, RZ ;  /* 0x7effffff1e837824 */ /* 0x000fe200078e02ff */
[----:B------:R-:W-:Y:S01]  /*80b80*/  @P0 IADD3 R121, PT, PT, R121, -0x7f000001, RZ ;  /* 0x80ffffff79790810 */ /* 0x000fe20007ffe0ff */
[----:B------:R-:W-:Y:S01]  /*80b90*/  ISETP.GE.U32.AND P4, PT, R65, 0x7f000001, PT ;  /* 0x7f0000014100780c */ /* 0x000fe20003f86070 */
[----:B0-----:R-:W-:-:S04]  /*80ba0*/  IMAD.WIDE.U32 R12, R34, R34, RZ ;  /* 0x00000022220c7225 */ /* 0x001fc800078e00ff */
[----:B------:R-:W-:-:S04]  /*80bb0*/  IMAD.HI.U32 R127, R127, 0x7f000001, R32 ;  /* 0x7f0000017f7f7827 */ /* 0x000fc800078e0020 */
[----:B------:R-:W-:Y:S01]  /*80bc0*/  IMAD.WIDE.U32 R32, R122, R119, RZ ;  /* 0x000000777a207225 */ /* 0x000fe200078e00ff */
[----:B------:R-:W3:Y:S03]  /*80bd0*/  LDL R125, [R1+0x110] ;  /* 0x00011000017d7983 */ /* 0x000ee60000100800 */
[----:B------:R-:W-:Y:S01]  /*80be0*/  IMAD.HI.U32 R131, R131, 0x7f000001, R30 ;  /* 0x7f00000183837827 */ /* 0x000fe200078e001e */
[----:B------:R-:W3:Y:S03]  /*80bf0*/  LDL R122, [R1+0x114] ;  /* 0x00011400017a7983 */ /* 0x000ee60000100800 */
[----:B------:R-:W-:Y:S01]  /*80c00*/  IMAD.WIDE.U32 R30, R121, R72, RZ ;  /* 0x00000048791e7225 */ /* 0x000fe200078e00ff */
[----:B------:R-:W3:Y:S03]  /*80c10*/  LDL R119, [R1+0x118] ;  /* 0x0001180001777983 */ /* 0x000ee60000100800 */
[----:B------:R-:W-:Y:S01]  /*80c20*/  IMAD R133, R12, 0x7effffff, RZ ;  /* 0x7effffff0c857824 */ /* 0x000fe200078e02ff */
[----:B------:R-:W3:Y:S03]  /*80c30*/  LDL R121, [R1+0x11c] ;  /* 0x00011c0001797983 */ /* 0x000ee60000100800 */
        /* <DEDUP_REMOVED lines=9> */
[----:B------:R-:W-:-:S04]  /*80cd0*/  IMAD.WIDE.U32 R28, R70, R70, RZ ;  /* 0x00000046461c7225 */ /* 0x000fc800078e00ff */
[----:B------:R-:W-:Y:S01]  /*80ce0*/  IMAD R132, R12, 0x7effffff, RZ ;  /* 0x7effffff0c847824 */ /* 0x000fe200078e02ff */
[----:B------:R-:W3:Y:S04]  /*80cf0*/  LDL.LU R3, [R1+0x3b0] ;  /* 0x0003b00001037983 */ /* 0x000ee80000300800 */
[----:B------:R-:W3:Y:S01]  /*80d00*/  LDL.LU R0, [R1+0x3ac] ;  /* 0x0003ac0001007983 */ /* 0x000ee20000300800 */
[----:B------:R-:W-:Y:S02]  /*80d10*/  IMAD R130, R28, 0x7effffff, RZ ;  /* 0x7effffff1c827824 */ /* 0x000fe400078e02ff */
[----:B------:R-:W-:Y:S01]  /*80d20*/  IMAD.HI.U32 R132, R132, 0x7f000001, R12 ;  /* 0x7f00000184847827 */ /* 0x000fe200078e000c */
[----:B------:R-:W-:Y:S02]  /*80d30*/  @P3 IADD3 R129, PT, PT, R129, -0x7f000001, RZ ;  /* 0x80ffffff81813810 */ /* 0x000fe40007ffe0ff */
[----:B------:R-:W-:-:S02]  /*80d40*/  @P4 IADD3 R35, PT, PT, R35, -0x7f000001, RZ ;  /* 0x80ffffff23234810 */ /* 0x000fc40007ffe0ff */
[----:B------:R-:W-:Y:S02]  /*80d50*/  @P5 IADD3 R133, PT, PT, R133, -0x7f000001, RZ ;  /* 0x80ffffff85855810 */ /* 0x000fe40007ffe0ff */
[----:B------:R-:W-:Y:S01]  /*80d60*/  @P6 IADD3 R131, PT, PT, R131, -0x7f000001, RZ ;  /* 0x80ffffff83836810 */ /* 0x000fe20007ffe0ff */
[----:B------:R-:W-:Y:S01]  /*80d70*/  ISETP.GE.U32.AND P3, PT, R68, 0x7f000001, PT ;  /* 0x7f0000014400780c */ /* 0x000fe20003f66070 */
[----:B------:R-:W-:Y:S01]  /*80d80*/  ISETP.GE.U32.AND P4, PT, R62, 0x7f000001, PT ;  /* 0x7f0000013e00780c */ /* 0x000fe20003f86070 */
[----:B------:R-:W-:Y:S01]  /*80d90*/  ISETP.GE.U32.AND P5, PT, R59, 0x7f000001, PT ;  /* 0x7f0000013b00780c */ /* 0x000fe20003fa6070 */
[----:B------:R-:W-:Y:S01]  /*80da0*/  ISETP.GE.U32.AND P6, PT, R58, 0x7f000001, PT ;  /* 0x7f0000013a00780c */ /* 0x000fe20003fc6070 */
[----:B------:R-:W3:Y:S01]  /*80db0*/  LDL.64 R12, [R1+0x100] ;  /* 0x00010000010c7983 */ /* 0x000ee20000100a00 */
        /* <DEDUP_REMOVED lines=16> */
[----:B--2---:R-:W-:Y:S02]  /*80ec0*/  IMAD R123, R30, 0x7effffff, RZ ;  /* 0x7effffff1e7b7824 */ /* 0x004fe400078e02ff */
        /* <DEDUP_REMOVED lines=199> */
[----:B------:R-:W3:Y:S04]  /*81b40*/  LDL.LU R132, [R1+0x390] ;  /* 0x0003900001847983 */ /* 0x000ee80000300800 */
[----:B------:R-:W3:Y:S01]  /*81b50*/  LDL.LU R138, [R1+0x370] ;  /* 0x00037000018a7983 */ /* 0x000ee20000300800 */
[----:B------:R-:W-:Y:S02]  /*81b60*/  @P0 IADD3 R75, PT, PT, R75, -0x7f000001, RZ ;  /* 0x80ffffff4b4b0810 */ /* 0x000fe40007ffe0ff */
[----:B------:R-:W-:Y:S02]  /*81b70*/  @P2 IADD3 R29, PT, PT, R29, -0x7f000001, RZ ;  /* 0x80ffffff1d1d2810 */ /* 0x000fe40007ffe0ff */
[----:B------:R-:W-:Y:S01]  /*81b80*/  IADD3 R71, PT, PT, R143, R71, RZ ;  /* 0x000000478f477210 */ /* 0x000fe20007ffe0ff */
[----:B------:R-:W-:Y:S01]  /*81b90*/  ISETP.GE.U32.AND P1, PT, R64, 0x7f000001, PT ;  /* 0x7f0000014000780c */ /* 0x000fe20003f26070 */
[----:B------:R-:W3:Y:S01]  /*81ba0*/  LDL.LU R143, [R1+0x374] ;  /* 0x00037400018f7983 */ /* 0x000ee20000300800 */
[----:B------:R-:W-:-:S02]  /*81bb0*/  IADD3 R29, PT, PT, R75, R29, RZ ;  /* 0x0000001d4b1d7210 */ /* 0x000fc40007ffe0ff */
        /* <DEDUP_REMOVED lines=168> */
[----:B------:R-:W-:Y:S01]  /*82640*/  @P0 IADD3 R127, PT, PT, R127, -0x7f000001, RZ ;  /* 0x80ffffff7f7f0810 */ /* 0x000fe20007ffe0ff */
[----:B------:R-:W-:Y:S01]  /*82650*/  ISETP.GE.U32.AND P1, PT, R73, 0x7f000001, PT ;  /* 0x7f0000014900780c */ /* 0x000fe20003f26070 */
[----:B------:R-:W-:Y:S01]  /*82660*/  IADD3 R68, PT, PT, R77, R77, RZ ;  /* 0x0000004d4d447210 */ /* 0x000fe20007ffe0ff */
[----:B------:R-:W4:Y:S01]  /*82670*/  LDL.LU R131, [R1+0x39c] ;  /* 0x00039c0001837983 */ /* 0x000f220000300800 */
[----:B------:R-:W-:Y:S01]  /*82680*/  IADD3 R29, PT, PT, R127, UR6, RZ ;  /* 0x000000067f1d7c10 */ /* 0x000fe2000fffe0ff */
[----:B------:R-:W-:-:S04]  /*82690*/  ISETP.GE.U32.AND P0, PT, R119, 0x7f000001, PT ;  /* 0x7f0000017700780c */ /* 0x000fc80003f06070 */
[----:B------:R-:W-:-:S05]  /*826a0*/  ISETP.GE.U32.AND P2, PT, R29, 0x7f000001, PT ;  /* 0x7f0000011d00780c */ /* 0x000fca0003f46070 */
[----:B------:R-:W-:-:S04]  /*826b0*/  @P1 IADD3 R73, PT, PT, R73, -0x7f000001, RZ ;  /* 0x80ffffff49491810 */ /* 0x000fc80007ffe0ff */
[----:B------:R-:W-:-:S04]  /*826c0*/  @P0 IADD3 R119, PT, PT, R119, -0x7f000001, RZ ;  /* 0x80ffffff77770810 */ /* 0x000fc80007ffe0ff */
        /* <DEDUP_REMOVED lines=20> */
[----:B------:R-:W4:Y:S03]  /*82810*/  LDL.LU R127, [R1+0x3a8] ;  /* 0x0003a800017f7983 */ /* 0x000f260000300800 */
        /* <DEDUP_REMOVED lines=649> */
[----:B------:R-:W-:Y:S04]  /*850b0*/  STL [R1+0x11c], R34 ;  /* 0x00011c2201007387 */ /* 0x000fe80000100800 */
[----:B------:R-:W2:Y:S01]  /*850c0*/  LDL R65, [R1+0x110] ;  /* 0x0001100001417983 */ /* 0x000ea20000100800 */
[----:B------:R-:W-:-:S03]  /*850d0*/  IADD3 R63, PT, PT, R68, R69, RZ ;  /* 0x00000045443f7210 */ /* 0x000fc60007ffe0ff */
[----:B------:R-:W3:Y:S04]  /*850e0*/  LD.E R120, desc[UR22][R12.64+0x1174] ;  /* 0x001174160c787980 */ /* 0x000ee8000c101900 */
[----:B------:R-:W4:Y:S04]  /*850f0*/  LD.E R74, desc[UR22][R12.64+0x1178] ;  /* 0x001178160c4a7980 */ /* 0x000f28000c101900 */
[----:B0-----:R-:W2:Y:S04]  /*85100*/  LD.E R28, desc[UR22][R12.64+0x1170] ;  /* 0x001170160c1c7980 */ /* 0x001ea8000c101900 */
[----:B------:R0:W3:Y:S01]  /*85110*/  LD.E R119, desc[UR22][R12.64+0x117c] ;  /* 0x00117c160c777980 */ /* 0x0000e2000c101900 */
[----:B------:R-:W-:-:S13]  /*85120*/  ISETP.GE.U32.AND P0, PT, R63, 0x7f000001, PT ;  /* 0x7f0000013f00780c */ /* 0x000fda0003f06070 */
[----:B------:R-:W-:-:S05]  /*85130*/  @P0 IADD3 R63, PT, PT, R63, -0x7f000001, RZ ;  /* 0x80ffffff3f3f0810 */ /* 0x000fca0007ffe0ff */
[----:B------:R-:W-:Y:S01]  /*85140*/  ISETP.GE.U32.AND P0, PT, R63, R138, PT ;  /* 0x0000008a3f00720c */ /* 0x000fe20003f06070 */
[----:B------:R-:W-:-:S12]  /*85150*/  IADD3 R63, PT, PT, -R138, R63, RZ ;  /* 0x0000003f8a3f7210 */ /* 0x000fd80007ffe1ff */
[----:B------:R-:W-:Y:S02]  /*85160*/  @!P0 IADD3 R63, PT, PT, R63, 0x7f000001, RZ ;  /* 0x7f0000013f3f8810 */ /* 0x000fe40007ffe0ff */
[----:B------:R-:W-:Y:S02]  /*85170*/  IADD3 R58, PT, PT, R36, R2, RZ ;  /* 0x00000002243a7210 */ /* 0x000fe40007ffe0ff */
[----:B------:R-:W-:Y:S02]  /*85180*/  IADD3 R68, PT, PT, R10, R4, RZ ;  /* 0x000000040a447210 */ /* 0x000fe40007ffe0ff */
        /* <DEDUP_REMOVED lines=8> */
[----:B--2---:R-:W-:Y:S01]  /*85210*/  IMAD.WIDE.U32 R28, R28, R63, RZ ;  /* 0x0000003f1c1c7225 */ /* 0x004fe200078e00ff */
[----:B------:R-:W2:Y:S04]  /*85220*/  LDL.LU R0, [R1+0xc00] ;  /* 0x000c000001007983 */ /* 0x000ea80000300800 */
[----:B------:R-:W2:Y:S04]  /*85230*/  LDL.LU R3, [R1+0xc04] ;  /* 0x000c040001037983 */ /* 0x000ea80000300800 */
[----:B------:R-:W2:Y:S01]  /*85240*/  LDL.LU R36, [R1+0xc0c] ;  /* 0x000c0c0001247983 */ /* 0x000ea20000300800 */
[----:B0-----:R-:W-:-:S03]  /*85250*/  IMAD R12, R28, 0x7effffff, RZ ;  /* 0x7effffff1c0c7824 */ /* 0x001fc600078e02ff */
[----:B------:R0:W-:Y:S04]  /*85260*/  STL [R1+0xc14], R8 ;  /* 0x000c140801007387 */ /* 0x0001e80000100800 */
[----:B------:R1:W-:Y:S04]  /*85270*/  STL [R1+0xc10], R7 ;  /* 0x000c100701007387 */ /* 0x0003e80000100800 */
[----:B------:R-:W2:Y:S01]  /*85280*/  LDL.LU R10, [R1+0xc08] ;  /* 0x000c0800010a7983 */ /* 0x000ea20000300800 */
[----:B------:R-:W-:-:S05]  /*85290*/  IMAD.HI.U32 R12, R12, 0x7f000001, R28 ;  /* 0x7f0000010c0c7827 */ /* 0x000fca00078e001c */
[----:B------:R-:W-:Y:S01]  /*852a0*/  ISETP.GE.U32.AND P0, PT, R12, 0x7f000001, PT ;  /* 0x7f0000010c00780c */ /* 0x000fe20003f06070 */
[----:B------:R-:W-:Y:S01]  /*852b0*/  ISETP.GE.U32.AND P4, PT, R121, 0x7f000001, PT ;  /* 0x7f0000017900780c */ /* 0x000fe20003f86070 */
[----:B------:R-:W-:Y:S02]  /*852c0*/  @P1 IADD3 R64, PT, PT, R64, -0x7f000001, RZ ;  /* 0x80ffffff40401810 */ /* 0x000fe40007ffe0ff */
[----:B------:R-:W-:Y:S02]  /*852d0*/  @P2 IADD3 R62, PT, PT, R62, -0x7f000001, RZ ;  /* 0x80ffffff3e3e2810 */ /* 0x000fe40007ffe0ff */
[----:B------:R-:W-:Y:S01]  /*852e0*/  @P3 IADD3 R59, PT, PT, R59, -0x7f000001, RZ ;  /* 0x80ffffff3b3b3810 */ /* 0x000fe20007ffe0ff */
[----:B------:R0:W-:Y:S04]  /*852f0*/  STL [R1+0xc00], R2 ;  /* 0x000c000201007387 */ /* 0x0001e80000100800 */
[----:B------:R1:W-:Y:S04]  /*85300*/  STL [R1+0xc0c], R6 ;  /* 0x000c0c0601007387 */ /* 0x0003e80000100800 */
[----:B------:R3:W-:Y:S04]  /*85310*/  STL [R1+0xc04], R4 ;  /* 0x000c040401007387 */ /* 0x0007e80000100800 */
[----:B0-----:R-:W2:Y:S04]  /*85320*/  LDL R8, [R1+0x31c] ;  /* 0x00031c0001087983 */ /* 0x001ea80000100800 */
[----:B-1----:R-:W2:Y:S01]  /*85330*/  LDL R7, [R1+0x2bc] ;  /* 0x0002bc0001077983 */ /* 0x002ea20000100800 */
[----:B------:R-:W-:Y:S01]  /*85340*/  @P0 IADD3 R12, PT, PT, R12, -0x7f000001, RZ ;  /* 0x80ffffff0c0c0810 */ /* 0x000fe20007ffe0ff */
[----:B------:R-:W-:-:S04]  /*85350*/  IMAD.WIDE.U32 R30, R64, R64, RZ ;  /* 0x00000040401e7225 */ /* 0x000fc800078e00ff */
[----:B------:R-:W-:-:S04]  /*85360*/  IMAD.WIDE.U32 R32, R62, R62, RZ ;  /* 0x0000003e3e207225 */ /* 0x000fc800078e00ff */
[----:B------:R-:W-:Y:S01]  /*85370*/  IMAD.WIDE.U32 R34, R59, R59, RZ ;  /* 0x0000003b3b227225 */ /* 0x000fe200078e00ff */
[----:B------:R-:W-:Y:S02]  /*85380*/  @P4 IADD3 R121, PT, PT, R121, -0x7f000001, RZ ;  /* 0x80ffffff79794810 */ /* 0x000fe40007ffe0ff */
[----:B------:R-:W-:Y:S01]  /*85390*/  IADD3 R65, PT, PT, R12, R65, RZ ;  /* 0x000000410c417210 */ /* 0x000fe20007ffe0ff */
[----:B------:R-:W2:Y:S04]  /*853a0*/  LDL R2, [R1+0x624] ;  /* 0x0006240001027983 */ /* 0x000ea80000100800 */
[----:B------:R-:W2:Y:S04]  /*853b0*/  LDL R6, [R1+0x314] ;  /* 0x0003140001067983 */ /* 0x000ea80000100800 */
[----:B------:R0:W-:Y:S04]  /*853c0*/  STL [R1+0x110], R65 ;  /* 0x0001104101007387 */ /* 0x0001e80000100800 */
[----:B------:R-:W2:Y:S04]  /*853d0*/  LDL R69, [R1+0x114] ;  /* 0x0001140001457983 */ /* 0x000ea80000100800 */
[----:B------:R-:W2:Y:S04]  /*853e0*/  LDL R70, [R1+0x118] ;  /* 0x0001180001467983 */ /* 0x000ea80000100800 */
[----:B------:R-:W2:Y:S04]  /*853f0*/  LDL R71, [R1+0x11c] ;  /* 0x00011c0001477983 */ /* 0x000ea80000100800 */
[----:B------:R-:W2:Y:S01]  /*85400*/  LDL.64 R12, [R1+0x100] ;  /* 0x00010000010c7983 */ /* 0x000ea20000100a00 */
[----:B------:R-:W-:-:S03]  /*85410*/  ISETP.GE.U32.AND P0, PT, R58, 0x7f000001, PT ;  /* 0x7f0000013a00780c */ /* 0x000fc60003f06070 */
[----:B---3--:R-:W3:Y:S10]  /*85420*/  LDL R4, [R1+0x310] ;  /* 0x0003100001047983 */ /* 0x008ef40000100800 */
        /* <DEDUP_REMOVED lines=16> */
[----:B------:R-:W-:Y:S01]  /*85530*/  @P0 IADD3 R75, PT, PT, R75, -0x7f000001, RZ ;  /* 0x80ffffff4b4b0810 */ /* 0x000fe20007ffe0ff */
[----:B------:R-:W-:Y:S02]  /*85540*/  ISETP.GE.U32.AND P0, PT, R72, 0x7f000001, PT ;  /* 0x7f0000014800780c */ /* 0x000fe40003f06070 */
[----:B------:R-:W-:Y:S01]  /*85550*/  IMAD.WIDE.U32 R30, R121, R121, RZ ;  /* 0x00000079791e7225 */ /* 0x000fe200078e00ff */
[----:B------:R-:W-:Y:S01]  /*85560*/  ISETP.GE.U32.AND P1, PT, R73, 0x7f000001, PT ;  /* 0x7f0000014900780c */ /* 0x000fe20003f26070 */
[----:B------:R-:W-:Y:S01]  /*85570*/  ISETP.GE.U32.AND P2, PT, R32, 0x7f000001, PT ;  /* 0x7f0000012000780c */ /* 0x000fe20003f46070 */
[----:B------:R-:W-:Y:S01]  /*85580*/  ISETP.GE.U32.AND P3, PT, R34, 0x7f000001, PT ;  /* 0x7f0000012200780c */ /* 0x000fe20003f66070 */
[----:B------:R-:W-:-:S04]  /*85590*/  IMAD R122, R30, 0x7effffff, RZ ;  /* 0x7effffff1e7a7824 */ /* 0x000fc800078e02ff */
[----:B------:R-:W-:-:S04]  /*855a0*/  IMAD.HI.U32 R122, R122, 0x7f000001, R30 ;  /* 0x7f0000017a7a7827 */ /* 0x000fc800078e001e */
[----:B------:R-:W-:Y:S01]  /*855b0*/  IMAD.WIDE.U32 R28, R75, R58, RZ ;  /* 0x0000003a4b1c7225 */ /* 0x000fe200078e00ff */
[----:B------:R-:W-:Y:S01]  /*855c0*/  @P0 IADD3 R72, PT, PT, R72, -0x7f000001, RZ ;  /* 0x80ffffff48480810 */ /* 0x000fe20007ffe0ff */
[----:B------:R-:W-:Y:S01]  /*855d0*/  ISETP.GE.U32.AND P0, PT, R122, 0x7f000001, PT ;  /* 0x7f0000017a00780c */ /* 0x000fe20003f06070 */
[----:B------:R-:W-:Y:S02]  /*855e0*/  @P1 IADD3 R73, PT, PT, R73, -0x7f000001, RZ ;  /* 0x80ffffff49491810 */ /* 0x000fe40007ffe0ff */
[----:B------:R-:W-:Y:S02]  /*855f0*/  @P2 IADD3 R32, PT, PT, R32, -0x7f000001, RZ ;  /* 0x80ffffff20202810 */ /* 0x000fe40007ffe0ff */
[----:B------:R-:W-:Y:S01]  /*85600*/  @P3 IADD3 R34, PT, PT, R34, -0x7f000001, RZ ;  /* 0x80ffffff22223810 */ /* 0x000fe20007ffe0ff */
[----:B------:R-:W-:Y:S02]  /*85610*/  IMAD R58, R28, 0x7effffff, RZ ;  /* 0x7effffff1c3a7824 */ /* 0x000fe400078e02ff */
[----:B------:R-:W-:-:S04]  /*85620*/  IMAD.WIDE.U32 R30, R73, R64, RZ ;  /* 0x00000040491e7225 */ /* 0x000fc800078e00ff */
[----:B------:R-:W-:-:S04]  /*85630*/  IMAD.WIDE.U32 R32, R32, R62, RZ ;  /* 0x0000003e20207225 */ /* 0x000fc800078e00ff */
[----:B------:R-:W-:-:S04]  /*85640*/  IMAD.WIDE.U32 R34, R34, R59, RZ ;  /* 0x0000003b22227225 */ /* 0x000fc800078e00ff */
[----:B------:R-:W-:Y:S01]  /*85650*/  IMAD.HI.U32 R58, R58, 0x7f000001, R28 ;  /* 0x7f0000013a3a7827 */ /* 0x000fe200078e001c */
[----:B------:R-:W-:-:S03]  /*85660*/  IADD3 R75, PT, PT, R130, R42, RZ ;  /* 0x0000002a824b7210 */ /* 0x000fc60007ffe0ff */
[----:B------:R-:W-:-:S04]  /*85670*/  IMAD.WIDE.U32 R28, R72, R68, RZ ;  /* 0x00000044481c7225 */ /* 0x000fc800078e00ff */
[----:B------:R-:W-:Y:S01]  /*85680*/  IMAD R64, R30, 0x7effffff, RZ ;  /* 0x7effffff1e407824 */ /* 0x000fe200078e02ff */
[----:B------:R-:W-:Y:S01]  /*85690*/  IADD3 R77, PT, PT, R131, R40, RZ ;  /* 0x00000028834d7210 */ /* 0x000fe20007ffe0ff */
[----:B------:R-:W-:Y:S01]  /*856a0*/  IMAD R68, R32, 0x7effffff, RZ ;  /* 0x7effffff20447824 */ /* 0x000fe200078e02ff */
[----:B------:R-:W-:Y:S01]  /*856b0*/  IADD3 R76, PT, PT, R133, R43, RZ ;  /* 0x0000002b854c7210 */ /* 0x000fe20007ffe0ff */
[----:B------:R-:W-:Y:S01]  /*856c0*/  IMAD R59, R34, 0x7effffff, RZ ;  /* 0x7effffff223b7824 */ /* 0x000fe200078e02ff */
[----:B------:R-:W-:Y:S01]  /*856d0*/  @P0 IADD3 R122, PT, PT, R122, -0x7f000001, RZ ;  /* 0x80ffffff7a7a0810 */ /* 0x000fe20007ffe0ff */
[----:B------:R-:W-:Y:S01]  /*856e0*/  IMAD.HI.U32 R64, R64, 0x7f000001, R30 ;  /* 0x7f00000140407827 */ /* 0x000fe200078e001e */
[----:B------:R-:W-:-:S03]  /*856f0*/  ISETP.GE.U32.AND P0, PT, R75, 0x7f000001, PT ;  /* 0x7f0000014b00780c */ /* 0x000fc60003f06070 */
[----:B------:R-:W-:Y:S02]  /*85700*/  IMAD R62, R28, 0x7effffff, RZ ;  /* 0x7effffff1c3e7824 */ /* 0x000fe400078e02ff */
[----:B------:R-:W-:Y:S01]  /*85710*/  IMAD.HI.U32 R68, R68, 0x7f000001, R32 ;  /* 0x7f00000144447827 */ /* 0x000fe200078e0020 */
[----:B------:R-:W-:-:S03]  /*85720*/  ISETP.GE.U32.AND P1, PT, R77, 0x7f000001, PT ;  /* 0x7f0000014d00780c */ /* 0x000fc60003f26070 */
[----:B------:R-:W-:-:S04]  /*85730*/  IMAD.WIDE.U32 R30, R120, R63, RZ ;  /* 0x0000003f781e7225 */ /* 0x000fc800078e00ff */
[----:B------:R-:W-:Y:S01]  /*85740*/  IMAD.HI.U32 R59, R59, 0x7f000001, R34 ;  /* 0x7f0000013b3b7827 */ /* 0x000fe200078e0022 */
[----:B------:R-:W-:-:S03]  /*85750*/  ISETP.GE.U32.AND P2, PT, R76, 0x7f000001, PT ;  /* 0x7f0000014c00780c */ /* 0x000fc60003f46070 */
[----:B----4-:R-:W-:Y:S01]  /*85760*/  IMAD.WIDE.U32 R32, R74, R63, RZ ;  /* 0x0000003f4a207225 */ /* 0x010fe200078e00ff */
[----:B------:R-:W-:-:S03]  /*85770*/  IADD3 R73, PT, PT, R132, R44, RZ ;  /* 0x0000002c84497210 */ /* 0x000fc60007ffe0ff */
[----:B------:R-:W-:-:S04]  /*85780*/  IMAD.WIDE.U32 R34, R119, R63, RZ ;  /* 0x0000003f77227225 */ /* 0x000fc800078e00ff */
[----:B------:R-:W-:-:S04]  /*85790*/  IMAD.HI.U32 R62, R62, 0x7f000001, R28 ;  /* 0x7f0000013e3e7827 */ /* 0x000fc800078e001c */
[----:B------:R-:W-:Y:S02]  /*857a0*/  IMAD R74, R30, 0x7effffff, RZ ;  /* 0x7effffff1e4a7824 */ /* 0x000fe400078e02ff */
[----:B------:R-:W-:-:S04]  /*857b0*/  IMAD.WIDE.U32 R28, R122, R121, RZ ;  /* 0x000000797a1c7225 */ /* 0x000fc800078e00ff */
[----:B------:R-:W-:Y:S02]  /*857c0*/  IMAD R119, R32, 0x7effffff, RZ ;  /* 0x7effffff20777824 */ /* 0x000fe400078e02ff */
[----:B------:R-:W-:Y:S01]  /*857d0*/  IMAD R121, R34, 0x7effffff, RZ ;  /* 0x7effffff22797824 */ /* 0x000fe200078e02ff */
[----:B------:R-:W-:Y:S01]  /*857e0*/  ISETP.GE.U32.AND P3, PT, R73, 0x7f000001, PT ;  /* 0x7f0000014900780c */ /* 0x000fe20003f66070 */
[----:B------:R-:W-:-:S04]  /*857f0*/  IMAD.HI.U32 R74, R74, 0x7f000001, R30 ;  /* 0x7f0000014a4a7827 */ /* 0x000fc800078e001e */
        /* <DEDUP_REMOVED lines=9> */
[----:B------:R-:W-:Y:S01]  /*85890*/  @P3 IADD3 R73, PT, PT, R73, -0x7f000001, RZ ;  /* 0x80ffffff49493810 */ /* 0x000fe20007ffe0ff */
[----:B------:R-:W-:-:S02]  /*858a0*/  ISETP.GE.U32.AND P3, PT, R65, 0x7f000001, PT ;  /* 0x7f0000014100780c */ /* 0x000fc40003f66070 */
[----:B------:R-:W-:Y:S02]  /*858b0*/  ISETP.GE.U32.AND P4, PT, R72, 0x7f000001, PT ;  /* 0x7f0000014800780c */ /* 0x000fe40003f86070 */
[----:B------:R-:W-:Y:S02]  /*858c0*/  IMAD.WIDE.U32 R34, R73, R73, RZ ;  /* 0x0000004949227225 */ /* 0x000fe400078e00ff */
[----:B------:R-:W-:Y:S02]  /*858d0*/  @P0 IADD3 R74, PT, PT, R74, -0x7f000001, RZ ;  /* 0x80ffffff4a4a0810 */ /* 0x000fe40007ffe0ff */
[----:B------:R-:W-:Y:S02]  /*858e0*/  @P1 IADD3 R119, PT, PT, R119, -0x7f000001, RZ ;  /* 0x80ffffff77771810 */ /* 0x000fe40007ffe0ff */
[----:B------:R-:W-:Y:S01]  /*858f0*/  @P2 IADD3 R121, PT, PT, R121, -0x7f000001, RZ ;  /* 0x80ffffff79792810 */ /* 0x000fe20007ffe0ff */
[----:B------:R-:W-:Y:S02]  /*85900*/  IMAD R123, R34, 0x7effffff, RZ ;  /* 0x7effffff227b7824 */ /* 0x000fe400078e02ff */
[----:B------:R-:W-:-:S02]  /*85910*/  IMAD R63, R28, 0x7effffff, RZ ;  /* 0x7effffff1c3f7824 */ /* 0x000fc400078e02ff */
[----:B------:R-:W-:Y:S01]  /*85920*/  IMAD.HI.U32 R34, R123, 0x7f000001, R34 ;  /* 0x7f0000017b227827 */ /* 0x000fe200078e0022 */
[----:B------:R-:W-:Y:S02]  /*85930*/  IADD3 R123, PT, PT, R136, R47, RZ ;  /* 0x0000002f887b7210 */ /* 0x000fe40007ffe0ff */
[----:B------:R-:W-:Y:S02]  /*85940*/  IADD3 R35, PT, PT, R134, R46, RZ ;  /* 0x0000002e86237210 */ /* 0x000fe40007ffe0ff */
[----:B0-----:R-:W-:Y:S02]  /*85950*/  @P3 IADD3 R65, PT, PT, R65, -0x7f000001, RZ ;  /* 0x80ffffff41413810 */ /* 0x001fe40007ffe0ff */
[----:B------:R-:W-:Y:S01]  /*85960*/  @P4 IADD3 R72, PT, PT, R72, -0x7f000001, RZ ;  /* 0x80ffffff48484810 */ /* 0x000fe20007ffe0ff */
[----:B------:R-:W-:Y:S01]  /*85970*/  IMAD.HI.U32 R63, R63, 0x7f000001, R28 ;  /* 0x7f0000013f3f7827 */ /* 0x000fe200078e001c */
[----:B------:R-:W-:-:S03]  /*85980*/  ISETP.GE.U32.AND P0, PT, R123, 0x7f000001, PT ;  /* 0x7f0000017b00780c */ /* 0x000fc60003f06070 */
[----:B------:R-:W-:Y:S01]  /*85990*/  IMAD.WIDE.U32 R28, R77, R77, RZ ;  /* 0x0000004d4d1c7225 */ /* 0x000fe200078e00ff */
[----:B------:R-:W-:-:S03]  /*859a0*/  ISETP.GE.U32.AND P1, PT, R35, 0x7f000001, PT ;  /* 0x7f0000012300780c */ /* 0x000fc60003f26070 */
[----:B------:R-:W-:Y:S01]  /*859b0*/  IMAD R120, R28, 0x7effffff, RZ ;  /* 0x7effffff1c787824 */ /* 0x000fe200078e02ff */
[----:B------:R-:W-:Y:S01]  /*859c0*/  STL [R1+0x110], R65 ;  /* 0x0001104101007387 */ /* 0x000fe20000100800 */
[----:B------:R-:W-:-:S04]  /*859d0*/  IMAD.WIDE.U32 R30, R75, R75, RZ ;  /* 0x0000004b4b1e7225 */ /* 0x000fc800078e00ff */
[----:B------:R-:W-:-:S04]  /*859e0*/  IMAD.HI.U32 R120, R120, 0x7f000001, R28 ;  /* 0x7f00000178787827 */ /* 0x000fc800078e001c */
[----:B------:R-:W-:-:S04]  /*859f0*/  IMAD.WIDE.U32 R32, R76, R76, RZ ;  /* 0x0000004c4c207225 */ /* 0x000fc800078e00ff */
[----:B------:R-:W-:Y:S01]  /*85a00*/  IMAD R122, R30, 0x7effffff, RZ ;  /* 0x7effffff1e7a7824 */ /* 0x000fe200078e02ff */
[----:B------:R-:W-:Y:S01]  /*85a10*/  @P0 IADD3 R123, PT, PT, R123, -0x7f000001, RZ ;  /* 0x80ffffff7b7b0810 */ /* 0x000fe20007ffe0ff */
[----:B------:R-:W-:Y:S01]  /*85a20*/  ISETP.GE.U32.AND P0, PT, R120, 0x7f000001, PT ;  /* 0x7f0000017800780c */ /* 0x000fe20003f06070 */
[----:B------:R-:W-:Y:S01]  /*85a30*/  @P1 IADD3 R35, PT, PT, R35, -0x7f000001, RZ ;  /* 0x80ffffff23231810 */ /* 0x000fe20007ffe0ff */
[----:B------:R-:W-:Y:S02]  /*85a40*/  IMAD R126, R32, 0x7effffff, RZ ;  /* 0x7effffff207e7824 */ /* 0x000fe400078e02ff */
[----:B------:R-:W-:-:S04]  /*85a50*/  IMAD.HI.U32 R122, R122, 0x7f000001, R30 ;  /* 0x7f0000017a7a7827 */ /* 0x000fc800078e001e */
[----:B------:R-:W-:-:S04]  /*85a60*/  IMAD.WIDE.U32 R28, R72, R72, RZ ;  /* 0x00000048481c7225 */ /* 0x000fc800078e00ff */
[----:B------:R-:W-:-:S04]  /*85a70*/  IMAD.HI.U32 R126, R126, 0x7f000001, R32 ;  /* 0x7f0000017e7e7827 */ /* 0x000fc800078e0020 */
[----:B------:R-:W-:Y:S02]  /*85a80*/  IMAD R131, R28, 0x7effffff, RZ ;  /* 0x7effffff1c837824 */ /* 0x000fe400078e02ff */
[----:B------:R-:W-:Y:S01]  /*85a90*/  IMAD.WIDE.U32 R30, R123, R123, RZ ;  /* 0x0000007b7b1e7225 */ /* 0x000fe200078e00ff */
[----:B------:R-:W-:-:S03]  /*85aa0*/  ISETP.GE.U32.AND P1, PT, R122, 0x7f000001, PT ;  /* 0x7f0000017a00780c */ /* 0x000fc60003f26070 */
[----:B------:R-:W-:-:S04]  /*85ab0*/  IMAD.HI.U32 R131, R131, 0x7f000001, R28 ;  /* 0x7f00000183837827 */ /* 0x000fc800078e001c */
[----:B------:R-:W-:Y:S01]  /*85ac0*/  IMAD R130, R30, 0x7effffff, RZ ;  /* 0x7effffff1e827824 */ /* 0x000fe200078e02ff */
[----:B------:R-:W-:Y:S01]  /*85ad0*/  @P0 IADD3 R120, PT, PT, R120, -0x7f000001, RZ ;  /* 0x80ffffff78780810 */ /* 0x000fe20007ffe0ff */
[----:B------:R-:W-:Y:S02]  /*85ae0*/  ISETP.GE.U32.AND P0, PT, R126, 0x7f000001, PT ;  /* 0x7f0000017e00780c */ /* 0x000fe40003f06070 */
[----:B------:R-:W-:-:S04]  /*85af0*/  IMAD.HI.U32 R130, R130, 0x7f000001, R30 ;  /* 0x7f00000182827827 */ /* 0x000fc800078e001e */
[----:B------:R-:W-:Y:S01]  /*85b00*/  IMAD.WIDE.U32 R30, R120, R77, RZ ;  /* 0x0000004d781e7225 */ /* 0x000fe200078e00ff */
[----:B------:R-:W-:Y:S01]  /*85b10*/  ISETP.GE.U32.AND P6, PT, R130, 0x7f000001, PT ;  /* 0x7f0000018200780c */ /* 0x000fe20003fc6070 */
[----:B------:R-:W-:-:S05]  /*85b20*/  @P1 IADD3 R122, PT, PT, R122, -0x7f000001, RZ ;  /* 0x80ffffff7a7a1810 */ /* 0x000fca0007ffe0ff */
[----:B------:R-:W-:-:S07]  /*85b30*/  @P0 IADD3 R126, PT, PT, R126, -0x7f000001, RZ ;  /* 0x80ffffff7e7e0810 */ /* 0x000fce0007ffe0ff */
[----:B------:R-:W-:Y:S02]  /*85b40*/  @P6 IADD3 R130, PT, PT, R130, -0x7f000001, RZ ;  /* 0x80ffffff82826810 */ /* 0x000fe40007ffe0ff */
[----:B--2---:R-:W-:Y:S02]  /*85b50*/  IADD3 R69, PT, PT, R74, R69, RZ ;  /* 0x000000454a457210 */ /* 0x004fe40007ffe0ff */
[----:B------:R-:W-:Y:S02]  /*85b60*/  IADD3 R70, PT, PT, R119, R70, RZ ;  /* 0x0000004677467210 */ /* 0x000fe40007ffe0ff */
[----:B------:R-:W-:Y:S01]  /*85b70*/  IADD3 R71, PT, PT, R121, R71, RZ ;  /* 0x0000004779477210 */ /* 0x000fe20007ffe0ff */
[----:B------:R-:W-:Y:S02]  /*85b80*/  ISETP.GE.U32.AND P2, PT, R69, 0x7f000001, PT ;  /* 0x7f0000014500780c */ /* 0x000fe40003f46070 */
[----:B------:R-:W-:Y:S02]  /*85b90*/  ISETP.GE.U32.AND P3, PT, R70, 0x7f000001, PT ;  /* 0x7f0000014600780c */ /* 0x000fe40003f66070 */
[----:B------:R-:W-:Y:S01]  /*85ba0*/  ISETP.GE.U32.AND P4, PT, R71, 0x7f000001, PT ;  /* 0x7f0000014700780c */ /* 0x000fe20003f86070 */
[----:B------:R-:W-:Y:S01]  /*85bb0*/  IADD3 R119, PT, PT, R143, R49, RZ ;  /* 0x000000318f777210 */ /* 0x000fe20007ffe0ff */
[----:B------:R0:W-:Y:S04]  /*85bc0*/  STL [R1+0x114], R69 ;  /* 0x0001144501007387 */ /* 0x0001e80000100800 */
[----:B------:R1:W-:Y:S04]  /*85bd0*/  STL [R1+0x118], R70 ;  /* 0x0001184601007387 */ /* 0x0003e80000100800 */
[----:B------:R2:W-:Y:S01]  /*85be0*/  STL [R1+0x11c], R71 ;  /* 0x00011c4701007387 */ /* 0x0005e20000100800 */
[----:B------:R-:W-:-:S02]  /*85bf0*/  IADD3 R74, PT, PT, R138, R9, RZ ;  /* 0x000000098a4a7210 */ /* 0x000fc40007ffe0ff */
[----:B0-----:R-:W-:Y:S02]  /*85c00*/  @P2 IADD3 R69, PT, PT, R69, -0x7f000001, RZ ;  /* 0x80ffffff45452810 */ /* 0x001fe40007ffe0ff */
[----:B-1----:R-:W-:Y:S01]  /*85c10*/  @P3 IADD3 R70, PT, PT, R70, -0x7f000001, RZ ;  /* 0x80ffffff46463810 */ /* 0x002fe20007ffe0ff */
[----:B------:R-:W-:Y:S01]  /*85c20*/  ISETP.GE.U32.AND P2, PT, R125, 0x7f000001, PT ;  /* 0x7f0000017d00780c */ /* 0x000fe20003f46070 */
[----:B--2---:R-:W-:Y:S01]  /*85c30*/  @P4 IADD3 R71, PT, PT, R71, -0x7f000001, RZ ;  /* 0x80ffffff47474810 */ /* 0x004fe20007ffe0ff */
[----:B------:R-:W-:Y:S01]  /*85c40*/  ISETP.GE.U32.AND P3, PT, R119, 0x7f000001, PT ;  /* 0x7f0000017700780c */ /* 0x000fe20003f66070 */
[----:B------:R-:W-:Y:S04]  /*85c50*/  STL [R1+0x114], R69 ;  /* 0x0001144501007387 */ /* 0x000fe80000100800 */
[----:B------:R0:W-:Y:S04]  /*85c60*/  STL [R1+0x118], R70 ;  /* 0x0001184601007387 */ /* 0x0001e80000100800 */
[----:B------:R1:W-:Y:S04]  /*85c70*/  STL [R1+0x11c], R71 ;  /* 0x00011c4701007387 */ /* 0x0003e80000100800 */
[----:B------:R-:W2:Y:S04]  /*85c80*/  LD.E R121, desc[UR22][R12.64+0x1180] ;  /* 0x001180160c797980 */ /* 0x000ea8000c101900 */
[----:B------:R-:W4:Y:S01]  /*85c90*/  LD.E R65, desc[UR22][R12.64+0x1188] ;  /* 0x001188160c417980 */ /* 0x000f22000c101900 */
[----:B------:R-:W-:-:S03]  /*85ca0*/  ISETP.GE.U32.AND P4, PT, R74, 0x7f000001, PT ;  /* 0x7f0000014a00780c */ /* 0x000fc60003f86070 */
[----:B------:R-:W2:Y:S04]  /*85cb0*/  LDL R124, [R1+0x110] ;  /* 0x00011000017c7983 */ /* 0x000ea80000100800 */
[----:B------:R-:W2:Y:S04]  /*85cc0*/  LDL R120, [R1+0x114] ;  /* 0x0001140001787983 */ /* 0x000ea80000100800 */
[----:B------:R-:W2:Y:S04]  /*85cd0*/  LDL R77, [R1+0x118] ;  /* 0x00011800014d7983 */ /* 0x000ea80000100800 */
[----:B0-----:R-:W2:Y:S04]  /*85ce0*/  LD.E R70, desc[UR22][R12.64+0x118c] ;  /* 0x00118c160c467980 */ /* 0x001ea8000c101900 */
[----:B-1----:R0:W2:Y:S01]  /*85cf0*/  LD.E R71, desc[UR22][R12.64+0x1184] ;  /* 0x001184160c477980 */ /* 0x0020a2000c101900 */
[----:B------:R-:W-:-:S02]  /*85d00*/  @P2 IADD3 R125, PT, PT, R125, -0x7f000001, RZ ;  /* 0x80ffffff7d7d2810 */ /* 0x000fc40007ffe0ff */
[----:B------:R-:W-:Y:S01]  /*85d10*/  @P3 IADD3 R119, PT, PT, R119, -0x7f000001, RZ ;  /* 0x80ffffff77773810 */ /* 0x000fe20007ffe0ff */
[----:B0-----:R-:W-:-:S04]  /*85d20*/  IMAD.WIDE.U32 R12, R35, R35, RZ ;  /* 0x00000023230c7225 */ /* 0x001fc800078e00ff */
[----:B------:R-:W-:Y:S02]  /*85d30*/  IMAD R133, R12, 0x7effffff, RZ ;  /* 0x7effffff0c857824 */ /* 0x000fe400078e02ff */
[----:B------:R-:W-:-:S04]  /*85d40*/  IMAD.WIDE.U32 R32, R125, R125, RZ ;  /* 0x0000007d7d207225 */ /* 0x000fc800078e00ff */
[----:B------:R-:W-:-:S04]  /*85d50*/  IMAD.HI.U32 R133, R133, 0x7f000001, R12 ;  /* 0x7f00000185857827 */ /* 0x000fc800078e000c */
[----:B------:R-:W-:Y:S01]  /*85d60*/  IMAD.WIDE.U32 R12, R119, R119, RZ ;  /* 0x00000077770c7225 */ /* 0x000fe200078e00ff */
[----:B------:R-:W-:Y:S01]  /*85d70*/  ISETP.GE.U32.AND P3, PT, R34, 0x7f000001, PT ;  /* 0x7f0000012200780c */ /* 0x000fe20003f66070 */
[----:B------:R-:W-:Y:S02]  /*85d80*/  @P4 IADD3 R74, PT, PT, R74, -0x7f000001, RZ ;  /* 0x80ffffff4a4a4810 */ /* 0x000fe40007ffe0ff */
[----:B------:R-:W-:Y:S01]  /*85d90*/  IMAD R127, R32, 0x7effffff, RZ ;  /* 0x7effffff207f7824 */ /* 0x000fe200078e02ff */
[----:B------:R-:W-:Y:S01]  /*85da0*/  ISETP.GE.U32.AND P5, PT, R133, 0x7f000001, PT ;  /* 0x7f0000018500780c */ /* 0x000fe20003fa6070 */
[----:B------:R-:W-:Y:S01]  /*85db0*/  ISETP.GE.U32.AND P4, PT, R131, 0x7f000001, PT ;  /* 0x7f0000018300780c */ /* 0x000fe20003f86070 */
[----:B------:R-:W-:Y:S02]  /*85dc0*/  IMAD R129, R12, 0x7effffff, RZ ;  /* 0x7effffff0c817824 */ /* 0x000fe400078e02ff */
[----:B------:R-:W-:-:S04]  /*85dd0*/  IMAD.WIDE.U32 R28, R74, R74, RZ ;  /* 0x0000004a4a1c7225 */ /* 0x000fc800078e00ff */
[----:B------:R-:W-:-:S04]  /*85de0*/  IMAD.HI.U32 R127, R127, 0x7f000001, R32 ;  /* 0x7f0000017f7f7827 */ /* 0x000fc800078e0020 */
[----:B------:R-:W-:-:S04]  /*85df0*/  IMAD.HI.U32 R129, R129, 0x7f000001, R12 ;  /* 0x7f00000181817827 */ /* 0x000fc800078e000c */
[----:B------:R-:W-:Y:S02]  /*85e00*/  IMAD R132, R28, 0x7effffff, RZ ;  /* 0x7effffff1c847824 */ /* 0x000fe400078e02ff */
[----:B------:R-:W-:Y:S01]  /*85e10*/  IMAD.WIDE.U32 R32, R122, R75, RZ ;  /* 0x0000004b7a207225 */ /* 0x000fe200078e00ff */
[----:B------:R-:W-:-:S03]  /*85e20*/  ISETP.GE.U32.AND P1, PT, R127, 0x7f000001, PT ;  /* 0x7f0000017f00780c */ /* 0x000fc60003f26070 */
[----:B------:R-:W-:Y:S01]  /*85e30*/  IMAD R122, R30, 0x7effffff, RZ ;  /* 0x7effffff1e7a7824 */ /* 0x000fe200078e02ff */
[----:B------:R-:W-:Y:S01]  /*85e40*/  ISETP.GE.U32.AND P2, PT, R129, 0x7f000001, PT ;  /* 0x7f0000018100780c */ /* 0x000fe20003f46070 */
[----:B------:R-:W-:Y:S01]  /*85e50*/  @P3 IADD3 R34, PT, PT, R34, -0x7f000001, RZ ;  /* 0x80ffffff22223810 */ /* 0x000fe20007ffe0ff */
[----:B------:R-:W-:Y:S01]  /*85e60*/  IMAD.HI.U32 R132, R132, 0x7f000001, R28 ;  /* 0x7f00000184847827 */ /* 0x000fe200078e001c */
[----:B------:R-:W-:-:S03]  /*85e70*/  @P5 IADD3 R133, PT, PT, R133, -0x7f000001, RZ ;  /* 0x80ffffff85855810 */ /* 0x000fc60007ffe0ff */
[----:B------:R-:W-:Y:S01]  /*85e80*/  IMAD R69, R32, 0x7effffff, RZ ;  /* 0x7effffff20457824 */ /* 0x000fe200078e02ff */
[----:B------:R-:W-:Y:S01]  /*85e90*/  @P4 IADD3 R131, PT, PT, R131, -0x7f000001, RZ ;  /* 0x80ffffff83834810 */ /* 0x000fe20007ffe0ff */
[----:B------:R-:W-:-:S04]  /*85ea0*/  IMAD.WIDE.U32 R28, R126, R76, RZ ;  /* 0x0000004c7e1c7225 */ /* 0x000fc800078e00ff */
[----:B------:R-:W-:-:S04]  /*85eb0*/  IMAD.HI.U32 R122, R122, 0x7f000001, R30 ;  /* 0x7f0000017a7a7827 */ /* 0x000fc800078e001e */
[----:B------:R-:W-:-:S04]  /*85ec0*/  IMAD.WIDE.U32 R30, R34, R73, RZ ;  /* 0x00000049221e7225 */ /* 0x000fc800078e00ff */
[----:B------:R-:W-:-:S04]  /*85ed0*/  IMAD.HI.U32 R69, R69, 0x7f000001, R32 ;  /* 0x7f00000145457827 */ /* 0x000fc800078e0020 */
[----:B------:R-:W-:-:S04]  /*85ee0*/  IMAD.WIDE.U32 R34, R133, R35, RZ ;  /* 0x0000002385227225 */ /* 0x000fc800078e00ff */
[----:B------:R-:W-:Y:S02]  /*85ef0*/  IMAD R73, R28, 0x7effffff, RZ ;  /* 0x7effffff1c497824 */ /* 0x000fe400078e02ff */
[----:B------:R-:W-:-:S04]  /*85f00*/  IMAD.WIDE.U32 R32, R131, R72, RZ ;  /* 0x0000004883207225 */ /* 0x000fc800078e00ff */
[----:B------:R-:W-:Y:S01]  /*85f10*/  IMAD R76, R34, 0x7effffff, RZ ;  /* 0x7effffff224c7824 */ /* 0x000fe200078e02ff */
[----:B------:R-:W-:Y:S01]  /*85f20*/  @P1 IADD3 R127, PT, PT, R127, -0x7f000001, RZ ;  /* 0x80ffffff7f7f1810 */ /* 0x000fe20007ffe0ff */
[----:B------:R-:W-:-:S04]  /*85f30*/  IMAD.HI.U32 R73, R73, 0x7f000001, R28 ;  /* 0x7f00000149497827 */ /* 0x000fc800078e001c */
[----:B------:R-:W-:Y:S02]  /*85f40*/  IMAD R134, R32, 0x7effffff, RZ ;  /* 0x7effffff20867824 */ /* 0x000fe400078e02ff */
[----:B------:R-:W-:-:S04]  /*85f50*/  IMAD.WIDE.U32 R28, R130, R123, RZ ;  /* 0x0000007b821c7225 */ /* 0x000fc800078e00ff */
[----:B------:R-:W-:Y:S01]  /*85f60*/  IMAD R72, R30, 0x7effffff, RZ ;  /* 0x7effffff1e487824 */ /* 0x000fe200078e02ff */
[----:B------:R-:W-:Y:S01]  /*85f70*/  @P2 IADD3 R129, PT, PT, R129, -0x7f000001, RZ ;  /* 0x80ffffff81812810 */ /* 0x000fe20007ffe0ff */
[----:B------:R-:W-:-:S04]  /*85f80*/  IMAD.HI.U32 R76, R76, 0x7f000001, R34 ;  /* 0x7f0000014c4c7827 */ /* 0x000fc800078e0022 */
[----:B------:R-:W-:-:S04]  /*85f90*/  IMAD.HI.U32 R134, R134, 0x7f000001, R32 ;  /* 0x7f00000186867827 */ /* 0x000fc800078e0020 */
[----:B------:R-:W-:Y:S02]  /*85fa0*/  IMAD R35, R28, 0x7effffff, RZ ;  /* 0x7effffff1c237824 */ /* 0x000fe400078e02ff */
[----:B------:R-:W-:-:S04]  /*85fb0*/  IMAD.WIDE.U32 R32, R127, R125, RZ ;  /* 0x0000007d7f207225 */ /* 0x000fc800078e00ff */
[----:B------:R-:W-:-:S04]  /*85fc0*/  IMAD.HI.U32 R72, R72, 0x7f000001, R30 ;  /* 0x7f00000148487827 */ /* 0x000fc800078e001e */
[----:B------:R-:W-:-:S04]  /*85fd0*/  IMAD.WIDE.U32 R30, R129, R119, RZ ;  /* 0x00000077811e7225 */ /* 0x000fc800078e00ff */
[----:B------:R-:W-:-:S04]  /*85fe0*/  IMAD.HI.U32 R119, R35, 0x7f000001, R28 ;  /* 0x7f00000123777827 */ /* 0x000fc800078e001c */
[----:B------:R-:W-:Y:S01]  /*85ff0*/  IMAD R35, R32, 0x7effffff, RZ ;  /* 0x7effffff20237824 */ /* 0x000fe200078e02ff */
[----:B------:R-:W2:Y:S01]  /*86000*/  LDL R75, [R1+0x11c] ;  /* 0x00011c00014b7983 */ /* 0x000ea20000100800 */
[----:B------:R-:W-:-:S03]  /*86010*/  ISETP.GE.U32.AND P6, PT, R68, 0x7f000001, PT ;  /* 0x7f0000014400780c */ /* 0x000fc60003fc6070 */
[----:B------:R-:W2:Y:S01]  /*86020*/  LDL.64 R12, [R1+0x100] ;  /* 0x00010000010c7983 */ /* 0x000ea20000100a00 */
[----:B------:R-:W-:-:S03]  /*86030*/  IMAD.HI.U32 R32, R35, 0x7f000001, R32 ;  /* 0x7f00000123207827 */ /* 0x000fc600078e0020 */
[----:B------:R-:W2:Y:S01]  /*86040*/  LDL R33, [R1+0x630] ;  /* 0x0006300001217983 */ /* 0x000ea20000100800 */
[----:B------:R-:W-:Y:S01]  /*86050*/  ISETP.GE.U32.AND P3, PT, R58, 0x7f000001, PT ;  /* 0x7f0000013a00780c */ /* 0x000fe20003f66070 */
[----:B------:R-:W-:Y:S01]  /*86060*/  ISETP.GE.U32.AND P4, PT, R62, 0x7f000001, PT ;  /* 0x7f0000013e00780c */ /* 0x000fe20003f86070 */
[----:B------:R-:W-:Y:S01]  /*86070*/  ISETP.GE.U32.AND P5, PT, R64, 0x7f000001, PT ;  /* 0x7f0000014000780c */ /* 0x000fe20003fa6070 */
[----:B------:R-:W-:Y:S02]  /*86080*/  ISETP.GE.U32.AND P0, PT, R132, 0x7f000001, PT ;  /* 0x7f0000018400780c */ /* 0x000fe40003f06070 */
[----:B------:R-:W-:-:S08]  /*86090*/  @P6 IADD3 R68, PT, PT, R68, -0x7f000001, RZ ;  /* 0x80ffffff44446810 */ /* 0x000fd00007ffe0ff */
[----:B------:R-:W-:Y:S02]  /*860a0*/  @P3 IADD3 R58, PT, PT, R58, -0x7f000001, RZ ;  /* 0x80ffffff3a3a3810 */ /* 0x000fe40007ffe0ff */
[----:B------:R-:W-:Y:S02]  /*860b0*/  @P4 IADD3 R62, PT, PT, R62, -0x7f000001, RZ ;  /* 0x80ffffff3e3e4810 */ /* 0x000fe40007ffe0ff */
[----:B------:R-:W-:Y:S02]  /*860c0*/  @P5 IADD3 R64, PT, PT, R64, -0x7f000001, RZ ;  /* 0x80ffffff40405810 */ /* 0x000fe40007ffe0ff */
        /* <DEDUP_REMOVED lines=9> */
[----:B------:R-:W-:Y:S01]  /*86160*/  IMAD.WIDE.U32 R28, R132, R74, RZ ;  /* 0x0000004a841c7225 */ /* 0x000fe200078e00ff */
[----:B------:R-:W-:-:S06]  /*86170*/  ISETP.GE.U32.AND P5, PT, R73, 0x7f000001, PT ;  /* 0x7f0000014900780c */ /* 0x000fcc0003fa6070 */
        /* <DEDUP_REMOVED lines=15> */
[----:B------:R-:W-:Y:S01]  /*86270*/  @P5 IADD3 R73, PT, PT, R73, -0x7f000001, RZ ;  /* 0x80ffffff49495810 */ /* 0x000fe20007ffe0ff */
[----:B------:R-:W-:Y:S01]  /*86280*/  ISETP.GE.U32.AND P5, PT, R119, 0x7f000001, PT ;  /* 0x7f0000017700780c */ /* 0x000fe20003fa6070 */
[----:B------:R-:W-:-:S02]  /*86290*/  IMAD R130, R28, 0x7effffff, RZ ;  /* 0x7effffff1c827824 */ /* 0x000fc400078e02ff */
[----:B------:R-:W-:-:S03]  /*862a0*/  IMAD R135, R30, 0x7effffff, RZ ;  /* 0x7effffff1e877824 */ /* 0x000fc600078e02ff */
[----:B------:R-:W-:Y:S02]  /*862b0*/  @P6 IADD3 R72, PT, PT, R72, -0x7f000001, RZ ;  /* 0x80ffffff48486810 */ /* 0x000fe40007ffe0ff */
[----:B------:R-:W-:Y:S02]  /*862c0*/  @P0 IADD3 R134, PT, PT, R134, -0x7f000001, RZ ;  /* 0x80ffffff86860810 */ /* 0x000fe40007ffe0ff */
[----:B------:R-:W-:Y:S02]  /*862d0*/  @P1 IADD3 R76, PT, PT, R76, -0x7f000001, RZ ;  /* 0x80ffffff4c4c1810 */ /* 0x000fe40007ffe0ff */
[----:B------:R-:W-:Y:S02]  /*862e0*/  @P2 IADD3 R74, PT, PT, R74, -0x7f000001, RZ ;  /* 0x80ffffff4a4a2810 */ /* 0x000fe40007ffe0ff */
[----:B------:R-:W-:Y:S02]  /*862f0*/  @P3 IADD3 R125, PT, PT, R125, -0x7f000001, RZ ;  /* 0x80ffffff7d7d3810 */ /* 0x000fe40007ffe0ff */
[----:B------:R-:W-:Y:S01]  /*86300*/  @P4 IADD3 R126, PT, PT, R126, -0x7f000001, RZ ;  /* 0x80ffffff7e7e4810 */ /* 0x000fe20007ffe0ff */
[----:B------:R-:W-:-:S04]  /*86310*/  IMAD.HI.U32 R130, R130, 0x7f000001, R28 ;  /* 0x7f00000182827827 */ /* 0x000fc800078e001c */
[----:B------:R-:W-:Y:S01]  /*86320*/  IMAD.HI.U32 R135, R135, 0x7f000001, R30 ;  /* 0x7f00000187877827 */ /* 0x000fe200078e001e */
[----:B------:R-:W-:Y:S02]  /*86330*/  IADD3 R28, PT, PT, R73, R72, RZ ;  /* 0x00000048491c7210 */ /* 0x000fe40007ffe0ff */
        /* <DEDUP_REMOVED lines=104> */
[----:B----4-:R-:W-:Y:S01]  /*869c0*/  @P3 IADD3 R34, PT, PT, R34, -0x7f000001, RZ ;  /* 0x80ffffff22223810 */ /* 0x010fe20007ffe0ff */
[----:B------:R0:W-:Y:S04]  /*869d0*/  STL [R1+0x110], R28 ;  /* 0x0001101c01007387 */ /* 0x0001e80000100800 */
[----:B------:R1:W-:Y:S04]  /*869e0*/  STL [R1+0x114], R30 ;  /* 0x0001141e01007387 */ /* 0x0003e80000100800 */
[----:B------:R2:W-:Y:S04]  /*869f0*/  STL [R1+0x118], R32 ;  /* 0x0001182001007387 */ /* 0x0005e80000100800 */
[----:B------:R4:W-:Y:S04]  /*86a00*/  STL [R1+0x11c], R34 ;  /* 0x00011c2201007387 */ /* 0x0009e80000100800 */
[----:B------:R-:W3:Y:S04]  /*86a10*/  LDL R70, [R1+0x110] ;  /* 0x0001100001467983 */ /* 0x000ee80000100800 */
[----:B------:R-:W3:Y:S04]  /*86a20*/  LDL R77, [R1+0x114] ;  /* 0x00011400014d7983 */ /* 0x000ee80000100800 */
[----:B------:R-:W3:Y:S04]  /*86a30*/  LDL R120, [R1+0x118] ;  /* 0x0001180001787983 */ /* 0x000ee80000100800 */
[----:B------:R-:W3:Y:S04]  /*86a40*/  LDL R121, [R1+0x11c] ;  /* 0x00011c0001797983 */ /* 0x000ee80000100800 */
[----:B0-----:R-:W3:Y:S04]  /*86a50*/  LD.E R28, desc[UR22][R12.64+0x1190] ;  /* 0x001190160c1c7980 */ /* 0x001ee8000c101900 */
[----:B-1----:R-:W3:Y:S04]  /*86a60*/  LD.E R30, desc[UR22][R12.64+0x1194] ;  /* 0x001194160c1e7980 */ /* 0x002ee8000c101900 */
[----:B--2---:R-:W2:Y:S04]  /*86a70*/  LD.E R32, desc[UR22][R12.64+0x1198] ;  /* 0x001198160c207980 */ /* 0x004ea8000c101900 */
[----:B----4-:R-:W4:Y:S04]  /*86a80*/  LD.E R34, desc[UR22][R12.64+0x119c] ;  /* 0x00119c160c227980 */ /* 0x010f28000c101900 */
[----:B------:R-:W4:Y:S01]  /*86a90*/  LDL.64 R12, [R1+0x100] ;  /* 0x00010000010c7983 */ /* 0x000f220000100a00 */
        /* <DEDUP_REMOVED lines=11> */
[----:B------:R-:W-:Y:S01]  /*86b50*/  IADD3 R29, PT, PT, R136, UR6, RZ ;  /* 0x00000006881d7c10 */ /* 0x000fe2000fffe0ff */
[----:B------:R-:W-:Y:S02]  /*86b60*/  ISETP.GE.U32.AND P1, PT, R71, 0x7f000001, PT ;  /* 0x7f0000014700780c */ /* 0x000fe40003f26070 */
[----:B------:R-:W-:Y:S02]  /*86b70*/  ISETP.GE.U32.AND P0, PT, R75, 0x7f000001, PT ;  /* 0x7f0000014b00780c */ /* 0x000fe40003f06070 */
        /* <DEDUP_REMOVED lines=29> */
[----:B---3--:R-:W-:-:S04]  /*86d50*/  IMAD.WIDE.U32 R28, R28, R35, RZ ;  /* 0x000000231c1c7225 */ /* 0x008fc800078e00ff */
[----:B------:R-:W-:-:S04]  /*86d60*/  IMAD.WIDE.U32 R30, R30, R35, RZ ;  /* 0x000000231e1e7225 */ /* 0x000fc800078e00ff */
[----:B--2---:R-:W-:-:S04]  /*86d70*/  IMAD.WIDE.U32 R32, R32, R35, RZ ;  /* 0x0000002320207225 */ /* 0x004fc800078e00ff */
        /* <DEDUP_REMOVED lines=87> */
[----:B------:R-:W3:Y:S10]  /*872f0*/  LDL R2, [R1+0x62c] ;  /* 0x00062c0001027983 */ /* 0x000ef40000100800 */
        /* <DEDUP_REMOVED lines=221> */
[----:B------:R-:W2:Y:S08]  /*880d0*/  LDL R124, [R1+0x2c0] ;  /* 0x0002c000017c7983 */ /* 0x000eb00000100800 */
        /* <DEDUP_REMOVED lines=332> */
[----:B------:R0:W-:Y:S01]  /*895a0*/  STL [R1+0xc08], R5 ;  /* 0x000c080501007387 */ /* 0x0001e20000100800 */
[----:B------:R-:W-:Y:S01]  /*895b0*/  ISETP.GE.U32.AND P0, PT, R28, 0x7f000001, PT ;  /* 0x7f0000011c00780c */ /* 0x000fe20003f06070 */
[----:B------:R-:W-:Y:S01]  /*895c0*/  ISETP.GE.U32.AND P1, PT, R30, 0x7f000001, PT ;  /* 0x7f0000011e00780c */ /* 0x000fe20003f26070 */
[----:B------:R-:W-:Y:S01]  /*895d0*/  ISETP.GE.U32.AND P2, PT, R32, 0x7f000001, PT ;  /* 0x7f0000012000780c */ /* 0x000fe20003f46070 */
[----:B------:R-:W-:Y:S01]  /*895e0*/  ISETP.GE.U32.AND P3, PT, R34, 0x7f000001, PT ;  /* 0x7f0000012200780c */ /* 0x000fe20003f66070 */
[----:B------:R-:W-:Y:S01]  /*895f0*/  IADD3 R35, PT, PT, R62, R63, RZ ;  /* 0x0000003f3e237210 */ /* 0x000fe20007ffe0ff */
[----:B------:R-:W2:Y:S04]  /*89600*/  LDL R76, [R1+0x384] ;  /* 0x00038400014c7983 */ /* 0x000ea80000100800 */
[----:B0-----:R-:W2:Y:S04]  /*89610*/  LDL R5, [R1+0x620] ;  /* 0x0006200001057983 */ /* 0x001ea80000100800 */
        /* <DEDUP_REMOVED lines=107> */
[----:B------:R-:W-:Y:S01]  /*89cd0*/  IADD3 R64, PT, PT, R68, R69, RZ ;  /* 0x0000004544407210 */ /* 0x000fe20007ffe0ff */
[----:B------:R-:W-:Y:S01]  /*89ce0*/  ISETP.GE.U32.AND P0, PT, R28, 0x7f000001, PT ;  /* 0x7f0000011c00780c */ /* 0x000fe20003f06070 */
[----:B------:R-:W-:Y:S01]  /*89cf0*/  ISETP.GE.U32.AND P1, PT, R30, 0x7f000001, PT ;  /* 0x7f0000011e00780c */ /* 0x000fe20003f26070 */
[----:B------:R-:W-:Y:S01]  /*89d00*/  ISETP.GE.U32.AND P2, PT, R32, 0x7f000001, PT ;  /* 0x7f0000012000780c */ /* 0x000fe20003f46070 */
[----:B------:R-:W-:Y:S01]  /*89d10*/  ISETP.GE.U32.AND P3, PT, R34, 0x7f000001, PT ;  /* 0x7f0000012200780c */ /* 0x000fe20003f66070 */
[----:B------:R-:W2:Y:S04]  /*89d20*/  LDL R72, [R1+0x2f8] ;  /* 0x0002f80001487983 */ /* 0x000ea80000100800 */
[----:B------:R-:W2:Y:S04]  /*89d30*/  LDL R69, [R1+0x2b8] ;  /* 0x0002b80001457983 */ /* 0x000ea80000100800 */
[----:B------:R-:W3:Y:S01]  /*89d40*/  LDL R73, [R1+0x324] ;  /* 0x0003240001497983 */ /* 0x000ee20000100800 */
        /* <DEDUP_REMOVED lines=8> */
[----:B------:R-:W4:Y:S01]  /*89dd0*/  LDL R71, [R1+0x2c4] ;  /* 0x0002c40001477983 */ /* 0x000f220000100800 */
[----:B------:R-:W-:Y:S01]  /*89de0*/  ISETP.GE.U32.AND P0, PT, R28, 0x7f000001, PT ;  /* 0x7f0000011c00780c */ /* 0x000fe20003f06070 */
[----:B------:R-:W-:Y:S01]  /*89df0*/  ISETP.GE.U32.AND P1, PT, R30, 0x7f000001, PT ;  /* 0x7f0000011e00780c */ /* 0x000fe20003f26070 */
[----:B------:R-:W-:Y:S01]  /*89e00*/  ISETP.GE.U32.AND P2, PT, R32, 0x7f000001, PT ;  /* 0x7f0000012000780c */ /* 0x000fe20003f46070 */
[----:B------:R-:W-:Y:S01]  /*89e10*/  ISETP.GE.U32.AND P3, PT, R34, 0x7f000001, PT ;  /* 0x7f0000012200780c */ /* 0x000fe20003f66070 */
[----:B------:R0:W-:Y:S04]  /*89e20*/  STL [R1+0x110], R28 ;  /* 0x0001101c01007387 */ /* 0x0001e80000100800 */
[----:B------:R1:W-:Y:S04]  /*89e30*/  STL [R1+0x114], R30 ;  /* 0x0001141e01007387 */ /* 0x0003e80000100800 */
[----:B------:R1:W-:Y:S04]  /*89e40*/  STL [R1+0x118], R32 ;  /* 0x0001182001007387 */ /* 0x0003e80000100800 */
[----:B------:R1:W-:Y:S04]  /*89e50*/  STL [R1+0x11c], R34 ;  /* 0x00011c2201007387 */ /* 0x0003e80000100800 */
[----:B------:R-:W2:Y:S01]  /*89e60*/  LDL R70, [R1+0x2fc] ;  /* 0x0002fc0001467983 */ /* 0x000ea20000100800 */
[----:B0-----:R-:W-:-:S02]  /*89e70*/  @P0 IADD3 R28, PT, PT, R28, -0x7f000001, RZ ;  /* 0x80ffffff1c1c0810 */ /* 0x001fc40007ffe0ff */
[----:B-1----:R-:W-:Y:S02]  /*89e80*/  @P1 IADD3 R30, PT, PT, R30, -0x7f000001, RZ ;  /* 0x80ffffff1e1e1810 */ /* 0x002fe40007ffe0ff */
[----:B------:R-:W-:Y:S02]  /*89e90*/  @P2 IADD3 R32, PT, PT, R32, -0x7f000001, RZ ;  /* 0x80ffffff20202810 */ /* 0x000fe40007ffe0ff */
[----:B------:R-:W-:Y:S01]  /*89ea0*/  @P3 IADD3 R34, PT, PT, R34, -0x7f000001, RZ ;  /* 0x80ffffff22223810 */ /* 0x000fe20007ffe0ff */
[----:B------:R0:W-:Y:S04]  /*89eb0*/  STL [R1+0x110], R28 ;  /* 0x0001101c01007387 */ /* 0x0001e80000100800 */
[----:B------:R1:W-:Y:S04]  /*89ec0*/  STL [R1+0x114], R30 ;  /* 0x0001141e01007387 */ /* 0x0003e80000100800 */
[----:B------:R-:W-:Y:S04]  /*89ed0*/  STL [R1+0x118], R32 ;  /* 0x0001182001007387 */ /* 0x000fe80000100800 */
[----:B------:R0:W-:Y:S04]  /*89ee0*/  STL [R1+0x11c], R34 ;  /* 0x00011c2201007387 */ /* 0x0001e80000100800 */
[----:B------:R-:W2:Y:S04]  /*89ef0*/  LD.E R62, desc[UR22][R12.64+0x1268] ;  /* 0x001268160c3e7980 */ /* 0x000ea8000c101900 */
[----:B------:R-:W2:Y:S04]  /*89f00*/  LD.E R63, desc[UR22][R12.64+0x126c] ;  /* 0x00126c160c3f7980 */ /* 0x000ea8000c101900 */
[----:B------:R-:W2:Y:S01]  /*89f10*/  LDL R35, [R1+0x114] ;  /* 0x0001140001237983 */ /* 0x000ea20000100800 */
[----:B------:R-:W-:-:S03]  /*89f20*/  ISETP.GE.U32.AND P0, PT, R64, 0x7f000001, PT ;  /* 0x7f0000014000780c */ /* 0x000fc60003f06070 */
[----:B------:R-:W2:Y:S04]  /*89f30*/  LDL R33, [R1+0x11c] ;  /* 0x00011c0001217983 */ /* 0x000ea80000100800 */
[----:B0-----:R-:W2:Y:S04]  /*89f40*/  LD.E R28, desc[UR22][R12.64+0x1260] ;  /* 0x001260160c1c7980 */ /* 0x001ea8000c101900 */
[----:B-1----:R-:W3:Y:S04]  /*89f50*/  LD.E R30, desc[UR22][R12.64+0x1264] ;  /* 0x001264160c1e7980 */ /* 0x002ee8000c101900 */
[----:B------:R-:W4:Y:S04]  /*89f60*/  LDL R34, [R1+0x110] ;  /* 0x0001100001227983 */ /* 0x000f280000100800 */
[----:B------:R-:W4:Y:S01]  /*89f70*/  LDL R32, [R1+0x118] ;  /* 0x0001180001207983 */ /* 0x000f220000100800 */
[----:B------:R-:W-:-:S03]  /*89f80*/  @P0 IADD3 R64, PT, PT, R64, -0x7f000001, RZ ;  /* 0x80ffffff40400810 */ /* 0x000fc60007ffe0ff */
[----:B------:R-:W4:Y:S02]  /*89f90*/  LDL.64 R12, [R1+0x100] ;  /* 0x00010000010c7983 */ /* 0x000f240000100a00 */
[----:B------:R-:W-:Y:S01]  /*89fa0*/  ISETP.GE.U32.AND P0, PT, R64, R2, PT ;  /* 0x000000024000720c */ /* 0x000fe20003f06070 */
[----:B------:R-:W-:Y:S02]  /*89fb0*/  IADD3 R64, PT, PT, -R2, R64, RZ ;  /* 0x0000004002407210 */ /* 0x000fe40007ffe1ff */
[----:B------:R-:W4:Y:S10]  /*89fc0*/  LDL R2, [R1+0x3a4] ;  /* 0x0003a40001027983 */ /* 0x000f340000100800 */
[----:B------:R-:W-:-:S02]  /*89fd0*/  @!P0 IADD3 R64, PT, PT, R64, 0x7f000001, RZ ;  /* 0x7f00000140408810 */ /* 0x000fc40007ffe0ff */
[----:B------:R-:W-:Y:S02]  /*89fe0*/  IADD3 R75, PT, PT, R252, R7, RZ ;  /* 0x00000007fc4b7210 */ /* 0x000fe40007ffe0ff */
[----:B------:R-:W-:Y:S02]  /*89ff0*/  IADD3 R123, PT, PT, R76, R5, RZ ;  /* 0x000000054c7b7210 */ /* 0x000fe40007ffe0ff */
[----:B------:R-:W-:Y:S02]  /*8a000*/  IADD3 R77, PT, PT, R252, R252, RZ ;  /* 0x000000fcfc4d7210 */ /* 0x000fe40007ffe0ff */
[----:B------:R-:W-:Y:S02]  /*8a010*/  IADD3 R125, PT, PT, R76, R76, RZ ;  /* 0x0000004c4c7d7210 */ /* 0x000fe40007ffe0ff */
[----:B------:R-:W-:Y:S01]  /*8a020*/  IADD3 R131, PT, PT, R3, R3, RZ ;  /* 0x0000000303837210 */ /* 0x000fe20007ffe0ff */
[----:B--2---:R-:W-:-:S04]  /*8a030*/  IMAD.WIDE.U32 R28, R28, R64, RZ ;  /* 0x000000401c1c7225 */ /* 0x004fc800078e00ff */
[----:B---3--:R-:W-:-:S04]  /*8a040*/  IMAD.WIDE.U32 R30, R30, R64, RZ ;  /* 0x000000401e1e7225 */ /* 0x008fc800078e00ff */
[----:B------:R-:W-:Y:S02]  /*8a050*/  IMAD R65, R28, 0x7effffff, RZ ;  /* 0x7effffff1c417824 */ /* 0x000fe400078e02ff */
[----:B------:R-:W-:Y:S02]  /*8a060*/  IMAD R68, R30, 0x7effffff, RZ ;  /* 0x7effffff1e447824 */ /* 0x000fe400078e02ff */
[----:B------:R-:W-:-:S04]  /*8a070*/  IMAD.HI.U32 R65, R65, 0x7f000001, R28 ;  /* 0x7f00000141417827 */ /* 0x000fc800078e001c */
[----:B------:R-:W-:-:S04]  /*8a080*/  IMAD.HI.U32 R68, R68, 0x7f000001, R30 ;  /* 0x7f00000144447827 */ /* 0x000fc800078e001e */
[-C--:B------:R-:W-:Y:S01]  /*8a090*/  IMAD.WIDE.U32 R28, R62, R64.reuse, RZ ;  /* 0x000000403e1c7225 */ /* 0x080fe200078e00ff */
[----:B------:R-:W-:Y:S01]  /*8a0a0*/  ISETP.GE.U32.AND P0, PT, R65, 0x7f000001, PT ;  /* 0x7f0000014100780c */ /* 0x000fe20003f06070 */
[----:B------:R-:W-:Y:S02]  /*8a0b0*/  ISETP.GE.U32.AND P1, PT, R68, 0x7f000001, PT ;  /* 0x7f0000014400780c */ /* 0x000fe40003f26070 */
[----:B------:R-:W-:-:S04]  /*8a0c0*/  IMAD.WIDE.U32 R30, R63, R64, RZ ;  /* 0x000000403f1e7225 */ /* 0x000fc800078e00ff */
[----:B------:R-:W-:Y:S02]  /*8a0d0*/  IMAD R63, R28, 0x7effffff, RZ ;  /* 0x7effffff1c3f7824 */ /* 0x000fe400078e02ff */
[----:B------:R-:W-:Y:S02]  /*8a0e0*/  IMAD R62, R30, 0x7effffff, RZ ;  /* 0x7effffff1e3e7824 */ /* 0x000fe400078e02ff */
[----:B------:R-:W-:-:S04]  /*8a0f0*/  IMAD.HI.U32 R28, R63, 0x7f000001, R28 ;  /* 0x7f0000013f1c7827 */ /* 0x000fc800078e001c */
[----:B------:R-:W-:Y:S01]  /*8a100*/  IMAD.HI.U32 R31, R62, 0x7f000001, R30 ;  /* 0x7f0000013e1f7827 */ /* 0x000fe200078e001e */
[----:B------:R-:W-:Y:S02]  /*8a110*/  IADD3 R30, PT, PT, R3, R0, RZ ;  /* 0x00000000031e7210 */ /* 0x000fe40007ffe0ff */
[----:B------:R-:W-:Y:S02]  /*8a120*/  IADD3 R29, PT, PT, R72, R69, RZ ;  /* 0x00000045481d7210 */ /* 0x000fe40007ffe0ff */
[----:B------:R-:W-:Y:S01]  /*8a130*/  @P0 IADD3 R65, PT, PT, R65, -0x7f000001, RZ ;  /* 0x80ffffff41410810 */ /* 0x000fe20007ffe0ff */
[----:B------:R-:W-:Y:S01]  /*8a140*/  ISETP.GE.U32.AND P0, PT, R28, 0x7f000001, PT ;  /* 0x7f0000011c00780c */ /* 0x000fe20003f06070 */
[----:B------:R-:W-:Y:S01]  /*8a150*/  @P1 IADD3 R68, PT, PT, R68, -0x7f000001, RZ ;  /* 0x80ffffff44441810 */ /* 0x000fe20007ffe0ff */
[----:B------:R-:W-:Y:S01]  /*8a160*/  ISETP.GE.U32.AND P1, PT, R31, 0x7f000001, PT ;  /* 0x7f0000011f00780c */ /* 0x000fe20003f26070 */
[----:B------:R-:W-:Y:S01]  /*8a170*/  ISETP.GE.U32.AND P4, PT, R30, 0x7f000001, PT ;  /* 0x7f0000011e00780c */ /* 0x000fe20003f86070 */
[----:B------:R-:W-:Y:S01]  /*8a180*/  ISETP.GE.U32.AND P5, PT, R29, 0x7f000001, PT ;  /* 0x7f0000011d00780c */ /* 0x000fe20003fa6070 */
[----:B----4-:R-:W-:-:S02]  /*8a190*/  IADD3 R34, PT, PT, R65, R34, RZ ;  /* 0x0000002241227210 */ /* 0x010fc40007ffe0ff */
[----:B------:R-:W-:-:S03]  /*8a1a0*/  IADD3 R35, PT, PT, R68, R35, RZ ;  /* 0x0000002344237210 */ /* 0x000fc60007ffe0ff */
[----:B------:R-:W-:Y:S02]  /*8a1b0*/  ISETP.GE.U32.AND P2, PT, R34, 0x7f000001, PT ;  /* 0x7f0000012200780c */ /* 0x000fe40003f46070 */
[----:B------:R-:W-:Y:S01]  /*8a1c0*/  ISETP.GE.U32.AND P3, PT, R35, 0x7f000001, PT ;  /* 0x7f0000012300780c */ /* 0x000fe20003f66070 */
        /* <DEDUP_REMOVED lines=10> */
[----:B------:R-:W-:Y:S01]  /*8a270*/  IADD3 R72, PT, PT, R73, R6, RZ ;  /* 0x0000000649487210 */ /* 0x000fe20007ffe0ff */
[----:B------:R0:W-:Y:S04]  /*8a280*/  STL [R1+0x110], R34 ;  /* 0x0001102201007387 */ /* 0x0001e80000100800 */
[----:B------:R1:W-:Y:S01]  /*8a290*/  STL [R1+0x114], R35 ;  /* 0x0001142301007387 */ /* 0x0003e20000100800 */
[----:B------:R-:W-:Y:S01]  /*8a2a0*/  ISETP.GE.U32.AND P6, PT, R33, 0x7f000001, PT ;  /* 0x7f0000012100780c */ /* 0x000fe20003fc6070 */
[----:B------:R-:W-:-:S02]  /*8a2b0*/  IADD3 R135, PT, PT, R2, R8, RZ ;  /* 0x0000000802877210 */ /* 0x000fc40007ffe0ff */
[----:B------:R-:W-:Y:S02]  /*8a2c0*/  IADD3 R121, PT, PT, R70, R124, RZ ;  /* 0x0000007c46797210 */ /* 0x000fe40007ffe0ff */
[----:B0-----:R-:W-:Y:S02]  /*8a2d0*/  @P2 IADD3 R34, PT, PT, R34, -0x7f000001, RZ ;  /* 0x80ffffff22222810 */ /* 0x001fe40007ffe0ff */
[----:B-1----:R-:W-:Y:S01]  /*8a2e0*/  @P3 IADD3 R35, PT, PT, R35, -0x7f000001, RZ ;  /* 0x80ffffff23233810 */ /* 0x002fe20007ffe0ff */
[----:B------:R-:W-:Y:S01]  /*8a2f0*/  ISETP.GE.U32.AND P3, PT, R74, 0x7f000001, PT ;  /* 0x7f0000014a00780c */ /* 0x000fe20003f66070 */
[----:B------:R-:W-:Y:S01]  /*8a300*/  ISETP.GE.U32.AND P2, PT, R72, 0x7f000001, PT ;  /* 0x7f0000014800780c */ /* 0x000fe20003f46070 */
[----:B------:R-:W-:Y:S04]  /*8a310*/  STL [R1+0x110], R34 ;  /* 0x0001102201007387 */ /* 0x000fe80000100800 */
[----:B------:R-:W-:Y:S04]  /*8a320*/  STL [R1+0x114], R35 ;  /* 0x0001142301007387 */ /* 0x000fe80000100800 */
[----:B------:R0:W-:Y:S01]  /*8a330*/  STL [R1+0x118], R28 ;  /* 0x0001181c01007387 */ /* 0x0001e20000100800 */
[----:B------:R-:W-:Y:S01]  /*8a340*/  ISETP.GE.U32.AND P1, PT, R31, 0x7f000001, PT ;  /* 0x7f0000011f00780c */ /* 0x000fe20003f26070 */
[----:B------:R-:W-:Y:S01]  /*8a350*/  ISETP.GE.U32.AND P5, PT, R121, 0x7f000001, PT ;  /* 0x7f0000017900780c */ /* 0x000fe20003fa6070 */
[----:B------:R-:W-:Y:S01]  /*8a360*/  ISETP.GE.U32.AND P4, PT, R75, 0x7f000001, PT ;  /* 0x7f0000014b00780c */ /* 0x000fe20003f86070 */
[----:B------:R-:W-:-:S02]  /*8a370*/  @P6 IADD3 R33, PT, PT, R33, -0x7f000001, RZ ;  /* 0x80ffffff21216810 */ /* 0x000fc40007ffe0ff */
[----:B0-----:R-:W-:Y:S01]  /*8a380*/  @P0 IADD3 R28, PT, PT, R28, -0x7f000001, RZ ;  /* 0x80ffffff1c1c0810 */ /* 0x001fe20007ffe0ff */
[----:B------:R-:W-:Y:S01]  /*8a390*/  ISETP.GE.U32.AND P0, PT, R135, 0x7f000001, PT ;  /* 0x7f0000018700780c */ /* 0x000fe20003f06070 */
[----:B------:R-:W-:Y:S02]  /*8a3a0*/  @P3 IADD3 R74, PT, PT, R74, -0x7f000001, RZ ;  /* 0x80ffffff4a4a3810 */ /* 0x000fe40007ffe0ff */
[----:B------:R-:W-:Y:S01]  /*8a3b0*/  @P2 IADD3 R72, PT, PT, R72, -0x7f000001, RZ ;  /* 0x80ffffff48482810 */ /* 0x000fe20007ffe0ff */
[----:B------:R-:W-:Y:S04]  /*8a3c0*/  STL [R1+0x11c], R31 ;  /* 0x00011c1f01007387 */ /* 0x000fe80000100800 */
[----:B------:R0:W-:Y:S01]  /*8a3d0*/  STL [R1+0x118], R28 ;  /* 0x0001181c01007387 */ /* 0x0001e20000100800 */
[----:B------:R-:W-:Y:S01]  /*8a3e0*/  ISETP.GE.U32.AND P6, PT, R123, 0x7f000001, PT ;  /* 0x7f0000017b00780c */ /* 0x000fe20003fc6070 */
[----:B------:R-:W-:-:S02]  /*8a3f0*/  IADD3 R62, PT, PT, R74, R72, RZ ;  /* 0x000000484a3e7210 */ /* 0x000fc40007ffe0ff */
[----:B------:R-:W-:Y:S02]  /*8a400*/  @P5 IADD3 R121, PT, PT, R121, -0x7f000001, RZ ;  /* 0x80ffffff79795810 */ /* 0x000fe40007ffe0ff */
[----:B0-----:R-:W-:Y:S02]  /*8a410*/  IADD3 R28, PT, PT, R0, R33, RZ ;  /* 0x00000021001c7210 */ /* 0x001fe40007ffe0ff */
[----:B------:R-:W-:Y:S01]  /*8a420*/  @P1 IADD3 R31, PT, PT, R31, -0x7f000001, RZ ;  /* 0x80ffffff1f1f1810 */ /* 0x000fe20007ffe0ff */
[----:B------:R-:W-:Y:S01]  /*8a430*/  ISETP.GE.U32.AND P1, PT, R122, 0x7f000001, PT ;  /* 0x7f0000017a00780c */ /* 0x000fe20003f26070 */
[----:B------:R-:W-:Y:S02]  /*8a440*/  @P0 IADD3 R135, PT, PT, R135, -0x7f000001, RZ ;  /* 0x80ffffff87870810 */ /* 0x000fe40007ffe0ff */
[----:B------:R-:W-:Y:S01]  /*8a450*/  @P4 IADD3 R75, PT, PT, R75, -0x7f000001, RZ ;  /* 0x80ffffff4b4b4810 */ /* 0x000fe20007ffe0ff */
[----:B------:R-:W-:Y:S01]  /*8a460*/  ISETP.GE.U32.AND P2, PT, R28, 0x7f000001, PT ;  /* 0x7f0000011c00780c */ /* 0x000fe20003f46070 */
[----:B------:R-:W-:-:S02]  /*8a470*/  ISETP.GE.U32.AND P0, PT, R62, 0x7f000001, PT ;  /* 0x7f0000013e00780c */ /* 0x000fc40003f06070 */
[----:B------:R-:W-:Y:S02]  /*8a480*/  IADD3 R32, PT, PT, R121, R75, RZ ;  /* 0x0000004b79207210 */ /* 0x000fe40007ffe0ff */
[----:B------:R-:W-:-:S03]  /*8a490*/  @P6 IADD3 R123, PT, PT, R123, -0x7f000001, RZ ;  /* 0x80ffffff7b7b6810 */ /* 0x000fc60007ffe0ff */
[----:B------:R-:W-:Y:S01]  /*8a4a0*/  ISETP.GE.U32.AND P3, PT, R32, 0x7f000001, PT ;  /* 0x7f0000012000780c */ /* 0x000fe20003f66070 */
[----:B------:R-:W-:-:S04]  /*8a4b0*/  @P1 IADD3 R122, PT, PT, R122, -0x7f000001, RZ ;  /* 0x80ffffff7a7a1810 */ /* 0x000fc80007ffe0ff */
        /* <DEDUP_REMOVED lines=8> */
[----:B------:R-:W2:Y:S01]  /*8a540*/  LDL R6, [R1+0x240] ;  /* 0x0002400001067983 */ /* 0x000ea20000100800 */
[----:B------:R-:W-:-:S03]  /*8a550*/  @P3 IADD3 R32, PT, PT, R32, -0x7f000001, RZ ;  /* 0x80ffffff20203810 */ /* 0x000fc60007ffe0ff */
[----:B------:R0:W-:Y:S04]  /*8a560*/  STL [R1+0x11c], R31 ;  /* 0x00011c1f01007387 */ /* 0x0001e80000100800 */
[----:B------:R-:W3:Y:S04]  /*8a570*/  LD.E R136, desc[UR22][R12.64+0x1270] ;  /* 0x001270160c887980 */ /* 0x000ee8000c101900 */
[----:B------:R-:W4:Y:S04]  /*8a580*/  LD.E R119, desc[UR22][R12.64+0x1274] ;  /* 0x001274160c777980 */ /* 0x000f28000c101900 */
[----:B------:R-:W2:Y:S04]  /*8a590*/  LD.E R132, desc[UR22][R12.64+0x1278] ;  /* 0x001278160c847980 */ /* 0x000ea8000c101900 */
[----:B------:R1:W3:Y:S01]  /*8a5a0*/  LD.E R134, desc[UR22][R12.64+0x127c] ;  /* 0x00127c160c867980 */ /* 0x0002e2000c101900 */
[----:B------:R-:W-:-:S02]  /*8a5b0*/  IADD3 R73, PT, PT, R73, R73, RZ ;  /* 0x0000004949497210 */ /* 0x000fc40007ffe0ff */
[----:B------:R-:W-:Y:S01]  /*8a5c0*/  IADD3 R34, PT, PT, R70, R70, RZ ;  /* 0x0000004646227210 */ /* 0x000fe20007ffe0ff */
[----:B------:R-:W-:Y:S01]  /*8a5d0*/  ISETP.GE.U32.AND P2, PT, R77, 0x7f000001, PT ;  /* 0x7f0000014d00780c */ /* 0x000fe20003f46070 */
[----:B------:R-:W3:Y:S04]  /*8a5e0*/  LDL R71, [R1+0x110] ;  /* 0x0001100001477983 */ /* 0x000ee80000100800 */
[----:B------:R-:W3:Y:S01]  /*8a5f0*/  LDL R65, [R1+0x114] ;  /* 0x0001140001417983 */ /* 0x000ee20000100800 */
[-C--:B0-----:R-:W-:Y:S02]  /*8a600*/  IADD3 R31, PT, PT, R124, R32.reuse, RZ ;  /* 0x000000207c1f7210 */ /* 0x081fe40007ffe0ff */
[----:B------:R-:W-:Y:S02]  /*8a610*/  IADD3 R32, PT, PT, R7, R32, RZ ;  /* 0x0000002007207210 */ /* 0x000fe40007ffe0ff */
[----:B------:R-:W-:Y:S01]  /*8a620*/  @P4 IADD3 R120, PT, PT, R120, -0x7f000001, RZ ;  /* 0x80ffffff78784810 */ /* 0x000fe20007ffe0ff */
[----:B------:R-:W3:Y:S04]  /*8a630*/  LDL R7, [R1+0x244] ;  /* 0x0002440001077983 */ /* 0x000ee80000100800 */
[----:B------:R-:W4:Y:S04]  /*8a640*/  LDL R68, [R1+0x118] ;  /* 0x0001180001447983 */ /* 0x000f280000100800 */
[----:B------:R-:W4:Y:S01]  /*8a650*/  LDL R64, [R1+0x11c] ;  /* 0x00011c0001407983 */ /* 0x000f220000100800 */
[----:B-1----:R-:W-:-:S03]  /*8a660*/  IADD3 R13, PT, PT, R8, R120, RZ ;  /* 0x00000078080d7210 */ /* 0x002fc60007ffe0ff */
[----:B------:R-:W4:Y:S01]  /*8a670*/  LDL R8, [R1+0x23c] ;  /* 0x00023c0001087983 */ /* 0x000f220000100800 */
[----:B------:R-:W-:Y:S01]  /*8a680*/  ISETP.GE.U32.AND P1, PT, R73, 0x7f000001, PT ;  /* 0x7f0000014900780c */ /* 0x000fe20003f26070 */
[----:B------:R-:W-:-:S12]  /*8a690*/  ISETP.GE.U32.AND P4, PT, R28, 0x7f000001, PT ;  /* 0x7f0000011c00780c */ /* 0x000fd80003f86070 */
[----:B------:R-:W-:Y:S01]  /*8a6a0*/  @P1 IADD3 R73, PT, PT, R73, -0x7f000001, RZ ;  /* 0x80ffffff49491810 */ /* 0x000fe20007ffe0ff */
[----:B------:R-:W-:Y:S01]  /*8a6b0*/  ISETP.GE.U32.AND P1, PT, R13, 0x7f000001, PT ;  /* 0x7f0000010d00780c */ /* 0x000fe20003f26070 */
[----:B------:R-:W-:Y:S01]  /*8a6c0*/  @P4 IADD3 R28, PT, PT, R28, -0x7f000001, RZ ;  /* 0x80ffffff1c1c4810 */ /* 0x000fe20007ffe0ff */
[----:B------:R-:W-:-:S11]  /*8a6d0*/  ISETP.GE.U32.AND P4, PT, R34, 0x7f000001, PT ;  /* 0x7f0000012200780c */ /* 0x000fd60003f86070 */
[----:B------:R-:W-:Y:S01]  /*8a6e0*/  @P1 IADD3 R13, PT, PT, R13, -0x7f000001, RZ ;  /* 0x80ffffff0d0d1810 */ /* 0x000fe20007ffe0ff */
[----:B------:R-:W-:Y:S01]  /*8a6f0*/  ISETP.GE.U32.AND P1, PT, R32, 0x7f000001, PT ;  /* 0x7f0000012000780c */ /* 0x000fe20003f26070 */
[----:B------:R-:W-:-:S12]  /*8a700*/  @P4 IADD3 R34, PT, PT, R34, -0x7f000001, RZ ;  /* 0x80ffffff22224810 */ /* 0x000fd80007ffe0ff */
[----:B------:R-:W-:-:S04]  /*8a710*/  @P1 IADD3 R32, PT, PT, R32, -0x7f000001, RZ ;  /* 0x80ffffff20201810 */ /* 0x000fc80007ffe0ff */
[----:B------:R-:W-:Y:S02]  /*8a720*/  IADD3 R75, PT, PT, R75, R32, RZ ;  /* 0x000000204b4b7210 */ /* 0x000fe40007ffe0ff */
[----:B------:R-:W-:Y:S02]  /*8a730*/  IADD3 R32, PT, PT, R32, R34, RZ ;  /* 0x0000002220207210 */ /* 0x000fe40007ffe0ff */
[----:B------:R-:W-:Y:S02]  /*8a740*/  IADD3 R34, PT, PT, R2, R2, RZ ;  /* 0x0000000202227210 */ /* 0x000fe40007ffe0ff */
[----:B------:R-:W4:Y:S01]  /*8a750*/  LDL R2, [R1+0x75c] ;  /* 0x00075c0001027983 */ /* 0x000f220000100800 */
[----:B------:R-:W-:Y:S01]  /*8a760*/  ISETP.GE.U32.AND P0, PT, R31, 0x7f000001, PT ;  /* 0x7f0000011f00780c */ /* 0x000fe20003f06070 */
[----:B------:R-:W-:Y:S02]  /*8a770*/  IADD3 R12, PT, PT, R69, R33, RZ ;  /* 0x00000021450c7210 */ /* 0x000fe40007ffe0ff */
[----:B------:R-:W-:Y:S01]  /*8a780*/  @P2 IADD3 R77, PT, PT, R77, -0x7f000001, RZ ;  /* 0x80ffffff4d4d2810 */ /* 0x000fe20007ffe0ff */
[----:B------:R-:W-:-:S02]  /*8a790*/  ISETP.GE.U32.AND P3, PT, R125, 0x7f000001, PT ;  /* 0x7f0000017d00780c */ /* 0x000fc40003f66070 */
[----:B------:R-:W-:-:S07]  /*8a7a0*/  ISETP.GE.U32.AND P2, PT, R12, 0x7f000001, PT ;  /* 0x7f0000010c00780c */ /* 0x000fce0003f46070 */
[----:B------:R-:W-:Y:S01]  /*8a7b0*/  @P0 IADD3 R31, PT, PT, R31, -0x7f000001, RZ ;  /* 0x80ffffff1f1f0810 */ /* 0x000fe20007ffe0ff */
[----:B------:R-:W-:-:S03]  /*8a7c0*/  ISETP.GE.U32.AND P0, PT, R131, 0x7f000001, PT ;  /* 0x7f0000018300780c */ /* 0x000fc60003f06070 */
[----:B------:R-:W-:Y:S02]  /*8a7d0*/  @P3 IADD3 R125, PT, PT, R125, -0x7f000001, RZ ;  /* 0x80ffffff7d7d3810 */ /* 0x000fe40007ffe0ff */
[----:B------:R-:W-:Y:S02]  /*8a7e0*/  @P2 IADD3 R12, PT, PT, R12, -0x7f000001, RZ ;  /* 0x80ffffff0c0c2810 */ /* 0x000fe40007ffe0ff */
[----:B------:R-:W-:Y:S02]  /*8a7f0*/  IADD3 R135, PT, PT, R135, R13, RZ ;  /* 0x0000000d87877210 */ /* 0x000fe40007ffe0ff */
[----:B------:R-:W-:-:S04]  /*8a800*/  IADD3 R125, PT, PT, R13, R125, RZ ;  /* 0x0000007d0d7d7210 */ /* 0x000fc80007ffe0ff */
[----:B------:R-:W-:Y:S02]  /*8a810*/  @P0 IADD3 R131, PT, PT, R131, -0x7f000001, RZ ;  /* 0x80ffffff83830810 */ /* 0x000fe40007ffe0ff */
[----:B------:R-:W-:Y:S02]  /*8a820*/  IADD3 R29, PT, PT, R29, R12, RZ ;  /* 0x0000000c1d1d7210 */ /* 0x000fe40007ffe0ff */
[----:B------:R-:W-:Y:S02]  /*8a830*/  IADD3 R131, PT, PT, R12, R131, RZ ;  /* 0x000000830c837210 */ /* 0x000fe40007ffe0ff */
[----:B------:R-:W4:Y:S01]  /*8a840*/  LDL.64 R12, [R1+0x100] ;  /* 0x00010000010c7983 */ /* 0x000f220000100a00 */
[----:B------:R-:W-:Y:S01]  /*8a850*/  ISETP.GE.U32.AND P5, PT, R30, 0x7f000001, PT ;  /* 0x7f0000011e00780c */ /* 0x000fe20003fa6070 */
[----:B------:R-:W-:Y:S01]  /*8a860*/  ISETP.GE.U32.AND P2, PT, R122, 0x7f000001, PT ;  /* 0x7f0000017a00780c */ /* 0x000fe20003f46070 */
[----:B------:R-:W-:Y:S01]  /*8a870*/  IADD3 R121, PT, PT, R121, R31, RZ ;  /* 0x0000001f79797210 */ /* 0x000fe20007ffe0ff */
[----:B------:R-:W-:-:S10]  /*8a880*/  ISETP.GE.U32.AND P0, PT, R29, 0x7f000001, PT ;  /* 0x7f0000011d00780c */ /* 0x000fd40003f06070 */
[----:B------:R-:W-:Y:S02]  /*8a890*/  @P5 IADD3 R30, PT, PT, R30, -0x7f000001, RZ ;  /* 0x80ffffff1e1e5810 */ /* 0x000fe40007ffe0ff */
[----:B------:R-:W-:Y:S02]  /*8a8a0*/  @P2 IADD3 R122, PT, PT, R122, -0x7f000001, RZ ;  /* 0x80ffffff7a7a2810 */ /* 0x000fe40007ffe0ff */
[----:B------:R-:W-:Y:S01]  /*8a8b0*/  IADD3 R33, PT, PT, R30, UR6, RZ ;  /* 0x000000061e217c10 */ /* 0x000fe2000fffe0ff */
[----:B------:R-:W-:Y:S01]  /*8a8c0*/  ISETP.GE.U32.AND P2, PT, R121, 0x7f000001, PT ;  /* 0x7f0000017900780c */ /* 0x000fe20003f46070 */
[----:B------:R-:W-:-:S03]  /*8a8d0*/  IADD3 R73, PT, PT, R28, R73, RZ ;  /* 0x000000491c497210 */ /* 0x000fc60007ffe0ff */
[----:B------:R-:W-:Y:S01]  /*8a8e0*/  ISETP.GE.U32.AND P6, PT, R33, 0x7f000001, PT ;  /* 0x7f0000012100780c */ /* 0x000fe20003fc6070 */
[----:B------:R-:W-:Y:S02]  /*8a8f0*/  IADD3 R74, PT, PT, R74, R28, RZ ;  /* 0x0000001c4a4a7210 */ /* 0x000fe40007ffe0ff */
[----:B------:R-:W-:Y:S02]  /*8a900*/  IADD3 R28, PT, PT, R122, UR6, RZ ;  /* 0x000000067a1c7c10 */ /* 0x000fe4000fffe0ff */
[----:B------:R-:W-:Y:S02]  /*8a910*/  IADD3 R77, PT, PT, R31, R77, RZ ;  /* 0x0000004d1f4d7210 */ /* 0x000fe40007ffe0ff */
[----:B------:R-:W-:Y:S01]  /*8a920*/  @P0 IADD3 R29, PT, PT, R29, -0x7f000001, RZ ;  /* 0x80ffffff1d1d0810 */ /* 0x000fe20007ffe0ff */
[----:B------:R-:W-:Y:S02]  /*8a930*/  ISETP.GE.U32.AND P5, PT, R28, 0x7f000001, PT ;  /* 0x7f0000011c00780c */ /* 0x000fe40003fa6070 */
[----:B------:R-:W-:Y:S01]  /*8a940*/  ISETP.GE.U32.AND P4, PT, R77, 0x7f000001, PT ;  /* 0x7f0000014d00780c */ /* 0x000fe20003f86070 */
[----:B------:R-:W-:Y:S01]  /*8a950*/  @P2 IADD3 R121, PT, PT, R121, -0x7f000001, RZ ;  /* 0x80ffffff79792810 */ /* 0x000fe20007ffe0ff */
[----:B------:R-:W-:Y:S01]  /*8a960*/  ISETP.GE.U32.AND P3, PT, R62, 0x7f000001, PT ;  /* 0x7f0000013e00780c */ /* 0x000fe20003f66070 */
[----:B------:R-:W-:-:S02]  /*8a970*/  IADD3 R31, PT, PT, R29, UR6, RZ ;  /* 0x000000061d1f7c10 */ /* 0x000fc4000fffe0ff */
[----:B------:R-:W-:Y:S01]  /*8a980*/  @P6 IADD3 R33, PT, PT, R33, -0x7f000001, RZ ;  /* 0x80ffffff21216810 */ /* 0x000fe20007ffe0ff */
[----:B------:R-:W-:Y:S02]  /*8a990*/  ISETP.GE.U32.AND P0, PT, R75, 0x7f000001, PT ;  /* 0x7f0000014b00780c */ /* 0x000fe40003f06070 */
[----:B------:R-:W-:Y:S01]  /*8a9a0*/  ISETP.GE.U32.AND P1, PT, R31, 0x7f000001, PT ;  /* 0x7f0000011f00780c */ /* 0x000fe20003f26070 */
[----:B------:R-:W-:Y:S01]  /*8a9b0*/  IADD3 R33, PT, PT, R121, R33, RZ ;  /* 0x0000002179217210 */ /* 0x000fe20007ffe0ff */
[----:B------:R-:W-:Y:S01]  /*8a9c0*/  ISETP.GE.U32.AND P2, PT, R74, 0x7f000001, PT ;  /* 0x7f0000014a00780c */ /* 0x000fe20003f46070 */
[----:B------:R-:W-:Y:S02]  /*8a9d0*/  @P5 IADD3 R28, PT, PT, R28, -0x7f000001, RZ ;  /* 0x80ffffff1c1c5810 */ /* 0x000fe40007ffe0ff */
[----:B------:R-:W-:Y:S01]  /*8a9e0*/  @P4 IADD3 R77, PT, PT, R77, -0x7f000001, RZ ;  /* 0x80ffffff4d4d4810 */ /* 0x000fe20007ffe0ff */
[----:B------:R-:W-:Y:S01]  /*8a9f0*/  ISETP.GE.U32.AND P4, PT, R131, 0x7f000001, PT ;  /* 0x7f0000018300780c */ /* 0x000fe20003f86070 */
[----:B------:R-:W-:Y:S01]  /*8aa00*/  ISETP.GE.U32.AND P5, PT, R33, 0x7f000001, PT ;  /* 0x7f0000012100780c */ /* 0x000fe20003fa6070 */
[----:B------:R-:W-:-:S02]  /*8aa10*/  IADD3 R120, PT, PT, R5, R120, RZ ;  /* 0x0000007805787210 */ /* 0x000fc40007ffe0ff */
[----:B------:R-:W-:Y:S01]  /*8aa20*/  @P3 IADD3 R62, PT, PT, R62, -0x7f000001, RZ ;  /* 0x80ffffff3e3e3810 */ /* 0x000fe20007ffe0ff */
[----:B------:R-:W-:Y:S01]  /*8aa30*/  ISETP.GE.U32.AND P3, PT, R73, 0x7f000001, PT ;  /* 0x7f0000014900780c */ /* 0x000fe20003f66070 */
[----:B------:R-:W-:Y:S02]  /*8aa40*/  IADD3 R28, PT, PT, R77, R28, RZ ;  /* 0x0000001c4d1c7210 */ /* 0x000fe40007ffe0ff */
[----:B------:R-:W-:Y:S01]  /*8aa50*/  @P0 IADD3 R75, PT, PT, R75, -0x7f000001, RZ ;  /* 0x80ffffff4b4b0810 */ /* 0x000fe20007ffe0ff */
[----:B------:R-:W-:Y:S01]  /*8aa60*/  ISETP.GE.U32.AND P6, PT, R120, 0x7f000001, PT ;  /* 0x7f0000017800780c */ /* 0x000fe20003fc6070 */
[----:B------:R-:W-:Y:S02]  /*8aa70*/  @P1 IADD3 R31, PT, PT, R31, -0x7f000001, RZ ;  /* 0x80ffffff1f1f1810 */ /* 0x000fe40007ffe0ff */
[----:B------:R-:W-:Y:S01]  /*8aa80*/  IADD3 R137, PT, PT, R4, R4, RZ ;  /* 0x0000000404897210 */ /* 0x000fe20007ffe0ff */
[----:B------:R-:W-:Y:S01]  /*8aa90*/  ISETP.GE.U32.AND P0, PT, R28, 0x7f000001, PT ;  /* 0x7f0000011c00780c */ /* 0x000fe20003f06070 */
[----:B------:R-:W-:-:S02]  /*8aaa0*/  @P2 IADD3 R74, PT, PT, R74, -0x7f000001, RZ ;  /* 0x80ffffff4a4a2810 */ /* 0x000fc40007ffe0ff */
[----:B------:R-:W-:Y:S02]  /*8aab0*/  IADD3 R72, PT, PT, R72, R62, RZ ;  /* 0x0000003e48487210 */ /* 0x000fe40007ffe0ff */
[----:B------:R-:W-:Y:S02]  /*8aac0*/  IADD3 R31, PT, PT, R75, R31, RZ ;  /* 0x0000001f4b1f7210 */ /* 0x000fe40007ffe0ff */
[----:B------:R-:W-:Y:S02]  /*8aad0*/  @P5 IADD3 R33, PT, PT, R33, -0x7f000001, RZ ;  /* 0x80ffffff21215810 */ /* 0x000fe40007ffe0ff */
[----:B------:R-:W-:Y:S02]  /*8aae0*/  @P4 IADD3 R131, PT, PT, R131, -0x7f000001, RZ ;  /* 0x80ffffff83834810 */ /* 0x000fe40007ffe0ff */
[----:B------:R-:W-:Y:S02]  /*8aaf0*/  IADD3 R138, PT, PT, R58, R59, RZ ;  /* 0x0000003b3a8a7210 */ /* 0x000fe40007ffe0ff */
[----:B------:R-:W-:Y:S01]  /*8ab00*/  @P3 IADD3 R73, PT, PT, R73, -0x7f000001, RZ ;  /* 0x80ffffff49493810 */ /* 0x000fe20007ffe0ff */
[----:B------:R-:W-:Y:S01]  /*8ab10*/  ISETP.GE.U32.AND P2, PT, R72, 0x7f000001, PT ;  /* 0x7f0000014800780c */ /* 0x000fe20003f46070 */
[----:B------:R-:W-:Y:S01]  /*8ab20*/  IADD3 R33, PT, PT, R74, R33, RZ ;  /* 0x000000214a217210 */ /* 0x000fe20007ffe0ff */
[----:B------:R-:W-:Y:S01]  /*8ab30*/  ISETP.GE.U32.AND P5, PT, R31, 0x7f000001, PT ;  /* 0x7f0000011f00780c */ /* 0x000fe20003fa6070 */
[----:B------:R-:W-:Y:S01]  /*8ab40*/  IADD3 R35, PT, PT, R131, UR6, RZ ;  /* 0x0000000683237c10 */ /* 0x000fe2000fffe0ff */
[----:B------:R-:W-:Y:S01]  /*8ab50*/  ISETP.GE.U32.AND P3, PT, R32, 0x7f000001, PT ;  /* 0x7f0000012000780c */ /* 0x000fe20003f66070 */
[----:B------:R-:W-:Y:S01]  /*8ab60*/  @P6 IADD3 R120, PT, PT, R120, -0x7f000001, RZ ;  /* 0x80ffffff78786810 */ /* 0x000fe20007ffe0ff */
[----:B------:R-:W-:Y:S01]  /*8ab70*/  ISETP.GE.U32.AND P4, PT, R135, 0x7f000001, PT ;  /* 0x7f0000018700780c */ /* 0x000fe20003f86070 */
[----:B------:R-:W-:Y:S01]  /*8ab80*/  @P0 IADD3 R28, PT, PT, R28, -0x7f000001, RZ ;  /* 0x80ffffff1c1c0810 */ /* 0x000fe20007ffe0ff */
[----:B------:R-:W-:Y:S01]  /*8ab90*/  ISETP.GE.U32.AND P6, PT, R33, 0x7f000001, PT ;  /* 0x7f0000012100780c */ /* 0x000fe20003fc6070 */
[----:B------:R-:W-:Y:S01]  /*8aba0*/  ISETP.GE.U32.AND P1, PT, R137, 0x7f000001, PT ;  /* 0x7f0000018900780c */ /* 0x000fe20003f26070 */
[----:B------:R-:W-:Y:S01]  /*8abb0*/  ISETP.GE.U32.AND P0, PT, R35, 0x7f000001, PT ;  /* 0x7f0000012300780c */ /* 0x000fe20003f06070 */
[----:B------:R-:W4:Y:S01]  /*8abc0*/  LDL.LU R5, [R1+0x300] ;  /* 0x0003000001057983 */ /* 0x000f220000300800 */
[----:B------:R-:W-:-:S02]  /*8abd0*/  IADD3 R28, PT, PT, R73, R28, RZ ;  /* 0x0000001c491c7210 */ /* 0x000fc40007ffe0ff */
[----:B------:R-:W-:Y:S01]  /*8abe0*/  @P2 IADD3 R72, PT, PT, R72, -0x7f000001, RZ ;  /* 0x80ffffff48482810 */ /* 0x000fe20007ffe0ff */
[----:B------:R-:W-:Y:S01]  /*8abf0*/  ISETP.GE.U32.AND P2, PT, R125, 0x7f000001, PT ;  /* 0x7f0000017d00780c */ /* 0x000fe20003f46070 */
[----:B------:R-:W-:Y:S01]  /*8ac00*/  @P5 IADD3 R31, PT, PT, R31, -0x7f000001, RZ ;  /* 0x80ffffff1f1f5810 */ /* 0x000fe20007ffe0ff */
[----:B------:R-:W4:Y:S01]  /*8ac10*/  LDL.LU R4, [R1+0x2f4] ;  /* 0x0002f40001047983 */ /* 0x000f220000300800 */
[----:B------:R-:W-:Y:S01]  /*8ac20*/  @P3 IADD3 R32, PT, PT, R32, -0x7f000001, RZ ;  /* 0x80ffffff20203810 */ /* 0x000fe20007ffe0ff */
[----:B------:R-:W-:Y:S01]  /*8ac30*/  ISETP.GE.U32.AND P3, PT, R28, 0x7f000001, PT ;  /* 0x7f0000011c00780c */ /* 0x000fe20003f66070 */
[----:B------:R-:W-:Y:S02]  /*8ac40*/  @P4 IADD3 R135, PT, PT, R135, -0x7f000001, RZ ;  /* 0x80ffffff87874810 */ /* 0x000fe40007ffe0ff */
[----:B------:R-:W-:Y:S02]  /*8ac50*/  IADD3 R123, PT, PT, R123, R120, RZ ;  /* 0x000000787b7b7210 */ /* 0x000fe40007ffe0ff */
[----:B------:R-:W-:-:S02]  /*8ac60*/  @P6 IADD3 R33, PT, PT, R33, -0x7f000001, RZ ;  /* 0x80ffffff21216810 */ /* 0x000fc40007ffe0ff */
[----:B------:R-:W-:Y:S02]  /*8ac70*/  @P1 IADD3 R137, PT, PT, R137, -0x7f000001, RZ ;  /* 0x80ffffff89891810 */ /* 0x000fe40007ffe0ff */
[----:B------:R-:W-:Y:S02]  /*8ac80*/  IADD3 R31, PT, PT, R72, R31, RZ ;  /* 0x0000001f481f7210 */ /* 0x000fe40007ffe0ff */
[----:B------:R-:W-:Y:S01]  /*8ac90*/  @P0 IADD3 R35, PT, PT, R35, -0x7f000001, RZ ;  /* 0x80ffffff23230810 */ /* 0x000fe20007ffe0ff */
[----:B------:R-:W-:Y:S01]  /*8aca0*/  ISETP.GE.U32.AND P1, PT, R123, 0x7f000001, PT ;  /* 0x7f0000017b00780c */ /* 0x000fe20003f26070 */
[----:B------:R-:W-:Y:S02]  /*8acb0*/  IADD3 R33, PT, PT, R135, R33, RZ ;  /* 0x0000002187217210 */ /* 0x000fe40007ffe0ff */
[----:B------:R-:W-:Y:S01]  /*8acc0*/  IADD3 R137, PT, PT, R62, R137, RZ ;  /* 0x000000893e897210 */ /* 0x000fe20007ffe0ff */
[----:B------:R-:W-:Y:S01]  /*8acd0*/  ISETP.GE.U32.AND P6, PT, R31, 0x7f000001, PT ;  /* 0x7f0000011f00780c */ /* 0x000fe20003fc6070 */
[----:B------:R-:W-:-:S02]  /*8ace0*/  IADD3 R35, PT, PT, R32, R35, RZ ;  /* 0x0000002320237210 */ /* 0x000fc40007ffe0ff */
[----:B------:R-:W-:Y:S01]  /*8acf0*/  @P2 IADD3 R125, PT, PT, R125, -0x7f000001, RZ ;  /* 0x80ffffff7d7d2810 */ /* 0x000fe20007ffe0ff */
[----:B------:R-:W-:Y:S01]  /*8ad00*/  ISETP.GE.U32.AND P0, PT, R33, 0x7f000001, PT ;  /* 0x7f0000012100780c */ /* 0x000fe20003f06070 */
[----:B------:R-:W-:Y:S01]  /*8ad10*/  @P3 IADD3 R28, PT, PT, R28, -0x7f000001, RZ ;  /* 0x80ffffff1c1c3810 */ /* 0x000fe20007ffe0ff */
[----:B------:R-:W-:Y:S01]  /*8ad20*/  ISETP.GE.U32.AND P5, PT, R34, 0x7f000001, PT ;  /* 0x7f0000012200780c */ /* 0x000fe20003fa6070 */
[----:B------:R-:W-:Y:S01]  /*8ad30*/  ISETP.GE.U32.AND P4, PT, R137, 0x7f000001, PT ;  /* 0x7f0000018900780c */ /* 0x000fe20003f86070 */
[----:B------:R-:W-:Y:S01]  /*8ad40*/  ISETP.GE.U32.AND P2, PT, R35, 0x7f000001, PT ;  /* 0x7f0000012300780c */ /* 0x000fe20003f46070 */
[----:B------:R-:W-:Y:S02]  /*8ad50*/  IADD3 R28, PT, PT, R125, R28, RZ ;  /* 0x0000001c7d1c7210 */ /* 0x000fe40007ffe0ff */
[----:B------:R-:W-:Y:S02]  /*8ad60*/  @P1 IADD3 R123, PT, PT, R123, -0x7f000001, RZ ;  /* 0x80ffffff7b7b1810 */ /* 0x000fe40007ffe0ff */
[----:B------:R-:W-:Y:S01]  /*8ad70*/  @P6 IADD3 R31, PT, PT, R31, -0x7f000001, RZ ;  /* 0x80ffffff1f1f6810 */ /* 0x000fe20007ffe0ff */
[----:B------:R-:W-:-:S03]  /*8ad80*/  ISETP.GE.U32.AND P1, PT, R28, 0x7f000001, PT ;  /* 0x7f0000011c00780c */ /* 0x000fc60003f26070 */
[----:B------:R-:W-:Y:S02]  /*8ad90*/  @P0 IADD3 R33, PT, PT, R33, -0x7f000001, RZ ;  /* 0x80ffffff21210810 */ /* 0x000fe40007ffe0ff */
[----:B------:R-:W-:Y:S02]  /*8ada0*/  @P5 IADD3 R34, PT, PT, R34, -0x7f000001, RZ ;  /* 0x80ffffff22225810 */ /* 0x000fe40007ffe0ff */
[----:B------:R-:W-:Y:S02]  /*8adb0*/  IADD3 R31, PT, PT, R123, R31, RZ ;  /* 0x0000001f7b1f7210 */ /* 0x000fe40007ffe0ff */
[----:B------:R-:W-:Y:S02]  /*8adc0*/  @P4 IADD3 R137, PT, PT, R137, -0x7f000001, RZ ;  /* 0x80ffffff89894810 */ /* 0x000fe40007ffe0ff */
[----:B------:R-:W-:Y:S02]  /*8add0*/  @P2 IADD3 R35, PT, PT, R35, -0x7f000001, RZ ;  /* 0x80ffffff23232810 */ /* 0x000fe40007ffe0ff */
[----:B------:R-:W-:-:S02]  /*8ade0*/  IADD3 R30, PT, PT, R30, R33, RZ ;  /* 0x000000211e1e7210 */ /* 0x000fc40007ffe0ff */
[----:B------:R-:W-:Y:S01]  /*8adf0*/  IADD3 R120, PT, PT, R120, R34, RZ ;  /* 0x0000002278787210 */ /* 0x000fe20007ffe0ff */
[----:B------:R-:W-:Y:S01]  /*8ae00*/  ISETP.GE.U32.AND P2, PT, R31, 0x7f000001, PT ;  /* 0x7f0000011f00780c */ /* 0x000fe20003f46070 */
[----:B------:R-:W-:Y:S01]  /*8ae10*/  IADD3 R35, PT, PT, R137, R35, RZ ;  /* 0x0000002389237210 */ /* 0x000fe20007ffe0ff */
[----:B------:R-:W-:Y:S01]  /*8ae20*/  ISETP.GE.U32.AND P4, PT, R30, 0x7f000001, PT ;  /* 0x7f0000011e00780c */ /* 0x000fe20003f86070 */
[----:B------:R-:W-:Y:S01]  /*8ae30*/  @P1 IADD3 R28, PT, PT, R28, -0x7f000001, RZ ;  /* 0x80ffffff1c1c1810 */ /* 0x000fe20007ffe0ff */
[----:B------:R-:W-:Y:S02]  /*8ae40*/  ISETP.GE.U32.AND P0, PT, R120, 0x7f000001, PT ;  /* 0x7f0000017800780c */ /* 0x000fe40003f06070 */
[----:B------:R-:W-:Y:S01]  /*8ae50*/  ISETP.GE.U32.AND P3, PT, R35, 0x7f000001, PT ;  /* 0x7f0000012300780c */ /* 0x000fe20003f66070 */
[----:B------:R-:W-:-:S06]  /*8ae60*/  IADD3 R122, PT, PT, R122, R28, RZ ;  /* 0x0000001c7a7a7210 */ /* 0x000fcc0007ffe0ff */
[----:B------:R-:W-:Y:S01]  /*8ae70*/  @P2 IADD3 R31, PT, PT, R31, -0x7f000001, RZ ;  /* 0x80ffffff1f1f2810 */ /* 0x000fe20007ffe0ff */
[----:B------:R-:W-:Y:S01]  /*8ae80*/  ISETP.GE.U32.AND P1, PT, R122, 0x7f000001, PT ;  /* 0x7f0000017a00780c */ /* 0x000fe20003f26070 */
[----:B------:R-:W-:Y:S02]  /*8ae90*/  @P4 IADD3 R30, PT, PT, R30, -0x7f000001, RZ ;  /* 0x80ffffff1e1e4810 */ /* 0x000fe40007ffe0ff */
[----:B------:R-:W-:Y:S02]  /*8aea0*/  IADD3 R29, PT, PT, R29, R31, RZ ;  /* 0x0000001f1d1d7210 */ /* 0x000fe40007ffe0ff */
[----:B------:R-:W-:Y:S02]  /*8aeb0*/  @P0 IADD3 R120, PT, PT, R120, -0x7f000001, RZ ;  /* 0x80ffffff78780810 */ /* 0x000fe40007ffe0ff */
[----:B------:R-:W-:Y:S01]  /*8aec0*/  @P3 IADD3 R35, PT, PT, R35, -0x7f000001, RZ ;  /* 0x80ffffff23233810 */ /* 0x000fe20007ffe0ff */
[----:B------:R-:W-:-:S05]  /*8aed0*/  ISETP.GE.U32.AND P2, PT, R29, 0x7f000001, PT ;  /* 0x7f0000011d00780c */ /* 0x000fca0003f46070 */
[----:B------:R-:W-:-:S08]  /*8aee0*/  @P1 IADD3 R122, PT, PT, R122, -0x7f000001, RZ ;  /* 0x80ffffff7a7a1810 */ /* 0x000fd00007ffe0ff */
[----:B------:R-:W-:Y:S02]  /*8aef0*/  @P2 IADD3 R29, PT, PT, R29, -0x7f000001, RZ ;  /* 0x80ffffff1d1d2810 */ /* 0x000fe40007ffe0ff */
[----:B------:R-:W-:Y:S02]  /*8af00*/  IADD3 R75, PT, PT, R75, R31, RZ ;  /* 0x0000001f4b4b7210 */ /* 0x000fe40007ffe0ff */
[----:B------:R-:W-:-:S03]  /*8af10*/  IADD3 R121, PT, PT, R121, R33, RZ ;  /* 0x0000002179797210 */ /* 0x000fc60007ffe0ff */
[----:B------:R-:W-:Y:S02]  /*8af20*/  ISETP.GE.U32.AND P2, PT, R75, 0x7f000001, PT ;  /* 0x7f0000014b00780c */ /* 0x000fe40003f46070 */
[----:B------:R-:W-:Y:S01]  /*8af30*/  ISETP.GE.U32.AND P4, PT, R121, 0x7f000001, PT ;  /* 0x7f0000017900780c */ /* 0x000fe20003f86070 */
[----:B------:R-:W-:Y:S02]  /*8af40*/  IADD3 R77, PT, PT, R77, R28, RZ ;  /* 0x0000001c4d4d7210 */ /* 0x000fe40007ffe0ff */
[----:B--2---:R-:W-:Y:S02]  /*8af50*/  IADD3 R124, PT, PT, R6, R30, RZ ;  /* 0x0000001e067c7210 */ /* 0x004fe40007ffe0ff */
[----:B------:R-:W-:Y:S02]  /*8af60*/  IADD3 R30, PT, PT, R120, R35, RZ ;  /* 0x00000023781e7210 */ /* 0x000fe40007ffe0ff */
[----:B---3--:R-:W-:-:S03]  /*8af70*/  IADD3 R122, PT, PT, R7, R122, RZ ;  /* 0x0000007a077a7210 */ /* 0x008fc60007ffe0ff */
[----:B------:R-:W-:Y:S01]  /*8af80*/  ISETP.GE.U32.AND P0, PT, R30, 0x7f000001, PT ;  /* 0x7f0000011e00780c */ /* 0x000fe20003f06070 */
[----:B----4-:R-:W-:Y:S01]  /*8af90*/  IADD3 R76, PT, PT, R8, R29, RZ ;  /* 0x0000001d084c7210 */ /* 0x010fe20007ffe0ff */
[----:B------:R-:W-:Y:S01]  /*8afa0*/  ISETP.GE.U32.AND P1, PT, R122, 0x7f000001, PT ;  /* 0x7f0000017a00780c */ /* 0x000fe20003f26070 */
[----:B------:R-:W-:Y:S01]  /*8afb0*/  ISETP.GE.U32.AND P3, PT, R124, 0x7f000001, PT ;  /* 0x7f0000017c00780c */ /* 0x000fe20003f66070 */
[----:B------:R-:W-:Y:S02]  /*8afc0*/  IADD3 R74, PT, PT, R74, R33, RZ ;  /* 0x000000214a4a7210 */ /* 0x000fe40007ffe0ff */
[----:B------:R-:W-:Y:S02]  /*8afd0*/  IADD3 R72, PT, PT, R72, R31, RZ ;  /* 0x0000001f48487210 */ /* 0x000fe40007ffe0ff */
[----:B------:R-:W-:Y:S02]  /*8afe0*/  @P2 IADD3 R75, PT, PT, R75, -0x7f000001, RZ ;  /* 0x80ffffff4b4b2810 */ /* 0x000fe40007ffe0ff */
[----:B------:R-:W-:-:S02]  /*8aff0*/  IADD3 R73, PT, PT, R73, R28, RZ ;  /* 0x0000001c49497210 */ /* 0x000fc40007ffe0ff */
[----:B------:R-:W-:Y:S02]  /*8b000*/  @P4 IADD3 R121, PT, PT, R121, -0x7f000001, RZ ;  /* 0x80ffffff79794810 */ /* 0x000fe40007ffe0ff */
[----:B------:R-:W-:Y:S01]  /*8b010*/  @P0 IADD3 R30, PT, PT, R30, -0x7f000001, RZ ;  /* 0x80ffffff1e1e0810 */ /* 0x000fe20007ffe0ff */
[----:B------:R-:W-:Y:S01]  /*8b020*/  ISETP.GE.U32.AND P0, PT, R76, 0x7f000001, PT ;  /* 0x7f0000014c00780c */ /* 0x000fe20003f06070 */
[----:B------:R-:W-:Y:S02]  /*8b030*/  IADD3 R125, PT, PT, R125, R28, RZ ;  /* 0x0000001c7d7d7210 */ /* 0x000fe40007ffe0ff */
[----:B------:R-:W-:Y:S02]  /*8b040*/  IADD3 R123, PT, PT, R123, R31, RZ ;  /* 0x0000001f7b7b7210 */ /* 0x000fe40007ffe0ff */
[----:B------:R-:W-:Y:S02]  /*8b050*/  IADD3 R135, PT, PT, R135, R33, RZ ;  /* 0x0000002187877210 */ /* 0x000fe40007ffe0ff */
[----:B------:R-:W-:-:S02]  /*8b060*/  IADD3 R131, PT, PT, R131, R30, RZ ;  /* 0x0000001e83837210 */ /* 0x000fc40007ffe0ff */
[----:B------:R-:W-:Y:S01]  /*8b070*/  @P1 IADD3 R122, PT, PT, R122, -0x7f000001, RZ ;  /* 0x80ffffff7a7a1810 */ /* 0x000fe20007ffe0ff */
[----:B------:R-:W2:Y:S04]  /*8b080*/  LDL.LU R8, [R1+0x344] ;  /* 0x0003440001087983 */ /* 0x000ea80000300800 */
[----:B------:R-:W3:Y:S04]  /*8b090*/  LDL.LU R7, [R1+0x340] ;  /* 0x0003400001077983 */ /* 0x000ee80000300800 */
[----:B------:R-:W4:Y:S01]  /*8b0a0*/  LDL.LU R6, [R1+0x32c] ;  /* 0x00032c0001067983 */ /* 0x000f220000300800 */
[----:B------:R-:W-:Y:S01]  /*8b0b0*/  ISETP.GE.U32.AND P1, PT, R131, 0x7f000001, PT ;  /* 0x7f0000018300780c */ /* 0x000fe20003f26070 */
[----:B------:R-:W-:-:S02]  /*8b0c0*/  IADD3 R32, PT, PT, R32, R30, RZ ;  /* 0x0000001e20207210 */ /* 0x000fc40007ffe0ff */
[----:B------:R-:W-:Y:S02]  /*8b0d0*/  @P3 IADD3 R124, PT, PT, R124, -0x7f000001, RZ ;  /* 0x80ffffff7c7c3810 */ /* 0x000fe40007ffe0ff */
[----:B------:R-:W-:Y:S01]  /*8b0e0*/  @P0 IADD3 R76, PT, PT, R76, -0x7f000001, RZ ;  /* 0x80ffffff4c4c0810 */ /* 0x000fe20007ffe0ff */
[----:B------:R-:W-:Y:S01]  /*8b0f0*/  ISETP.GE.U32.AND P0, PT, R77, 0x7f000001, PT ;  /* 0x7f0000014d00780c */ /* 0x000fe20003f06070 */
[----:B------:R-:W-:Y:S01]  /*8b100*/  ISETP.GE.U32.AND P3, PT, R32, 0x7f000001, PT ;  /* 0x7f0000012000780c */ /* 0x000fe20003f66070 */
[----:B------:R-:W-:Y:S01]  /*8b110*/  ISETP.GE.U32.AND P5, PT, R74, 0x7f000001, PT ;  /* 0x7f0000014a00780c */ /* 0x000fe20003fa6070 */
[----:B------:R-:W-:-:S04]  /*8b120*/  IADD3 R75, PT, PT, R248, R75, RZ ;  /* 0x0000004bf84b7210 */ /* 0x000fc80007ffe0ff */
[----:B------:R-:W-:Y:S01]  /*8b130*/  @P1 IADD3 R131, PT, PT, R131, -0x7f000001, RZ ;  /* 0x80ffffff83831810 */ /* 0x000fe20007ffe0ff */
[----:B------:R-:W-:Y:S01]  /*8b140*/  ISETP.GE.U32.AND P1, PT, R72, 0x7f000001, PT ;  /* 0x7f0000014800780c */ /* 0x000fe20003f26070 */
[----:B------:R-:W-:Y:S01]  /*8b150*/  ISETP.GE.U32.AND P6, PT, R73, 0x7f000001, PT ;  /* 0x7f0000014900780c */ /* 0x000fe20003fc6070 */
[----:B------:R-:W-:Y:S01]  /*8b160*/  IADD3 R121, PT, PT, R250, R121, RZ ;  /* 0x00000079fa797210 */ /* 0x000fe20007ffe0ff */
[----:B------:R-:W-:Y:S01]  /*8b170*/  ISETP.GE.U32.AND P4, PT, R138, 0x7f000001, PT ;  /* 0x7f0000018a00780c */ /* 0x000fe20003f86070 */
[----:B------:R-:W-:Y:S02]  /*8b180*/  IADD3 R131, PT, PT, R251, R131, RZ ;  /* 0x00000083fb837210 */ /* 0x000fe40007ffe0ff */
[----:B------:R-:W-:Y:S02]  /*8b190*/  @P0 IADD3 R77, PT, PT, R77, -0x7f000001, RZ ;  /* 0x80ffffff4d4d0810 */ /* 0x000fe40007ffe0ff */
[----:B------:R-:W-:Y:S02]  /*8b1a0*/  @P3 IADD3 R32, PT, PT, R32, -0x7f000001, RZ ;  /* 0x80ffffff20203810 */ /* 0x000fe40007ffe0ff */
[----:B------:R-:W-:Y:S01]  /*8b1b0*/  @P5 IADD3 R74, PT, PT, R74, -0x7f000001, RZ ;  /* 0x80ffffff4a4a5810 */ /* 0x000fe20007ffe0ff */
[----:B------:R-:W-:Y:S01]  /*8b1c0*/  ISETP.GE.U32.AND P3, PT, R75, 0x7f000001, PT ;  /* 0x7f0000014b00780c */ /* 0x000fe20003f66070 */
[----:B------:R-:W-:Y:S01]  /*8b1d0*/  ISETP.GE.U32.AND P2, PT, R121, 0x7f000001, PT ;  /* 0x7f0000017900780c */ /* 0x000fe20003f46070 */
[----:B------:R-:W-:Y:S01]  /*8b1e0*/  IMAD.WIDE.U32 R28, R124, R124, RZ ;  /* 0x0000007c7c1c7225 */ /* 0x000fe200078e00ff */
[----:B------:R-:W-:Y:S01]  /*8b1f0*/  ISETP.GE.U32.AND P0, PT, R131, 0x7f000001, PT ;  /* 0x7f0000018300780c */ /* 0x000fe20003f06070 */
[----:B------:R-:W-:-:S02]  /*8b200*/  IADD3 R77, PT, PT, R249, R77, RZ ;  /* 0x0000004df94d7210 */ /* 0x000fc40007ffe0ff */
[----:B------:R-:W-:Y:S02]  /*8b210*/  @P1 IADD3 R72, PT, PT, R72, -0x7f000001, RZ ;  /* 0x80ffffff48481810 */ /* 0x000fe40007ffe0ff */
[----:B------:R-:W-:Y:S01]  /*8b220*/  IADD3 R74, PT, PT, R246, R74, RZ ;  /* 0x0000004af64a7210 */ /* 0x000fe20007ffe0ff */
[----:B------:R-:W-:Y:S01]  /*8b230*/  IMAD R70, R28, 0x7effffff, RZ ;  /* 0x7effffff1c467824 */ /* 0x000fe200078e02ff */
[----:B------:R-:W-:Y:S02]  /*8b240*/  IADD3 R59, PT, PT, R247, R32, RZ ;  /* 0x00000020f73b7210 */ /* 0x000fe40007ffe0ff */
[-C--:B------:R-:W-:Y:S02]  /*8b250*/  IADD3 R137, PT, PT, R137, R30.reuse, RZ ;  /* 0x0000001e89897210 */ /* 0x080fe40007ffe0ff */
[----:B------:R-:W-:Y:S02]  /*8b260*/  IADD3 R120, PT, PT, R120, R30, RZ ;  /* 0x0000001e78787210 */ /* 0x000fe40007ffe0ff */
[----:B------:R-:W-:Y:S01]  /*8b270*/  @P6 IADD3 R73, PT, PT, R73, -0x7f000001, RZ ;  /* 0x80ffffff49496810 */ /* 0x000fe20007ffe0ff */
[----:B------:R-:W-:Y:S01]  /*8b280*/  ISETP.GE.U32.AND P1, PT, R77, 0x7f000001, PT ;  /* 0x7f0000014d00780c */ /* 0x000fe20003f26070 */
[----:B------:R-:W-:Y:S01]  /*8b290*/  IADD3 R72, PT, PT, R236, R72, RZ ;  /* 0x00000048ec487210 */ /* 0x000fe20007ffe0ff */
[----:B------:R-:W-:Y:S01]  /*8b2a0*/  IMAD.WIDE.U32 R30, R76, R76, RZ ;  /* 0x0000004c4c1e7225 */ /* 0x000fe200078e00ff */
[----:B------:R-:W-:-:S03]  /*8b2b0*/  ISETP.GE.U32.AND P5, PT, R74, 0x7f000001, PT ;  /* 0x7f0000014a00780c */ /* 0x000fc60003fa6070 */
[----:B------:R-:W-:Y:S01]  /*8b2c0*/  IMAD.HI.U32 R70, R70, 0x7f000001, R28 ;  /* 0x7f00000146467827 */ /* 0x000fe200078e001c */
[----:B------:R-:W-:-:S03]  /*8b2d0*/  @P4 IADD3 R138, PT, PT, R138, -0x7f000001, RZ ;  /* 0x80ffffff8a8a4810 */ /* 0x000fc60007ffe0ff */
[----:B------:R-:W-:Y:S01]  /*8b2e0*/  IMAD.WIDE.U32 R28, R122, R122, RZ ;  /* 0x0000007a7a1c7225 */ /* 0x000fe200078e00ff */
[----:B------:R-:W-:Y:S01]  /*8b2f0*/  ISETP.GE.U32.AND P4, PT, R59, 0x7f000001, PT ;  /* 0x7f0000013b00780c */ /* 0x000fe20003f86070 */
[----:B------:R-:W-:Y:S02]  /*8b300*/  @P3 IADD3 R75, PT, PT, R75, -0x7f000001, RZ ;  /* 0x80ffffff4b4b3810 */ /* 0x000fe40007ffe0ff */
[----:B------:R-:W-:Y:S01]  /*8b310*/  IMAD R33, R30, 0x7effffff, RZ ;  /* 0x7effffff1e217824 */ /* 0x000fe200078e02ff */
[----:B------:R-:W-:Y:S02]  /*8b320*/  IADD3 R73, PT, PT, R242, R73, RZ ;  /* 0x00000049f2497210 */ /* 0x000fe40007ffe0ff */
[----:B------:R-:W-:Y:S01]  /*8b330*/  @P2 IADD3 R121, PT, PT, R121, -0x7f000001, RZ ;  /* 0x80ffffff79792810 */ /* 0x000fe20007ffe0ff */
[----:B------:R-:W-:Y:S01]  /*8b340*/  ISETP.GE.U32.AND P3, PT, R72, 0x7f000001, PT ;  /* 0x7f0000014800780c */ /* 0x000fe20003f66070 */
[----:B------:R-:W-:Y:S01]  /*8b350*/  IMAD R69, R28, 0x7effffff, RZ ;  /* 0x7effffff1c457824 */ /* 0x000fe200078e02ff */
[----:B------:R-:W-:Y:S01]  /*8b360*/  @P0 IADD3 R131, PT, PT, R131, -0x7f000001, RZ ;  /* 0x80ffffff83830810 */ /* 0x000fe20007ffe0ff */
[----:B------:R-:W-:Y:S01]  /*8b370*/  IMAD.HI.U32 R58, R33, 0x7f000001, R30 ;  /* 0x7f000001213a7827 */ /* 0x000fe200078e001e */
[----:B------:R-:W-:Y:S01]  /*8b380*/  ISETP.GE.U32.AND P6, PT, R138, R2, PT ;  /* 0x000000028a00720c */ /* 0x000fe20003fc6070 */
[----:B------:R-:W-:-:S02]  /*8b390*/  ISETP.GE.U32.AND P0, PT, R73, 0x7f000001, PT ;  /* 0x7f0000014900780c */ /* 0x000fc40003f06070 */
[----:B------:R-:W-:-:S04]  /*8b3a0*/  IMAD.WIDE.U32 R30, R121, R121, RZ ;  /* 0x00000079791e7225 */ /* 0x000fc800078e00ff */
[----:B------:R-:W-:-:S04]  /*8b3b0*/  IMAD.HI.U32 R69, R69, 0x7f000001, R28 ;  /* 0x7f00000145457827 */ /* 0x000fc800078e001c */
[----:B------:R-:W-:Y:S01]  /*8b3c0*/  IMAD.WIDE.U32 R28, R131, R131, RZ ;  /* 0x00000083831c7225 */ /* 0x000fe200078e00ff */
[----:B------:R-:W-:-:S03]  /*8b3d0*/  @P1 IADD3 R77, PT, PT, R77, -0x7f000001, RZ ;  /* 0x80ffffff4d4d1810 */ /* 0x000fc60007ffe0ff */
[----:B------:R-:W-:-:S04]  /*8b3e0*/  IMAD.WIDE.U32 R34, R75, R75, RZ ;  /* 0x0000004b4b227225 */ /* 0x000fc800078e00ff */
[----:B------:R-:W-:Y:S01]  /*8b3f0*/  IMAD R130, R30, 0x7effffff, RZ ;  /* 0x7effffff1e827824 */ /* 0x000fe200078e02ff */
[----:B------:R-:W-:Y:S01]  /*8b400*/  ISETP.GE.U32.AND P1, PT, R135, 0x7f000001, PT ;  /* 0x7f0000018700780c */ /* 0x000fe20003f26070 */
[----:B------:R-:W-:Y:S01]  /*8b410*/  @P5 IADD3 R74, PT, PT, R74, -0x7f000001, RZ ;  /* 0x80ffffff4a4a5810 */ /* 0x000fe20007ffe0ff */
[----:B------:R-:W-:Y:S01]  /*8b420*/  IMAD R133, R28, 0x7effffff, RZ ;  /* 0x7effffff1c857824 */ /* 0x000fe200078e02ff */
[----:B------:R-:W-:Y:S01]  /*8b430*/  @P4 IADD3 R59, PT, PT, R59, -0x7f000001, RZ ;  /* 0x80ffffff3b3b4810 */ /* 0x000fe20007ffe0ff */
[----:B------:R-:W-:Y:S02]  /*8b440*/  IMAD R127, R34, 0x7effffff, RZ ;  /* 0x7effffff227f7824 */ /* 0x000fe400078e02ff */
[----:B------:R-:W-:Y:S01]  /*8b450*/  IMAD.HI.U32 R130, R130, 0x7f000001, R30 ;  /* 0x7f00000182827827 */ /* 0x000fe200078e001e */
[----:B------:R-:W-:Y:S02]  /*8b460*/  IADD3 R138, PT, PT, -R2, R138, RZ ;  /* 0x0000008a028a7210 */ /* 0x000fe40007ffe1ff */
[----:B------:R-:W-:Y:S01]  /*8b470*/  @P3 IADD3 R72, PT, PT, R72, -0x7f000001, RZ ;  /* 0x80ffffff48483810 */ /* 0x000fe20007ffe0ff */
[----:B------:R-:W-:-:S04]  /*8b480*/  IMAD.WIDE.U32 R32, R77, R77, RZ ;  /* 0x0000004d4d207225 */ /* 0x000fc800078e00ff */
[----:B------:R-:W-:-:S04]  /*8b490*/  IMAD.WIDE.U32 R30, R74, R74, RZ ;  /* 0x0000004a4a1e7225 */ /* 0x000fc800078e00ff */
[----:B------:R-:W-:-:S04]  /*8b4a0*/  IMAD.HI.U32 R133, R133, 0x7f000001, R28 ;  /* 0x7f00000185857827 */ /* 0x000fc800078e001c */
[----:B------:R-:W-:-:S04]  /*8b4b0*/  IMAD.WIDE.U32 R28, R59, R59, RZ ;  /* 0x0000003b3b1c7225 */ /* 0x000fc800078e00ff */
[----:B------:R-:W-:Y:S01]  /*8b4c0*/  IMAD.HI.U32 R127, R127, 0x7f000001, R34 ;  /* 0x7f0000017f7f7827 */ /* 0x000fe200078e0022 */
[----:B------:R-:W-:-:S03]  /*8b4d0*/  ISETP.GE.U32.AND P2, PT, R137, 0x7f000001, PT ;  /* 0x7f0000018900780c */ /* 0x000fc60003f46070 */
[----:B------:R-:W-:Y:S01]  /*8b4e0*/  IMAD R129, R32, 0x7effffff, RZ ;  /* 0x7effffff20817824 */ /* 0x000fe200078e02ff */
[----:B------:R-:W-:Y:S02]  /*8b4f0*/  @P0 IADD3 R73, PT, PT, R73, -0x7f000001, RZ ;  /* 0x80ffffff49490810 */ /* 0x000fe40007ffe0ff */
[----:B------:R-:W-:Y:S01]  /*8b500*/  @!P6 IADD3 R138, PT, PT, R138, 0x7f000001, RZ ;  /* 0x7f0000018a8ae810 */ /* 0x000fe20007ffe0ff */
[----:B------:R-:W-:-:S04]  /*8b510*/  IMAD.WIDE.U32 R34, R72, R72, RZ ;  /* 0x0000004848227225 */ /* 0x000fc800078e00ff */
[----:B------:R-:W-:Y:S02]  /*8b520*/  IMAD R62, R30, 0x7effffff, RZ ;  /* 0x7effffff1e3e7824 */ /* 0x000fe400078e02ff */
[----:B------:R-:W-:Y:S02]  /*8b530*/  IMAD R126, R28, 0x7effffff, RZ ;  /* 0x7effffff1c7e7824 */ /* 0x000fe400078e02ff */
[----:B------:R-:W-:-:S04]  /*8b540*/  IMAD.HI.U32 R129, R129, 0x7f000001, R32 ;  /* 0x7f00000181817827 */ /* 0x000fc800078e0020 */
[----:B------:R-:W-:Y:S02]  /*8b550*/  IMAD R143, R34, 0x7effffff, RZ ;  /* 0x7effffff228f7824 */ /* 0x000fe400078e02ff */
[----:B------:R-:W-:Y:S01]  /*8b560*/  IMAD.HI.U32 R62, R62, 0x7f000001, R30 ;  /* 0x7f0000013e3e7827 */ /* 0x000fe200078e001e */
[----:B------:R-:W-:-:S03]  /*8b570*/  @P1 IADD3 R135, PT, PT, R135, -0x7f000001, RZ ;  /* 0x80ffffff87871810 */ /* 0x000fc60007ffe0ff */
[----:B------:R-:W-:-:S04]  /*8b580*/  IMAD.WIDE.U32 R32, R73, R73, RZ ;  /* 0x0000004949207225 */ /* 0x000fc800078e00ff */
[----:B------:R-:W-:Y:S01]  /*8b590*/  IMAD.WIDE.U32 R30, R136, R138, RZ ;  /* 0x0000008a881e7225 */ /* 0x000fe200078e00ff */
[----:B------:R-:W-:-:S03]  /*8b5a0*/  ISETP.GE.U32.AND P1, PT, R120, 0x7f000001, PT ;  /* 0x7f0000017800780c */ /* 0x000fc60003f26070 */
[----:B------:R-:W-:Y:S01]  /*8b5b0*/  IMAD.HI.U32 R126, R126, 0x7f000001, R28 ;  /* 0x7f0000017e7e7827 */ /* 0x000fe200078e001c */
[----:B------:R-:W-:-:S03]  /*8b5c0*/  ISETP.GE.U32.AND P3, PT, R123, 0x7f000001, PT ;  /* 0x7f0000017b00780c */ /* 0x000fc60003f66070 */
[----:B------:R-:W-:-:S04]  /*8b5d0*/  IMAD.WIDE.U32 R28, R119, R138, RZ ;  /* 0x0000008a771c7225 */ /* 0x000fc800078e00ff */
[----:B------:R-:W-:-:S04]  /*8b5e0*/  IMAD.HI.U32 R34, R143, 0x7f000001, R34 ;  /* 0x7f0000018f227827 */ /* 0x000fc800078e0022 */
[----:B------:R-:W-:Y:S02]  /*8b5f0*/  IMAD R63, R32, 0x7effffff, RZ ;  /* 0x7effffff203f7824 */ /* 0x000fe400078e02ff */
[----:B------:R-:W-:Y:S01]  /*8b600*/  IMAD R143, R30, 0x7effffff, RZ ;  /* 0x7effffff1e8f7824 */ /* 0x000fe200078e02ff */
[----:B------:R-:W-:Y:S01]  /*8b610*/  IADD3 R119, PT, PT, R232, R135, RZ ;  /* 0x00000087e8777210 */ /* 0x000fe20007ffe0ff */
[----:B------:R-:W-:Y:S01]  /*8b620*/  IMAD R135, R28, 0x7effffff, RZ ;  /* 0x7effffff1c877824 */ /* 0x000fe200078e02ff */
[----:B------:R-:W-:Y:S01]  /*8b630*/  @P2 IADD3 R137, PT, PT, R137, -0x7f000001, RZ ;  /* 0x80ffffff89892810 */ /* 0x000fe20007ffe0ff */
[----:B------:R-:W-:Y:S01]  /*8b640*/  IMAD.HI.U32 R63, R63, 0x7f000001, R32 ;  /* 0x7f0000013f3f7827 */ /* 0x000fe200078e0020 */
[----:B------:R-:W-:-:S03]  /*8b650*/  ISETP.GE.U32.AND P2, PT, R125, 0x7f000001, PT ;  /* 0x7f0000017d00780c */ /* 0x000fc60003f46070 */
[----:B------:R-:W-:-:S04]  /*8b660*/  IMAD.HI.U32 R143, R143, 0x7f000001, R30 ;  /* 0x7f0000018f8f7827 */ /* 0x000fc800078e001e */
[----:B------:R-:W-:-:S04]  /*8b670*/  IMAD.WIDE.U32 R30, R132, R138, RZ ;  /* 0x0000008a841e7225 */ /* 0x000fc800078e00ff */
[----:B------:R-:W-:Y:S01]  /*8b680*/  IMAD.WIDE.U32 R32, R134, R138, RZ ;  /* 0x0000008a86207225 */ /* 0x000fe200078e00ff */
[----:B------:R-:W-:-:S03]  /*8b690*/  ISETP.GE.U32.AND P0, PT, R119, 0x7f000001, PT ;  /* 0x7f0000017700780c */ /* 0x000fc60003f06070 */
[----:B------:R-:W-:-:S04]  /*8b6a0*/  IMAD.HI.U32 R134, R135, 0x7f000001, R28 ;  /* 0x7f00000187867827 */ /* 0x000fc800078e001c */
[----:B------:R-:W-:Y:S01]  /*8b6b0*/  IMAD R135, R30, 0x7effffff, RZ ;  /* 0x7effffff1e877824 */ /* 0x000fe200078e02ff */
[----:B------:R-:W-:Y:S01]  /*8b6c0*/  @P1 IADD3 R120, PT, PT, R120, -0x7f000001, RZ ;  /* 0x80ffffff78781810 */ /* 0x000fe20007ffe0ff */
[----:B------:R-:W-:Y:S01]  /*8b6d0*/  IMAD R132, R32, 0x7effffff, RZ ;  /* 0x7effffff20847824 */ /* 0x000fe200078e02ff */
[----:B------:R-:W-:Y:S01]  /*8b6e0*/  @P3 IADD3 R123, PT, PT, R123, -0x7f000001, RZ ;  /* 0x80ffffff7b7b3810 */ /* 0x000fe20007ffe0ff */
[----:B------:R-:W-:Y:S01]  /*8b6f0*/  ISETP.GE.U32.AND P1, PT, R143, 0x7f000001, PT ;  /* 0x7f0000018f00780c */ /* 0x000fe20003f26070 */
[----:B------:R-:W-:Y:S01]  /*8b700*/  ISETP.GE.U32.AND P3, PT, R134, 0x7f000001, PT ;  /* 0x7f0000018600780c */ /* 0x000fe20003f66070 */
[----:B------:R-:W-:-:S04]  /*8b710*/  IMAD.HI.U32 R135, R135, 0x7f000001, R30 ;  /* 0x7f00000187877827 */ /* 0x000fc800078e001e */
[----:B------:R-:W-:Y:S01]  /*8b720*/  IMAD.HI.U32 R132, R132, 0x7f000001, R32 ;  /* 0x7f00000184847827 */ /* 0x000fe200078e0020 */
[----:B------:R-:W-:Y:S01]  /*8b730*/  @P2 IADD3 R125, PT, PT, R125, -0x7f000001, RZ ;  /* 0x80ffffff7d7d2810 */ /* 0x000fe20007ffe0ff */
[----:B------:R-:W2:Y:S01]  /*8b740*/  LDL.LU R2, [R1+0x318] ;  /* 0x0003180001027983 */ /* 0x000ea20000300800 */
[----:B------:R-:W-:Y:S01]  /*8b750*/  ISETP.GE.U32.AND P2, PT, R135, 0x7f000001, PT ;  /* 0x7f0000018700780c */ /* 0x000fe20003f46070 */
[----:B------:R-:W-:Y:S01]  /*8b760*/  @P0 IADD3 R119, PT, PT, R119, -0x7f000001, RZ ;  /* 0x80ffffff77770810 */ /* 0x000fe20007ffe0ff */
[----:B------:R-:W-:Y:S02]  /*8b770*/  ISETP.GE.U32.AND P0, PT, R132, 0x7f000001, PT ;  /* 0x7f0000018400780c */ /* 0x000fe40003f06070 */
[----:B------:R-:W-:Y:S02]  /*8b780*/  @P1 IADD3 R143, PT, PT, R143, -0x7f000001, RZ ;  /* 0x80ffffff8f8f1810 */ /* 0x000fe40007ffe0ff */
[----:B------:R-:W-:Y:S02]  /*8b790*/  @P3 IADD3 R134, PT, PT, R134, -0x7f000001, RZ ;  /* 0x80ffffff86863810 */ /* 0x000fe40007ffe0ff */
[----:B------:R-:W-:-:S02]  /*8b7a0*/  IADD3 R71, PT, PT, R143, R71, RZ ;  /* 0x000000478f477210 */ /* 0x000fc40007ffe0ff */
[----:B------:R-:W-:-:S03]  /*8b7b0*/  IADD3 R65, PT, PT, R134, R65, RZ ;  /* 0x0000004186417210 */ /* 0x000fc60007ffe0ff */
[----:B------:R-:W-:Y:S02]  /*8b7c0*/  @P2 IADD3 R135, PT, PT, R135, -0x7f000001, RZ ;  /* 0x80ffffff87872810 */ /* 0x000fe40007ffe0ff */
[----:B------:R-:W-:Y:S01]  /*8b7d0*/  @P0 IADD3 R132, PT, PT, R132, -0x7f000001, RZ ;  /* 0x80ffffff84840810 */ /* 0x000fe20007ffe0ff */
[----:B------:R-:W-:Y:S01]  /*8b7e0*/  ISETP.GE.U32.AND P0, PT, R71, 0x7f000001, PT ;  /* 0x7f0000014700780c */ /* 0x000fe20003f06070 */
[----:B------:R-:W-:Y:S01]  /*8b7f0*/  ISETP.GE.U32.AND P1, PT, R65, 0x7f000001, PT ;  /* 0x7f0000014100780c */ /* 0x000fe20003f26070 */
[----:B------:R-:W-:Y:S02]  /*8b800*/  IADD3 R68, PT, PT, R135, R68, RZ ;  /* 0x0000004487447210 */ /* 0x000fe40007ffe0ff */
[----:B------:R-:W-:Y:S02]  /*8b810*/  IADD3 R35, PT, PT, R235, R137, RZ ;  /* 0x00000089eb237210 */ /* 0x000fe40007ffe0ff */
[----:B------:R-:W-:Y:S01]  /*8b820*/  IADD3 R64, PT, PT, R132, R64, RZ ;  /* 0x0000004084407210 */ /* 0x000fe20007ffe0ff */
[----:B------:R-:W-:-:S02]  /*8b830*/  ISETP.GE.U32.AND P2, PT, R68, 0x7f000001, PT ;  /* 0x7f0000014400780c */ /* 0x000fc40003f46070 */
[----:B------:R-:W-:Y:S02]  /*8b840*/  ISETP.GE.U32.AND P4, PT, R35, 0x7f000001, PT ;  /* 0x7f0000012300780c */ /* 0x000fe40003f86070 */
[----:B------:R-:W-:Y:S01]  /*8b850*/  ISETP.GE.U32.AND P3, PT, R64, 0x7f000001, PT ;  /* 0x7f0000014000780c */ /* 0x000fe20003f66070 */
[----:B------:R0:W-:Y:S04]  /*8b860*/  STL [R1+0x110], R71 ;  /* 0x0001104701007387 */ /* 0x0001e80000100800 */
[----:B------:R1:W-:Y:S01]  /*8b870*/  STL [R1+0x114], R65 ;  /* 0x0001144101007387 */ /* 0x0003e20000100800 */
[----:B------:R-:W-:Y:S02]  /*8b880*/  IADD3 R125, PT, PT, R224, R125, RZ ;  /* 0x0000007de07d7210 */ /* 0x000fe40007ffe0ff */
[----:B0-----:R-:W-:-:S02]  /*8b890*/  @P0 IADD3 R71, PT, PT, R71, -0x7f000001, RZ ;  /* 0x80ffffff47470810 */ /* 0x001fc40007ffe0ff */
[----:B-1----:R-:W-:-:S03]  /*8b8a0*/  @P1 IADD3 R65, PT, PT, R65, -0x7f000001, RZ ;  /* 0x80ffffff41411810 */ /* 0x002fc60007ffe0ff */
[----:B------:R-:W-:Y:S04]  /*8b8b0*/  STL [R1+0x110], R71 ;  /* 0x0001104701007387 */ /* 0x000fe80000100800 */
[----:B------:R-:W-:Y:S04]  /*8b8c0*/  STL [R1+0x114], R65 ;  /* 0x0001144101007387 */ /* 0x000fe80000100800 */
[----:B------:R0:W-:Y:S04]  /*8b8d0*/  STL [R1+0x118], R68 ;  /* 0x0001184401007387 */ /* 0x0001e80000100800 */
[----:B------:R1:W-:Y:S01]  /*8b8e0*/  STL [R1+0x11c], R64 ;  /* 0x00011c4001007387 */ /* 0x0003e20000100800 */
[----:B------:R-:W-:-:S02]  /*8b8f0*/  IADD3 R123, PT, PT, R223, R123, RZ ;  /* 0x0000007bdf7b7210 */ /* 0x000fc40007ffe0ff */
[----:B------:R-:W-:Y:S01]  /*8b900*/  @P4 IADD3 R35, PT, PT, R35, -0x7f000001, RZ ;  /* 0x80ffffff23234810 */ /* 0x000fe20007ffe0ff */
[----:B------:R-:W-:Y:S01]  /*8b910*/  ISETP.GE.U32.AND P4, PT, R125, 0x7f000001, PT ;  /* 0x7f0000017d00780c */ /* 0x000fe20003f86070 */
[----:B------:R-:W-:Y:S02]  /*8b920*/  IADD3 R120, PT, PT, R221, R120, RZ ;  /* 0x00000078dd787210 */ /* 0x000fe40007ffe0ff */
[----:B0-----:R-:W-:Y:S02]  /*8b930*/  @P2 IADD3 R68, PT, PT, R68, -0x7f000001, RZ ;  /* 0x80ffffff44442810 */ /* 0x001fe40007ffe0ff */
[----:B-1----:R-:W-:Y:S01]  /*8b940*/  @P3 IADD3 R64, PT, PT, R64, -0x7f000001, RZ ;  /* 0x80ffffff40403810 */ /* 0x002fe20007ffe0ff */
[----:B------:R-:W-:Y:S02]  /*8b950*/  ISETP.GE.U32.AND P5, PT, R123, 0x7f000001, PT ;  /* 0x7f0000017b00780c */ /* 0x000fe40003fa6070 */
[----:B------:R0:W-:Y:S04]  /*8b960*/  STL [R1+0x118], R68 ;  /* 0x0001184401007387 */ /* 0x0001e80000100800 */
[----:B------:R1:W-:Y:S04]  /*8b970*/  STL [R1+0x11c], R64 ;  /* 0x00011c4001007387 */ /* 0x0003e80000100800 */
[----:B------:R-:W2:Y:S01]  /*8b980*/  LD.E R71, desc[UR22][R12.64+0x1280] ;  /* 0x001280160c477980 */ /* 0x000ea2000c101900 */
[----:B------:R-:W-:-:S03]  /*8b990*/  ISETP.GE.U32.AND P6, PT, R120, 0x7f000001, PT ;  /* 0x7f0000017800780c */ /* 0x000fc60003fc6070 */
[----:B------:R-:W2:Y:S01]  /*8b9a0*/  LD.E R65, desc[UR22][R12.64+0x128c] ;  /* 0x00128c160c417980 */ /* 0x000ea2000c101900 */
[----:B------:R-:W-:Y:S01]  /*8b9b0*/  IMAD.WIDE.U32 R28, R35, R35, RZ ;  /* 0x00000023231c7225 */ /* 0x000fe200078e00ff */
[----:B------:R-:W-:Y:S02]  /*8b9c0*/  ISETP.GE.U32.AND P1, PT, R69, 0x7f000001, PT ;  /* 0x7f0000014500780c */ /* 0x000fe40003f26070 */
[----:B0-----:R-:W2:Y:S04]  /*8b9d0*/  LD.E R68, desc[UR22][R12.64+0x1284] ;  /* 0x001284160c447980 */ /* 0x001ea8000c101900 */
[----:B-1----:R0:W2:Y:S01]  /*8b9e0*/  LD.E R64, desc[UR22][R12.64+0x1288] ;  /* 0x001288160c407980 */ /* 0x0020a2000c101900 */
[----:B------:R-:W-:Y:S01]  /*8b9f0*/  ISETP.GE.U32.AND P0, PT, R70, 0x7f000001, PT ;  /* 0x7f0000014600780c */ /* 0x000fe20003f06070 */
[----:B------:R-:W-:-:S04]  /*8ba00*/  IMAD.WIDE.U32 R30, R119, R119, RZ ;  /* 0x00000077771e7225 */ /* 0x000fc800078e00ff */
[----:B------:R-:W-:Y:S01]  /*8ba10*/  IMAD R137, R28, 0x7effffff, RZ ;  /* 0x7effffff1c897824 */ /* 0x000fe200078e02ff */
[----:B------:R-:W-:Y:S01]  /*8ba20*/  @P4 IADD3 R125, PT, PT, R125, -0x7f000001, RZ ;  /* 0x80ffffff7d7d4810 */ /* 0x000fe20007ffe0ff */
[----:B------:R-:W-:Y:S01]  /*8ba30*/  ISETP.GE.U32.AND P3, PT, R58, 0x7f000001, PT ;  /* 0x7f0000013a00780c */ /* 0x000fe20003f66070 */
[----:B------:R-:W-:Y:S02]  /*8ba40*/  IMAD R136, R30, 0x7effffff, RZ ;  /* 0x7effffff1e887824 */ /* 0x000fe400078e02ff */
[----:B------:R-:W-:Y:S01]  /*8ba50*/  IMAD.HI.U32 R137, R137, 0x7f000001, R28 ;  /* 0x7f00000189897827 */ /* 0x000fe200078e001c */
[----:B------:R-:W-:-:S03]  /*8ba60*/  @P5 IADD3 R123, PT, PT, R123, -0x7f000001, RZ ;  /* 0x80ffffff7b7b5810 */ /* 0x000fc60007ffe0ff */
[----:B------:R-:W-:Y:S01]  /*8ba70*/  IMAD.WIDE.U32 R28, R125, R125, RZ ;  /* 0x0000007d7d1c7225 */ /* 0x000fe200078e00ff */
[----:B------:R-:W-:Y:S01]  /*8ba80*/  ISETP.GE.U32.AND P4, PT, R129, 0x7f000001, PT ;  /* 0x7f0000018100780c */ /* 0x000fe20003f86070 */
[----:B------:R-:W-:Y:S01]  /*8ba90*/  @P6 IADD3 R120, PT, PT, R120, -0x7f000001, RZ ;  /* 0x80ffffff78786810 */ /* 0x000fe20007ffe0ff */
[----:B------:R-:W-:Y:S01]  /*8baa0*/  ISETP.GE.U32.AND P2, PT, R130, 0x7f000001, PT ;  /* 0x7f0000018200780c */ /* 0x000fe20003f46070 */
[----:B------:R-:W-:Y:S01]  /*8bab0*/  ISETP.GE.U32.AND P6, PT, R133, 0x7f000001, PT ;  /* 0x7f0000018500780c */ /* 0x000fe20003fc6070 */
[----:B------:R-:W-:-:S04]  /*8bac0*/  IMAD.HI.U32 R136, R136, 0x7f000001, R30 ;  /* 0x7f00000188887827 */ /* 0x000fc800078e001e */
[----:B------:R-:W-:-:S04]  /*8bad0*/  IMAD.WIDE.U32 R30, R123, R123, RZ ;  /* 0x0000007b7b1e7225 */ /* 0x000fc800078e00ff */
[----:B------:R-:W-:Y:S01]  /*8bae0*/  IMAD R134, R28, 0x7effffff, RZ ;  /* 0x7effffff1c867824 */ /* 0x000fe200078e02ff */
[----:B------:R-:W-:Y:S02]  /*8baf0*/  @P1 IADD3 R69, PT, PT, R69, -0x7f000001, RZ ;  /* 0x80ffffff45451810 */ /* 0x000fe40007ffe0ff */
[----:B------:R-:W-:Y:S01]  /*8bb00*/  @P0 IADD3 R70, PT, PT, R70, -0x7f000001, RZ ;  /* 0x80ffffff46460810 */ /* 0x000fe20007ffe0ff */
[----:B------:R-:W-:Y:S02]  /*8bb10*/  IMAD R135, R30, 0x7effffff, RZ ;  /* 0x7effffff1e877824 */ /* 0x000fe400078e02ff */
[----:B------:R-:W-:Y:S01]  /*8bb20*/  IMAD.HI.U32 R134, R134, 0x7f000001, R28 ;  /* 0x7f00000186867827 */ /* 0x000fe200078e001c */
[----:B------:R-:W-:-:S03]  /*8bb30*/  @P3 IADD3 R58, PT, PT, R58, -0x7f000001, RZ ;  /* 0x80ffffff3a3a3810 */ /* 0x000fc60007ffe0ff */
[----:B------:R-:W-:-:S04]  /*8bb40*/  IMAD.WIDE.U32 R28, R69, R122, RZ ;  /* 0x0000007a451c7225 */ /* 0x000fc800078e00ff */
[----:B0-----:R-:W-:-:S04]  /*8bb50*/  IMAD.WIDE.U32 R12, R70, R124, RZ ;  /* 0x0000007c460c7225 */ /* 0x001fc800078e00ff */
[----:B------:R-:W-:-:S04]  /*8bb60*/  IMAD.HI.U32 R135, R135, 0x7f000001, R30 ;  /* 0x7f00000187877827 */ /* 0x000fc800078e001e */
[----:B------:R-:W-:-:S04]  /*8bb70*/  IMAD.WIDE.U32 R30, R58, R76, RZ ;  /* 0x0000004c3a1e7225 */ /* 0x000fc800078e00ff */
[----:B------:R-:W-:Y:S01]  /*8bb80*/  IMAD R70, R28, 0x7effffff, RZ ;  /* 0x7effffff1c467824 */ /* 0x000fe200078e02ff */
[----:B------:R-:W-:Y:S01]  /*8bb90*/  @P4 IADD3 R129, PT, PT, R129, -0x7f000001, RZ ;  /* 0x80ffffff81814810 */ /* 0x000fe20007ffe0ff */
[----:B------:R-:W-:Y:S01]  /*8bba0*/  IMAD R58, R12, 0x7effffff, RZ ;  /* 0x7effffff0c3a7824 */ /* 0x000fe200078e02ff */
[----:B------:R-:W-:Y:S02]  /*8bbb0*/  @P2 IADD3 R130, PT, PT, R130, -0x7f000001, RZ ;  /* 0x80ffffff82822810 */ /* 0x000fe40007ffe0ff */
[----:B------:R-:W-:Y:S01]  /*8bbc0*/  @P6 IADD3 R133, PT, PT, R133, -0x7f000001, RZ ;  /* 0x80ffffff85856810 */ /* 0x000fe20007ffe0ff */
[----:B------:R-:W-:Y:S01]  /*8bbd0*/  ISETP.GE.U32.AND P6, PT, R126, 0x7f000001, PT ;  /* 0x7f0000017e00780c */ /* 0x000fe20003fc6070 */
[----:B------:R-:W-:-:S04]  /*8bbe0*/  IMAD.HI.U32 R70, R70, 0x7f000001, R28 ;  /* 0x7f00000146467827 */ /* 0x000fc800078e001c */
[----:B------:R-:W-:-:S04]  /*8bbf0*/  IMAD.HI.U32 R58, R58, 0x7f000001, R12 ;  /* 0x7f0000013a3a7827 */ /* 0x000fc800078e000c */
[----:B------:R-:W-:Y:S01]  /*8bc00*/  IMAD.WIDE.U32 R28, R129, R77, RZ ;  /* 0x0000004d811c7225 */ /* 0x000fe200078e00ff */
[----:B------:R-:W2:Y:S03]  /*8bc10*/  LDL R124, [R1+0x110] ;  /* 0x00011000017c7983 */ /* 0x000ea60000100800 */
[----:B------:R-:W-:Y:S01]  /*8bc20*/  IMAD.WIDE.U32 R12, R130, R121, RZ ;  /* 0x00000079820c7225 */ /* 0x000fe200078e00ff */
[----:B------:R-:W2:Y:S04]  /*8bc30*/  LDL R77, [R1+0x114] ;  /* 0x00011400014d7983 */ /* 0x000ea80000100800 */
[----:B------:R-:W2:Y:S01]  /*8bc40*/  LDL R121, [R1+0x118] ;  /* 0x0001180001797983 */ /* 0x000ea20000100800 */
[----:B------:R-:W-:-:S03]  /*8bc50*/  IMAD.WIDE.U32 R32, R120, R120, RZ ;  /* 0x0000007878207225 */ /* 0x000fc600078e00ff */
[----:B------:R-:W2:Y:S01]  /*8bc60*/  LDL R122, [R1+0x11c] ;  /* 0x00011c00017a7983 */ /* 0x000ea20000100800 */
[----:B------:R-:W-:Y:S01]  /*8bc70*/  IMAD R132, R32, 0x7effffff, RZ ;  /* 0x7effffff20847824 */ /* 0x000fe200078e02ff */
[----:B------:R-:W-:Y:S01]  /*8bc80*/  ISETP.GE.U32.AND P5, PT, R127, 0x7f000001, PT ;  /* 0x7f0000017f00780c */ /* 0x000fe20003fa6070 */
[----:B------:R-:W-:Y:S01]  /*8bc90*/  @P6 IADD3 R126, PT, PT, R126, -0x7f000001, RZ ;  /* 0x80ffffff7e7e6810 */ /* 0x000fe20007ffe0ff */
[----:B------:R-:W-:Y:S01]  /*8bca0*/  ISETP.GE.U32.AND P0, PT, R63, 0x7f000001, PT ;  /* 0x7f0000013f00780c */ /* 0x000fe20003f06070 */
[----:B------:R-:W-:-:S04]  /*8bcb0*/  IMAD.HI.U32 R132, R132, 0x7f000001, R32 ;  /* 0x7f00000184847827 */ /* 0x000fc800078e0020 */
[----:B------:R-:W-:Y:S01]  /*8bcc0*/  IMAD.WIDE.U32 R32, R133, R131, RZ ;  /* 0x0000008385207225 */ /* 0x000fe200078e00ff */
[----:B------:R-:W-:Y:S01]  /*8bcd0*/  ISETP.GE.U32.AND P3, PT, R34, 0x7f000001, PT ;  /* 0x7f0000012200780c */ /* 0x000fe20003f66070 */
[----:B------:R-:W-:Y:S01]  /*8bce0*/  ISETP.GE.U32.AND P2, PT, R137, 0x7f000001, PT ;  /* 0x7f0000018900780c */ /* 0x000fe20003f46070 */
[----:B------:R-:W-:Y:S01]  /*8bcf0*/  ISETP.GE.U32.AND P6, PT, R136, 0x7f000001, PT ;  /* 0x7f0000018800780c */ /* 0x000fe20003fc6070 */
[----:B------:R-:W-:Y:S02]  /*8bd00*/  IMAD R69, R32, 0x7effffff, RZ ;  /* 0x7effffff20457824 */ /* 0x000fe400078e02ff */
[----:B------:R-:W-:Y:S01]  /*8bd10*/  IMAD R76, R30, 0x7effffff, RZ ;  /* 0x7effffff1e4c7824 */ /* 0x000fe200078e02ff */
[----:B------:R-:W-:Y:S01]  /*8bd20*/  ISETP.GE.U32.AND P1, PT, R62, 0x7f000001, PT ;  /* 0x7f0000013e00780c */ /* 0x000fe20003f26070 */
[----:B------:R-:W-:-:S04]  /*8bd30*/  IMAD.HI.U32 R69, R69, 0x7f000001, R32 ;  /* 0x7f00000145457827 */ /* 0x000fc800078e0020 */
[----:B------:R-:W-:-:S04]  /*8bd40*/  IMAD.HI.U32 R76, R76, 0x7f000001, R30 ;  /* 0x7f0000014c4c7827 */ /* 0x000fc800078e001e */
[----:B------:R-:W-:-:S04]  /*8bd50*/  IMAD.WIDE.U32 R32, R126, R59, RZ ;  /* 0x0000003b7e207225 */ /* 0x000fc800078e00ff */
[----:B------:R-:W-:Y:S01]  /*8bd60*/  IMAD R59, R12, 0x7effffff, RZ ;  /* 0x7effffff0c3b7824 */ /* 0x000fe200078e02ff */
[----:B------:R-:W-:Y:S02]  /*8bd70*/  @P5 IADD3 R127, PT, PT, R127, -0x7f000001, RZ ;  /* 0x80ffffff7f7f5810 */ /* 0x000fe40007ffe0ff */
[----:B------:R-:W-:Y:S02]  /*8bd80*/  @P0 IADD3 R63, PT, PT, R63, -0x7f000001, RZ ;  /* 0x80ffffff3f3f0810 */ /* 0x000fe40007ffe0ff */
[----:B------:R-:W-:Y:S02]  /*8bd90*/  @P3 IADD3 R34, PT, PT, R34, -0x7f000001, RZ ;  /* 0x80ffffff22223810 */ /* 0x000fe40007ffe0ff */
[----:B------:R-:W-:Y:S02]  /*8bda0*/  @P2 IADD3 R137, PT, PT, R137, -0x7f000001, RZ ;  /* 0x80ffffff89892810 */ /* 0x000fe40007ffe0ff */
[----:B------:R-:W-:Y:S01]  /*8bdb0*/  @P6 IADD3 R136, PT, PT, R136, -0x7f000001, RZ ;  /* 0x80ffffff88886810 */ /* 0x000fe20007ffe0ff */
[----:B------:R-:W-:Y:S01]  /*8bdc0*/  IMAD.HI.U32 R59, R59, 0x7f000001, R12 ;  /* 0x7f0000013b3b7827 */ /* 0x000fe200078e000c */
[----:B------:R-:W-:Y:S01]  /*8bdd0*/  ISETP.GE.U32.AND P0, PT, R58, 0x7f000001, PT ;  /* 0x7f0000013a00780c */ /* 0x000fe20003f06070 */
[----:B------:R-:W-:Y:S01]  /*8bde0*/  ISETP.GE.U32.AND P2, PT, R70, 0x7f000001, PT ;  /* 0x7f0000014600780c */ /* 0x000fe20003f46070 */
[----:B------:R-:W-:Y:S01]  /*8bdf0*/  ISETP.GE.U32.AND P3, PT, R76, 0x7f000001, PT ;  /* 0x7f0000014c00780c */ /* 0x000fe20003f66070 */
[----:B------:R-:W-:Y:S01]  /*8be00*/  ISETP.GE.U32.AND P6, PT, R69, 0x7f000001, PT ;  /* 0x7f0000014500780c */ /* 0x000fe20003fc6070 */
[----:B------:R-:W2:Y:S01]  /*8be10*/  LDL.64 R12, [R1+0x100] ;  /* 0x00010000010c7983 */ /* 0x000ea20000100a00 */
[----:B------:R-:W-:-:S04]  /*8be20*/  IMAD.WIDE.U32 R30, R127, R75, RZ ;  /* 0x0000004b7f1e7225 */ /* 0x000fc800078e00ff */
[----:B------:R-:W-:Y:S01]  /*8be30*/  IMAD R75, R32, 0x7effffff, RZ ;  /* 0x7effffff204b7824 */ /* 0x000fe200078e02ff */
[----:B------:R-:W-:Y:S01]  /*8be40*/  @P1 IADD3 R62, PT, PT, R62, -0x7f000001, RZ ;  /* 0x80ffffff3e3e1810 */ /* 0x000fe20007ffe0ff */
[----:B------:R-:W-:Y:S02]  /*8be50*/  ISETP.GE.U32.AND P4, PT, R134, 0x7f000001, PT ;  /* 0x7f0000018600780c */ /* 0x000fe40003f86070 */
[----:B------:R-:W-:-:S04]  /*8be60*/  IMAD.HI.U32 R75, R75, 0x7f000001, R32 ;  /* 0x7f0000014b4b7827 */ /* 0x000fc800078e0020 */
[----:B------:R-:W-:Y:S01]  /*8be70*/  IMAD.WIDE.U32 R32, R34, R72, RZ ;  /* 0x0000004822207225 */ /* 0x000fe200078e00ff */
[----:B------:R-:W-:-:S03]  /*8be80*/  ISETP.GE.U32.AND P1, PT, R132, 0x7f000001, PT ;  /* 0x7f0000018400780c */ /* 0x000fc60003f26070 */
[----:B------:R-:W-:Y:S01]  /*8be90*/  IMAD.WIDE.U32 R34, R137, R35, RZ ;  /* 0x0000002389227225 */ /* 0x000fe200078e00ff */
[----:B------:R-:W-:Y:S02]  /*8bea0*/  @P0 IADD3 R58, PT, PT, R58, -0x7f000001, RZ ;  /* 0x80ffffff3a3a0810 */ /* 0x000fe40007ffe0ff */
[----:B------:R-:W-:Y:S02]  /*8beb0*/  @P2 IADD3 R70, PT, PT, R70, -0x7f000001, RZ ;  /* 0x80ffffff46462810 */ /* 0x000fe40007ffe0ff */
[----:B------:R-:W-:Y:S01]  /*8bec0*/  @P3 IADD3 R76, PT, PT, R76, -0x7f000001, RZ ;  /* 0x80ffffff4c4c3810 */ /* 0x000fe20007ffe0ff */
[----:B------:R-:W-:Y:S01]  /*8bed0*/  IMAD R72, R34, 0x7effffff, RZ ;  /* 0x7effffff22487824 */ /* 0x000fe200078e02ff */
[----:B------:R-:W-:Y:S01]  /*8bee0*/  @P6 IADD3 R69, PT, PT, R69, -0x7f000001, RZ ;  /* 0x80ffffff45456810 */ /* 0x000fe20007ffe0ff */
[----:B------:R-:W-:Y:S02]  /*8bef0*/  IMAD R129, R28, 0x7effffff, RZ ;  /* 0x7effffff1c817824 */ /* 0x000fe400078e02ff */
[----:B------:R-:W-:-:S02]  /*8bf00*/  IMAD R126, R30, 0x7effffff, RZ ;  /* 0x7effffff1e7e7824 */ /* 0x000fc400078e02ff */
[----:B------:R-:W-:-:S04]  /*8bf10*/  IMAD.HI.U32 R72, R72, 0x7f000001, R34 ;  /* 0x7f00000148487827 */ /* 0x000fc800078e0022 */
[----:B------:R-:W-:-:S04]  /*8bf20*/  IMAD.HI.U32 R129, R129, 0x7f000001, R28 ;  /* 0x7f00000181817827 */ /* 0x000fc800078e001c */
[----:B------:R-:W-:Y:S01]  /*8bf30*/  IMAD.HI.U32 R126, R126, 0x7f000001, R30 ;  /* 0x7f0000017e7e7827 */ /* 0x000fe200078e001e */
[----:B------:R-:W-:Y:S02]  /*8bf40*/  IADD3 R34, PT, PT, R58, R70, RZ ;  /* 0x000000463a227210 */ /* 0x000fe40007ffe0ff */
[----:B------:R-:W-:Y:S01]  /*8bf50*/  IADD3 R127, PT, PT, R76, R69, RZ ;  /* 0x000000454c7f7210 */ /* 0x000fe20007ffe0ff */
[----:B------:R-:W-:Y:S01]  /*8bf60*/  ISETP.GE.U32.AND P5, PT, R135, 0x7f000001, PT ;  /* 0x7f0000018700780c */ /* 0x000fe20003fa6070 */
[----:B------:R-:W-:Y:S01]  /*8bf70*/  IMAD.WIDE.U32 R28, R62, R74, RZ ;  /* 0x0000004a3e1c7225 */ /* 0x000fe200078e00ff */
        /* <DEDUP_REMOVED lines=9> */
[----:B------:R-:W-:-:S04]  /*8c010*/  IMAD R73, R28, 0x7effffff, RZ ;  /* 0x7effffff1c497824 */ /* 0x000fc800078e02ff */
[----:B------:R-:W-:-:S04]  /*8c020*/  IMAD.HI.U32 R73, R73, 0x7f000001, R28 ;  /* 0x7f00000149497827 */ /* 0x000fc800078e001c */
[----:B------:R-:W-:-:S04]  /*8c030*/  IMAD.WIDE.U32 R28, R136, R119, RZ ;  /* 0x00000077881c7225 */ /* 0x000fc800078e00ff */
[----:B------:R-:W-:Y:S01]  /*8c040*/  IMAD R62, R30, 0x7effffff, RZ ;  /* 0x7effffff1e3e7824 */ /* 0x000fe200078e02ff */
[----:B------:R-:W-:Y:S02]  /*8c050*/  @P5 IADD3 R135, PT, PT, R135, -0x7f000001, RZ ;  /* 0x80ffffff87875810 */ /* 0x000fe40007ffe0ff */
[----:B------:R-:W-:Y:S01]  /*8c060*/  @P0 IADD3 R59, PT, PT, R59, -0x7f000001, RZ ;  /* 0x80ffffff3b3b0810 */ /* 0x000fe20007ffe0ff */
[----:B------:R-:W-:Y:S01]  /*8c070*/  IMAD R119, R28, 0x7effffff, RZ ;  /* 0x7effffff1c777824 */ /* 0x000fe200078e02ff */
[----:B------:R-:W-:Y:S02]  /*8c080*/  @P1 IADD3 R129, PT, PT, R129, -0x7f000001, RZ ;  /* 0x80ffffff81811810 */ /* 0x000fe40007ffe0ff */
[----:B------:R-:W-:Y:S02]  /*8c090*/  @P2 IADD3 R126, PT, PT, R126, -0x7f000001, RZ ;  /* 0x80ffffff7e7e2810 */ /* 0x000fe40007ffe0ff */
[----:B------:R-:W-:Y:S02]  /*8c0a0*/  @P3 IADD3 R75, PT, PT, R75, -0x7f000001, RZ ;  /* 0x80ffffff4b4b3810 */ /* 0x000fe40007ffe0ff */
[----:B------:R-:W-:-:S02]  /*8c0b0*/  @P4 IADD3 R34, PT, PT, R34, -0x7f000001, RZ ;  /* 0x80ffffff22224810 */ /* 0x000fc40007ffe0ff */
[----:B------:R-:W-:Y:S01]  /*8c0c0*/  @P6 IADD3 R127, PT, PT, R127, -0x7f000001, RZ ;  /* 0x80ffffff7f7f6810 */ /* 0x000fe20007ffe0ff */
[----:B------:R-:W-:Y:S02]  /*8c0d0*/  IMAD R130, R32, 0x7effffff, RZ ;  /* 0x7effffff20827824 */ /* 0x000fe400078e02ff */
[----:B------:R-:W-:-:S04]  /*8c0e0*/  IMAD.HI.U32 R62, R62, 0x7f000001, R30 ;  /* 0x7f0000013e3e7827 */ /* 0x000fc800078e001e */
[----:B------:R-:W-:-:S04]  /*8c0f0*/  IMAD.HI.U32 R119, R119, 0x7f000001, R28 ;  /* 0x7f00000177777827 */ /* 0x000fc800078e001c */
[----:B------:R-:W-:-:S04]  /*8c100*/  IMAD.WIDE.U32 R30, R135, R123, RZ ;  /* 0x0000007b871e7225 */ /* 0x000fc800078e00ff */
[----:B------:R-:W-:-:S04]  /*8c110*/  IMAD.WIDE.U32 R28, R132, R120, RZ ;  /* 0x00000078841c7225 */ /* 0x000fc800078e00ff */
[----:B------:R-:W-:Y:S01]  /*8c120*/  IMAD.HI.U32 R130, R130, 0x7f000001, R32 ;  /* 0x7f00000182827827 */ /* 0x000fe200078e0020 */
        /* <DEDUP_REMOVED lines=10> */
[----:B------:R-:W-:Y:S01]  /*8c1d0*/  IMAD.WIDE.U32 R32, R134, R125, RZ ;  /* 0x0000007d86207225 */ /* 0x000fe200078e00ff */
[----:B------:R-:W-:Y:S01]  /*8c1e0*/  @P5 IADD3 R73, PT, PT, R73, -0x7f000001, RZ ;  /* 0x80ffffff49495810 */ /* 0x000fe20007ffe0ff */
[----:B------:R-:W-:-:S02]  /*8c1f0*/  ISETP.GE.U32.AND P5, PT, R119, 0x7f000001, PT ;  /* 0x7f0000017700780c */ /* 0x000fc40003fa6070 */
        /* <DEDUP_REMOVED lines=1098> */
[----:B------:R-:W-:-:S03]  /*906a0*/  IADD3 R74, PT, PT, R136, R244, RZ ;  /* 0x000000f4884a7210 */ /* 0x000fc60007ffe0ff */
[----:B------:R-:W-:-:S04]  /*906b0*/  IMAD R68, R28, 0x7effffff, RZ ;  /* 0x7effffff1c447824 */ /* 0x000fc800078e02ff */
[----:B------:R-:W-:Y:S01]  /*906c0*/  IMAD.HI.U32 R68, R68, 0x7f000001, R28 ;  /* 0x7f00000144447827 */ /* 0x000fe200078e001c */
[----:B------:R-:W-:Y:S02]  /*906d0*/  @P1 IADD3 R120, PT, PT, R120, -0x7f000001, RZ ;  /* 0x80ffffff78781810 */ /* 0x000fe40007ffe0ff */
[----:B------:R-:W-:Y:S01]  /*906e0*/  @P2 IADD3 R77, PT, PT, R77, -0x7f000001, RZ ;  /* 0x80ffffff4d4d2810 */ /* 0x000fe20007ffe0ff */
[----:B------:R-:W-:Y:S01]  /*906f0*/  IMAD.WIDE.U32 R28, R76, R76, RZ ;  /* 0x0000004c4c1c7225 */ /* 0x000fe200078e00ff */
[----:B------:R-:W-:-:S05]  /*90700*/  IADD3 R73, PT, PT, R137, R217, RZ ;  /* 0x000000d989497210 */ /* 0x000fca0007ffe0ff */
        /* <DEDUP_REMOVED lines=52> */
[----:B------:R-:W-:-:S02]  /*90a50*/  IADD3 R34, PT, PT, R143, R241, RZ ;  /* 0x000000f18f227210 */ /* 0x000fc40007ffe0ff */
[----:B0-----:R-:W-:Y:S02]  /*90a60*/  @P2 IADD3 R69, PT, PT, R69, -0x7f000001, RZ ;  /* 0x80ffffff45452810 */ /* 0x001fe40007ffe0ff */
[----:B-1----:R-:W-:Y:S02]  /*90a70*/  @P3 IADD3 R65, PT, PT, R65, -0x7f000001, RZ ;  /* 0x80ffffff41413810 */ /* 0x002fe40007ffe0ff */
[----:B--2---:R-:W-:Y:S01]  /*90a80*/  @P4 IADD3 R28, PT, PT, R28, -0x7f000001, RZ ;  /* 0x80ffffff1c1c4810 */ /* 0x004fe20007ffe0ff */
[----:B------:R-:W-:Y:S01]  /*90a90*/  ISETP.GE.U32.AND P0, PT, R123, 0x7f000001, PT ;  /* 0x7f0000017b00780c */ /* 0x000fe20003f06070 */
[----:B------:R-:W-:Y:S04]  /*90aa0*/  STL [R1+0x114], R69 ;  /* 0x0001144501007387 */ /* 0x000fe80000100800 */
[----:B------:R0:W-:Y:S04]  /*90ab0*/  STL [R1+0x118], R65 ;  /* 0x0001184101007387 */ /* 0x0001e80000100800 */
[----:B------:R1:W-:Y:S04]  /*90ac0*/  STL [R1+0x11c], R28 ;  /* 0x00011c1c01007387 */ /* 0x0003e80000100800 */
[----:B------:R-:W2:Y:S01]  /*90ad0*/  LD.E R75, desc[UR22][R12.64+0x1380] ;  /* 0x001380160c4b7980 */ /* 0x000ea2000c101900 */
[----:B------:R-:W-:-:S03]  /*90ae0*/  ISETP.GE.U32.AND P1, PT, R34, 0x7f000001, PT ;  /* 0x7f0000012200780c */ /* 0x000fc60003f26070 */
[----:B------:R-:W3:Y:S04]  /*90af0*/  LD.E R72, desc[UR22][R12.64+0x1384] ;  /* 0x001384160c487980 */ /* 0x000ee8000c101900 */
[----:B------:R-:W4:Y:S01]  /*90b00*/  LD.E R71, desc[UR22][R12.64+0x138c] ;  /* 0x00138c160c477980 */ /* 0x000f22000c101900 */
[----:B------:R-:W-:Y:S01]  /*90b10*/  ISETP.GE.U32.AND P2, PT, R126, 0x7f000001, PT ;  /* 0x7f0000017e00780c */ /* 0x000fe20003f46070 */
[----:B------:R-:W-:-:S04]  /*90b20*/  IMAD.WIDE.U32 R30, R77, R77, RZ ;  /* 0x0000004d4d1e7225 */ /* 0x000fc800078e00ff */
[----:B------:R-:W-:Y:S01]  /*90b30*/  IMAD.WIDE.U32 R32, R74, R74, RZ ;  /* 0x0000004a4a207225 */ /* 0x000fe200078e00ff */
[----:B------:R-:W-:Y:S01]  /*90b40*/  IADD3 R70, PT, PT, R2, R219, RZ ;  /* 0x000000db02467210 */ /* 0x000fe20007ffe0ff */
[----:B0-----:R0:W2:Y:S01]  /*90b50*/  LD.E R65, desc[UR22][R12.64+0x1388] ;  /* 0x001388160c417980 */ /* 0x0010a2000c101900 */
[----:B------:R-:W-:Y:S01]  /*90b60*/  @P0 IADD3 R123, PT, PT, R123, -0x7f000001, RZ ;  /* 0x80ffffff7b7b0810 */ /* 0x000fe20007ffe0ff */
[----:B------:R-:W-:Y:S01]  /*90b70*/  ISETP.GE.U32.AND P0, PT, R121, 0x7f000001, PT ;  /* 0x7f0000017900780c */ /* 0x000fe20003f06070 */
[----:B------:R-:W-:Y:S01]  /*90b80*/  IMAD R119, R30, 0x7effffff, RZ ;  /* 0x7effffff1e777824 */ /* 0x000fe200078e02ff */
[----:B------:R-:W-:Y:S01]  /*90b90*/  ISETP.GE.U32.AND P3, PT, R125, 0x7f000001, PT ;  /* 0x7f0000017d00780c */ /* 0x000fe20003f66070 */
[----:B------:R-:W2:Y:S01]  /*90ba0*/  LDL R124, [R1+0x110] ;  /* 0x00011000017c7983 */ /* 0x000ea20000100800 */
[----:B------:R-:W-:Y:S01]  /*90bb0*/  @P1 IADD3 R34, PT, PT, R34, -0x7f000001, RZ ;  /* 0x80ffffff22221810 */ /* 0x000fe20007ffe0ff */
[----:B------:R-:W-:Y:S01]  /*90bc0*/  ISETP.GE.U32.AND P1, PT, R122, 0x7f000001, PT ;  /* 0x7f0000017a00780c */ /* 0x000fe20003f26070 */
[----:B------:R-:W-:Y:S01]  /*90bd0*/  IMAD R129, R32, 0x7effffff, RZ ;  /* 0x7effffff20817824 */ /* 0x000fe200078e02ff */
[----:B------:R-:W-:Y:S01]  /*90be0*/  @P2 IADD3 R126, PT, PT, R126, -0x7f000001, RZ ;  /* 0x80ffffff7e7e2810 */ /* 0x000fe20007ffe0ff */
[----:B------:R-:W-:-:S04]  /*90bf0*/  IMAD.HI.U32 R119, R119, 0x7f000001, R30 ;  /* 0x7f00000177777827 */ /* 0x000fc800078e001e */
[----:B------:R-:W-:-:S04]  /*90c00*/  IMAD.WIDE.U32 R30, R123, R123, RZ ;  /* 0x0000007b7b1e7225 */ /* 0x000fc800078e00ff */
[----:B------:R-:W-:-:S04]  /*90c10*/  IMAD.HI.U32 R129, R129, 0x7f000001, R32 ;  /* 0x7f00000181817827 */ /* 0x000fc800078e0020 */
[----:B------:R-:W-:-:S04]  /*90c20*/  IMAD.WIDE.U32 R32, R126, R126, RZ ;  /* 0x0000007e7e207225 */ /* 0x000fc800078e00ff */
[----:B------:R-:W-:Y:S01]  /*90c30*/  IMAD R131, R30, 0x7effffff, RZ ;  /* 0x7effffff1e837824 */ /* 0x000fe200078e02ff */
[----:B------:R-:W-:Y:S01]  /*90c40*/  @P0 IADD3 R121, PT, PT, R121, -0x7f000001, RZ ;  /* 0x80ffffff79790810 */ /* 0x000fe20007ffe0ff */
[----:B------:R-:W-:Y:S01]  /*90c50*/  ISETP.GE.U32.AND P4, PT, R70, 0x7f000001, PT ;  /* 0x7f0000014600780c */ /* 0x000fe20003f86070 */
[----:B------:R-:W-:Y:S02]  /*90c60*/  IMAD R127, R32, 0x7effffff, RZ ;  /* 0x7effffff207f7824 */ /* 0x000fe400078e02ff */
[----:B0-----:R-:W-:Y:S01]  /*90c70*/  IMAD.WIDE.U32 R12, R34, R34, RZ ;  /* 0x00000022220c7225 */ /* 0x001fe200078e00ff */
[----:B------:R-:W2:Y:S01]  /*90c80*/  LDL.LU R2, [R1+0x2e4] ;  /* 0x0002e40001027983 */ /* 0x000ea20000300800 */
[----:B------:R-:W-:Y:S02]  /*90c90*/  @P1 IADD3 R122, PT, PT, R122, -0x7f000001, RZ ;  /* 0x80ffffff7a7a1810 */ /* 0x000fe40007ffe0ff */
        /* <DEDUP_REMOVED lines=323> */
[----:B----4-:R-:W4:Y:S04]  /*920d0*/  LD.E R32, desc[UR22][R12.64+0x13a8] ;  /* 0x0013a8160c207980 */ /* 0x010f28000c101900 */
[----:B------:R-:W3:Y:S04]  /*920e0*/  LD.E R34, desc[UR22][R12.64+0x13ac] ;  /* 0x0013ac160c227980 */ /* 0x000ee8000c101900 */
        /* <DEDUP_REMOVED lines=41> */
[----:B------:R-:W-:Y:S02]  /*92380*/  IMAD R123, R30, 0x7effffff, RZ ;  /* 0x7effffff1e7b7824 */ /* 0x000fe400078e02ff */
[----:B------:R-:W-:-:S04]  /*92390*/  IMAD.WIDE.U32 R28, R28, R35, RZ ;  /* 0x000000231c1c7225 */ /* 0x000fc800078e00ff */
[----:B------:R-:W-:-:S04]  /*923a0*/  IMAD.HI.U32 R30, R123, 0x7f000001, R30 ;  /* 0x7f0000017b1e7827 */ /* 0x000fc800078e001e */
[----:B------:R-:W-:Y:S01]  /*923b0*/  IMAD R119, R28, 0x7effffff, RZ ;  /* 0x7effffff1c777824 */ /* 0x000fe200078e02ff */
[----:B------:R-:W-:-:S03]  /*923c0*/  ISETP.GE.U32.AND P1, PT, R30, 0x7f000001, PT ;  /* 0x7f0000011e00780c */ /* 0x000fc60003f26070 */
[----:B------:R-:W-:-:S05]  /*923d0*/  IMAD.HI.U32 R28, R119, 0x7f000001, R28 ;  /* 0x7f000001771c7827 */ /* 0x000fca00078e001c */
[----:B------:R-:W-:-:S05]  /*923e0*/  ISETP.GE.U32.AND P0, PT, R28, 0x7f000001, PT ;  /* 0x7f0000011c00780c */ /* 0x000fca0003f06070 */
[----:B------:R-:W-:-:S04]  /*923f0*/  @P1 IADD3 R30, PT, PT, R30, -0x7f000001, RZ ;  /* 0x80ffffff1e1e1810 */ /* 0x000fc80007ffe0ff */
[----:B------:R-:W-:-:S04]  /*92400*/  IADD3 R30, PT, PT, R30, R121, RZ ;  /* 0x000000791e1e7210 */ /* 0x000fc80007ffe0ff */
[----:B------:R-:W-:Y:S01]  /*92410*/  @P0 IADD3 R28, PT, PT, R28, -0x7f000001, RZ ;  /* 0x80ffffff1c1c0810 */ /* 0x000fe20007ffe0ff */
[----:B------:R-:W-:-:S03]  /*92420*/  ISETP.GE.U32.AND P1, PT, R30, 0x7f000001, PT ;  /* 0x7f0000011e00780c */ /* 0x000fc60003f26070 */
[----:B------:R-:W-:-:S05]  /*92430*/  IADD3 R28, PT, PT, R28, R120, RZ ;  /* 0x000000781c1c7210 */ /* 0x000fca0007ffe0ff */
[----:B------:R-:W-:Y:S04]  /*92440*/  STL [R1+0x110], R28 ;  /* 0x0001101c01007387 */ /* 0x000fe80000100800 */
[----:B------:R0:W-:Y:S02]  /*92450*/  STL [R1+0x114], R30 ;  /* 0x0001141e01007387 */ /* 0x0001e40000100800 */
[----:B0-----:R-:W-:Y:S01]  /*92460*/  @P1 IADD3 R30, PT, PT, R30, -0x7f000001, RZ ;  /* 0x80ffffff1e1e1810 */ /* 0x001fe20007ffe0ff */
[----:B------:R-:W-:Y:S01]  /*92470*/  ISETP.GE.U32.AND P1, PT, R59, 0x7f000001, PT ;  /* 0x7f0000013b00780c */ /* 0x000fe20003f26070 */
[----:B----4-:R-:W-:-:S04]  /*92480*/  IMAD.WIDE.U32 R32, R32, R35, RZ ;  /* 0x0000002320207225 */ /* 0x010fc800078e00ff */
[----:B---3--:R-:W-:-:S04]  /*92490*/  IMAD.WIDE.U32 R34, R34, R35, RZ ;  /* 0x0000002322227225 */ /* 0x008fc800078e00ff */
[----:B------:R-:W-:Y:S02]  /*924a0*/  IMAD R125, R32, 0x7effffff, RZ ;  /* 0x7effffff207d7824 */ /* 0x000fe400078e02ff */
[----:B------:R-:W-:Y:S02]  /*924b0*/  IMAD R127, R34, 0x7effffff, RZ ;  /* 0x7effffff227f7824 */ /* 0x000fe400078e02ff */
[----:B------:R-:W-:-:S04]  /*924c0*/  IMAD.HI.U32 R32, R125, 0x7f000001, R32 ;  /* 0x7f0000017d207827 */ /* 0x000fc800078e0020 */
[----:B------:R-:W-:Y:S01]  /*924d0*/  IMAD.HI.U32 R34, R127, 0x7f000001, R34 ;  /* 0x7f0000017f227827 */ /* 0x000fe200078e0022 */
[----:B------:R-:W-:Y:S01]  /*924e0*/  @P1 IADD3 R59, PT, PT, R59, -0x7f000001, RZ ;  /* 0x80ffffff3b3b1810 */ /* 0x000fe20007ffe0ff */
[----:B------:R-:W-:Y:S01]  /*924f0*/  ISETP.GE.U32.AND P1, PT, R73, 0x7f000001, PT ;  /* 0x7f0000014900780c */ /* 0x000fe20003f26070 */
[----:B------:R-:W-:Y:S02]  /*92500*/  ISETP.GE.U32.AND P2, PT, R32, 0x7f000001, PT ;  /* 0x7f0000012000780c */ /* 0x000fe40003f46070 */
[----:B------:R-:W-:Y:S01]  /*92510*/  ISETP.GE.U32.AND P3, PT, R34, 0x7f000001, PT ;  /* 0x7f0000012200780c */ /* 0x000fe20003f66070 */
[----:B------:R-:W-:Y:S01]  /*92520*/  ISETP.GE.U32.AND P0, PT, R28, 0x7f000001, PT ;  /* 0x7f0000011c00780c */ /* 0x000fe20003f06070 */
[----:B------:R-:W-:Y:S02]  /*92530*/  IADD3 R119, PT, PT, R131, R59, RZ ;  /* 0x0000003b83777210 */ /* 0x000fe40007ffe0ff */
[----:B------:R-:W-:Y:S01]  /*92540*/  IADD3 R59, PT, PT, R77, R77, RZ ;  /* 0x0000004d4d3b7210 */ /* 0x000fe20007ffe0ff */
[----:B------:R-:W2:Y:S04]  /*92550*/  LDL.LU R131, [R1+0x2d8] ;  /* 0x0002d80001837983 */ /* 0x000ea80000300800 */
[----:B------:R-:W3:Y:S01]  /*92560*/  LDL.LU R127, [R1+0x30c] ;  /* 0x00030c00017f7983 */ /* 0x000ee20000300800 */
[----:B------:R-:W-:Y:S01]  /*92570*/  @P1 IADD3 R73, PT, PT, R73, -0x7f000001, RZ ;  /* 0x80ffffff49491810 */ /* 0x000fe20007ffe0ff */
[----:B------:R-:W-:Y:S01]  /*92580*/  ISETP.GE.U32.AND P1, PT, R59, 0x7f000001, PT ;  /* 0x7f0000013b00780c */ /* 0x000fe20003f26070 */
[----:B------:R-:W-:-:S02]  /*92590*/  @P2 IADD3 R32, PT, PT, R32, -0x7f000001, RZ ;  /* 0x80ffffff20202810 */ /* 0x000fc40007ffe0ff */
[----:B------:R-:W-:Y:S02]  /*925a0*/  @P3 IADD3 R34, PT, PT, R34, -0x7f000001, RZ ;  /* 0x80ffffff22223810 */ /* 0x000fe40007ffe0ff */
[----:B------:R-:W-:Y:S02]  /*925b0*/  IADD3 R32, PT, PT, R32, R122, RZ ;  /* 0x0000007a20207210 */ /* 0x000fe40007ffe0ff */
[----:B------:R-:W-:-:S06]  /*925c0*/  IADD3 R34, PT, PT, R34, R124, RZ ;  /* 0x0000007c22227210 */ /* 0x000fcc0007ffe0ff */
[----:B------:R-:W-:Y:S01]  /*925d0*/  @P1 IADD3 R59, PT, PT, R59, -0x7f000001, RZ ;  /* 0x80ffffff3b3b1810 */ /* 0x000fe20007ffe0ff */
[----:B------:R-:W-:Y:S01]  /*925e0*/  ISETP.GE.U32.AND P2, PT, R32, 0x7f000001, PT ;  /* 0x7f0000012000780c */ /* 0x000fe20003f46070 */
[----:B------:R-:W-:Y:S02]  /*925f0*/  ISETP.GE.U32.AND P3, PT, R34, 0x7f000001, PT ;  /* 0x7f0000012200780c */ /* 0x000fe40003f66070 */
[----:B------:R-:W-:Y:S02]  /*92600*/  IADD3 R59, PT, PT, R129, R59, RZ ;  /* 0x0000003b813b7210 */ /* 0x000fe40007ffe0ff */
[----:B------:R-:W4:Y:S01]  /*92610*/  LDL.LU R129, [R1+0x2e0] ;  /* 0x0002e00001817983 */ /* 0x000f220000300800 */
[----:B------:R-:W-:-:S03]  /*92620*/  @P0 IADD3 R28, PT, PT, R28, -0x7f000001, RZ ;  /* 0x80ffffff1c1c0810 */ /* 0x000fc60007ffe0ff */
[----:B------:R0:W-:Y:S04]  /*92630*/  STL [R1+0x118], R32 ;  /* 0x0001182001007387 */ /* 0x0001e80000100800 */
[----:B------:R1:W-:Y:S04]  /*92640*/  STL [R1+0x11c], R34 ;  /* 0x00011c2201007387 */ /* 0x0003e80000100800 */
[----:B------:R1:W-:Y:S04]  /*92650*/  STL [R1+0x110], R28 ;  /* 0x0001101c01007387 */ /* 0x0003e80000100800 */
[----:B------:R1:W-:Y:S01]  /*92660*/  STL [R1+0x114], R30 ;  /* 0x0001141e01007387 */ /* 0x0003e20000100800 */
[----:B0-----:R-:W-:-:S02]  /*92670*/  @P2 IADD3 R32, PT, PT, R32, -0x7f000001, RZ ;  /* 0x80ffffff20202810 */ /* 0x001fc40007ffe0ff */
[----:B-1----:R-:W-:-:S03]  /*92680*/  @P3 IADD3 R34, PT, PT, R34, -0x7f000001, RZ ;  /* 0x80ffffff22223810 */ /* 0x002fc60007ffe0ff */
[----:B------:R0:W-:Y:S04]  /*92690*/  STL [R1+0x118], R32 ;  /* 0x0001182001007387 */ /* 0x0001e80000100800 */
[----:B------:R1:W-:Y:S04]  /*926a0*/  STL [R1+0x11c], R34 ;  /* 0x00011c2201007387 */ /* 0x0003e80000100800 */
[----:B------:R-:W2:Y:S04]  /*926b0*/  LD.E R28, desc[UR22][R12.64+0x13b0] ;  /* 0x0013b0160c1c7980 */ /* 0x000ea8000c101900 */
[----:B------:R-:W3:Y:S04]  /*926c0*/  LD.E R30, desc[UR22][R12.64+0x13b4] ;  /* 0x0013b4160c1e7980 */ /* 0x000ee8000c101900 */
[----:B------:R-:W3:Y:S04]  /*926d0*/  LDL R120, [R1+0x110] ;  /* 0x0001100001787983 */ /* 0x000ee80000100800 */
[----:B------:R-:W3:Y:S04]  /*926e0*/  LDL R121, [R1+0x114] ;  /* 0x0001140001797983 */ /* 0x000ee80000100800 */
[----:B------:R-:W3:Y:S04]  /*926f0*/  LDL R122, [R1+0x118] ;  /* 0x00011800017a7983 */ /* 0x000ee80000100800 */
[----:B------:R-:W3:Y:S04]  /*92700*/  LDL R123, [R1+0x11c] ;  /* 0x00011c00017b7983 */ /* 0x000ee80000100800 */
[----:B0-----:R-:W3:Y:S04]  /*92710*/  LD.E R32, desc[UR22][R12.64+0x13b8] ;  /* 0x0013b8160c207980 */ /* 0x001ee8000c101900 */
[----:B-1----:R-:W3:Y:S04]  /*92720*/  LD.E R34, desc[UR22][R12.64+0x13bc] ;  /* 0x0013bc160c227980 */ /* 0x002ee8000c101900 */
[----:B------:R-:W3:Y:S01]  /*92730*/  LDL.64 R12, [R1+0x100] ;  /* 0x00010000010c7983 */ /* 0x000ee20000100a00 */
[----:B------:R-:W-:-:S13]  /*92740*/  ISETP.GE.U32.AND P0, PT, R58, 0x7f000001, PT ;  /* 0x7f0000013a00780c */ /* 0x000fda0003f06070 */
[----:B------:R-:W-:-:S04]  /*92750*/  @P0 IADD3 R58, PT, PT, R58, -0x7f000001, RZ ;  /* 0x80ffffff3a3a0810 */ /* 0x000fc80007ffe0ff */
[----:B------:R-:W-:-:S05]  /*92760*/  IADD3 R126, PT, PT, R126, R58, RZ ;  /* 0x0000003a7e7e7210 */ /* 0x000fca0007ffe0ff */
[----:B------:R-:W-:-:S13]  /*92770*/  ISETP.GE.U32.AND P0, PT, R126, 0x7f000001, PT ;  /* 0x7f0000017e00780c */ /* 0x000fda0003f06070 */
[----:B------:R-:W-:-:S04]  /*92780*/  @P0 IADD3 R126, PT, PT, R126, -0x7f000001, RZ ;  /* 0x80ffffff7e7e0810 */ /* 0x000fc80007ffe0ff */
[----:B------:R-:W-:Y:S01]  /*92790*/  IADD3 R29, PT, PT, R126, UR6, RZ ;  /* 0x000000067e1d7c10 */ /* 0x000fe2000fffe0ff */
[----:B------:R-:W-:-:S04]  /*927a0*/  ISETP.GE.U32.AND P0, PT, R119, 0x7f000001, PT ;  /* 0x7f0000017700780c */ /* 0x000fc80003f06070 */
[----:B------:R-:W-:Y:S01]  /*927b0*/  ISETP.GE.U32.AND P2, PT, R29, 0x7f000001, PT ;  /* 0x7f0000011d00780c */ /* 0x000fe20003f46070 */
[----:B------:R-:W-:Y:S02]  /*927c0*/  IADD3 R73, PT, PT, R132, R73, RZ ;  /* 0x0000004984497210 */ /* 0x000fe40007ffe0ff */
[----:B------:R-:W3:Y:S06]  /*927d0*/  LDL.LU R132, [R1+0x2dc] ;  /* 0x0002dc0001847983 */ /* 0x000eec0000300800 */
        /* <DEDUP_REMOVED lines=18> */
[----:B----4-:R-:W-:Y:S01]  /*92900*/  ISETP.GE.U32.AND P0, PT, R35, R129, PT ;  /* 0x000000812300720c */ /* 0x010fe20003f06070 */
[----:B------:R-:W-:-:S12]  /*92910*/  IADD3 R35, PT, PT, -R129, R35, RZ ;  /* 0x0000002381237210 */ /* 0x000fd80007ffe1ff */
[----:B------:R-:W-:-:S05]  /*92920*/  @!P0 IADD3 R35, PT, PT, R35, 0x7f000001, RZ ;  /* 0x7f00000123238810 */ /* 0x000fca0007ffe0ff */
[----:B--2---:R-:W-:-:S04]  /*92930*/  IMAD.WIDE.U32 R28, R28, R35, RZ ;  /* 0x000000231c1c7225 */ /* 0x004fc800078e00ff */
[----:B---3--:R-:W-:-:S04]  /*92940*/  IMAD.WIDE.U32 R30, R30, R35, RZ ;  /* 0x000000231e1e7225 */ /* 0x008fc800078e00ff */
[----:B------:R-:W-:Y:S02]  /*92950*/  IMAD R77, R28, 0x7effffff, RZ ;  /* 0x7effffff1c4d7824 */ /* 0x000fe400078e02ff */
[----:B------:R-:W-:-:S04]  /*92960*/  IMAD.WIDE.U32 R32, R32, R35, RZ ;  /* 0x0000002320207225 */ /* 0x000fc800078e00ff */
[----:B------:R-:W-:-:S04]  /*92970*/  IMAD.WIDE.U32 R34, R34, R35, RZ ;  /* 0x0000002322227225 */ /* 0x000fc800078e00ff */
        /* <DEDUP_REMOVED lines=658> */
[----:B------:R-:W-:Y:S01]  /*952a0*/  IADD3 R59, PT, PT, R59, R58, RZ ;  /* 0x0000003a3b3b7210 */ /* 0x000fe20007ffe0ff */
[----:B------:R-:W-:Y:S01]  /*952b0*/  ISETP.GE.U32.AND P3, PT, R64, 0x7f000001, PT ;  /* 0x7f0000014000780c */ /* 0x000fe20003f66070 */
[----:B------:R-:W-:Y:S01]  /*952c0*/  IADD3 R68, PT, PT, R129, R165, RZ ;  /* 0x000000a581447210 */ /* 0x000fe20007ffe0ff */
[----:B------:R0:W-:Y:S01]  /*952d0*/  STL [R1+0xc18], R7 ;  /* 0x000c180701007387 */ /* 0x0001e20000100800 */
[----:B------:R-:W-:-:S03]  /*952e0*/  IADD3 R125, PT, PT, R143, R215, RZ ;  /* 0x000000d78f7d7210 */ /* 0x000fc60007ffe0ff */
[----:B------:R1:W-:Y:S04]  /*952f0*/  STL [R1+0xc14], R6 ;  /* 0x000c140601007387 */ /* 0x0003e80000100800 */
[----:B------:R-:W4:Y:S04]  /*95300*/  LDL.LU R5, [R1+0xc08] ;  /* 0x000c080001057983 */ /* 0x000f280000300800 */
[----:B------:R-:W4:Y:S04]  /*95310*/  LDL.LU R2, [R1+0xc00] ;  /* 0x000c000001027983 */ /* 0x000f280000300800 */
[----:B------:R-:W4:Y:S01]  /*95320*/  LDL.LU R4, [R1+0xc04] ;  /* 0x000c040001047983 */ /* 0x000f220000300800 */
[----:B------:R-:W-:-:S02]  /*95330*/  @P1 IADD3 R63, PT, PT, R63, -0x7f000001, RZ ;  /* 0x80ffffff3f3f1810 */ /* 0x000fc40007ffe0ff */
[----:B------:R-:W-:Y:S01]  /*95340*/  @P0 IADD3 R71, PT, PT, R71, -0x7f000001, RZ ;  /* 0x80ffffff47470810 */ /* 0x000fe20007ffe0ff */
[----:B------:R-:W-:Y:S01]  /*95350*/  ISETP.GE.U32.AND P1, PT, R35, 0x7f000001, PT ;  /* 0x7f0000012300780c */ /* 0x000fe20003f26070 */
[----:B------:R-:W-:Y:S02]  /*95360*/  @P2 IADD3 R62, PT, PT, R62, -0x7f000001, RZ ;  /* 0x80ffffff3e3e2810 */ /* 0x000fe40007ffe0ff */
[----:B------:R-:W-:Y:S01]  /*95370*/  @P3 IADD3 R64, PT, PT, R64, -0x7f000001, RZ ;  /* 0x80ffffff40403810 */ /* 0x000fe20007ffe0ff */
[----:B0-----:R-:W4:Y:S01]  /*95380*/  LDL.LU R7, [R1+0x3e4] ;  /* 0x0003e40001077983 */ /* 0x001f220000300800 */
        /* <DEDUP_REMOVED lines=8> */
[----:B-1----:R-:W4:Y:S01]  /*95410*/  LDL.LU R6, [R1+0x3e0] ;  /* 0x0003e00001067983 */ /* 0x002f220000300800 */
[----:B------:R-:W-:Y:S01]  /*95420*/  @P1 IADD3 R35, PT, PT, R35, -0x7f000001, RZ ;  /* 0x80ffffff23231810 */ /* 0x000fe20007ffe0ff */
[----:B------:R-:W-:Y:S01]  /*95430*/  ISETP.GE.U32.AND P0, PT, R68, 0x7f000001, PT ;  /* 0x7f0000014400780c */ /* 0x000fe20003f06070 */
[----:B------:R-:W-:-:S04]  /*95440*/  IMAD.HI.U32 R121, R121, 0x7f000001, R30 ;  /* 0x7f00000179797827 */ /* 0x000fc800078e001e */
[----:B------:R-:W-:-:S04]  /*95450*/  IMAD.HI.U32 R122, R122, 0x7f000001, R32 ;  /* 0x7f0000017a7a7827 */ /* 0x000fc800078e0020 */
[----:B------:R-:W-:Y:S01]  /*95460*/  IMAD.WIDE.U32 R32, R35, R35, RZ ;  /* 0x0000002323207225 */ /* 0x000fe200078e00ff */
[----:B------:R-:W-:-:S03]  /*95470*/  ISETP.GE.U32.AND P3, PT, R76, 0x7f000001, PT ;  /* 0x7f0000014c00780c */ /* 0x000fc60003f66070 */
[----:B------:R-:W-:Y:S01]  /*95480*/  IMAD.WIDE.U32 R30, R64, R64, RZ ;  /* 0x00000040401e7225 */ /* 0x000fe200078e00ff */
[----:B------:R-:W-:Y:S01]  /*95490*/  ISETP.GE.U32.AND P4, PT, R121, 0x7f000001, PT ;  /* 0x7f0000017900780c */ /* 0x000fe20003f86070 */
[----:B------:R-:W-:Y:S02]  /*954a0*/  ISETP.GE.U32.AND P5, PT, R122, 0x7f000001, PT ;  /* 0x7f0000017a00780c */ /* 0x000fe40003fa6070 */
[----:B------:R-:W-:Y:S02]  /*954b0*/  IMAD R119, R32, 0x7effffff, RZ ;  /* 0x7effffff20777824 */ /* 0x000fe400078e02ff */
[----:B------:R-:W-:Y:S01]  /*954c0*/  IMAD R75, R30, 0x7effffff, RZ ;  /* 0x7effffff1e4b7824 */ /* 0x000fe200078e02ff */
[----:B------:R-:W-:Y:S01]  /*954d0*/  @P2 IADD3 R59, PT, PT, R59, -0x7f000001, RZ ;  /* 0x80ffffff3b3b2810 */ /* 0x000fe20007ffe0ff */
[----:B------:R-:W-:Y:S01]  /*954e0*/  IMAD.HI.U32 R119, R119, 0x7f000001, R32 ;  /* 0x7f00000177777827 */ /* 0x000fe200078e0020 */
[----:B------:R-:W-:-:S03]  /*954f0*/  @P0 IADD3 R68, PT, PT, R68, -0x7f000001, RZ ;  /* 0x80ffffff44440810 */ /* 0x000fc60007ffe0ff */
[----:B------:R-:W-:Y:S01]  /*95500*/  IMAD.HI.U32 R75, R75, 0x7f000001, R30 ;  /* 0x7f0000014b4b7827 */ /* 0x000fe200078e001e */
[----:B------:R-:W-:Y:S01]  /*95510*/  @P3 IADD3 R76, PT, PT, R76, -0x7f000001, RZ ;  /* 0x80ffffff4c4c3810 */ /* 0x000fe20007ffe0ff */
[----:B------:R-:W-:Y:S01]  /*95520*/  ISETP.GE.U32.AND P2, PT, R119, 0x7f000001, PT ;  /* 0x7f0000017700780c */ /* 0x000fe20003f46070 */
[----:B------:R-:W-:Y:S01]  /*95530*/  ISETP.GE.U32.AND P3, PT, R59, R124, PT ;  /* 0x0000007c3b00720c */ /* 0x000fe20003f66070 */
[----:B------:R-:W-:Y:S01]  /*95540*/  IMAD.WIDE.U32 R28, R68, R68, RZ ;  /* 0x00000044441c7225 */ /* 0x000fe200078e00ff */
[----:B------:R-:W-:Y:S01]  /*95550*/  @P4 IADD3 R121, PT, PT, R121, -0x7f000001, RZ ;  /* 0x80ffffff79794810 */ /* 0x000fe20007ffe0ff */
[----:B------:R-:W-:Y:S01]  /*95560*/  ISETP.GE.U32.AND P0, PT, R75, 0x7f000001, PT ;  /* 0x7f0000014b00780c */ /* 0x000fe20003f06070 */
[----:B------:R-:W-:Y:S01]  /*95570*/  @P5 IADD3 R122, PT, PT, R122, -0x7f000001, RZ ;  /* 0x80ffffff7a7a5810 */ /* 0x000fe20007ffe0ff */
[----:B------:R-:W-:Y:S02]  /*95580*/  IMAD R73, R28, 0x7effffff, RZ ;  /* 0x7effffff1c497824 */ /* 0x000fe400078e02ff */
[----:B------:R-:W-:-:S04]  /*95590*/  IMAD.WIDE.U32 R30, R121, R63, RZ ;  /* 0x0000003f791e7225 */ /* 0x000fc800078e00ff */
[----:B------:R-:W-:Y:S01]  /*955a0*/  IMAD.WIDE.U32 R32, R122, R62, RZ ;  /* 0x0000003e7a207225 */ /* 0x000fe200078e00ff */
[----:B------:R-:W-:-:S03]  /*955b0*/  IADD3 R121, PT, PT, -R124, R59, RZ ;  /* 0x0000003b7c797210 */ /* 0x000fc60007ffe1ff */
[----:B------:R-:W-:-:S04]  /*955c0*/  IMAD.HI.U32 R73, R73, 0x7f000001, R28 ;  /* 0x7f00000149497827 */ /* 0x000fc800078e001c */
[----:B------:R-:W-:-:S04]  /*955d0*/  IMAD.WIDE.U32 R28, R76, R71, RZ ;  /* 0x000000474c1c7225 */ /* 0x000fc800078e00ff */
[----:B------:R-:W-:Y:S01]  /*955e0*/  IMAD R62, R32, 0x7effffff, RZ ;  /* 0x7effffff203e7824 */ /* 0x000fe200078e02ff */
[----:B------:R-:W-:Y:S02]  /*955f0*/  IADD3 R76, PT, PT, R127, R228, RZ ;  /* 0x000000e47f4c7210 */ /* 0x000fe40007ffe0ff */
[----:B------:R-:W-:Y:S02]  /*95600*/  @P2 IADD3 R119, PT, PT, R119, -0x7f000001, RZ ;  /* 0x80ffffff77772810 */ /* 0x000fe40007ffe0ff */
[----:B------:R-:W-:Y:S01]  /*95610*/  @!P3 IADD3 R121, PT, PT, R121, 0x7f000001, RZ ;  /* 0x7f0000017979b810 */ /* 0x000fe20007ffe0ff */
[----:B------:R-:W-:Y:S01]  /*95620*/  IMAD.HI.U32 R62, R62, 0x7f000001, R32 ;  /* 0x7f0000013e3e7827 */ /* 0x000fe200078e0020 */
[----:B------:R-:W-:Y:S01]  /*95630*/  @P0 IADD3 R75, PT, PT, R75, -0x7f000001, RZ ;  /* 0x80ffffff4b4b0810 */ /* 0x000fe20007ffe0ff */
[----:B------:R-:W-:Y:S01]  /*95640*/  ISETP.GE.U32.AND P1, PT, R73, 0x7f000001, PT ;  /* 0x7f0000014900780c */ /* 0x000fe20003f26070 */
[----:B------:R-:W-:Y:S01]  /*95650*/  ISETP.GE.U32.AND P0, PT, R76, 0x7f000001, PT ;  /* 0x7f0000014c00780c */ /* 0x000fe20003f06070 */
[----:B------:R-:W-:-:S04]  /*95660*/  IMAD.WIDE.U32 R32, R119, R35, RZ ;  /* 0x0000002377207225 */ /* 0x000fc800078e00ff */
[----:B------:R-:W-:-:S04]  /*95670*/  IMAD R63, R30, 0x7effffff, RZ ;  /* 0x7effffff1e3f7824 */ /* 0x000fc800078e02ff */
[----:B------:R-:W-:-:S04]  /*95680*/  IMAD.HI.U32 R63, R63, 0x7f000001, R30 ;  /* 0x7f0000013f3f7827 */ /* 0x000fc800078e001e */
[----:B------:R-:W-:Y:S01]  /*95690*/  IMAD.WIDE.U32 R30, R75, R64, RZ ;  /* 0x000000404b1e7225 */ /* 0x000fe200078e00ff */
[----:B------:R-:W-:-:S03]  /*956a0*/  IADD3 R119, PT, PT, R130, R240, RZ ;  /* 0x000000f082777210 */ /* 0x000fc60007ffe0ff */
[----:B------:R-:W-:Y:S01]  /*956b0*/  IMAD R64, R32, 0x7effffff, RZ ;  /* 0x7effffff20407824 */ /* 0x000fe200078e02ff */
[----:B------:R-:W-:Y:S01]  /*956c0*/  IADD3 R75, PT, PT, R133, R238, RZ ;  /* 0x000000ee854b7210 */ /* 0x000fe20007ffe0ff */
[----:B------:R-:W-:Y:S02]  /*956d0*/  IMAD R59, R30, 0x7effffff, RZ ;  /* 0x7effffff1e3b7824 */ /* 0x000fe400078e02ff */
[----:B------:R-:W-:Y:S01]  /*956e0*/  IMAD R58, R28, 0x7effffff, RZ ;  /* 0x7effffff1c3a7824 */ /* 0x000fe200078e02ff */
[----:B------:R-:W-:Y:S02]  /*956f0*/  @P1 IADD3 R73, PT, PT, R73, -0x7f000001, RZ ;  /* 0x80ffffff49491810 */ /* 0x000fe40007ffe0ff */
[----:B------:R-:W-:Y:S01]  /*95700*/  @P0 IADD3 R76, PT, PT, R76, -0x7f000001, RZ ;  /* 0x80ffffff4c4c0810 */ /* 0x000fe20007ffe0ff */
[----:B------:R-:W-:-:S04]  /*95710*/  IMAD.HI.U32 R59, R59, 0x7f000001, R30 ;  /* 0x7f0000013b3b7827 */ /* 0x000fc800078e001e */
[----:B------:R-:W-:Y:S01]  /*95720*/  IMAD.HI.U32 R64, R64, 0x7f000001, R32 ;  /* 0x7f00000140407827 */ /* 0x000fe200078e0020 */
[----:B------:R-:W-:Y:S01]  /*95730*/  ISETP.GE.U32.AND P1, PT, R119, 0x7f000001, PT ;  /* 0x7f0000017700780c */ /* 0x000fe20003f26070 */
[----:B------:R-:W-:Y:S02]  /*95740*/  ISETP.GE.U32.AND P2, PT, R75, 0x7f000001, PT ;  /* 0x7f0000014b00780c */ /* 0x000fe40003f46070 */
[----:B------:R-:W-:-:S04]  /*95750*/  IMAD.HI.U32 R58, R58, 0x7f000001, R28 ;  /* 0x7f0000013a3a7827 */ /* 0x000fc800078e001c */
[----:B------:R-:W-:Y:S01]  /*95760*/  IMAD.WIDE.U32 R28, R73, R68, RZ ;  /* 0x00000044491c7225 */ /* 0x000fe200078e00ff */
[----:B------:R-:W-:-:S05]  /*95770*/  IADD3 R73, PT, PT, R135, R239, RZ ;  /* 0x000000ef87497210 */ /* 0x000fca0007ffe0ff */
[----:B------:R-:W-:Y:S01]  /*95780*/  ISETP.GE.U32.AND P3, PT, R73, 0x7f000001, PT ;  /* 0x7f0000014900780c */ /* 0x000fe20003f66070 */
[----:B------:R-:W-:Y:S02]  /*95790*/  @P1 IADD3 R119, PT, PT, R119, -0x7f000001, RZ ;  /* 0x80ffffff77771810 */ /* 0x000fe40007ffe0ff */
[----:B------:R-:W-:Y:S02]  /*957a0*/  @P2 IADD3 R75, PT, PT, R75, -0x7f000001, RZ ;  /* 0x80ffffff4b4b2810 */ /* 0x000fe40007ffe0ff */
[----:B------:R-:W-:Y:S01]  /*957b0*/  IADD3 R71, PT, PT, R134, R198, RZ ;  /* 0x000000c686477210 */ /* 0x000fe20007ffe0ff */
[----:B------:R-:W-:-:S04]  /*957c0*/  IMAD R68, R28, 0x7effffff, RZ ;  /* 0x7effffff1c447824 */ /* 0x000fc800078e02ff */
[----:B------:R-:W-:-:S03]  /*957d0*/  ISETP.GE.U32.AND P4, PT, R71, 0x7f000001, PT ;  /* 0x7f0000014700780c */ /* 0x000fc60003f86070 */
[----:B------:R-:W-:Y:S01]  /*957e0*/  @P3 IADD3 R73, PT, PT, R73, -0x7f000001, RZ ;  /* 0x80ffffff49493810 */ /* 0x000fe20007ffe0ff */
[----:B------:R-:W-:-:S04]  /*957f0*/  IMAD.HI.U32 R68, R68, 0x7f000001, R28 ;  /* 0x7f00000144447827 */ /* 0x000fc800078e001c */
[----:B------:R-:W-:-:S05]  /*95800*/  IMAD.WIDE.U32 R28, R76, R76, RZ ;  /* 0x0000004c4c1c7225 */ /* 0x000fca00078e00ff */
[----:B------:R-:W-:Y:S01]  /*95810*/  @P4 IADD3 R71, PT, PT, R71, -0x7f000001, RZ ;  /* 0x80ffffff47474810 */ /* 0x000fe20007ffe0ff */
[----:B--2---:R-:W-:-:S04]  /*95820*/  IMAD.WIDE.U32 R34, R34, R121, RZ ;  /* 0x0000007922227225 */ /* 0x004fc800078e00ff */
[----:B------:R-:W-:-:S04]  /*95830*/  IMAD R122, R34, 0x7effffff, RZ ;  /* 0x7effffff227a7824 */ /* 0x000fc800078e02ff */
[----:B------:R-:W-:-:S04]  /*95840*/  IMAD.HI.U32 R122, R122, 0x7f000001, R34 ;  /* 0x7f0000017a7a7827 */ /* 0x000fc800078e0022 */
[----:B------:R-:W-:-:S04]  /*95850*/  IMAD.WIDE.U32 R30, R120, R121, RZ ;  /* 0x00000079781e7225 */ /* 0x000fc800078e00ff */
[----:B---3--:R-:W-:Y:S01]  /*95860*/  IMAD.WIDE.U32 R32, R74, R121, RZ ;  /* 0x000000794a207225 */ /* 0x008fe200078e00ff */
[----:B------:R-:W-:-:S03]  /*95870*/  ISETP.GE.U32.AND P0, PT, R122, 0x7f000001, PT ;  /* 0x7f0000017a00780c */ /* 0x000fc60003f06070 */
[----:B----4-:R-:W-:-:S04]  /*95880*/  IMAD.WIDE.U32 R34, R77, R121, RZ ;  /* 0x000000794d227225 */ /* 0x010fc800078e00ff */
[----:B------:R-:W-:Y:S02]  /*95890*/  IMAD R74, R30, 0x7effffff, RZ ;  /* 0x7effffff1e4a7824 */ /* 0x000fe400078e02ff */
[----:B------:R-:W-:Y:S02]  /*958a0*/  IMAD R77, R32, 0x7effffff, RZ ;  /* 0x7effffff204d7824 */ /* 0x000fe400078e02ff */
[----:B------:R-:W-:Y:S02]  /*958b0*/  IMAD R123, R34, 0x7effffff, RZ ;  /* 0x7effffff227b7824 */ /* 0x000fe400078e02ff */
[----:B------:R-:W-:-:S04]  /*958c0*/  IMAD.HI.U32 R74, R74, 0x7f000001, R30 ;  /* 0x7f0000014a4a7827 */ /* 0x000fc800078e001e */
[----:B------:R-:W-:-:S04]  /*958d0*/  IMAD.HI.U32 R77, R77, 0x7f000001, R32 ;  /* 0x7f0000014d4d7827 */ /* 0x000fc800078e0020 */
[----:B------:R-:W-:Y:S01]  /*958e0*/  IMAD.HI.U32 R123, R123, 0x7f000001, R34 ;  /* 0x7f0000017b7b7827 */ /* 0x000fe200078e0022 */
[----:B------:R-:W-:Y:S01]  /*958f0*/  @P0 IADD3 R122, PT, PT, R122, -0x7f000001, RZ ;  /* 0x80ffffff7a7a0810 */ /* 0x000fe20007ffe0ff */
[----:B------:R-:W-:Y:S01]  /*95900*/  ISETP.GE.U32.AND P0, PT, R74, 0x7f000001, PT ;  /* 0x7f0000014a00780c */ /* 0x000fe20003f06070 */
[----:B------:R-:W-:Y:S02]  /*95910*/  ISETP.GE.U32.AND P1, PT, R77, 0x7f000001, PT ;  /* 0x7f0000014d00780c */ /* 0x000fe40003f26070 */
[----:B------:R-:W-:Y:S01]  /*95920*/  ISETP.GE.U32.AND P2, PT, R123, 0x7f000001, PT ;  /* 0x7f0000017b00780c */ /* 0x000fe20003f46070 */
[----:B------:R-:W-:-:S05]  /*95930*/  IADD3 R72, PT, PT, R122, R72, RZ ;  /* 0x000000487a487210 */ /* 0x000fca0007ffe0ff */
[----:B------:R-:W-:-:S04]  /*95940*/  ISETP.GE.U32.AND P3, PT, R72, 0x7f000001, PT ;  /* 0x7f0000014800780c */ /* 0x000fc80003f66070 */
        /* <DEDUP_REMOVED lines=24> */
[----:B------:R-:W-:Y:S02]  /*95ad0*/  IADD3 R123, PT, PT, R137, R227, RZ ;  /* 0x000000e3897b7210 */ /* 0x000fe40007ffe0ff */
[----:B0-----:R-:W-:Y:S02]  /*95ae0*/  @P2 IADD3 R74, PT, PT, R74, -0x7f000001, RZ ;  /* 0x80ffffff4a4a2810 */ /* 0x001fe40007ffe0ff */
[----:B-1----:R-:W-:Y:S02]  /*95af0*/  @P3 IADD3 R69, PT, PT, R69, -0x7f000001, RZ ;  /* 0x80ffffff45453810 */ /* 0x002fe40007ffe0ff */
[----:B--2---:R-:W-:Y:S01]  /*95b00*/  @P4 IADD3 R70, PT, PT, R70, -0x7f000001, RZ ;  /* 0x80ffffff46464810 */ /* 0x004fe20007ffe0ff */
[----:B------:R0:W-:Y:S04]  /*95b10*/  STL [R1+0x114], R74 ;  /* 0x0001144a01007387 */ /* 0x0001e80000100800 */
[----:B------:R-:W-:Y:S01]  /*95b20*/  STL [R1+0x118], R69 ;  /* 0x0001184501007387 */ /* 0x000fe20000100800 */
[----:B------:R-:W-:-:S03]  /*95b30*/  ISETP.GE.U32.AND P1, PT, R34, 0x7f000001, PT ;  /* 0x7f0000012200780c */ /* 0x000fc60003f26070 */
[----:B------:R1:W-:Y:S01]  /*95b40*/  STL [R1+0x11c], R70 ;  /* 0x00011c4601007387 */ /* 0x0003e20000100800 */
[----:B------:R-:W-:-:S03]  /*95b50*/  ISETP.GE.U32.AND P0, PT, R123, 0x7f000001, PT ;  /* 0x7f0000017b00780c */ /* 0x000fc60003f06070 */
[----:B------:R-:W2:Y:S04]  /*95b60*/  LD.E R122, desc[UR22][R12.64+0x1480] ;  /* 0x001480160c7a7980 */ /* 0x000ea8000c101900 */
[----:B------:R-:W3:Y:S01]  /*95b70*/  LD.E R72, desc[UR22][R12.64+0x1488] ;  /* 0x001488160c487980 */ /* 0x000ee2000c101900 */
[----:B------:R-:W-:-:S03]  /*95b80*/  ISETP.GE.U32.AND P2, PT, R125, 0x7f000001, PT ;  /* 0x7f0000017d00780c */ /* 0x000fc60003f46070 */
[----:B0-----:R-:W4:Y:S04]  /*95b90*/  LD.E R74, desc[UR22][R12.64+0x1484] ;  /* 0x001484160c4a7980 */ /* 0x001f28000c101900 */
[----:B-1----:R0:W2:Y:S01]  /*95ba0*/  LD.E R70, desc[UR22][R12.64+0x148c] ;  /* 0x00148c160c467980 */ /* 0x0020a2000c101900 */
[----:B------:R-:W-:-:S04]  /*95bb0*/  IMAD.WIDE.U32 R32, R73, R73, RZ ;  /* 0x0000004949207225 */ /* 0x000fc800078e00ff */
[----:B------:R-:W-:Y:S01]  /*95bc0*/  IMAD.WIDE.U32 R30, R75, R75, RZ ;  /* 0x0000004b4b1e7225 */ /* 0x000fe200078e00ff */
[----:B------:R-:W-:Y:S01]  /*95bd0*/  @P1 IADD3 R34, PT, PT, R34, -0x7f000001, RZ ;  /* 0x80ffffff22221810 */ /* 0x000fe20007ffe0ff */
[----:B------:R-:W-:Y:S01]  /*95be0*/  ISETP.GE.U32.AND P1, PT, R121, 0x7f000001, PT ;  /* 0x7f0000017900780c */ /* 0x000fe20003f26070 */
[----:B------:R-:W-:Y:S01]  /*95bf0*/  @P0 IADD3 R123, PT, PT, R123, -0x7f000001, RZ ;  /* 0x80ffffff7b7b0810 */ /* 0x000fe20007ffe0ff */
[----:B------:R-:W-:Y:S01]  /*95c00*/  ISETP.GE.U32.AND P0, PT, R120, 0x7f000001, PT ;  /* 0x7f0000017800780c */ /* 0x000fe20003f06070 */
[----:B------:R-:W-:Y:S01]  /*95c10*/  IMAD R130, R32, 0x7effffff, RZ ;  /* 0x7effffff20827824 */ /* 0x000fe200078e02ff */
[----:B------:R-:W-:Y:S01]  /*95c20*/  @P2 IADD3 R125, PT, PT, R125, -0x7f000001, RZ ;  /* 0x80ffffff7d7d2810 */ /* 0x000fe20007ffe0ff */
[----:B------:R-:W-:Y:S02]  /*95c30*/  IMAD R129, R30, 0x7effffff, RZ ;  /* 0x7effffff1e817824 */ /* 0x000fe400078e02ff */
[----:B------:R-:W-:-:S04]  /*95c40*/  IMAD.HI.U32 R130, R130, 0x7f000001, R32 ;  /* 0x7f00000182827827 */ /* 0x000fc800078e0020 */
[----:B------:R-:W-:-:S04]  /*95c50*/  IMAD.HI.U32 R129, R129, 0x7f000001, R30 ;  /* 0x7f00000181817827 */ /* 0x000fc800078e001e */
[----:B------:R-:W-:-:S04]  /*95c60*/  IMAD.WIDE.U32 R32, R125, R125, RZ ;  /* 0x0000007d7d207225 */ /* 0x000fc800078e00ff */
[----:B------:R-:W-:Y:S01]  /*95c70*/  IMAD.WIDE.U32 R30, R123, R123, RZ ;  /* 0x0000007b7b1e7225 */ /* 0x000fe200078e00ff */
[----:B------:R-:W-:Y:S02]  /*95c80*/  IADD3 R77, PT, PT, R138, R207, RZ ;  /* 0x000000cf8a4d7210 */ /* 0x000fe40007ffe0ff */
[----:B------:R-:W-:Y:S01]  /*95c90*/  IADD3 R65, PT, PT, R124, R199, RZ ;  /* 0x000000c77c417210 */ /* 0x000fe20007ffe0ff */
[----:B------:R-:W-:Y:S01]  /*95ca0*/  IMAD R126, R32, 0x7effffff, RZ ;  /* 0x7effffff207e7824 */ /* 0x000fe200078e02ff */
[----:B------:R-:W-:Y:S01]  /*95cb0*/  @P1 IADD3 R121, PT, PT, R121, -0x7f000001, RZ ;  /* 0x80ffffff79791810 */ /* 0x000fe20007ffe0ff */
[----:B------:R-:W-:Y:S01]  /*95cc0*/  IMAD R132, R30, 0x7effffff, RZ ;  /* 0x7effffff1e847824 */ /* 0x000fe200078e02ff */
[----:B------:R-:W-:Y:S01]  /*95cd0*/  @P0 IADD3 R120, PT, PT, R120, -0x7f000001, RZ ;  /* 0x80ffffff78780810 */ /* 0x000fe20007ffe0ff */
[----:B------:R-:W-:Y:S01]  /*95ce0*/  ISETP.GE.U32.AND P3, PT, R77, 0x7f000001, PT ;  /* 0x7f0000014d00780c */ /* 0x000fe20003f66070 */
[----:B------:R-:W-:Y:S01]  /*95cf0*/  ISETP.GE.U32.AND P4, PT, R65, 0x7f000001, PT ;  /* 0x7f0000014100780c */ /* 0x000fe20003f86070 */
[----:B0-----:R-:W-:-:S04]  /*95d00*/  IMAD.WIDE.U32 R12, R34, R34, RZ ;  /* 0x00000022220c7225 */ /* 0x001fc800078e00ff */
[----:B------:R-:W-:-:S04]  /*95d10*/  IMAD.HI.U32 R126, R126, 0x7f000001, R32 ;  /* 0x7f0000017e7e7827 */ /* 0x000fc800078e0020 */
[----:B------:R-:W-:-:S04]  /*95d20*/  IMAD.HI.U32 R132, R132, 0x7f000001, R30 ;  /* 0x7f00000184847827 */ /* 0x000fc800078e001e */
[----:B------:R-:W-:Y:S01]  /*95d30*/  IMAD.WIDE.U32 R32, R121, R119, RZ ;  /* 0x0000007779207225 */ /* 0x000fe200078e00ff */
[----:B------:R-:W2:Y:S03]  /*95d40*/  LDL R124, [R1+0x110] ;  /* 0x00011000017c7983 */ /* 0x000ea60000100800 */
[----:B------:R-:W-:Y:S01]  /*95d50*/  IMAD.WIDE.U32 R30, R120, R76, RZ ;  /* 0x0000004c781e7225 */ /* 0x000fe200078e00ff */
[----:B------:R-:W2:Y:S04]  /*95d60*/  LDL R121, [R1+0x114] ;  /* 0x0001140001797983 */ /* 0x000ea80000100800 */
[----:B------:R-:W2:Y:S01]  /*95d70*/  LDL R120, [R1+0x118] ;  /* 0x0001180001787983 */ /* 0x000ea20000100800 */
[----:B------:R-:W-:-:S03]  /*95d80*/  IMAD R134, R12, 0x7effffff, RZ ;  /* 0x7effffff0c867824 */ /* 0x000fc600078e02ff */
[----:B------:R-:W2:Y:S01]  /*95d90*/  LDL R119, [R1+0x11c] ;  /* 0x00011c0001777983 */ /* 0x000ea20000100800 */
[----:B------:R-:W-:Y:S01]  /*95da0*/  IMAD.HI.U32 R134, R134, 0x7f000001, R12 ;  /* 0x7f00000186867827 */ /* 0x000fe200078e000c */
[----:B------:R-:W-:Y:S02]  /*95db0*/  @P3 IADD3 R77, PT, PT, R77, -0x7f000001, RZ ;  /* 0x80ffffff4d4d3810 */ /* 0x000fe40007ffe0ff */
        /* <DEDUP_REMOVED lines=23> */
[----:B------:R-:W-:Y:S02]  /*95f30*/  IMAD R127, R30, 0x7effffff, RZ ;  /* 0x7effffff1e7f7824 */ /* 0x000fe400078e02ff */
[----:B------:R-:W-:-:S04]  /*95f40*/  IMAD.HI.U32 R69, R69, 0x7f000001, R32 ;  /* 0x7f00000145457827 */ /* 0x000fc800078e0020 */
[----:B------:R-:W-:-:S04]  /*95f50*/  IMAD.WIDE.U32 R28, R129, R75, RZ ;  /* 0x0000004b811c7225 */ /* 0x000fc800078e00ff */
[----:B------:R-:W-:Y:S01]  /*95f60*/  IMAD.WIDE.U32 R32, R35, R71, RZ ;  /* 0x0000004723207225 */ /* 0x000fe200078e00ff */
[----:B------:R-:W-:Y:S01]  /*95f70*/  ISETP.GE.U32.AND P1, PT, R126, 0x7f000001, PT ;  /* 0x7f0000017e00780c */ /* 0x000fe20003f26070 */
[----:B------:R-:W-:Y:S01]  /*95f80*/  ISETP.GE.U32.AND P2, PT, R131, 0x7f000001, PT ;  /* 0x7f0000018300780c */ /* 0x000fe20003f46070 */
[----:B------:R-:W-:Y:S01]  /*95f90*/  ISETP.GE.U32.AND P0, PT, R133, 0x7f000001, PT ;  /* 0x7f0000018500780c */ /* 0x000fe20003f06070 */
[----:B------:R-:W-:-:S04]  /*95fa0*/  IMAD.WIDE.U32 R34, R134, R34, RZ ;  /* 0x0000002286227225 */ /* 0x000fc800078e00ff */
[----:B------:R-:W-:-:S04]  /*95fb0*/  IMAD.HI.U32 R127, R127, 0x7f000001, R30 ;  /* 0x7f0000017f7f7827 */ /* 0x000fc800078e001e */
[----:B------:R-:W-:-:S04]  /*95fc0*/  IMAD.WIDE.U32 R30, R130, R73, RZ ;  /* 0x00000049821e7225 */ /* 0x000fc800078e00ff */
[----:B------:R-:W-:Y:S02]  /*95fd0*/  IMAD R73, R28, 0x7effffff, RZ ;  /* 0x7effffff1c497824 */ /* 0x000fe400078e02ff */
        /* <DEDUP_REMOVED lines=19> */
[----:B------:R-:W-:-:S02]  /*96110*/  IMAD R135, R32, 0x7effffff, RZ ;  /* 0x7effffff20877824 */ /* 0x000fc400078e02ff */
[----:B------:R-:W-:Y:S01]  /*96120*/  IMAD R71, R30, 0x7effffff, RZ ;  /* 0x7effffff1e477824 */ /* 0x000fe200078e02ff */
[----:B------:R-:W-:Y:S01]  /*96130*/  ISETP.GE.U32.AND P5, PT, R73, 0x7f000001, PT ;  /* 0x7f0000014900780c */ /* 0x000fe20003fa6070 */
[----:B------:R-:W-:-:S03]  /*96140*/  IMAD.HI.U32 R135, R135, 0x7f000001, R32 ;  /* 0x7f00000187877827 */ /* 0x000fc600078e0020 */
[----:B------:R-:W-:Y:S02]  /*96150*/  @P0 IADD3 R59, PT, PT, R59, -0x7f000001, RZ ;  /* 0x80ffffff3b3b0810 */ /* 0x000fe40007ffe0ff */
[----:B------:R-:W-:Y:S02]  /*96160*/  @P1 IADD3 R64, PT, PT, R64, -0x7f000001, RZ ;  /* 0x80ffffff40401810 */ /* 0x000fe40007ffe0ff */
[----:B------:R-:W-:Y:S02]  /*96170*/  @P2 IADD3 R127, PT, PT, R127, -0x7f000001, RZ ;  /* 0x80ffffff7f7f2810 */ /* 0x000fe40007ffe0ff */
[----:B------:R-:W-:Y:S02]  /*96180*/  @P3 IADD3 R69, PT, PT, R69, -0x7f000001, RZ ;  /* 0x80ffffff45453810 */ /* 0x000fe40007ffe0ff */
[----:B------:R-:W-:Y:S02]  /*96190*/  @P4 IADD3 R34, PT, PT, R34, -0x7f000001, RZ ;  /* 0x80ffffff22224810 */ /* 0x000fe40007ffe0ff */
[----:B------:R-:W-:Y:S01]  /*961a0*/  @P6 IADD3 R123, PT, PT, R123, -0x7f000001, RZ ;  /* 0x80ffffff7b7b6810 */ /* 0x000fe20007ffe0ff */
[----:B------:R-:W-:-:S04]  /*961b0*/  IMAD.WIDE.U32 R32, R126, R125, RZ ;  /* 0x0000007d7e207225 */ /* 0x000fc800078e00ff */
[----:B------:R-:W-:Y:S01]  /*961c0*/  IMAD.HI.U32 R71, R71, 0x7f000001, R30 ;  /* 0x7f00000147477827 */ /* 0x000fe200078e001e */
        /* <DEDUP_REMOVED lines=10> */
[----:B------:R-:W-:-:S04]  /*96270*/  IMAD.WIDE.U32 R30, R131, R77, RZ ;  /* 0x0000004d831e7225 */ /* 0x000fc800078e00ff */
        /* <DEDUP_REMOVED lines=87> */
[----:B----4-:R-:W-:-:S04]  /*967f0*/  IMAD.WIDE.U32 R30, R74, R34, RZ ;  /* 0x000000224a1e7225 */ /* 0x010fc800078e00ff */
[----:B---3--:R-:W-:-:S04]  /*96800*/  IMAD.WIDE.U32 R32, R72, R34, RZ ;  /* 0x0000002248207225 */ /* 0x008fc800078e00ff */
        /* <DEDUP_REMOVED lines=36> */
[----:B------:R1:W-:Y:S01]  /*96a50*/  STL [R1+0x11c], R34 ;  /* 0x00011c2201007387 */ /* 0x0003e20000100800 */
[----:B------:R-:W-:-:S02]  /*96a60*/  IADD3 R29, PT, PT, R62, R62, RZ ;  /* 0x0000003e3e1d7210 */ /* 0x000fc40007ffe0ff */
[----:B------:R-:W-:Y:S02]  /*96a70*/  IADD3 R74, PT, PT, R127, R127, RZ ;  /* 0x0000007f7f4a7210 */ /* 0x000fe40007ffe0ff */
[----:B------:R-:W-:Y:S01]  /*96a80*/  IADD3 R70, PT, PT, R135, R135, RZ ;  /* 0x0000008787467210 */ /* 0x000fe20007ffe0ff */
[----:B------:R-:W2:Y:S04]  /*96a90*/  LD.E R31, desc[UR22][R12.64+0x1494] ;  /* 0x001494160c1f7980 */ /* 0x000ea8000c101900 */
[----:B0-----:R-:W3:Y:S04]  /*96aa0*/  LD.E R28, desc[UR22][R12.64+0x1490] ;  /* 0x001490160c1c7980 */ /* 0x001ee8000c101900 */
[----:B-1----:R-:W4:Y:S01]  /*96ab0*/  LDL R34, [R1+0x110] ;  /* 0x0001100001227983 */ /* 0x002f220000100800 */
[----:B------:R-:W-:Y:S01]  /*96ac0*/  ISETP.GE.U32.AND P0, PT, R29, 0x7f000001, PT ;  /* 0x7f0000011d00780c */ /* 0x000fe20003f06070 */
[----:B------:R-:W-:-:S02]  /*96ad0*/  ISETP.GE.U32.AND P1, PT, R74, 0x7f000001, PT ;  /* 0x7f0000014a00780c */ /* 0x000fc40003f26070 */
[----:B------:R0:W-:Y:S01]  /*96ae0*/  STL [R1+0xc10], R5 ;  /* 0x000c100501007387 */ /* 0x0001e20000100800 */
[----:B------:R-:W-:Y:S02]  /*96af0*/  IADD3 R126, PT, PT, R68, R126, RZ ;  /* 0x0000007e447e7210 */ /* 0x000fe40007ffe0ff */
[----:B------:R-:W-:Y:S02]  /*96b00*/  IADD3 R132, PT, PT, R69, R132, RZ ;  /* 0x0000008445847210 */ /* 0x000fe40007ffe0ff */
[----:B------:R-:W-:Y:S02]  /*96b10*/  IADD3 R133, PT, PT, R76, R133, RZ ;  /* 0x000000854c857210 */ /* 0x000fe40007ffe0ff */
[----:B------:R-:W-:Y:S02]  /*96b20*/  IADD3 R131, PT, PT, R131, R134, RZ ;  /* 0x0000008683837210 */ /* 0x000fe40007ffe0ff */
[----:B------:R-:W-:Y:S02]  /*96b30*/  IADD3 R58, PT, PT, R58, R58, RZ ;  /* 0x0000003a3a3a7210 */ /* 0x000fe40007ffe0ff */
[----:B------:R-:W-:-:S02]  /*96b40*/  IADD3 R59, PT, PT, R59, R59, RZ ;  /* 0x0000003b3b3b7210 */ /* 0x000fc40007ffe0ff */
[----:B------:R-:W-:Y:S01]  /*96b50*/  IADD3 R73, PT, PT, R73, R73, RZ ;  /* 0x0000004949497210 */ /* 0x000fe20007ffe0ff */
[----:B------:R1:W-:Y:S04]  /*96b60*/  STL [R1+0xc00], R0 ;  /* 0x000c000001007387 */ /* 0x0003e80000100800 */
[----:B0-----:R-:W2:Y:S04]  /*96b70*/  LDL.LU R5, [R1+0x3dc] ;  /* 0x0003dc0001057983 */ /* 0x001ea80000300800 */
[----:B------:R-:W2:Y:S01]  /*96b80*/  LDL.LU R134, [R1+0x3e8] ;  /* 0x0003e80001867983 */ /* 0x000ea20000300800 */
[----:B------:R-:W-:-:S03]  /*96b90*/  @P0 IADD3 R29, PT, PT, R29, -0x7f000001, RZ ;  /* 0x80ffffff1d1d0810 */ /* 0x000fc60007ffe0ff */
[----:B------:R-:W2:Y:S01]  /*96ba0*/  LDL.LU R135, [R1+0x40c] ;  /* 0x00040c0001877983 */ /* 0x000ea20000300800 */
[----:B------:R-:W-:Y:S02]  /*96bb0*/  IADD3 R29, PT, PT, R63, R29, RZ ;  /* 0x0000001d3f1d7210 */ /* 0x000fe40007ffe0ff */
[----:B------:R-:W-:Y:S01]  /*96bc0*/  @P1 IADD3 R74, PT, PT, R74, -0x7f000001, RZ ;  /* 0x80ffffff4a4a1810 */ /* 0x000fe20007ffe0ff */
[----:B-1----:R-:W2:Y:S02]  /*96bd0*/  LDL.LU R0, [R1+0x3d0] ;  /* 0x0003d00001007983 */ /* 0x002ea40000300800 */
[----:B------:R-:W-:Y:S01]  /*96be0*/  ISETP.GE.U32.AND P0, PT, R29, 0x7f000001, PT ;  /* 0x7f0000011d00780c */ /* 0x000fe20003f06070 */
[----:B------:R-:W-:Y:S01]  /*96bf0*/  IADD3 R74, PT, PT, R137, R74, RZ ;  /* 0x0000004a894a7210 */ /* 0x000fe20007ffe0ff */
[----:B------:R-:W-:Y:S01]  /*96c00*/  ISETP.GE.U32.AND P1, PT, R70, 0x7f000001, PT ;  /* 0x7f0000014600780c */ /* 0x000fe20003f26070 */
[----:B------:R-:W-:Y:S01]  /*96c10*/  IADD3 R63, PT, PT, R136, R136, RZ ;  /* 0x00000088883f7210 */ /* 0x000fe20007ffe0ff */
[----:B------:R-:W2:Y:S04]  /*96c20*/  LDL.LU R137, [R1+0x3ec] ;  /* 0x0003ec0001897983 */ /* 0x000ea80000300800 */
[----:B------:R-:W2:Y:S05]  /*96c30*/  LDL.LU R136, [R1+0x3f0] ;  /* 0x0003f00001887983 */ /* 0x000eaa0000300800 */
[----:B------:R-:W-:-:S04]  /*96c40*/  @P0 IADD3 R29, PT, PT, R29, -0x7f000001, RZ ;  /* 0x80ffffff1d1d0810 */ /* 0x000fc80007ffe0ff */
[----:B------:R-:W-:Y:S01]  /*96c50*/  IADD3 R30, PT, PT, R29, UR6, RZ ;  /* 0x000000061d1e7c10 */ /* 0x000fe2000fffe0ff */
[----:B------:R-:W-:-:S04]  /*96c60*/  ISETP.GE.U32.AND P0, PT, R74, 0x7f000001, PT ;  /* 0x7f0000014a00780c */ /* 0x000fc80003f06070 */
[----:B------:R-:W-:Y:S01]  /*96c70*/  ISETP.GE.U32.AND P2, PT, R30, 0x7f000001, PT ;  /* 0x7f0000011e00780c */ /* 0x000fe20003f46070 */
[----:B------:R-:W-:-:S08]  /*96c80*/  @P1 IADD3 R70, PT, PT, R70, -0x7f000001, RZ ;  /* 0x80ffffff46461810 */ /* 0x000fd00007ffe0ff */
[----:B------:R-:W-:-:S04]  /*96c90*/  @P0 IADD3 R74, PT, PT, R74, -0x7f000001, RZ ;  /* 0x80ffffff4a4a0810 */ /* 0x000fc80007ffe0ff */
[----:B------:R-:W-:Y:S02]  /*96ca0*/  @P2 IADD3 R30, PT, PT, R30, -0x7f000001, RZ ;  /* 0x80ffffff1e1e2810 */ /* 0x000fe40007ffe0ff */
[----:B------:R-:W-:Y:S01]  /*96cb0*/  IADD3 R70, PT, PT, R143, R70, RZ ;  /* 0x000000468f467210 */ /* 0x000fe20007ffe0ff */
[----:B------:R-:W-:Y:S01]  /*96cc0*/  ISETP.GE.U32.AND P1, PT, R63, 0x7f000001, PT ;  /* 0x7f0000013f00780c */ /* 0x000fe20003f26070 */
[----:B------:R-:W2:Y:S01]  /*96cd0*/  LDL.LU R143, [R1+0x3f4] ;  /* 0x0003f400018f7983 */ /* 0x000ea20000300800 */
[----:B------:R-:W-:Y:S02]  /*96ce0*/  IADD3 R30, PT, PT, R74, R30, RZ ;  /* 0x0000001e4a1e7210 */ /* 0x000fe40007ffe0ff */
[----:B------:R-:W-:-:S03]  /*96cf0*/  ISETP.GE.U32.AND P0, PT, R70, 0x7f000001, PT ;  /* 0x7f0000014600780c */ /* 0x000fc60003f06070 */
[----:B------:R-:W-:-:S06]  /*96d00*/  ISETP.GE.U32.AND P2, PT, R30, 0x7f000001, PT ;  /* 0x7f0000011e00780c */ /* 0x000fcc0003f46070 */
[----:B------:R-:W-:-:S04]  /*96d10*/  @P1 IADD3 R63, PT, PT, R63, -0x7f000001, RZ ;  /* 0x80ffffff3f3f1810 */ /* 0x000fc80007ffe0ff */
[----:B------:R-:W-:-:S03]  /*96d20*/  @P0 IADD3 R70, PT, PT, R70, -0x7f000001, RZ ;  /* 0x80ffffff46460810 */ /* 0x000fc60007ffe0ff */
[----:B------:R-:W-:Y:S02]  /*96d30*/  @P2 IADD3 R30, PT, PT, R30, -0x7f000001, RZ ;  /* 0x80ffffff1e1e2810 */ /* 0x000fe40007ffe0ff */
[----:B------:R-:W-:Y:S02]  /*96d40*/  IADD3 R63, PT, PT, R138, R63, RZ ;  /* 0x0000003f8a3f7210 */ /* 0x000fe40007ffe0ff */
[----:B------:R-:W2:Y:S01]  /*96d50*/  LDL.LU R138, [R1+0x3f8] ;  /* 0x0003f800018a7983 */ /* 0x000ea20000300800 */
[----:B------:R-:W-:Y:S02]  /*96d60*/  IADD3 R30, PT, PT, R70, R30, RZ ;  /* 0x0000001e461e7210 */ /* 0x000fe40007ffe0ff */
[----:B------:R-:W-:-:S03]  /*96d70*/  ISETP.GE.U32.AND P0, PT, R63, 0x7f000001, PT ;  /* 0x7f0000013f00780c */ /* 0x000fc60003f06070 */
[----:B------:R-:W-:-:S10]  /*96d80*/  ISETP.GE.U32.AND P1, PT, R30, 0x7f000001, PT ;  /* 0x7f0000011e00780c */ /* 0x000fd40003f26070 */
[----:B------:R-:W-:-:S03]  /*96d90*/  @P0 IADD3 R63, PT, PT, R63, -0x7f000001, RZ ;  /* 0x80ffffff3f3f0810 */ /* 0x000fc60007ffe0ff */
[----:B------:R-:W-:-:S04]  /*96da0*/  @P1 IADD3 R30, PT, PT, R30, -0x7f000001, RZ ;  /* 0x80ffffff1e1e1810 */ /* 0x000fc80007ffe0ff */
[----:B------:R-:W-:Y:S02]  /*96db0*/  IADD3 R62, PT, PT, R63, R30, RZ ;  /* 0x0000001e3f3e7210 */ /* 0x000fe40007ffe0ff */
[----:B------:R-:W2:Y:S03]  /*96dc0*/  LD.E R30, desc[UR22][R12.64+0x1498] ;  /* 0x001498160c1e7980 */ /* 0x000ea6000c101900 */
        /* <DEDUP_REMOVED lines=11> */
[----:B------:R-:W3:Y:S03]  /*96e80*/  LD.E R33, desc[UR22][R12.64+0x149c] ;  /* 0x00149c160c217980 */ /* 0x000ee6000c101900 */
[----:B------:R-:W-:-:S13]  /*96e90*/  ISETP.GE.U32.AND P0, PT, R28, 0x7f000001, PT ;  /* 0x7f0000011c00780c */ /* 0x000fda0003f06070 */
[----:B------:R-:W-:-:S04]  /*96ea0*/  @P0 IADD3 R28, PT, PT, R28, -0x7f000001, RZ ;  /* 0x80ffffff1c1c0810 */ /* 0x000fc80007ffe0ff */
[----:B----4-:R-:W-:-:S05]  /*96eb0*/  IADD3 R34, PT, PT, R28, R34, RZ ;  /* 0x000000221c227210 */ /* 0x010fca0007ffe0ff */
[----:B------:R0:W-:Y:S04]  /*96ec0*/  STL [R1+0x110], R34 ;  /* 0x0001102201007387 */ /* 0x0001e80000100800 */
[----:B------:R-:W4:Y:S04]  /*96ed0*/  LDL R119, [R1+0x114] ;  /* 0x0001140001777983 */ /* 0x000f280000100800 */
[----:B------:R-:W4:Y:S04]  /*96ee0*/  LDL R72, [R1+0x118] ;  /* 0x0001180001487983 */ /* 0x000f280000100800 */
[----:B------:R-:W4:Y:S04]  /*96ef0*/  LDL R35, [R1+0x11c] ;  /* 0x00011c0001237983 */ /* 0x000f280000100800 */
[----:B------:R-:W4:Y:S01]  /*96f00*/  LDL.64 R12, [R1+0x100] ;  /* 0x00010000010c7983 */ /* 0x000f220000100a00 */
[----:B--2---:R-:W-:-:S04]  /*96f10*/  IMAD.WIDE.U32 R28, R31, R32, RZ ;  /* 0x000000201f1c7225 */ /* 0x004fc800078e00ff */
[----:B------:R-:W-:-:S04]  /*96f20*/  IMAD R120, R28, 0x7effffff, RZ ;  /* 0x7effffff1c787824 */ /* 0x000fc800078e02ff */
[----:B------:R-:W-:-:S05]  /*96f30*/  IMAD.HI.U32 R28, R120, 0x7f000001, R28 ;  /* 0x7f000001781c7827 */ /* 0x000fca00078e001c */
[----:B------:R-:W-:-:S13]  /*96f40*/  ISETP.GE.U32.AND P0, PT, R28, 0x7f000001, PT ;  /* 0x7f0000011c00780c */ /* 0x000fda0003f06070 */
[----:B------:R-:W-:Y:S01]  /*96f50*/  @P0 IADD3 R28, PT, PT, R28, -0x7f000001, RZ ;  /* 0x80ffffff1c1c0810 */ /* 0x000fe20007ffe0ff */
[----:B------:R-:W-:Y:S01]  /*96f60*/  ISETP.GE.U32.AND P0, PT, R34, 0x7f000001, PT ;  /* 0x7f0000012200780c */ /* 0x000fe20003f06070 */
[----:B------:R-:W-:-:S04]  /*96f70*/  IMAD.WIDE.U32 R30, R30, R32, RZ ;  /* 0x000000201e1e7225 */ /* 0x000fc800078e00ff */
[----:B------:R-:W-:-:S04]  /*96f80*/  IMAD R121, R30, 0x7effffff, RZ ;  /* 0x7effffff1e797824 */ /* 0x000fc800078e02ff */
[----:B------:R-:W-:-:S05]  /*96f90*/  IMAD.HI.U32 R30, R121, 0x7f000001, R30 ;  /* 0x7f000001791e7827 */ /* 0x000fca00078e001e */
[----:B------:R-:W-:-:S13]  /*96fa0*/  ISETP.GE.U32.AND P1, PT, R30, 0x7f000001, PT ;  /* 0x7f0000011e00780c */ /* 0x000fda0003f26070 */
[----:B------:R-:W-:Y:S02]  /*96fb0*/  @P1 IADD3 R30, PT, PT, R30, -0x7f000001, RZ ;  /* 0x80ffffff1e1e1810 */ /* 0x000fe40007ffe0ff */
[----:B0-----:R-:W-:Y:S01]  /*96fc0*/  @P0 IADD3 R34, PT, PT, R34, -0x7f000001, RZ ;  /* 0x80ffffff22220810 */ /* 0x001fe20007ffe0ff */
[----:B---3--:R-:W-:-:S04]  /*96fd0*/  IMAD.WIDE.U32 R32, R33, R32, RZ ;  /* 0x0000002021207225 */ /* 0x008fc800078e00ff */
[----:B------:R-:W-:-:S04]  /*96fe0*/  IMAD R122, R32, 0x7effffff, RZ ;  /* 0x7effffff207a7824 */ /* 0x000fc800078e02ff */
[----:B------:R-:W-:-:S05]  /*96ff0*/  IMAD.HI.U32 R32, R122, 0x7f000001, R32 ;  /* 0x7f0000017a207827 */ /* 0x000fca00078e0020 */
[----:B------:R-:W-:-:S13]  /*97000*/  ISETP.GE.U32.AND P2, PT, R32, 0x7f000001, PT ;  /* 0x7f0000012000780c */ /* 0x000fda0003f46070 */
[----:B------:R-:W-:Y:S02]  /*97010*/  @P2 IADD3 R32, PT, PT, R32, -0x7f000001, RZ ;  /* 0x80ffffff20202810 */ /* 0x000fe40007ffe0ff */
[----:B----4-:R-:W-:Y:S02]  /*97020*/  IADD3 R28, PT, PT, R28, R119, RZ ;  /* 0x000000771c1c7210 */ /* 0x010fe40007ffe0ff */
        /* <DEDUP_REMOVED lines=15> */
[----:B---3--:R-:W3:Y:S04]  /*97120*/  LD.E R34, desc[UR22][R12.64+0x14ac] ;  /* 0x0014ac160c227980 */ /* 0x008ee8000c101900 */
[----:B------:R-:W4:Y:S04]  /*97130*/  LDL R119, [R1+0x110] ;  /* 0x0001100001777983 */ /* 0x000f280000100800 */
[----:B------:R-:W3:Y:S04]  /*97140*/  LDL R120, [R1+0x114] ;  /* 0x0001140001787983 */ /* 0x000ee80000100800 */
[----:B------:R-:W3:Y:S04]  /*97150*/  LDL R121, [R1+0x118] ;  /* 0x0001180001797983 */ /* 0x000ee80000100800 */
[----:B------:R-:W3:Y:S04]  /*97160*/  LDL R122, [R1+0x11c] ;  /* 0x00011c00017a7983 */ /* 0x000ee80000100800 */
[----:B0-----:R-:W3:Y:S04]  /*97170*/  LD.E R28, desc[UR22][R12.64+0x14a0] ;  /* 0x0014a0160c1c7980 */ /* 0x001ee8000c101900 */
[----:B-1----:R-:W4:Y:S04]  /*97180*/  LD.E R30, desc[UR22][R12.64+0x14a4] ;  /* 0x0014a4160c1e7980 */ /* 0x002f28000c101900 */
[----:B--2---:R-:W2:Y:S04]  /*97190*/  LD.E R32, desc[UR22][R12.64+0x14a8] ;  /* 0x0014a8160c207980 */ /* 0x004ea8000c101900 */
[----:B------:R-:W2:Y:S01]  /*971a0*/  LDL.64 R12, [R1+0x100] ;  /* 0x00010000010c7983 */ /* 0x000ea20000100a00 */
        /* <DEDUP_REMOVED lines=862> */
[----:B------:R-:W-:Y:S02]  /*9a790*/  IADD3 R120, PT, PT, R138, R218, RZ ;  /* 0x000000da8a787210 */ /* 0x000fe40007ffe0ff */
[----:B------:R-:W-:Y:S02]  /*9a7a0*/  IADD3 R77, PT, PT, R143, R201, RZ ;  /* 0x000000c98f4d7210 */ /* 0x000fe40007ffe0ff */
[----:B------:R-:W-:Y:S01]  /*9a7b0*/  @P0 IADD3 R76, PT, PT, R76, -0x7f000001, RZ ;  /* 0x80ffffff4c4c0810 */ /* 0x000fe20007ffe0ff */
[----:B------:R-:W-:Y:S01]  /*9a7c0*/  IMAD.HI.U32 R69, R69, 0x7f000001, R30 ;  /* 0x7f00000145457827 */ /* 0x000fe200078e001e */
[----:B------:R-:W-:Y:S01]  /*9a7d0*/  ISETP.GE.U32.AND P1, PT, R120, 0x7f000001, PT ;  /* 0x7f0000017800780c */ /* 0x000fe20003f26070 */
[----:B------:R-:W-:Y:S01]  /*9a7e0*/  ISETP.GE.U32.AND P2, PT, R77, 0x7f000001, PT ;  /* 0x7f0000014d00780c */ /* 0x000fe20003f46070 */
[----:B------:R-:W-:Y:S01]  /*9a7f0*/  IADD3 R74, PT, PT, R136, R197, RZ ;  /* 0x000000c5884a7210 */ /* 0x000fe20007ffe0ff */
[----:B------:R-:W-:-:S04]  /*9a800*/  IMAD R64, R28, 0x7effffff, RZ ;  /* 0x7effffff1c407824 */ /* 0x000fc800078e02ff */
[----:B------:R-:W-:-:S04]  /*9a810*/  IMAD.HI.U32 R64, R64, 0x7f000001, R28 ;  /* 0x7f00000140407827 */ /* 0x000fc800078e001c */
[----:B------:R-:W-:Y:S02]  /*9a820*/  IMAD.WIDE.U32 R28, R76, R76, RZ ;  /* 0x0000004c4c1c7225 */ /* 0x000fe400078e00ff */
[----:B------:R-:W-:Y:S02]  /*9a830*/  @P1 IADD3 R120, PT, PT, R120, -0x7f000001, RZ ;  /* 0x80ffffff78781810 */ /* 0x000fe40007ffe0ff */
[----:B------:R-:W-:Y:S02]  /*9a840*/  @P2 IADD3 R77, PT, PT, R77, -0x7f000001, RZ ;  /* 0x80ffffff4d4d2810 */ /* 0x000fe40007ffe0ff */
        /* <DEDUP_REMOVED lines=70> */
[----:B0-----:R0:W2:Y:S01]  /*9acb0*/  LD.E R63, desc[UR22][R12.64+0x1588] ;  /* 0x001588160c3f7980 */ /* 0x0010a2000c101900 */
[----:B------:R-:W-:Y:S01]  /*9acc0*/  @P0 IADD3 R123, PT, PT, R123, -0x7f000001, RZ ;  /* 0x80ffffff7b7b0810 */ /* 0x000fe20007ffe0ff */
[----:B------:R-:W-:Y:S01]  /*9acd0*/  ISETP.GE.U32.AND P0, PT, R121, 0x7f000001, PT ;  /* 0x7f0000017900780c */ /* 0x000fe20003f06070 */
[----:B------:R-:W-:Y:S02]  /*9ace0*/  IMAD R119, R30, 0x7effffff, RZ ;  /* 0x7effffff1e777824 */ /* 0x000fe400078e02ff */
        /* <DEDUP_REMOVED lines=1134> */
[----:B------:R-:W-:Y:S02]  /*9f3d0*/  @!P0 IADD3 R35, PT, PT, R35, 0x7f000001, RZ ;  /* 0x7f00000123238810 */ /* 0x000fe40007ffe0ff */
[----:B------:R-:W-:-:S05]  /*9f3e0*/  IADD3 R64, PT, PT, R2, UR6, RZ ;  /* 0x0000000602407c10 */ /* 0x000fca000fffe0ff */
[----:B------:R-:W-:-:S13]  /*9f3f0*/  ISETP.GE.U32.AND P4, PT, R64, 0x7f000001, PT ;  /* 0x7f0000014000780c */ /* 0x000fda0003f86070 */
[----:B------:R-:W-:-:S04]  /*9f400*/  @P4 IADD3 R64, PT, PT, R64, -0x7f000001, RZ ;  /* 0x80ffffff40404810 */ /* 0x000fc80007ffe0ff */
[----:B------:R-:W-:-:S05]  /*9f410*/  IADD3 R64, PT, PT, R3, R64, RZ ;  /* 0x0000004003407210 */ /* 0x000fca0007ffe0ff */
[----:B------:R-:W-:-:S13]  /*9f420*/  ISETP.GE.U32.AND P4, PT, R64, 0x7f000001, PT ;  /* 0x7f0000014000780c */ /* 0x000fda0003f86070 */
[----:B------:R-:W-:-:S04]  /*9f430*/  @P4 IADD3 R64, PT, PT, R64, -0x7f000001, RZ ;  /* 0x80ffffff40404810 */ /* 0x000fc80007ffe0ff */
[----:B------:R-:W-:Y:S01]  /*9f440*/  IADD3 R64, PT, PT, R0, R64, RZ ;  /* 0x0000004000407210 */ /* 0x000fe20007ffe0ff */
[----:B----4-:R-:W-:-:S04]  /*9f450*/  IMAD.WIDE.U32 R28, R28, R35, RZ ;  /* 0x000000231c1c7225 */ /* 0x010fc800078e00ff */
[----:B------:R-:W-:-:S04]  /*9f460*/  IMAD.WIDE.U32 R30, R30, R35, RZ ;  /* 0x000000231e1e7225 */ /* 0x000fc800078e00ff */
[----:B------:R-:W-:Y:S02]  /*9f470*/  IMAD R65, R28, 0x7effffff, RZ ;  /* 0x7effffff1c417824 */ /* 0x000fe400078e02ff */
[----:B--2---:R-:W-:-:S04]  /*9f480*/  IMAD.WIDE.U32 R32, R32, R35, RZ ;  /* 0x0000002320207225 */ /* 0x004fc800078e00ff */
[----:B---3--:R-:W-:-:S04]  /*9f490*/  IMAD.WIDE.U32 R34, R34, R35, RZ ;  /* 0x0000002322227225 */ /* 0x008fc800078e00ff */
        /* <DEDUP_REMOVED lines=33> */
[----:B------:R0:W-:Y:S04]  /*9f6b0*/  STL [R1+0x118], R32 ;  /* 0x0001182001007387 */ /* 0x0001e80000100800 */
[----:B------:R1:W-:Y:S01]  /*9f6c0*/  STL [R1+0x11c], R34 ;  /* 0x00011c2201007387 */ /* 0x0003e20000100800 */
[----:B------:R-:W-:-:S03]  /*9f6d0*/  ISETP.GE.U32.AND P0, PT, R64, 0x7f000001, PT ;  /* 0x7f0000014000780c */ /* 0x000fc60003f06070 */
[----:B------:R-:W2:Y:S04]  /*9f6e0*/  LD.E R31, desc[UR22][R12.64+0x1680] ;  /* 0x001680160c1f7980 */ /* 0x000ea8000c101900 */
[----:B------:R-:W3:Y:S04]  /*9f6f0*/  LD.E R30, desc[UR22][R12.64+0x1684] ;  /* 0x001684160c1e7980 */ /* 0x000ee8000c101900 */
[----:B------:R-:W4:Y:S04]  /*9f700*/  LD.E R59, desc[UR22][R12.64+0x168c] ;  /* 0x00168c160c3b7980 */ /* 0x000f28000c101900 */
[----:B------:R-:W4:Y:S04]  /*9f710*/  LDL R58, [R1+0x114] ;  /* 0x00011400013a7983 */ /* 0x000f280000100800 */
[----:B------:R-:W4:Y:S04]  /*9f720*/  LDL R62, [R1+0x118] ;  /* 0x00011800013e7983 */ /* 0x000f280000100800 */
[----:B0-----:R-:W4:Y:S04]  /*9f730*/  LD.E R32, desc[UR22][R12.64+0x1688] ;  /* 0x001688160c207980 */ /* 0x001f28000c101900 */
[----:B-1----:R-:W4:Y:S04]  /*9f740*/  LDL R34, [R1+0x110] ;  /* 0x0001100001227983 */ /* 0x002f280000100800 */
[----:B------:R-:W4:Y:S01]  /*9f750*/  LDL R35, [R1+0x11c] ;  /* 0x00011c0001237983 */ /* 0x000f220000100800 */
[----:B------:R-:W-:-:S03]  /*9f760*/  @P0 IADD3 R64, PT, PT, R64, -0x7f000001, RZ ;  /* 0x80ffffff40400810 */ /* 0x000fc60007ffe0ff */
[----:B------:R-:W4:Y:S01]  /*9f770*/  LDL.64 R12, [R1+0x100] ;  /* 0x00010000010c7983 */ /* 0x000f220000100a00 */
        /* <DEDUP_REMOVED lines=23> */
[----:B------:R-:W-:Y:S01]  /*9f8f0*/  IADD3 R33, PT, PT, R4, R10, RZ ;  /* 0x0000000a04217210 */ /* 0x000fe20007ffe0ff */
[----:B------:R-:W-:Y:S04]  /*9f900*/  STL [R1+0xc14], R15 ;  /* 0x000c140f01007387 */ /* 0x000fe80000100800 */
[----:B------:R-:W-:Y:S04]  /*9f910*/  STL [R1+0xc10], R14 ;  /* 0x000c100e01007387 */ /* 0x000fe80000100800 */
[----:B------:R-:W4:Y:S03]  /*9f920*/  LDL.LU R4, [R1+0xc0c] ;  /* 0x000c0c0001047983 */ /* 0x000f260000300800 */
[----:B------:R-:W-:Y:S01]  /*9f930*/  @P0 IADD3 R64, PT, PT, R64, -0x7f000001, RZ ;  /* 0x80ffffff40400810 */ /* 0x000fe20007ffe0ff */
[----:B------:R-:W-:-:S03]  /*9f940*/  ISETP.GE.U32.AND P0, PT, R33, 0x7f000001, PT ;  /* 0x7f0000012100780c */ /* 0x000fc60003f06070 */
[----:B------:R-:W-:-:S05]  /*9f950*/  IADD3 R64, PT, PT, R134, R64, RZ ;  /* 0x0000004086407210 */ /* 0x000fca0007ffe0ff */
[----:B------:R-:W-:-:S05]  /*9f960*/  ISETP.GE.U32.AND P1, PT, R64, 0x7f000001, PT ;  /* 0x7f0000014000780c */ /* 0x000fca0003f26070 */
[----:B------:R-:W-:-:S05]  /*9f970*/  @P0 IADD3 R33, PT, PT, R33, -0x7f000001, RZ ;  /* 0x80ffffff21210810 */ /* 0x000fca0007ffe0ff */
[----:B------:R-:W-:-:S03]  /*9f980*/  IMAD.WIDE.U32 R28, R33, R33, RZ ;  /* 0x00000021211c7225 */ /* 0x000fc600078e00ff */
[----:B------:R-:W-:Y:S01]  /*9f990*/  @P1 IADD3 R64, PT, PT, R64, -0x7f000001, RZ ;  /* 0x80ffffff40401810 */ /* 0x000fe20007ffe0ff */
[----:B------:R-:W-:-:S03]  /*9f9a0*/  IMAD R63, R28, 0x7effffff, RZ ;  /* 0x7effffff1c3f7824 */ /* 0x000fc600078e02ff */
[----:B------:R-:W-:Y:S01]  /*9f9b0*/  IADD3 R64, PT, PT, R137, R64, RZ ;  /* 0x0000004089407210 */ /* 0x000fe20007ffe0ff */
[----:B------:R-:W-:-:S04]  /*9f9c0*/  IMAD.HI.U32 R28, R63, 0x7f000001, R28 ;  /* 0x7f0000013f1c7827 */ /* 0x000fc800078e001c */
        /* <DEDUP_REMOVED lines=14> */
[----:B------:R-:W-:Y:S01]  /*9fab0*/  ISETP.GE.U32.AND P0, PT, R28, R136, PT ;  /* 0x000000881c00720c */ /* 0x000fe20003f06070 */
[----:B------:R-:W-:-:S05]  /*9fac0*/  IADD3 R65, PT, PT, -R136, R28, RZ ;  /* 0x0000001c88417210 */ /* 0x000fca0007ffe1ff */
[----:B------:R-:W-:-:S04]  /*9fad0*/  @P1 IADD3 R72, PT, PT, R72, -0x7f000001, RZ ;  /* 0x80ffffff48481810 */ /* 0x000fc80007ffe0ff */
[----:B------:R-:W-:-:S03]  /*9fae0*/  IADD3 R71, PT, PT, R136, R72, RZ ;  /* 0x0000004888477210 */ /* 0x000fc60007ffe0ff */
[----:B------:R-:W-:Y:S02]  /*9faf0*/  @!P0 IADD3 R65, PT, PT, R65, 0x7f000001, RZ ;  /* 0x7f00000141418810 */ /* 0x000fe40007ffe0ff */
[----:B------:R-:W-:-:S03]  /*9fb00*/  ISETP.GE.U32.AND P0, PT, R71, 0x7f000001, PT ;  /* 0x7f0000014700780c */ /* 0x000fc60003f06070 */
[----:B--2---:R-:W-:-:S04]  /*9fb10*/  IMAD.WIDE.U32 R28, R31, R65, RZ ;  /* 0x000000411f1c7225 */ /* 0x004fc800078e00ff */
[----:B---3--:R-:W-:-:S04]  /*9fb20*/  IMAD.WIDE.U32 R30, R30, R65, RZ ;  /* 0x000000411e1e7225 */ /* 0x008fc800078e00ff */
[----:B------:R-:W-:Y:S02]  /*9fb30*/  IMAD R63, R28, 0x7effffff, RZ ;  /* 0x7effffff1c3f7824 */ /* 0x000fe400078e02ff */
[----:B----4-:R-:W-:-:S04]  /*9fb40*/  IMAD.WIDE.U32 R32, R32, R65, RZ ;  /* 0x0000004120207225 */ /* 0x010fc800078e00ff */
[----:B------:R-:W-:Y:S02]  /*9fb50*/  IMAD R68, R30, 0x7effffff, RZ ;  /* 0x7effffff1e447824 */ /* 0x000fe400078e02ff */
[----:B------:R-:W-:-:S04]  /*9fb60*/  IMAD.HI.U32 R63, R63, 0x7f000001, R28 ;  /* 0x7f0000013f3f7827 */ /* 0x000fc800078e001c */
[----:B------:R-:W-:Y:S02]  /*9fb70*/  IMAD R64, R32, 0x7effffff, RZ ;  /* 0x7effffff20407824 */ /* 0x000fe400078e02ff */
[----:B------:R-:W-:-:S04]  /*9fb80*/  IMAD.WIDE.U32 R28, R59, R65, RZ ;  /* 0x000000413b1c7225 */ /* 0x000fc800078e00ff */
[----:B------:R-:W-:-:S04]  /*9fb90*/  IMAD.HI.U32 R30, R68, 0x7f000001, R30 ;  /* 0x7f000001441e7827 */ /* 0x000fc800078e001e */
[----:B------:R-:W-:Y:S01]  /*9fba0*/  IMAD.HI.U32 R32, R64, 0x7f000001, R32 ;  /* 0x7f00000140207827 */ /* 0x000fe200078e0020 */
[----:B------:R-:W-:-:S03]  /*9fbb0*/  @P0 IADD3 R71, PT, PT, R71, -0x7f000001, RZ ;  /* 0x80ffffff47470810 */ /* 0x000fc60007ffe0ff */
[----:B------:R-:W-:Y:S01]  /*9fbc0*/  IMAD R64, R28, 0x7effffff, RZ ;  /* 0x7effffff1c407824 */ /* 0x000fe200078e02ff */
[----:B------:R-:W-:Y:S01]  /*9fbd0*/  ISETP.GE.U32.AND P0, PT, R63, 0x7f000001, PT ;  /* 0x7f0000013f00780c */ /* 0x000fe20003f06070 */
[----:B------:R-:W-:Y:S01]  /*9fbe0*/  ISETP.GE.U32.AND P1, PT, R30, 0x7f000001, PT ;  /* 0x7f0000011e00780c */ /* 0x000fe20003f26070 */
[----:B------:R-:W-:Y:S01]  /*9fbf0*/  ISETP.GE.U32.AND P2, PT, R32, 0x7f000001, PT ;  /* 0x7f0000012000780c */ /* 0x000fe20003f46070 */
[----:B------:R-:W-:Y:S01]  /*9fc00*/  IMAD.HI.U32 R64, R64, 0x7f000001, R28 ;  /* 0x7f00000140407827 */ /* 0x000fe200078e001c */
[----:B------:R-:W-:Y:S02]  /*9fc10*/  IADD3 R31, PT, PT, R3, R3, RZ ;  /* 0x00000003031f7210 */ /* 0x000fe40007ffe0ff */
[----:B------:R-:W-:-:S07]  /*9fc20*/  IADD3 R59, PT, PT, R2, R71, RZ ;  /* 0x00000047023b7210 */ /* 0x000fce0007ffe0ff */
[----:B------:R-:W-:Y:S01]  /*9fc30*/  @P0 IADD3 R63, PT, PT, R63, -0x7f000001, RZ ;  /* 0x80ffffff3f3f0810 */ /* 0x000fe20007ffe0ff */
[----:B------:R-:W-:Y:S01]  /*9fc40*/  ISETP.GE.U32.AND P3, PT, R64, 0x7f000001, PT ;  /* 0x7f0000014000780c */ /* 0x000fe20003f66070 */
[----:B------:R-:W-:Y:S01]  /*9fc50*/  @P1 IADD3 R30, PT, PT, R30, -0x7f000001, RZ ;  /* 0x80ffffff1e1e1810 */ /* 0x000fe20007ffe0ff */
[----:B------:R-:W-:Y:S01]  /*9fc60*/  ISETP.GE.U32.AND P5, PT, R31, 0x7f000001, PT ;  /* 0x7f0000011f00780c */ /* 0x000fe20003fa6070 */
[----:B------:R-:W-:Y:S01]  /*9fc70*/  ISETP.GE.U32.AND P4, PT, R59, 0x7f000001, PT ;  /* 0x7f0000013b00780c */ /* 0x000fe20003f86070 */
[----:B------:R-:W-:Y:S02]  /*9fc80*/  @P2 IADD3 R32, PT, PT, R32, -0x7f000001, RZ ;  /* 0x80ffffff20202810 */ /* 0x000fe40007ffe0ff */
[----:B------:R-:W-:Y:S02]  /*9fc90*/  IADD3 R63, PT, PT, R63, R34, RZ ;  /* 0x000000223f3f7210 */ /* 0x000fe40007ffe0ff */
[----:B------:R-:W-:Y:S01]  /*9fca0*/  IADD3 R58, PT, PT, R30, R58, RZ ;  /* 0x0000003a1e3a7210 */ /* 0x000fe20007ffe0ff */
[----:B------:R-:W-:Y:S01]  /*9fcb0*/  IMAD.WIDE.U32 R28, R0, UR7, RZ ;  /* 0x00000007001c7c25 */ /* 0x000fe2000f8e00ff */
[----:B------:R-:W-:Y:S01]  /*9fcc0*/  STL [R1+0xc0c], R11 ;  /* 0x000c0c0b01007387 */ /* 0x000fe20000100800 */
[----:B------:R-:W-:Y:S01]  /*9fcd0*/  IADD3 R32, PT, PT, R32, R62, RZ ;  /* 0x0000003e20207210 */ /* 0x000fe20007ffe0ff */
[----:B------:R-:W-:Y:S01]  /*9fce0*/  ISETP.GE.U32.AND P0, PT, R63, 0x7f000001, PT ;  /* 0x7f0000013f00780c */ /* 0x000fe20003f06070 */
[----:B------:R-:W-:Y:S01]  /*9fcf0*/  ISETP.GE.U32.AND P1, PT, R58, 0x7f000001, PT ;  /* 0x7f0000013a00780c */ /* 0x000fe20003f26070 */
[----:B------:R-:W2:Y:S01]  /*9fd00*/  LDL.LU R3, [R1+0xc08] ;  /* 0x000c080001037983 */ /* 0x000ea20000300800 */
[----:B------:R-:W-:Y:S01]  /*9fd10*/  @P3 IADD3 R64, PT, PT, R64, -0x7f000001, RZ ;  /* 0x80ffffff40403810 */ /* 0x000fe20007ffe0ff */
[----:B------:R-:W-:Y:S01]  /*9fd20*/  ISETP.GE.U32.AND P2, PT, R32, 0x7f000001, PT ;  /* 0x7f0000012000780c */ /* 0x000fe20003f46070 */
[----:B------:R-:W-:Y:S01]  /*9fd30*/  IMAD R33, R28, 0x7effffff, RZ ;  /* 0x7effffff1c217824 */ /* 0x000fe200078e02ff */
[----:B------:R-:W-:-:S02]  /*9fd40*/  @P5 IADD3 R31, PT, PT, R31, -0x7f000001, RZ ;  /* 0x80ffffff1f1f5810 */ /* 0x000fc40007ffe0ff */
[----:B------:R-:W-:Y:S02]  /*9fd50*/  @P4 IADD3 R59, PT, PT, R59, -0x7f000001, RZ ;  /* 0x80ffffff3b3b4810 */ /* 0x000fe40007ffe0ff */
[----:B------:R-:W-:Y:S01]  /*9fd60*/  IADD3 R35, PT, PT, R64, R35, RZ ;  /* 0x0000002340237210 */ /* 0x000fe20007ffe0ff */
[----:B------:R-:W-:-:S04]  /*9fd70*/  IMAD.HI.U32 R33, R33, 0x7f000001, R28 ;  /* 0x7f00000121217827 */ /* 0x000fc800078e001c */
[----:B------:R-:W-:Y:S01]  /*9fd80*/  IMAD.WIDE.U32 R28, R126, UR9, RZ ;  /* 0x000000097e1c7c25 */ /* 0x000fe2000f8e00ff */
[----:B------:R-:W-:Y:S02]  /*9fd90*/  IADD3 R34, PT, PT, R71, R31, RZ ;  /* 0x0000001f47227210 */ /* 0x000fe40007ffe0ff */
[----:B------:R-:W-:Y:S01]  /*9fda0*/  IADD3 R30, PT, PT, R59, UR6, RZ ;  /* 0x000000063b1e7c10 */ /* 0x000fe2000fffe0ff */
[----:B------:R-:W-:Y:S01]  /*9fdb0*/  ISETP.GE.U32.AND P3, PT, R35, 0x7f000001, PT ;  /* 0x7f0000012300780c */ /* 0x000fe20003f66070 */
[----:B------:R-:W3:Y:S04]  /*9fdc0*/  LDL.LU R126, [R1+0x1b8] ;  /* 0x0001b800017e7983 */ /* 0x000ee80000300800 */
[----:B------:R0:W-:Y:S04]  /*9fdd0*/  STL [R1+0x110], R63 ;  /* 0x0001103f01007387 */ /* 0x0001e80000100800 */
[----:B------:R1:W-:Y:S04]  /*9fde0*/  STL [R1+0x114], R58 ;  /* 0x0001143a01007387 */ /* 0x0003e80000100800 */
[----:B------:R4:W-:Y:S01]  /*9fdf0*/  STL [R1+0x118], R32 ;  /* 0x0001182001007387 */ /* 0x0009e20000100800 */
[----:B------:R-:W-:Y:S01]  /*9fe00*/  ISETP.GE.U32.AND P5, PT, R33, 0x7f000001, PT ;  /* 0x7f0000012100780c */ /* 0x000fe20003fa6070 */
[----:B------:R-:W-:Y:S01]  /*9fe10*/  ISETP.GE.U32.AND P4, PT, R34, 0x7f000001, PT ;  /* 0x7f0000012200780c */ /* 0x000fe20003f86070 */
[----:B------:R-:W-:Y:S01]  /*9fe20*/  ISETP.GE.U32.AND P6, PT, R30, 0x7f000001, PT ;  /* 0x7f0000011e00780c */ /* 0x000fe20003fc6070 */
[----:B------:R-:W2:Y:S04]  /*9fe30*/  LDL.LU R0, [R1+0xc00] ;  /* 0x000c000001007983 */ /* 0x000ea80000300800 */
[----:B------:R-:W2:Y:S01]  /*9fe40*/  LDL.LU R2, [R1+0xc04] ;  /* 0x000c040001027983 */ /* 0x000ea20000300800 */
[----:B0-----:R-:W-:-:S02]  /*9fe50*/  @P0 IADD3 R63, PT, PT, R63, -0x7f000001, RZ ;  /* 0x80ffffff3f3f0810 */ /* 0x001fc40007ffe0ff */
[----:B-1----:R-:W-:Y:S02]  /*9fe60*/  @P1 IADD3 R58, PT, PT, R58, -0x7f000001, RZ ;  /* 0x80ffffff3a3a1810 */ /* 0x002fe40007ffe0ff */
[----:B----4-:R-:W-:Y:S01]  /*9fe70*/  @P2 IADD3 R32, PT, PT, R32, -0x7f000001, RZ ;  /* 0x80ffffff20202810 */ /* 0x010fe20007ffe0ff */
[----:B------:R-:W-:Y:S04]  /*9fe80*/  STL [R1+0x110], R63 ;  /* 0x0001103f01007387 */ /* 0x000fe80000100800 */
[----:B------:R-:W-:Y:S04]  /*9fe90*/  STL [R1+0x114], R58 ;  /* 0x0001143a01007387 */ /* 0x000fe80000100800 */
[----:B------:R-:W-:Y:S04]  /*9fea0*/  STL [R1+0x118], R32 ;  /* 0x0001182001007387 */ /* 0x000fe80000100800 */
[----:B------:R0:W-:Y:S01]  /*9feb0*/  STL [R1+0x11c], R35 ;  /* 0x00011c2301007387 */ /* 0x0001e20000100800 */
[----:B------:R-:W-:-:S02]  /*9fec0*/  @P5 IADD3 R33, PT, PT, R33, -0x7f000001, RZ ;  /* 0x80ffffff21215810 */ /* 0x000fc40007ffe0ff */
[----:B------:R-:W-:Y:S02]  /*9fed0*/  @P4 IADD3 R34, PT, PT, R34, -0x7f000001, RZ ;  /* 0x80ffffff22224810 */ /* 0x000fe40007ffe0ff */
[----:B------:R-:W-:Y:S02]  /*9fee0*/  @P6 IADD3 R30, PT, PT, R30, -0x7f000001, RZ ;  /* 0x80ffffff1e1e6810 */ /* 0x000fe40007ffe0ff */
[----:B0-----:R-:W-:Y:S01]  /*9fef0*/  @P3 IADD3 R35, PT, PT, R35, -0x7f000001, RZ ;  /* 0x80ffffff23233810 */ /* 0x001fe20007ffe0ff */
[----:B------:R-:W-:-:S04]  /*9ff00*/  IMAD R31, R28, 0x7effffff, RZ ;  /* 0x7effffff1c1f7824 */ /* 0x000fc800078e02ff */
[----:B------:R0:W-:Y:S04]  /*9ff10*/  STL [R1+0x11c], R35 ;  /* 0x00011c2301007387 */ /* 0x0001e80000100800 */
[----:B------:R-:W4:Y:S01]  /*9ff20*/  LD.E R121, desc[UR22][R12.64+0x1690] ;  /* 0x001690160c797980 */ /* 0x000f22000c101900 */
[----:B------:R-:W-:Y:S01]  /*9ff30*/  IMAD.HI.U32 R28, R31, 0x7f000001, R28 ;  /* 0x7f0000011f1c7827 */ /* 0x000fe200078e001c */
[----:B------:R-:W-:Y:S02]  /*9ff40*/  IADD3 R62, PT, PT, R71, R33, RZ ;  /* 0x00000021473e7210 */ /* 0x000fe40007ffe0ff */
[----:B------:R-:W-:Y:S01]  /*9ff50*/  IADD3 R30, PT, PT, R34, R30, RZ ;  /* 0x0000001e221e7210 */ /* 0x000fe20007ffe0ff */
[----:B------:R-:W2:Y:S04]  /*9ff60*/  LD.E R58, desc[UR22][R12.64+0x1694] ;  /* 0x001694160c3a7980 */ /* 0x000ea8000c101900 */
[----:B------:R-:W2:Y:S01]  /*9ff70*/  LD.E R32, desc[UR22][R12.64+0x1698] ;  /* 0x001698160c207980 */ /* 0x000ea2000c101900 */
[----:B------:R-:W-:Y:S01]  /*9ff80*/  ISETP.GE.U32.AND P1, PT, R28, 0x7f000001, PT ;  /* 0x7f0000011c00780c */ /* 0x000fe20003f26070 */
[----:B------:R-:W-:Y:S01]  /*9ff90*/  ISETP.GE.U32.AND P0, PT, R62, 0x7f000001, PT ;  /* 0x7f0000013e00780c */ /* 0x000fe20003f06070 */
[----:B------:R-:W-:Y:S01]  /*9ffa0*/  ISETP.GE.U32.AND P2, PT, R30, 0x7f000001, PT ;  /* 0x7f0000011e00780c */ /* 0x000fe20003f46070 */
[----:B------:R1:W2:Y:S04]  /*9ffb0*/  LD.E R33, desc[UR22][R12.64+0x169c] ;  /* 0x00169c160c217980 */ /* 0x0002a8000c101900 */
[----:B------:R-:W2:Y:S04]  /*9ffc0*/  LDL R68, [R1+0x110] ;  /* 0x0001100001447983 */ /* 0x000ea80000100800 */
[----:B0-----:R-:W2:Y:S04]  /*9ffd0*/  LDL R35, [R1+0x114] ;  /* 0x0001140001237983 */ /* 0x001ea80000100800 */
[----:B------:R-:W2:Y:S04]  /*9ffe0*/  LDL R63, [R1+0x118] ;  /* 0x00011800013f7983 */ /* 0x000ea80000100800 */
[----:B------:R-:W2:Y:S01]  /*9fff0*/  LDL R65, [R1+0x11c] ;  /* 0x00011c0001417983 */ /* 0x000ea20000100800 */
[----:B-1----:R-:W-:Y:S01]  /*a0000*/  IMAD.WIDE.U32 R12, R129, UR10, RZ ;  /* 0x0000000a810c7c25 */ /* 0x002fe2000f8e00ff */
[----:B------:R-:W-:-:S02]  /*a0010*/  @P1 IADD3 R28, PT, PT, R28, -0x7f000001, RZ ;  /* 0x80ffffff1c1c1810 */ /* 0x000fc40007ffe0ff */
[----:B------:R-:W-:Y:S02]  /*a0020*/  @P0 IADD3 R62, PT, PT, R62, -0x7f000001, RZ ;  /* 0x80ffffff3e3e0810 */ /* 0x000fe40007ffe0ff */
[----:B------:R-:W-:Y:S01]  /*a0030*/  @P2 IADD3 R30, PT, PT, R30, -0x7f000001, RZ ;  /* 0x80ffffff1e1e2810 */ /* 0x000fe20007ffe0ff */
[----:B------:R-:W-:Y:S01]  /*a0040*/  IMAD R69, R12, 0x7effffff, RZ ;  /* 0x7effffff0c457824 */ /* 0x000fe200078e02ff */
[----:B------:R-:W-:Y:S01]  /*a0050*/  ISETP.GE.U32.AND P3, PT, R72, R136, PT ;  /* 0x000000884800720c */ /* 0x000fe20003f66070 */
[----:B------:R-:W-:Y:S01]  /*a0060*/  IADD3 R64, PT, PT, R71, R28, RZ ;  /* 0x0000001c47407210 */ /* 0x000fe20007ffe0ff */
[----:B------:R-:W2:Y:S01]  /*a0070*/  LDL.LU R129, [R1+0x1bc] ;  /* 0x0001bc0001817983 */ /* 0x000ea20000300800 */
[----:B------:R-:W-:Y:S01]  /*a0080*/  IMAD.HI.U32 R69, R69, 0x7f000001, R12 ;  /* 0x7f00000145457827 */ /* 0x000fe200078e000c */
[----:B------:R-:W-:Y:S02]  /*a0090*/  IADD3 R30, PT, PT, R62, R30, RZ ;  /* 0x0000001e3e1e7210 */ /* 0x000fe40007ffe0ff */
[----:B------:R-:W-:-:S02]  /*a00a0*/  ISETP.GE.U32.AND P0, PT, R64, 0x7f000001, PT ;  /* 0x7f0000014000780c */ /* 0x000fc40003f06070 */
[----:B------:R-:W-:Y:S01]  /*a00b0*/  ISETP.GE.U32.AND P1, PT, R69, 0x7f000001, PT ;  /* 0x7f0000014500780c */ /* 0x000fe20003f26070 */
[----:B------:R-:W-:Y:S01]  /*a00c0*/  ISETP.GE.U32.AND P2, PT, R30, 0x7f000001, PT ;  /* 0x7f0000011e00780c */ /* 0x000fe20003f46070 */
[----:B------:R-:W-:-:S04]  /*a00d0*/  IMAD.WIDE.U32 R12, R132, UR11, RZ ;  /* 0x0000000b840c7c25 */ /* 0x000fc8000f8e00ff */
[----:B------:R-:W-:-:S05]  /*a00e0*/  IMAD R70, R12, 0x7effffff, RZ ;  /* 0x7effffff0c467824 */ /* 0x000fca00078e02ff */
[----:B------:R-:W-:Y:S02]  /*a00f0*/  @P0 IADD3 R64, PT, PT, R64, -0x7f000001, RZ ;  /* 0x80ffffff40400810 */ /* 0x000fe40007ffe0ff */
[----:B------:R-:W-:Y:S02]  /*a0100*/  @P1 IADD3 R69, PT, PT, R69, -0x7f000001, RZ ;  /* 0x80ffffff45451810 */ /* 0x000fe40007ffe0ff */
[----:B------:R-:W-:Y:S01]  /*a0110*/  @P2 IADD3 R30, PT, PT, R30, -0x7f000001, RZ ;  /* 0x80ffffff1e1e2810 */ /* 0x000fe20007ffe0ff */
[----:B------:R-:W-:-:S04]  /*a0120*/  IMAD.HI.U32 R70, R70, 0x7f000001, R12 ;  /* 0x7f00000146467827 */ /* 0x000fc800078e000c */
[----:B------:R-:W-:Y:S01]  /*a0130*/  IMAD.WIDE.U32 R28, R131, UR12, RZ ;  /* 0x0000000c831c7c25 */ /* 0x000fe2000f8e00ff */
[----:B------:R-:W2:Y:S01]  /*a0140*/  LDL.64 R12, [R1+0x100] ;  /* 0x00010000010c7983 */ /* 0x000ea20000100a00 */
        /* <DEDUP_REMOVED lines=60> */
[----:B------:R-:W-:-:S03]  /*a0510*/  IADD3 R72, PT, PT, -R136, R72, RZ ;  /* 0x0000004888487210 */ /* 0x000fc60007ffe1ff */
[----:B------:R-:W-:-:S05]  /*a0520*/  IMAD R120, R28, 0x7effffff, RZ ;  /* 0x7effffff1c787824 */ /* 0x000fca00078e02ff */
[----:B------:R-:W-:Y:S02]  /*a0530*/  @P1 IADD3 R119, PT, PT, R119, -0x7f000001, RZ ;  /* 0x80ffffff77771810 */ /* 0x000fe40007ffe0ff */
[----:B------:R-:W-:Y:S02]  /*a0540*/  @P0 IADD3 R73, PT, PT, R73, -0x7f000001, RZ ;  /* 0x80ffffff49490810 */ /* 0x000fe40007ffe0ff */
[----:B------:R-:W-:Y:S01]  /*a0550*/  @P2 IADD3 R30, PT, PT, R30, -0x7f000001, RZ ;  /* 0x80ffffff1e1e2810 */ /* 0x000fe20007ffe0ff */
[----:B------:R-:W-:Y:S01]  /*a0560*/  IMAD.HI.U32 R120, R120, 0x7f000001, R28 ;  /* 0x7f00000178787827 */ /* 0x000fe200078e001c */
[----:B------:R-:W-:Y:S02]  /*a0570*/  IADD3 R119, PT, PT, R71, R119, RZ ;  /* 0x0000007747777210 */ /* 0x000fe40007ffe0ff */
[----:B------:R-:W-:Y:S02]  /*a0580*/  IADD3 R30, PT, PT, R73, R30, RZ ;  /* 0x0000001e491e7210 */ /* 0x000fe40007ffe0ff */
[----:B------:R-:W-:Y:S01]  /*a0590*/  @!P3 IADD3 R72, PT, PT, R72, 0x7f000001, RZ ;  /* 0x7f0000014848b810 */ /* 0x000fe20007ffe0ff */
[----:B------:R-:W-:Y:S01]  /*a05a0*/  ISETP.GE.U32.AND P1, PT, R120, 0x7f000001, PT ;  /* 0x7f0000017800780c */ /* 0x000fe20003f26070 */
[----:B------:R-:W-:Y:S01]  /*a05b0*/  ISETP.GE.U32.AND P0, PT, R119, 0x7f000001, PT ;  /* 0x7f0000017700780c */ /* 0x000fe20003f06070 */
[----:B------:R-:W-:Y:S01]  /*a05c0*/  ISETP.GE.U32.AND P3, PT, R30, 0x7f000001, PT ;  /* 0x7f0000011e00780c */ /* 0x000fe20003f66070 */
[----:B------:R-:W-:Y:S01]  /*a05d0*/  IADD3 R72, PT, PT, R50, R72, RZ ;  /* 0x0000004832487210 */ /* 0x000fe20007ffe0ff */
[----:B------:R-:W-:-:S02]  /*a05e0*/  IMAD.WIDE.U32 R28, R137, UR18, RZ ;  /* 0x00000012891c7c25 */ /* 0x000fc4000f8e00ff */
[----:B------:R-:W2:Y:S02]  /*a05f0*/  LDL R137, [R1+0x1cc] ;  /* 0x0001cc0001897983 */ /* 0x000ea40000100800 */
[----:B------:R-:W-:Y:S01]  /*a0600*/  ISETP.GE.U32.AND P2, PT, R72, 0x7f000001, PT ;  /* 0x7f0000014800780c */ /* 0x000fe20003f46070 */
[----:B------:R-:W-:-:S04]  /*a0610*/  IMAD R77, R28, 0x7effffff, RZ ;  /* 0x7effffff1c4d7824 */ /* 0x000fc800078e02ff */
        /* <DEDUP_REMOVED lines=11> */
[----:B------:R-:W-:-:S04]  /*a06d0*/  IMAD.WIDE.U32 R30, R143, UR19, RZ ;  /* 0x000000138f1e7c25 */ /* 0x000fc8000f8e00ff */
[----:B------:R-:W-:Y:S01]  /*a06e0*/  IMAD R125, R28, 0x7effffff, RZ ;  /* 0x7effffff1c7d7824 */ /* 0x000fe200078e02ff */
[----:B------:R-:W2:Y:S03]  /*a06f0*/  LDL.LU R143, [R1+0x41c] ;  /* 0x00041c00018f7983 */ /* 0x000ea60000300800 */
[----:B------:R-:W-:-:S04]  /*a0700*/  IMAD.HI.U32 R125, R125, 0x7f000001, R28 ;  /* 0x7f0000017d7d7827 */ /* 0x000fc800078e001c */
[----:B------:R-:W-:Y:S01]  /*a0710*/  IMAD R123, R30, 0x7effffff, RZ ;  /* 0x7effffff1e7b7824 */ /* 0x000fe200078e02ff */
[----:B------:R-:W-:Y:S02]  /*a0720*/  @P1 IADD3 R77, PT, PT, R77, -0x7f000001, RZ ;  /* 0x80ffffff4d4d1810 */ /* 0x000fe40007ffe0ff */
[----:B------:R-:W-:Y:S02]  /*a0730*/  @P0 IADD3 R120, PT, PT, R120, -0x7f000001, RZ ;  /* 0x80ffffff78780810 */ /* 0x000fe40007ffe0ff */
[----:B------:R-:W-:Y:S01]  /*a0740*/  @P2 IADD3 R122, PT, PT, R122, -0x7f000001, RZ ;  /* 0x80ffffff7a7a2810 */ /* 0x000fe20007ffe0ff */
[----:B------:R-:W-:Y:S01]  /*a0750*/  ISETP.GE.U32.AND P2, PT, R125, 0x7f000001, PT ;  /* 0x7f0000017d00780c */ /* 0x000fe20003f46070 */
[----:B------:R-:W-:Y:S01]  /*a0760*/  IMAD.HI.U32 R123, R123, 0x7f000001, R30 ;  /* 0x7f0000017b7b7827 */ /* 0x000fe200078e001e */
[----:B------:R-:W-:Y:S02]  /*a0770*/  IADD3 R77, PT, PT, R71, R77, RZ ;  /* 0x0000004d474d7210 */ /* 0x000fe40007ffe0ff */
[----:B------:R-:W-:-:S02]  /*a0780*/  IADD3 R122, PT, PT, R120, R122, RZ ;  /* 0x0000007a787a7210 */ /* 0x000fc40007ffe0ff */
[----:B------:R-:W-:Y:S01]  /*a0790*/  ISETP.GE.U32.AND P1, PT, R123, 0x7f000001, PT ;  /* 0x7f0000017b00780c */ /* 0x000fe20003f26070 */
[----:B------:R-:W-:Y:S02]  /*a07a0*/  ISETP.GE.U32.AND P0, PT, R77, 0x7f000001, PT ;  /* 0x7f0000014d00780c */ /* 0x000fe40003f06070 */
[----:B------:R-:W-:-:S04]  /*a07b0*/  ISETP.GE.U32.AND P3, PT, R122, 0x7f000001, PT ;  /* 0x7f0000017a00780c */ /* 0x000fc80003f66070 */
[----:B------:R-:W-:Y:S01]  /*a07c0*/  @P2 IADD3 R125, PT, PT, R125, -0x7f000001, RZ ;  /* 0x80ffffff7d7d2810 */ /* 0x000fe20007ffe0ff */
[----:B------:R-:W-:Y:S02]  /*a07d0*/  IMAD.WIDE.U32 R28, R138, UR20, RZ ;  /* 0x000000148a1c7c25 */ /* 0x000fe4000f8e00ff */
[----:B------:R-:W2:Y:S02]  /*a07e0*/  LDL.LU R138, [R1+0x418] ;  /* 0x00041800018a7983 */ /* 0x000ea40000300800 */
[----:B------:R-:W-:Y:S01]  /*a07f0*/  IMAD.WIDE.U32 R30, R125, R72, RZ ;  /* 0x000000487d1e7225 */ /* 0x000fe200078e00ff */
[----:B------:R-:W-:Y:S02]  /*a0800*/  @P1 IADD3 R123, PT, PT, R123, -0x7f000001, RZ ;  /* 0x80ffffff7b7b1810 */ /* 0x000fe40007ffe0ff */
[----:B------:R-:W-:Y:S01]  /*a0810*/  @P0 IADD3 R77, PT, PT, R77, -0x7f000001, RZ ;  /* 0x80ffffff4d4d0810 */ /* 0x000fe20007ffe0ff */
[----:B------:R-:W-:Y:S01]  /*a0820*/  IMAD R124, R28, 0x7effffff, RZ ;  /* 0x7effffff1c7c7824 */ /* 0x000fe200078e02ff */
[----:B------:R-:W-:Y:S01]  /*a0830*/  @P3 IADD3 R122, PT, PT, R122, -0x7f000001, RZ ;  /* 0x80ffffff7a7a3810 */ /* 0x000fe20007ffe0ff */
[----:B------:R-:W-:Y:S01]  /*a0840*/  IMAD R125, R30, 0x7effffff, RZ ;  /* 0x7effffff1e7d7824 */ /* 0x000fe200078e02ff */
[----:B------:R-:W-:Y:S01]  /*a0850*/  IADD3 R72, PT, PT, R71, R123, RZ ;  /* 0x0000007b47487210 */ /* 0x000fe20007ffe0ff */
[----:B------:R-:W-:-:S04]  /*a0860*/  IMAD.HI.U32 R28, R124, 0x7f000001, R28 ;  /* 0x7f0000017c1c7827 */ /* 0x000fc800078e001c */
[----:B------:R-:W-:Y:S01]  /*a0870*/  IMAD.HI.U32 R30, R125, 0x7f000001, R30 ;  /* 0x7f0000017d1e7827 */ /* 0x000fe200078e001e */
[----:B------:R-:W-:Y:S01]  /*a0880*/  IADD3 R122, PT, PT, R77, R122, RZ ;  /* 0x0000007a4d7a7210 */ /* 0x000fe20007ffe0ff */
[----:B------:R-:W-:Y:S01]  /*a0890*/  ISETP.GE.U32.AND P0, PT, R72, 0x7f000001, PT ;  /* 0x7f0000014800780c */ /* 0x000fe20003f06070 */
[----:B------:R-:W-:Y:S02]  /*a08a0*/  ISETP.GE.U32.AND P1, PT, R28, 0x7f000001, PT ;  /* 0x7f0000011c00780c */ /* 0x000fe40003f26070 */
[----:B------:R-:W-:Y:S01]  /*a08b0*/  ISETP.GE.U32.AND P2, PT, R30, 0x7f000001, PT ;  /* 0x7f0000011e00780c */ /* 0x000fe20003f46070 */
[----:B------:R-:W-:-:S09]  /*a08c0*/  ISETP.GE.U32.AND P3, PT, R122, 0x7f000001, PT ;  /* 0x7f0000017a00780c */ /* 0x000fd20003f66070 */
[----:B------:R-:W-:Y:S02]  /*a08d0*/  @P0 IADD3 R72, PT, PT, R72, -0x7f000001, RZ ;  /* 0x80ffffff48480810 */ /* 0x000fe40007ffe0ff */
[----:B------:R-:W-:Y:S02]  /*a08e0*/  @P1 IADD3 R28, PT, PT, R28, -0x7f000001, RZ ;  /* 0x80ffffff1c1c1810 */ /* 0x000fe40007ffe0ff */
[----:B------:R-:W-:Y:S02]  /*a08f0*/  @P2 IADD3 R30, PT, PT, R30, -0x7f000001, RZ ;  /* 0x80ffffff1e1e2810 */ /* 0x000fe40007ffe0ff */
[----:B------:R-:W-:Y:S02]  /*a0900*/  @P3 IADD3 R122, PT, PT, R122, -0x7f000001, RZ ;  /* 0x80ffffff7a7a3810 */ /* 0x000fe40007ffe0ff */
[----:B------:R-:W-:Y:S01]  /*a0910*/  IADD3 R71, PT, PT, R71, R28, RZ ;  /* 0x0000001c47477210 */ /* 0x000fe20007ffe0ff */
[----:B---3--:R-:W-:Y:S01]  /*a0920*/  ISETP.GE.U32.AND P2, PT, R30, R126, PT ;  /* 0x0000007e1e00720c */ /* 0x008fe20003f46070 */
[----:B------:R-:W-:-:S03]  /*a0930*/  IADD3 R122, PT, PT, R72, R122, RZ ;  /* 0x0000007a487a7210 */ /* 0x000fc60007ffe0ff */
[----:B------:R-:W-:Y:S02]  /*a0940*/  ISETP.GE.U32.AND P0, PT, R71, 0x7f000001, PT ;  /* 0x7f0000014700780c */ /* 0x000fe40003f06070 */
[----:B------:R-:W-:Y:S01]  /*a0950*/  ISETP.GE.U32.AND P1, PT, R122, 0x7f000001, PT ;  /* 0x7f0000017a00780c */ /* 0x000fe20003f26070 */
[----:B------:R-:W-:-:S06]  /*a0960*/  IADD3 R123, PT, PT, -R126, R30, RZ ;  /* 0x0000001e7e7b7210 */ /* 0x000fcc0007ffe1ff */
[----:B------:R-:W-:-:S04]  /*a0970*/  @!P2 IADD3 R123, PT, PT, R123, 0x7f000001, RZ ;  /* 0x7f0000017b7ba810 */ /* 0x000fc80007ffe0ff */
[----:B------:R-:W-:Y:S02]  /*a0980*/  @P0 IADD3 R71, PT, PT, R71, -0x7f000001, RZ ;  /* 0x80ffffff47470810 */ /* 0x000fe40007ffe0ff */
[----:B------:R-:W-:Y:S01]  /*a0990*/  @P1 IADD3 R122, PT, PT, R122, -0x7f000001, RZ ;  /* 0x80ffffff7a7a1810 */ /* 0x000fe20007ffe0ff */
[----:B----4-:R-:W-:-:S04]  /*a09a0*/  IMAD.WIDE.U32 R28, R121, R123, RZ ;  /* 0x0000007b791c7225 */ /* 0x010fc800078e00ff */
[----:B------:R-:W-:Y:S01]  /*a09b0*/  IMAD R121, R28, 0x7effffff, RZ ;  /* 0x7effffff1c797824 */ /* 0x000fe200078e02ff */
[----:B------:R-:W-:Y:S01]  /*a09c0*/  IADD3 R122, PT, PT, R71, R122, RZ ;  /* 0x0000007a477a7210 */ /* 0x000fe20007ffe0ff */
[----:B--2---:R-:W-:-:S04]  /*a09d0*/  IMAD.WIDE.U32 R30, R32, R123, RZ ;  /* 0x0000007b201e7225 */ /* 0x004fc800078e00ff */
[----:B------:R-:W-:-:S04]  /*a09e0*/  IMAD.HI.U32 R121, R121, 0x7f000001, R28 ;  /* 0x7f00000179797827 */ /* 0x000fc800078e001c */
[----:B------:R-:W-:Y:S01]  /*a09f0*/  IMAD.WIDE.U32 R28, R58, R123, RZ ;  /* 0x0000007b3a1c7225 */ /* 0x000fe200078e00ff */
[----:B------:R-:W-:-:S03]  /*a0a00*/  ISETP.GE.U32.AND P2, PT, R122, 0x7f000001, PT ;  /* 0x7f0000017a00780c */ /* 0x000fc60003f46070 */
[----:B------:R-:W-:-:S04]  /*a0a10*/  IMAD.WIDE.U32 R32, R33, R123, RZ ;  /* 0x0000007b21207225 */ /* 0x000fc800078e00ff */
[----:B------:R-:W-:Y:S02]  /*a0a20*/  IMAD R58, R28, 0x7effffff, RZ ;  /* 0x7effffff1c3a7824 */ /* 0x000fe400078e02ff */
[----:B------:R-:W-:Y:S01]  /*a0a30*/  IMAD R123, R30, 0x7effffff, RZ ;  /* 0x7effffff1e7b7824 */ /* 0x000fe200078e02ff */
[----:B------:R-:W-:Y:S01]  /*a0a40*/  ISETP.GE.U32.AND P0, PT, R121, 0x7f000001, PT ;  /* 0x7f0000017900780c */ /* 0x000fe20003f06070 */
[----:B------:R-:W-:Y:S02]  /*a0a50*/  IMAD R124, R32, 0x7effffff, RZ ;  /* 0x7effffff207c7824 */ /* 0x000fe400078e02ff */
[----:B------:R-:W-:-:S04]  /*a0a60*/  IMAD.HI.U32 R28, R58, 0x7f000001, R28 ;  /* 0x7f0000013a1c7827 */ /* 0x000fc800078e001c */
[----:B------:R-:W-:-:S04]  /*a0a70*/  IMAD.HI.U32 R30, R123, 0x7f000001, R30 ;  /* 0x7f0000017b1e7827 */ /* 0x000fc800078e001e */
[----:B------:R-:W-:Y:S01]  /*a0a80*/  IMAD.HI.U32 R32, R124, 0x7f000001, R32 ;  /* 0x7f0000017c207827 */ /* 0x000fe200078e0020 */
[----:B------:R-:W-:Y:S01]  /*a0a90*/  ISETP.GE.U32.AND P1, PT, R28, 0x7f000001, PT ;  /* 0x7f0000011c00780c */ /* 0x000fe20003f26070 */
[----:B------:R-:W-:Y:S01]  /*a0aa0*/  @P2 IADD3 R122, PT, PT, R122, -0x7f000001, RZ ;  /* 0x80ffffff7a7a2810 */ /* 0x000fe20007ffe0ff */
[----:B------:R-:W-:Y:S02]  /*a0ab0*/  ISETP.GE.U32.AND P2, PT, R30, 0x7f000001, PT ;  /* 0x7f0000011e00780c */ /* 0x000fe40003f46070 */
[----:B------:R-:W-:Y:S01]  /*a0ac0*/  ISETP.GE.U32.AND P3, PT, R32, 0x7f000001, PT ;  /* 0x7f0000012000780c */ /* 0x000fe20003f66070 */
[----:B------:R-:W-:-:S04]  /*a0ad0*/  @P0 IADD3 R121, PT, PT, R121, -0x7f000001, RZ ;  /* 0x80ffffff79790810 */ /* 0x000fc80007ffe0ff */
[----:B------:R-:W-:-:S04]  /*a0ae0*/  IADD3 R68, PT, PT, R121, R68, RZ ;  /* 0x0000004479447210 */ /* 0x000fc80007ffe0ff */
[----:B------:R-:W-:Y:S02]  /*a0af0*/  @P1 IADD3 R28, PT, PT, R28, -0x7f000001, RZ ;  /* 0x80ffffff1c1c1810 */ /* 0x000fe40007ffe0ff */
[----:B------:R-:W-:Y:S02]  /*a0b00*/  @P2 IADD3 R30, PT, PT, R30, -0x7f000001, RZ ;  /* 0x80ffffff1e1e2810 */ /* 0x000fe40007ffe0ff */
[----:B------:R-:W-:Y:S01]  /*a0b10*/  @P3 IADD3 R32, PT, PT, R32, -0x7f000001, RZ ;  /* 0x80ffffff20203810 */ /* 0x000fe20007ffe0ff */
[----:B------:R-:W-:Y:S01]  /*a0b20*/  ISETP.GE.U32.AND P1, PT, R68, 0x7f000001, PT ;  /* 0x7f0000014400780c */ /* 0x000fe20003f26070 */
        /* <DEDUP_REMOVED lines=8> */
[----:B------:R0:W-:Y:S02]  /*a0bb0*/  STL [R1+0x110], R68 ;  /* 0x0001104401007387 */ /* 0x0001e40000100800 */
[----:B0-----:R-:W-:-:S06]  /*a0bc0*/  @P1 IADD3 R68, PT, PT, R68, -0x7f000001, RZ ;  /* 0x80ffffff44441810 */ /* 0x001fcc0007ffe0ff */
[----:B------:R-:W-:Y:S01]  /*a0bd0*/  @P0 IADD3 R58, PT, PT, R58, -0x7f000001, RZ ;  /* 0x80ffffff3a3a0810 */ /* 0x000fe20007ffe0ff */
[----:B------:R-:W-:Y:S04]  /*a0be0*/  STL [R1+0x110], R68 ;  /* 0x0001104401007387 */ /* 0x000fe80000100800 */
[----:B------:R0:W-:Y:S04]  /*a0bf0*/  STL [R1+0x114], R28 ;  /* 0x0001141c01007387 */ /* 0x0001e80000100800 */
[----:B------:R1:W-:Y:S04]  /*a0c00*/  STL [R1+0x118], R30 ;  /* 0x0001181e01007387 */ /* 0x0003e80000100800 */
[----:B------:R2:W-:Y:S01]  /*a0c10*/  STL [R1+0x11c], R32 ;  /* 0x00011c2001007387 */ /* 0x0005e20000100800 */
[----:B------:R-:W-:-:S02]  /*a0c20*/  IADD3 R63, PT, PT, R34, R34, RZ ;  /* 0x00000022223f7210 */ /* 0x000fc40007ffe0ff */
[----:B------:R-:W-:Y:S02]  /*a0c30*/  IADD3 R59, PT, PT, R59, R58, RZ ;  /* 0x0000003a3b3b7210 */ /* 0x000fe40007ffe0ff */
[----:B0-----:R-:W-:Y:S02]  /*a0c40*/  @P2 IADD3 R28, PT, PT, R28, -0x7f000001, RZ ;  /* 0x80ffffff1c1c2810 */ /* 0x001fe40007ffe0ff */
[----:B-1----:R-:W-:Y:S02]  /*a0c50*/  @P3 IADD3 R30, PT, PT, R30, -0x7f000001, RZ ;  /* 0x80ffffff1e1e3810 */ /* 0x002fe40007ffe0ff */
[----:B--2---:R-:W-:Y:S01]  /*a0c60*/  @P4 IADD3 R32, PT, PT, R32, -0x7f000001, RZ ;  /* 0x80ffffff20204810 */ /* 0x004fe20007ffe0ff */
[----:B------:R-:W-:Y:S04]  /*a0c70*/  STL [R1+0x114], R28 ;  /* 0x0001141c01007387 */ /* 0x000fe80000100800 */
[----:B------:R-:W-:Y:S04]  /*a0c80*/  STL [R1+0x118], R30 ;  /* 0x0001181e01007387 */ /* 0x000fe80000100800 */
[----:B------:R0:W-:Y:S04]  /*a0c90*/  STL [R1+0x11c], R32 ;  /* 0x00011c2001007387 */ /* 0x0001e80000100800 */
[----:B------:R-:W2:Y:S01]  /*a0ca0*/  LD.E R35, desc[UR22][R12.64+0x16a0] ;  /* 0x0016a0160c237980 */ /* 0x000ea2000c101900 */
[----:B------:R-:W-:Y:S01]  /*a0cb0*/  ISETP.GE.U32.AND P1, PT, R63, 0x7f000001, PT ;  /* 0x7f0000013f00780c */ /* 0x000fe20003f26070 */
[----:B------:R-:W-:-:S02]  /*a0cc0*/  ISETP.GE.U32.AND P0, PT, R59, 0x7f000001, PT ;  /* 0x7f0000013b00780c */ /* 0x000fc40003f06070 */
[----:B------:R-:W3:Y:S04]  /*a0cd0*/  LD.E R34, desc[UR22][R12.64+0x16ac] ;  /* 0x0016ac160c227980 */ /* 0x000ee8000c101900 */
[----:B------:R-:W4:Y:S04]  /*a0ce0*/  LD.E R33, desc[UR22][R12.64+0x16a4] ;  /* 0x0016a4160c217980 */ /* 0x000f28000c101900 */
[----:B------:R-:W2:Y:S04]  /*a0cf0*/  LDL R121, [R1+0x110] ;  /* 0x0001100001797983 */ /* 0x000ea80000100800 */
[----:B------:R-:W2:Y:S04]  /*a0d00*/  LDL R65, [R1+0x118] ;  /* 0x0001180001417983 */ /* 0x000ea80000100800 */
[----:B0-----:R0:W2:Y:S01]  /*a0d10*/  LD.E R32, desc[UR22][R12.64+0x16a8] ;  /* 0x0016a8160c207980 */ /* 0x0010a2000c101900 */
[----:B------:R-:W-:Y:S01]  /*a0d20*/  @P1 IADD3 R63, PT, PT, R63, -0x7f000001, RZ ;  /* 0x80ffffff3f3f1810 */ /* 0x000fe20007ffe0ff */
[----:B0-----:R-:W-:Y:S01]  /*a0d30*/  IMAD.WIDE.U32 R12, R62, UR7, RZ ;  /* 0x000000073e0c7c25 */ /* 0x001fe2000f8e00ff */
[----:B------:R-:W-:-:S02]  /*a0d40*/  @P0 IADD3 R59, PT, PT, R59, -0x7f000001, RZ ;  /* 0x80ffffff3b3b0810 */ /* 0x000fc40007ffe0ff */
[----:B------:R-:W-:Y:S01]  /*a0d50*/  IADD3 R63, PT, PT, R58, R63, RZ ;  /* 0x0000003f3a3f7210 */ /* 0x000fe20007ffe0ff */
[----:B------:R-:W3:Y:S01]  /*a0d60*/  LDL R62, [R1+0x114] ;  /* 0x00011400013e7983 */ /* 0x000ee20000100800 */
[----:B------:R-:W-:Y:S01]  /*a0d70*/  IMAD R68, R12, 0x7effffff, RZ ;  /* 0x7effffff0c447824 */ /* 0x000fe200078e02ff */
[----:B------:R-:W-:-:S03]  /*a0d80*/  IADD3 R124, PT, PT, R59, UR6, RZ ;  /* 0x000000063b7c7c10 */ /* 0x000fc6000fffe0ff */
[----:B------:R-:W-:Y:S01]  /*a0d90*/  IMAD.HI.U32 R68, R68, 0x7f000001, R12 ;  /* 0x7f00000144447827 */ /* 0x000fe200078e000c */
[----:B------:R-:W-:Y:S01]  /*a0da0*/  ISETP.GE.U32.AND P0, PT, R63, 0x7f000001, PT ;  /* 0x7f0000013f00780c */ /* 0x000fe20003f06070 */
[----:B------:R-:W-:-:S03]  /*a0db0*/  ISETP.GE.U32.AND P2, PT, R124, 0x7f000001, PT ;  /* 0x7f0000017c00780c */ /* 0x000fc60003f46070 */
[----:B------:R-:W-:Y:S01]  /*a0dc0*/  ISETP.GE.U32.AND P1, PT, R68, 0x7f000001, PT ;  /* 0x7f0000014400780c */ /* 0x000fe20003f26070 */
[----:B------:R-:W-:Y:S02]  /*a0dd0*/  IMAD.WIDE.U32 R12, R64, UR9, RZ ;  /* 0x00000009400c7c25 */ /* 0x000fe4000f8e00ff */
[----:B------:R-:W4:Y:S02]  /*a0de0*/  LDL R64, [R1+0x11c] ;  /* 0x00011c0001407983 */ /* 0x000f240000100800 */
[----:B------:R-:W-:-:S04]  /*a0df0*/  IMAD R30, R12, 0x7effffff, RZ ;  /* 0x7effffff0c1e7824 */ /* 0x000fc800078e02ff */
        /* <DEDUP_REMOVED lines=8> */
[----:B------:R-:W4:Y:S01]  /*a0e80*/  LDL.64 R12, [R1+0x100] ;  /* 0x00010000010c7983 */ /* 0x000f220000100a00 */
        /* <DEDUP_REMOVED lines=84> */
[----:B------:R-:W-:Y:S02]  /*a13d0*/  @P2 IADD3 R123, PT, PT, R123, -0x7f000001, RZ ;  /* 0x80ffffff7b7b2810 */ /* 0x000fe40007ffe0ff */
[----:B------:R-:W-:-:S03]  /*a13e0*/  IMAD R125, R28, 0x7effffff, RZ ;  /* 0x7effffff1c7d7824 */ /* 0x000fc600078e02ff */
[----:B------:R-:W-:Y:S02]  /*a13f0*/  IMAD.WIDE.U32 R30, R123, R123, RZ ;  /* 0x0000007b7b1e7225 */ /* 0x000fe400078e00ff */
        /* <DEDUP_REMOVED lines=28> */
[----:B------:R-:W-:Y:S01]  /*a15c0*/  ISETP.GE.U32.AND P2, PT, R123, 0x7f000001, PT ;  /* 0x7f0000017b00780c */ /* 0x000fe20003f46070 */
        /* <DEDUP_REMOVED lines=10> */
[----:B------:R-:W-:-:S05]  /*a1670*/  @P2 IADD3 R123, PT, PT, R123, -0x7f000001, RZ ;  /* 0x80ffffff7b7b2810 */ /* 0x000fca0007ffe0ff */
[----:B------:R-:W-:Y:S01]  /*a1680*/  ISETP.GE.U32.AND P2, PT, R123, R129, PT ;  /* 0x000000817b00720c */ /* 0x000fe20003f46070 */
[----:B------:R-:W-:Y:S01]  /*a1690*/  IADD3 R123, PT, PT, -R129, R123, RZ ;  /* 0x0000007b817b7210 */ /* 0x000fe20007ffe1ff */
[----:B------:R-:W-:Y:S01]  /*a16a0*/  IMAD.WIDE.U32 R28, R71, UR20, RZ ;  /* 0x00000014471c7c25 */ /* 0x000fe2000f8e00ff */
[----:B------:R-:W-:-:S03]  /*a16b0*/  @P0 IADD3 R72, PT, PT, R72, -0x7f000001, RZ ;  /* 0x80ffffff48480810 */ /* 0x000fc60007ffe0ff */
[----:B------:R-:W-:Y:S02]  /*a16c0*/  @P1 IADD3 R30, PT, PT, R30, -0x7f000001, RZ ;  /* 0x80ffffff1e1e1810 */ /* 0x000fe40007ffe0ff */
[----:B------:R-:W-:Y:S01]  /*a16d0*/  @P3 IADD3 R120, PT, PT, R120, -0x7f000001, RZ ;  /* 0x80ffffff78783810 */ /* 0x000fe20007ffe0ff */
[----:B------:R-:W-:Y:S01]  /*a16e0*/  IMAD R124, R28, 0x7effffff, RZ ;  /* 0x7effffff1c7c7824 */ /* 0x000fe200078e02ff */
[----:B------:R-:W-:Y:S02]  /*a16f0*/  IADD3 R71, PT, PT, R58, R30, RZ ;  /* 0x0000001e3a477210 */ /* 0x000fe40007ffe0ff */
[----:B------:R-:W-:Y:S02]  /*a1700*/  IADD3 R120, PT, PT, R72, R120, RZ ;  /* 0x0000007848787210 */ /* 0x000fe40007ffe0ff */
[----:B------:R-:W-:Y:S01]  /*a1710*/  @!P2 IADD3 R123, PT, PT, R123, 0x7f000001, RZ ;  /* 0x7f0000017b7ba810 */ /* 0x000fe20007ffe0ff */
[----:B------:R-:W-:Y:S01]  /*a1720*/  IMAD.HI.U32 R124, R124, 0x7f000001, R28 ;  /* 0x7f0000017c7c7827 */ /* 0x000fe200078e001c */
[----:B------:R-:W-:Y:S01]  /*a1730*/  ISETP.GE.U32.AND P0, PT, R71, 0x7f000001, PT ;  /* 0x7f0000014700780c */ /* 0x000fe20003f06070 */
[----:B------:R-:W-:-:S02]  /*a1740*/  ISETP.GE.U32.AND P2, PT, R120, 0x7f000001, PT ;  /* 0x7f0000017800780c */ /* 0x000fc40003f46070 */
[----:B--2---:R-:W-:-:S04]  /*a1750*/  IMAD.WIDE.U32 R28, R35, R123, RZ ;  /* 0x0000007b231c7225 */ /* 0x004fc800078e00ff */
[----:B---3--:R-:W-:Y:S01]  /*a1760*/  IMAD.WIDE.U32 R34, R34, R123, RZ ;  /* 0x0000007b22227225 */ /* 0x008fe200078e00ff */
[----:B------:R-:W-:-:S03]  /*a1770*/  ISETP.GE.U32.AND P1, PT, R124, 0x7f000001, PT ;  /* 0x7f0000017c00780c */ /* 0x000fc60003f26070 */
[----:B------:R-:W-:Y:S02]  /*a1780*/  IMAD R127, R34, 0x7effffff, RZ ;  /* 0x7effffff227f7824 */ /* 0x000fe400078e02ff */
[----:B----4-:R-:W-:-:S04]  /*a1790*/  IMAD.WIDE.U32 R30, R33, R123, RZ ;  /* 0x0000007b211e7225 */ /* 0x010fc800078e00ff */
[----:B------:R-:W-:-:S04]  /*a17a0*/  IMAD.HI.U32 R34, R127, 0x7f000001, R34 ;  /* 0x7f0000017f227827 */ /* 0x000fc800078e0022 */
[----:B------:R-:W-:-:S04]  /*a17b0*/  IMAD.WIDE.U32 R32, R32, R123, RZ ;  /* 0x0000007b20207225 */ /* 0x000fc800078e00ff */
[----:B------:R-:W-:Y:S01]  /*a17c0*/  IMAD R123, R28, 0x7effffff, RZ ;  /* 0x7effffff1c7b7824 */ /* 0x000fe200078e02ff */
[----:B------:R-:W-:Y:S02]  /*a17d0*/  @P0 IADD3 R71, PT, PT, R71, -0x7f000001, RZ ;  /* 0x80ffffff47470810 */ /* 0x000fe40007ffe0ff */
[----:B------:R-:W-:Y:S01]  /*a17e0*/  @P2 IADD3 R120, PT, PT, R120, -0x7f000001, RZ ;  /* 0x80ffffff78782810 */ /* 0x000fe20007ffe0ff */
[----:B------:R-:W-:Y:S01]  /*a17f0*/  ISETP.GE.U32.AND P5, PT, R34, 0x7f000001, PT ;  /* 0x7f0000012200780c */ /* 0x000fe20003fa6070 */
[----:B------:R-:W-:Y:S02]  /*a1800*/  IMAD R125, R30, 0x7effffff, RZ ;  /* 0x7effffff1e7d7824 */ /* 0x000fe400078e02ff */
[----:B------:R-:W-:Y:S02]  /*a1810*/  IMAD R126, R32, 0x7effffff, RZ ;  /* 0x7effffff207e7824 */ /* 0x000fe400078e02ff */
[----:B------:R-:W-:Y:S01]  /*a1820*/  IMAD.HI.U32 R28, R123, 0x7f000001, R28 ;  /* 0x7f0000017b1c7827 */ /* 0x000fe200078e001c */
[----:B------:R-:W-:-:S02]  /*a1830*/  @P1 IADD3 R124, PT, PT, R124, -0x7f000001, RZ ;  /* 0x80ffffff7c7c1810 */ /* 0x000fc40007ffe0ff */
[----:B------:R-:W-:Y:S01]  /*a1840*/  IADD3 R120, PT, PT, R71, R120, RZ ;  /* 0x0000007847787210 */ /* 0x000fe20007ffe0ff */
[----:B------:R-:W-:-:S04]  /*a1850*/  IMAD.HI.U32 R30, R125, 0x7f000001, R30 ;  /* 0x7f0000017d1e7827 */ /* 0x000fc800078e001e */
[----:B------:R-:W-:Y:S01]  /*a1860*/  IMAD.HI.U32 R32, R126, 0x7f000001, R32 ;  /* 0x7f0000017e207827 */ /* 0x000fe200078e0020 */
[----:B------:R-:W-:Y:S01]  /*a1870*/  ISETP.GE.U32.AND P2, PT, R28, 0x7f000001, PT ;  /* 0x7f0000011c00780c */ /* 0x000fe20003f46070 */
[----:B------:R-:W-:Y:S01]  /*a1880*/  IADD3 R58, PT, PT, R58, R124, RZ ;  /* 0x0000007c3a3a7210 */ /* 0x000fe20007ffe0ff */
[----:B------:R-:W-:Y:S01]  /*a1890*/  ISETP.GE.U32.AND P0, PT, R120, 0x7f000001, PT ;  /* 0x7f0000017800780c */ /* 0x000fe20003f06070 */
[----:B------:R-:W-:Y:S01]  /*a18a0*/  ISETP.GE.U32.AND P3, PT, R30, 0x7f000001, PT ;  /* 0x7f0000011e00780c */ /* 0x000fe20003f66070 */
[----:B------:R-:W-:Y:S01]  /*a18b0*/  ISETP.GE.U32.AND P4, PT, R32, 0x7f000001, PT ;  /* 0x7f0000012000780c */ /* 0x000fe20003f86070 */
[----:B------:R-:W-:Y:S01]  /*a18c0*/  @P5 IADD3 R34, PT, PT, R34, -0x7f000001, RZ ;  /* 0x80ffffff22225810 */ /* 0x000fe20007ffe0ff */
[----:B------:R-:W-:-:S03]  /*a18d0*/  ISETP.GE.U32.AND P1, PT, R58, 0x7f000001, PT ;  /* 0x7f0000013a00780c */ /* 0x000fc60003f26070 */
[----:B------:R-:W-:-:S04]  /*a18e0*/  IADD3 R34, PT, PT, R34, R64, RZ ;  /* 0x0000004022227210 */ /* 0x000fc80007ffe0ff */
[----:B------:R-:W-:Y:S02]  /*a18f0*/  @P2 IADD3 R28, PT, PT, R28, -0x7f000001, RZ ;  /* 0x80ffffff1c1c2810 */ /* 0x000fe40007ffe0ff */
[----:B------:R-:W-:Y:S02]  /*a1900*/  @P0 IADD3 R120, PT, PT, R120, -0x7f000001, RZ ;  /* 0x80ffffff78780810 */ /* 0x000fe40007ffe0ff */
[----:B------:R-:W-:Y:S01]  /*a1910*/  @P3 IADD3 R30, PT, PT, R30, -0x7f000001, RZ ;  /* 0x80ffffff1e1e3810 */ /* 0x000fe20007ffe0ff */
[----:B------:R-:W-:Y:S01]  /*a1920*/  ISETP.GE.U32.AND P0, PT, R34, 0x7f000001, PT ;  /* 0x7f0000012200780c */ /* 0x000fe20003f06070 */
[----:B------:R-:W-:Y:S02]  /*a1930*/  @P4 IADD3 R32, PT, PT, R32, -0x7f000001, RZ ;  /* 0x80ffffff20204810 */ /* 0x000fe40007ffe0ff */
[----:B------:R-:W-:Y:S02]  /*a1940*/  IADD3 R28, PT, PT, R28, R121, RZ ;  /* 0x000000791c1c7210 */ /* 0x000fe40007ffe0ff */
[----:B------:R-:W-:-:S02]  /*a1950*/  @P1 IADD3 R58, PT, PT, R58, -0x7f000001, RZ ;  /* 0x80ffffff3a3a1810 */ /* 0x000fc40007ffe0ff */
[----:B------:R-:W-:Y:S02]  /*a1960*/  IADD3 R62, PT, PT, R30, R62, RZ ;  /* 0x0000003e1e3e7210 */ /* 0x000fe40007ffe0ff */
[----:B------:R-:W-:Y:S01]  /*a1970*/  IADD3 R32, PT, PT, R32, R65, RZ ;  /* 0x0000004120207210 */ /* 0x000fe20007ffe0ff */
[----:B------:R-:W-:Y:S01]  /*a1980*/  STL [R1+0x110], R28 ;  /* 0x0001101c01007387 */ /* 0x000fe20000100800 */
[----:B------:R-:W-:Y:S01]  /*a1990*/  IADD3 R30, PT, PT, R58, R120, RZ ;  /* 0x000000783a1e7210 */ /* 0x000fe20007ffe0ff */
[----:B------:R-:W-:Y:S02]  /*a19a0*/  ISETP.GE.U32.AND P1, PT, R28, 0x7f000001, PT ;  /* 0x7f0000011c00780c */ /* 0x000fe40003f26070 */
[----:B------:R-:W-:Y:S01]  /*a19b0*/  STL [R1+0x114], R62 ;  /* 0x0001143e01007387 */ /* 0x000fe20000100800 */
[----:B------:R-:W-:-:S03]  /*a19c0*/  ISETP.GE.U32.AND P2, PT, R62, 0x7f000001, PT ;  /* 0x7f0000013e00780c */ /* 0x000fc60003f46070 */
[----:B------:R-:W-:Y:S01]  /*a19d0*/  STL [R1+0x118], R32 ;  /* 0x0001182001007387 */ /* 0x000fe20000100800 */
[----:B------:R-:W-:-:S03]  /*a19e0*/  ISETP.GE.U32.AND P3, PT, R32, 0x7f000001, PT ;  /* 0x7f0000012000780c */ /* 0x000fc60003f66070 */
[----:B------:R0:W-:Y:S02]  /*a19f0*/  STL [R1+0x11c], R34 ;  /* 0x00011c2201007387 */ /* 0x0001e40000100800 */
[----:B0-----:R-:W-:Y:S01]  /*a1a00*/  @P0 IADD3 R34, PT, PT, R34, -0x7f000001, RZ ;  /* 0x80ffffff22220810 */ /* 0x001fe20007ffe0ff */
[----:B------:R-:W-:Y:S01]  /*a1a10*/  ISETP.GE.U32.AND P0, PT, R30, 0x7f000001, PT ;  /* 0x7f0000011e00780c */ /* 0x000fe20003f06070 */
[----:B------:R-:W-:Y:S02]  /*a1a20*/  @P1 IADD3 R28, PT, PT, R28, -0x7f000001, RZ ;  /* 0x80ffffff1c1c1810 */ /* 0x000fe40007ffe0ff */
[----:B------:R-:W-:-:S04]  /*a1a30*/  @P2 IADD3 R62, PT, PT, R62, -0x7f000001, RZ ;  /* 0x80ffffff3e3e2810 */ /* 0x000fc80007ffe0ff */
[----:B------:R-:W-:Y:S01]  /*a1a40*/  @P3 IADD3 R32, PT, PT, R32, -0x7f000001, RZ ;  /* 0x80ffffff20203810 */ /* 0x000fe20007ffe0ff */
[----:B------:R-:W-:Y:S04]  /*a1a50*/  STL [R1+0x110], R28 ;  /* 0x0001101c01007387 */ /* 0x000fe80000100800 */
[----:B------:R-:W-:Y:S04]  /*a1a60*/  STL [R1+0x114], R62 ;  /* 0x0001143e01007387 */ /* 0x000fe80000100800 */
[----:B------:R0:W-:Y:S04]  /*a1a70*/  STL [R1+0x118], R32 ;  /* 0x0001182001007387 */ /* 0x0001e80000100800 */
[----:B------:R1:W-:Y:S04]  /*a1a80*/  STL [R1+0x11c], R34 ;  /* 0x00011c2201007387 */ /* 0x0003e80000100800 */
[----:B------:R-:W2:Y:S04]  /*a1a90*/  LD.E R33, desc[UR22][R12.64+0x16b0] ;  /* 0x0016b0160c217980 */ /* 0x000ea8000c101900 */
[----:B------:R-:W3:Y:S04]  /*a1aa0*/  LD.E R65, desc[UR22][R12.64+0x16b8] ;  /* 0x0016b8160c417980 */ /* 0x000ee8000c101900 */
[----:B------:R-:W4:Y:S01]  /*a1ab0*/  LD.E R120, desc[UR22][R12.64+0x16bc] ;  /* 0x0016bc160c787980 */ /* 0x000f22000c101900 */
[----:B------:R-:W-:-:S03]  /*a1ac0*/  @P0 IADD3 R30, PT, PT, R30, -0x7f000001, RZ ;  /* 0x80ffffff1e1e0810 */ /* 0x000fc60007ffe0ff */
[----:B------:R-:W2:Y:S04]  /*a1ad0*/  LDL R35, [R1+0x110] ;  /* 0x0001100001237983 */ /* 0x000ea80000100800 */
[----:B------:R-:W2:Y:S04]  /*a1ae0*/  LDL R64, [R1+0x114] ;  /* 0x0001140001407983 */ /* 0x000ea80000100800 */
[----:B0-----:R0:W2:Y:S01]  /*a1af0*/  LD.E R32, desc[UR22][R12.64+0x16b4] ;  /* 0x0016b4160c207980 */ /* 0x0010a2000c101900 */
[----:B------:R-:W-:Y:S01]  /*a1b00*/  ISETP.GE.U32.AND P3, PT, R30, R129, PT ;  /* 0x000000811e00720c */ /* 0x000fe20003f66070 */
[----:B-1----:R-:W-:-:S02]  /*a1b10*/  IADD3 R34, PT, PT, R129, R30, RZ ;  /* 0x0000001e81227210 */ /* 0x002fc40007ffe0ff */
[----:B------:R-:W-:Y:S02]  /*a1b20*/  IADD3 R30, PT, PT, -R129, R30, RZ ;  /* 0x0000001e811e7210 */ /* 0x000fe40007ffe1ff */
[----:B------:R-:W2:Y:S01]  /*a1b30*/  LDL.LU R129, [R1+0x1c0] ;  /* 0x0001c00001817983 */ /* 0x000ea20000300800 */
[C---:B------:R-:W-:Y:S01]  /*a1b40*/  ISETP.GE.U32.AND P0, PT, R34.reuse, 0x7f000001, PT ;  /* 0x7f0000012200780c */ /* 0x040fe20003f06070 */
[----:B------:R-:W-:Y:S02]  /*a1b50*/  IADD3 R28, PT, PT, R63, R63, RZ ;  /* 0x0000003f3f1c7210 */ /* 0x000fe40007ffe0ff */
[----:B------:R-:W3:Y:S10]  /*a1b60*/  LDL R63, [R1+0x11c] ;  /* 0x00011c00013f7983 */ /* 0x000ef40000100800 */
[----:B------:R-:W-:-:S04]  /*a1b70*/  @P0 IADD3 R34, PT, PT, R34, -0x7f000001, RZ ;  /* 0x80ffffff22220810 */ /* 0x000fc80007ffe0ff */
[----:B------:R-:W-:Y:S02]  /*a1b80*/  IADD3 R62, PT, PT, R59, R34, RZ ;  /* 0x000000223b3e7210 */ /* 0x000fe40007ffe0ff */
[----:B------:R-:W3:Y:S01]  /*a1b90*/  LDL R59, [R1+0x118] ;  /* 0x00011800013b7983 */ /* 0x000ee20000100800 */
[----:B------:R-:W-:Y:S02]  /*a1ba0*/  ISETP.GE.U32.AND P1, PT, R28, 0x7f000001, PT ;  /* 0x7f0000011c00780c */ /* 0x000fe40003f26070 */
[----:B------:R-:W-:Y:S01]  /*a1bb0*/  ISETP.GE.U32.AND P0, PT, R62, 0x7f000001, PT ;  /* 0x7f0000013e00780c */ /* 0x000fe20003f06070 */
[----:B0-----:R-:W-:-:S04]  /*a1bc0*/  IMAD.WIDE.U32 R12, R68, UR7, RZ ;  /* 0x00000007440c7c25 */ /* 0x001fc8000f8e00ff */
[----:B------:R-:W-:-:S06]  /*a1bd0*/  IMAD R121, R12, 0x7effffff, RZ ;  /* 0x7effffff0c797824 */ /* 0x000fcc00078e02ff */
[----:B------:R-:W-:Y:S02]  /*a1be0*/  @P1 IADD3 R28, PT, PT, R28, -0x7f000001, RZ ;  /* 0x80ffffff1c1c1810 */ /* 0x000fe40007ffe0ff */
[----:B------:R-:W-:Y:S01]  /*a1bf0*/  @P0 IADD3 R62, PT, PT, R62, -0x7f000001, RZ ;  /* 0x80ffffff3e3e0810 */ /* 0x000fe20007ffe0ff */
[----:B------:R-:W-:Y:S01]  /*a1c00*/  IMAD.HI.U32 R121, R121, 0x7f000001, R12 ;  /* 0x7f00000179797827 */ /* 0x000fe200078e000c */
[----:B------:R-:W-:Y:S01]  /*a1c10*/  IADD3 R68, PT, PT, R34, R28, RZ ;  /* 0x0000001c22447210 */ /* 0x000fe20007ffe0ff */
[----:B------:R-:W4:Y:S01]  /*a1c20*/  LDL.64 R12, [R1+0x100] ;  /* 0x00010000010c7983 */ /* 0x000f220000100a00 */
        /* <DEDUP_REMOVED lines=60> */
[----:B------:R-:W-:-:S03]  /*a1ff0*/  @!P3 IADD3 R30, PT, PT, R30, 0x7f000001, RZ ;  /* 0x7f0000011e1eb810 */ /* 0x000fc60007ffe0ff */
[----:B------:R-:W-:-:S05]  /*a2000*/  IMAD R121, R28, 0x7effffff, RZ ;  /* 0x7effffff1c797824 */ /* 0x000fca00078e02ff */
        /* <DEDUP_REMOVED lines=56> */
[----:B------:R-:W-:Y:S02]  /*a2390*/  IMAD R126, R28, 0x7effffff, RZ ;  /* 0x7effffff1c7e7824 */ /* 0x000fe400078e02ff */
[----:B------:R-:W-:Y:S02]  /*a23a0*/  @P1 IADD3 R30, PT, PT, R30, -0x7f000001, RZ ;  /* 0x80ffffff1e1e1810 */ /* 0x000fe40007ffe0ff */
[----:B------:R-:W-:Y:S02]  /*a23b0*/  @P0 IADD3 R77, PT, PT, R77, -0x7f000001, RZ ;  /* 0x80ffffff4d4d0810 */ /* 0x000fe40007ffe0ff */
[----:B------:R-:W-:Y:S01]  /*a23c0*/  @P3 IADD3 R122, PT, PT, R122, -0x7f000001, RZ ;  /* 0x80ffffff7a7a3810 */ /* 0x000fe20007ffe0ff */
[----:B------:R-:W-:Y:S01]  /*a23d0*/  IMAD.HI.U32 R126, R126, 0x7f000001, R28 ;  /* 0x7f0000017e7e7827 */ /* 0x000fe200078e001c */
[----:B------:R-:W-:Y:S02]  /*a23e0*/  IADD3 R72, PT, PT, R34, R30, RZ ;  /* 0x0000001e22487210 */ /* 0x000fe40007ffe0ff */
[----:B------:R-:W-:-:S02]  /*a23f0*/  IADD3 R122, PT, PT, R77, R122, RZ ;  /* 0x0000007a4d7a7210 */ /* 0x000fc40007ffe0ff */
[----:B------:R-:W-:Y:S01]  /*a2400*/  ISETP.GE.U32.AND P1, PT, R126, 0x7f000001, PT ;  /* 0x7f0000017e00780c */ /* 0x000fe20003f26070 */
[----:B------:R-:W-:Y:S01]  /*a2410*/  ISETP.GE.U32.AND P0, PT, R72, 0x7f000001, PT ;  /* 0x7f0000014800780c */ /* 0x000fe20003f06070 */
[----:B------:R-:W-:Y:S01]  /*a2420*/  IMAD.WIDE.U32 R28, R71, UR19, RZ ;  /* 0x00000013471c7c25 */ /* 0x000fe2000f8e00ff */
[----:B--2---:R-:W-:Y:S01]  /*a2430*/  ISETP.GE.U32.AND P2, PT, R123, R129, PT ;  /* 0x000000817b00720c */ /* 0x004fe20003f46070 */
[----:B------:R-:W-:Y:S02]  /*a2440*/  IADD3 R123, PT, PT, -R129, R123, RZ ;  /* 0x0000007b817b7210 */ /* 0x000fe40007ffe1ff */
[----:B------:R-:W-:-:S10]  /*a2450*/  IMAD R124, R28, 0x7effffff, RZ ;  /* 0x7effffff1c7c7824 */ /* 0x000fd400078e02ff */
[----:B------:R-:W-:Y:S01]  /*a2460*/  @!P2 IADD3 R123, PT, PT, R123, 0x7f000001, RZ ;  /* 0x7f0000017b7ba810 */ /* 0x000fe20007ffe0ff */
[----:B------:R-:W-:-:S04]  /*a2470*/  ISETP.GE.U32.AND P2, PT, R122, 0x7f000001, PT ;  /* 0x7f0000017a00780c */ /* 0x000fc80003f46070 */
[----:B------:R-:W-:Y:S01]  /*a2480*/  IMAD.WIDE.U32 R30, R33, R123, RZ ;  /* 0x0000007b211e7225 */ /* 0x000fe200078e00ff */
[----:B------:R-:W-:-:S03]  /*a2490*/  @P1 IADD3 R126, PT, PT, R126, -0x7f000001, RZ ;  /* 0x80ffffff7e7e1810 */ /* 0x000fc60007ffe0ff */
[----:B------:R-:W-:Y:S02]  /*a24a0*/  IMAD R125, R30, 0x7effffff, RZ ;  /* 0x7effffff1e7d7824 */ /* 0x000fe400078e02ff */
[----:B------:R-:W-:-:S04]  /*a24b0*/  IMAD.WIDE.U32 R32, R32, R123, RZ ;  /* 0x0000007b20207225 */ /* 0x000fc800078e00ff */
[----:B------:R-:W-:-:S04]  /*a24c0*/  IMAD.HI.U32 R124, R124, 0x7f000001, R28 ;  /* 0x7f0000017c7c7827 */ /* 0x000fc800078e001c */
[----:B------:R-:W-:Y:S01]  /*a24d0*/  IMAD.HI.U32 R125, R125, 0x7f000001, R30 ;  /* 0x7f0000017d7d7827 */ /* 0x000fe200078e001e */
[----:B------:R-:W-:Y:S02]  /*a24e0*/  @P0 IADD3 R72, PT, PT, R72, -0x7f000001, RZ ;  /* 0x80ffffff48480810 */ /* 0x000fe40007ffe0ff */
[----:B------:R-:W-:Y:S01]  /*a24f0*/  @P2 IADD3 R122, PT, PT, R122, -0x7f000001, RZ ;  /* 0x80ffffff7a7a2810 */ /* 0x000fe20007ffe0ff */
[----:B---3--:R-:W-:-:S04]  /*a2500*/  IMAD.WIDE.U32 R28, R65, R123, RZ ;  /* 0x0000007b411c7225 */ /* 0x008fc800078e00ff */
[----:B----4-:R-:W-:-:S04]  /*a2510*/  IMAD.WIDE.U32 R30, R120, R123, RZ ;  /* 0x0000007b781e7225 */ /* 0x010fc800078e00ff */
[----:B------:R-:W-:Y:S01]  /*a2520*/  IMAD R127, R32, 0x7effffff, RZ ;  /* 0x7effffff207f7824 */ /* 0x000fe200078e02ff */
[----:B------:R-:W-:Y:S01]  /*a2530*/  IADD3 R71, PT, PT, R34, R126, RZ ;  /* 0x0000007e22477210 */ /* 0x000fe20007ffe0ff */
[----:B------:R-:W-:Y:S01]  /*a2540*/  IMAD R65, R28, 0x7effffff, RZ ;  /* 0x7effffff1c417824 */ /* 0x000fe200078e02ff */
[----:B------:R-:W-:Y:S01]  /*a2550*/  IADD3 R122, PT, PT, R72, R122, RZ ;  /* 0x0000007a487a7210 */ /* 0x000fe20007ffe0ff */
[----:B------:R-:W-:Y:S02]  /*a2560*/  IMAD R120, R30, 0x7effffff, RZ ;  /* 0x7effffff1e787824 */ /* 0x000fe400078e02ff */
[----:B------:R-:W-:Y:S01]  /*a2570*/  IMAD.HI.U32 R127, R127, 0x7f000001, R32 ;  /* 0x7f0000017f7f7827 */ /* 0x000fe200078e0020 */
[----:B------:R-:W-:-:S03]  /*a2580*/  ISETP.GE.U32.AND P3, PT, R71, 0x7f000001, PT ;  /* 0x7f0000014700780c */ /* 0x000fc60003f66070 */
[----:B------:R-:W-:-:S04]  /*a2590*/  IMAD.HI.U32 R28, R65, 0x7f000001, R28 ;  /* 0x7f000001411c7827 */ /* 0x000fc800078e001c */
[----:B------:R-:W-:-:S04]  /*a25a0*/  IMAD.WIDE.U32 R32, R58, UR20, RZ ;  /* 0x000000143a207c25 */ /* 0x000fc8000f8e00ff */
[----:B------:R-:W-:Y:S01]  /*a25b0*/  IMAD.HI.U32 R30, R120, 0x7f000001, R30 ;  /* 0x7f000001781e7827 */ /* 0x000fe200078e001e */
[----:B------:R-:W-:Y:S01]  /*a25c0*/  ISETP.GE.U32.AND P4, PT, R124, 0x7f000001, PT ;  /* 0x7f0000017c00780c */ /* 0x000fe20003f86070 */
[----:B------:R-:W-:Y:S01]  /*a25d0*/  ISETP.GE.U32.AND P6, PT, R122, 0x7f000001, PT ;  /* 0x7f0000017a00780c */ /* 0x000fe20003fc6070 */
[----:B------:R-:W-:Y:S01]  /*a25e0*/  ISETP.GE.U32.AND P5, PT, R125, 0x7f000001, PT ;  /* 0x7f0000017d00780c */ /* 0x000fe20003fa6070 */
[----:B------:R-:W-:Y:S01]  /*a25f0*/  ISETP.GE.U32.AND P0, PT, R127, 0x7f000001, PT ;  /* 0x7f0000017f00780c */ /* 0x000fe20003f06070 */
[----:B------:R-:W-:Y:S01]  /*a2600*/  IMAD R29, R32, 0x7effffff, RZ ;  /* 0x7effffff201d7824 */ /* 0x000fe200078e02ff */
[----:B------:R-:W-:Y:S01]  /*a2610*/  ISETP.GE.U32.AND P1, PT, R28, 0x7f000001, PT ;  /* 0x7f0000011c00780c */ /* 0x000fe20003f26070 */
[----:B------:R-:W-:Y:S02]  /*a2620*/  ISETP.GE.U32.AND P2, PT, R30, 0x7f000001, PT ;  /* 0x7f0000011e00780c */ /* 0x000fe40003f46070 */
[----:B------:R-:W-:Y:S01]  /*a2630*/  IMAD.HI.U32 R29, R29, 0x7f000001, R32 ;  /* 0x7f0000011d1d7827 */ /* 0x000fe200078e0020 */
[----:B------:R-:W-:-:S04]  /*a2640*/  @P3 IADD3 R71, PT, PT, R71, -0x7f000001, RZ ;  /* 0x80ffffff47473810 */ /* 0x000fc80007ffe0ff */
[----:B------:R-:W-:Y:S01]  /*a2650*/  ISETP.GE.U32.AND P3, PT, R29, 0x7f000001, PT ;  /* 0x7f0000011d00780c */ /* 0x000fe20003f66070 */
        /* <DEDUP_REMOVED lines=15> */
[----:B------:R-:W-:Y:S01]  /*a2750*/  @P3 IADD3 R29, PT, PT, R29, -0x7f000001, RZ ;  /* 0x80ffffff1d1d3810 */ /* 0x000fe20007ffe0ff */
[----:B------:R-:W-:Y:S01]  /*a2760*/  ISETP.GE.U32.AND P2, PT, R64, 0x7f000001, PT ;  /* 0x7f0000014000780c */ /* 0x000fe20003f46070 */
[----:B------:R-:W-:Y:S01]  /*a2770*/  ISETP.GE.U32.AND P3, PT, R28, 0x7f000001, PT ;  /* 0x7f0000011c00780c */ /* 0x000fe20003f66070 */
[----:B------:R-:W-:Y:S01]  /*a2780*/  ISETP.GE.U32.AND P4, PT, R30, 0x7f000001, PT ;  /* 0x7f0000011e00780c */ /* 0x000fe20003f86070 */
[----:B------:R-:W2:Y:S04]  /*a2790*/  LDL.LU R127, [R1+0x1c8] ;  /* 0x0001c800017f7983 */ /* 0x000ea80000300800 */
[----:B------:R0:W-:Y:S04]  /*a27a0*/  STL [R1+0x110], R35 ;  /* 0x0001102301007387 */ /* 0x0001e80000100800 */
[----:B------:R1:W-:Y:S04]  /*a27b0*/  STL [R1+0x114], R64 ;  /* 0x0001144001007387 */ /* 0x0003e80000100800 */
[----:B------:R3:W-:Y:S01]  /*a27c0*/  STL [R1+0x118], R28 ;  /* 0x0001181c01007387 */ /* 0x0007e20000100800 */
[----:B------:R-:W-:-:S02]  /*a27d0*/  @P0 IADD3 R65, PT, PT, R65, -0x7f000001, RZ ;  /* 0x80ffffff41410810 */ /* 0x000fc40007ffe0ff */
[----:B------:R-:W-:Y:S01]  /*a27e0*/  @P5 IADD3 R122, PT, PT, R122, -0x7f000001, RZ ;  /* 0x80ffffff7a7a5810 */ /* 0x000fe20007ffe0ff */
[----:B------:R4:W-:Y:S01]  /*a27f0*/  STL [R1+0x11c], R30 ;  /* 0x00011c1e01007387 */ /* 0x0009e20000100800 */
[----:B0-----:R-:W-:Y:S02]  /*a2800*/  @P1 IADD3 R35, PT, PT, R35, -0x7f000001, RZ ;  /* 0x80ffffff23231810 */ /* 0x001fe40007ffe0ff */
[----:B-1----:R-:W-:Y:S02]  /*a2810*/  @P2 IADD3 R64, PT, PT, R64, -0x7f000001, RZ ;  /* 0x80ffffff40402810 */ /* 0x002fe40007ffe0ff */
[----:B---3--:R-:W-:Y:S02]  /*a2820*/  @P3 IADD3 R28, PT, PT, R28, -0x7f000001, RZ ;  /* 0x80ffffff1c1c3810 */ /* 0x008fe40007ffe0ff */
[----:B------:R-:W-:Y:S02]  /*a2830*/  IADD3 R34, PT, PT, R34, R29, RZ ;  /* 0x0000001d22227210 */ /* 0x000fe40007ffe0ff */
[----:B------:R-:W-:Y:S01]  /*a2840*/  IADD3 R29, PT, PT, R65, R122, RZ ;  /* 0x0000007a411d7210 */ /* 0x000fe20007ffe0ff */
[----:B------:R-:W-:Y:S01]  /*a2850*/  STL [R1+0x110], R35 ;  /* 0x0001102301007387 */ /* 0x000fe20000100800 */
[----:B----4-:R-:W-:-:S03]  /*a2860*/  @P4 IADD3 R30, PT, PT, R30, -0x7f000001, RZ ;  /* 0x80ffffff1e1e4810 */ /* 0x010fc60007ffe0ff */
[----:B------:R0:W-:Y:S04]  /*a2870*/  STL [R1+0x114], R64 ;  /* 0x0001144001007387 */ /* 0x0001e80000100800 */
[----:B------:R-:W-:Y:S04]  /*a2880*/  STL [R1+0x118], R28 ;  /* 0x0001181c01007387 */ /* 0x000fe80000100800 */
[----:B------:R1:W-:Y:S01]  /*a2890*/  STL [R1+0x11c], R30 ;  /* 0x00011c1e01007387 */ /* 0x0003e20000100800 */
[----:B------:R-:W-:Y:S01]  /*a28a0*/  ISETP.GE.U32.AND P0, PT, R34, 0x7f000001, PT ;  /* 0x7f0000012200780c */ /* 0x000fe20003f06070 */
[----:B------:R-:W-:-:S02]  /*a28b0*/  ISETP.GE.U32.AND P1, PT, R29, 0x7f000001, PT ;  /* 0x7f0000011d00780c */ /* 0x000fc40003f26070 */
[----:B------:R-:W3:Y:S04]  /*a28c0*/  LD.E R33, desc[UR22][R12.64+0x16c0] ;  /* 0x0016c0160c217980 */ /* 0x000ee8000c101900 */
[----:B------:R-:W4:Y:S04]  /*a28d0*/  LD.E R32, desc[UR22][R12.64+0x16c4] ;  /* 0x0016c4160c207980 */ /* 0x000f28000c101900 */
[----:B------:R-:W3:Y:S04]  /*a28e0*/  LD.E R122, desc[UR22][R12.64+0x16c8] ;  /* 0x0016c8160c7a7980 */ /* 0x000ee8000c101900 */
[----:B------:R-:W3:Y:S04]  /*a28f0*/  LD.E R123, desc[UR22][R12.64+0x16cc] ;  /* 0x0016cc160c7b7980 */ /* 0x000ee8000c101900 */
[----:B------:R-:W3:Y:S04]  /*a2900*/  LDL R120, [R1+0x110] ;  /* 0x0001100001787983 */ /* 0x000ee80000100800 */
[----:B------:R-:W3:Y:S04]  /*a2910*/  LDL R63, [R1+0x114] ;  /* 0x00011400013f7983 */ /* 0x000ee80000100800 */
[----:B------:R-:W3:Y:S04]  /*a2920*/  LDL R58, [R1+0x118] ;  /* 0x00011800013a7983 */ /* 0x000ee80000100800 */
[----:B------:R-:W4:Y:S01]  /*a2930*/  LDL R59, [R1+0x11c] ;  /* 0x00011c00013b7983 */ /* 0x000f220000100800 */
[----:B------:R-:W-:-:S02]  /*a2940*/  @P0 IADD3 R34, PT, PT, R34, -0x7f000001, RZ ;  /* 0x80ffffff22220810 */ /* 0x000fc40007ffe0ff */
[----:B------:R-:W-:Y:S02]  /*a2950*/  @P1 IADD3 R29, PT, PT, R29, -0x7f000001, RZ ;  /* 0x80ffffff1d1d1810 */ /* 0x000fe40007ffe0ff */
[----:B0-----:R-:W-:Y:S01]  /*a2960*/  IADD3 R64, PT, PT, R68, R68, RZ ;  /* 0x0000004444407210 */ /* 0x001fe20007ffe0ff */
[----:B------:R-:W4:Y:S01]  /*a2970*/  LDL.64 R12, [R1+0x100] ;  /* 0x00010000010c7983 */ /* 0x000f220000100a00 */
[----:B-1----:R-:W-:-:S05]  /*a2980*/  IADD3 R30, PT, PT, R34, R29, RZ ;  /* 0x0000001d221e7210 */ /* 0x002fca0007ffe0ff */
[----:B------:R-:W-:-:S13]  /*a2990*/  ISETP.GE.U32.AND P0, PT, R30, 0x7f000001, PT ;  /* 0x7f0000011e00780c */ /* 0x000fda0003f06070 */
[----:B------:R-:W-:-:S04]  /*a29a0*/  @P0 IADD3 R30, PT, PT, R30, -0x7f000001, RZ ;  /* 0x80ffffff1e1e0810 */ /* 0x000fc80007ffe0ff */
[----:B------:R-:W-:-:S05]  /*a29b0*/  IADD3 R35, PT, PT, R129, R30, RZ ;  /* 0x0000001e81237210 */ /* 0x000fca0007ffe0ff */
[----:B------:R-:W-:Y:S01]  /*a29c0*/  ISETP.GE.U32.AND P0, PT, R35, 0x7f000001, PT ;  /* 0x7f0000012300780c */ /* 0x000fe20003f06070 */
[----:B------:R-:W-:-:S12]  /*a29d0*/  ISETP.GE.U32.AND P1, PT, R64, 0x7f000001, PT ;  /* 0x7f0000014000780c */ /* 0x000fd80003f26070 */
[----:B------:R-:W-:-:S04]  /*a29e0*/  @P0 IADD3 R35, PT, PT, R35, -0x7f000001, RZ ;  /* 0x80ffffff23230810 */ /* 0x000fc80007ffe0ff */
[----:B------:R-:W-:-:S05]  /*a29f0*/  IADD3 R62, PT, PT, R62, R35, RZ ;  /* 0x000000233e3e7210 */ /* 0x000fca0007ffe0ff */
[----:B------:R-:W-:Y:S01]  /*a2a00*/  ISETP.GE.U32.AND P0, PT, R62, 0x7f000001, PT ;  /* 0x7f0000013e00780c */ /* 0x000fe20003f06070 */
[----:B------:R-:W-:Y:S01]  /*a2a10*/  IMAD.WIDE.U32 R28, R69, UR7, RZ ;  /* 0x00000007451c7c25 */ /* 0x000fe2000f8e00ff */
[----:B------:R-:W-:-:S03]  /*a2a20*/  @P1 IADD3 R64, PT, PT, R64, -0x7f000001, RZ ;  /* 0x80ffffff40401810 */ /* 0x000fc60007ffe0ff */
        /* <DEDUP_REMOVED lines=47> */
[----:B------:R-:W-:Y:S01]  /*a2d20*/  ISETP.GE.U32.AND P3, PT, R30, R129, PT ;  /* 0x000000811e00720c */ /* 0x000fe20003f66070 */
[----:B------:R-:W-:Y:S02]  /*a2d30*/  IADD3 R74, PT, PT, R35, R74, RZ ;  /* 0x0000004a234a7210 */ /* 0x000fe40007ffe0ff */
[----:B------:R-:W-:Y:S01]  /*a2d40*/  IADD3 R125, PT, PT, R70, R125, RZ ;  /* 0x0000007d467d7210 */ /* 0x000fe20007ffe0ff */
[----:B------:R-:W-:-:S02]  /*a2d50*/  ISETP.GE.U32.AND P1, PT, R31, 0x7f000001, PT ;  /* 0x7f0000011f00780c */ /* 0x000fc40003f26070 */
[----:B------:R-:W-:Y:S02]  /*a2d60*/  ISETP.GE.U32.AND P0, PT, R74, 0x7f000001, PT ;  /* 0x7f0000014a00780c */ /* 0x000fe40003f06070 */
[----:B------:R-:W-:Y:S01]  /*a2d70*/  ISETP.GE.U32.AND P2, PT, R125, 0x7f000001, PT ;  /* 0x7f0000017d00780c */ /* 0x000fe20003f46070 */
[----:B------:R-:W-:Y:S01]  /*a2d80*/  IADD3 R30, PT, PT, -R129, R30, RZ ;  /* 0x0000001e811e7210 */ /* 0x000fe20007ffe1ff */
[----:B------:R-:W-:-:S03]  /*a2d90*/  IMAD.WIDE.U32 R28, R73, UR13, RZ ;  /* 0x0000000d491c7c25 */ /* 0x000fc6000f8e00ff */
[----:B------:R-:W-:Y:S01]  /*a2da0*/  @!P3 IADD3 R30, PT, PT, R30, 0x7f000001, RZ ;  /* 0x7f0000011e1eb810 */ /* 0x000fe20007ffe0ff */
[----:B------:R-:W-:-:S03]  /*a2db0*/  IMAD R75, R28, 0x7effffff, RZ ;  /* 0x7effffff1c4b7824 */ /* 0x000fc600078e02ff */
[----:B------:R-:W-:Y:S02]  /*a2dc0*/  @P1 IADD3 R31, PT, PT, R31, -0x7f000001, RZ ;  /* 0x80ffffff1f1f1810 */ /* 0x000fe40007ffe0ff */
[----:B------:R-:W-:Y:S02]  /*a2dd0*/  IADD3 R124, PT, PT, R53, R30, RZ ;  /* 0x0000001e357c7210 */ /* 0x000fe40007ffe0ff */
[----:B------:R-:W-:Y:S02]  /*a2de0*/  @P0 IADD3 R74, PT, PT, R74, -0x7f000001, RZ ;  /* 0x80ffffff4a4a0810 */ /* 0x000fe40007ffe0ff */
[----:B------:R-:W-:Y:S01]  /*a2df0*/  @P2 IADD3 R125, PT, PT, R125, -0x7f000001, RZ ;  /* 0x80ffffff7d7d2810 */ /* 0x000fe20007ffe0ff */
[----:B------:R-:W-:Y:S01]  /*a2e00*/  IMAD.HI.U32 R75, R75, 0x7f000001, R28 ;  /* 0x7f0000014b4b7827 */ /* 0x000fe200078e001c */
[----:B------:R-:W-:Y:S01]  /*a2e10*/  IADD3 R73, PT, PT, R35, R31, RZ ;  /* 0x0000001f23497210 */ /* 0x000fe20007ffe0ff */
[----:B------:R-:W-:Y:S01]  /*a2e20*/  ISETP.GE.U32.AND P2, PT, R124, 0x7f000001, PT ;  /* 0x7f0000017c00780c */ /* 0x000fe20003f46070 */
[----:B------:R-:W-:-:S02]  /*a2e30*/  IADD3 R125, PT, PT, R74, R125, RZ ;  /* 0x0000007d4a7d7210 */ /* 0x000fc40007ffe0ff */
        /* <DEDUP_REMOVED lines=40> */
[----:B------:R-:W-:Y:S02]  /*a30c0*/  IADD3 R77, PT, PT, R35, R119, RZ ;  /* 0x00000077234d7210 */ /* 0x000fe40007ffe0ff */
[----:B------:R-:W-:Y:S01]  /*a30d0*/  IADD3 R121, PT, PT, R76, R121, RZ ;  /* 0x000000794c797210 */ /* 0x000fe20007ffe0ff */
[----:B------:R-:W-:-:S02]  /*a30e0*/  IMAD.HI.U32 R30, R28, 0x7f000001, R30 ;  /* 0x7f0000011c1e7827 */ /* 0x000fc400078e001e */
[----:B------:R-:W-:Y:S02]  /*a30f0*/  ISETP.GE.U32.AND P0, PT, R77, 0x7f000001, PT ;  /* 0x7f0000014d00780c */ /* 0x000fe40003f06070 */
[----:B------:R-:W-:Y:S01]  /*a3100*/  ISETP.GE.U32.AND P3, PT, R121, 0x7f000001, PT ;  /* 0x7f0000017900780c */ /* 0x000fe20003f66070 */
[----:B------:R-:W-:Y:S01]  /*a3110*/  @P2 IADD3 R124, PT, PT, R124, -0x7f000001, RZ ;  /* 0x80ffffff7c7c2810 */ /* 0x000fe20007ffe0ff */
[----:B------:R-:W-:-:S04]  /*a3120*/  ISETP.GE.U32.AND P1, PT, R30, 0x7f000001, PT ;  /* 0x7f0000011e00780c */ /* 0x000fc80003f26070 */
[----:B--2---:R-:W-:Y:S01]  /*a3130*/  ISETP.GE.U32.AND P2, PT, R124, R127, PT ;  /* 0x0000007f7c00720c */ /* 0x004fe20003f46070 */
[----:B------:R-:W-:Y:S01]  /*a3140*/  IMAD.WIDE.U32 R28, R72, UR17, RZ ;  /* 0x00000011481c7c25 */ /* 0x000fe2000f8e00ff */
[----:B------:R-:W-:-:S03]  /*a3150*/  IADD3 R119, PT, PT, -R127, R124, RZ ;  /* 0x0000007c7f777210 */ /* 0x000fc60007ffe1ff */
[----:B------:R-:W-:Y:S01]  /*a3160*/  @P0 IADD3 R77, PT, PT, R77, -0x7f000001, RZ ;  /* 0x80ffffff4d4d0810 */ /* 0x000fe20007ffe0ff */
[----:B------:R-:W-:Y:S01]  /*a3170*/  IMAD R31, R28, 0x7effffff, RZ ;  /* 0x7effffff1c1f7824 */ /* 0x000fe200078e02ff */
[----:B------:R-:W-:Y:S02]  /*a3180*/  @P3 IADD3 R121, PT, PT, R121, -0x7f000001, RZ ;  /* 0x80ffffff79793810 */ /* 0x000fe40007ffe0ff */
[----:B------:R-:W-:Y:S01]  /*a3190*/  @P1 IADD3 R30, PT, PT, R30, -0x7f000001, RZ ;  /* 0x80ffffff1e1e1810 */ /* 0x000fe20007ffe0ff */
[----:B------:R-:W-:Y:S01]  /*a31a0*/  IMAD.HI.U32 R124, R31, 0x7f000001, R28 ;  /* 0x7f0000011f7c7827 */ /* 0x000fe200078e001c */
[----:B------:R-:W-:Y:S02]  /*a31b0*/  IADD3 R121, PT, PT, R77, R121, RZ ;  /* 0x000000794d797210 */ /* 0x000fe40007ffe0ff */
[----:B------:R-:W-:Y:S02]  /*a31c0*/  @!P2 IADD3 R119, PT, PT, R119, 0x7f000001, RZ ;  /* 0x7f0000017777a810 */ /* 0x000fe40007ffe0ff */
[----:B------:R-:W-:Y:S01]  /*a31d0*/  IADD3 R72, PT, PT, R35, R30, RZ ;  /* 0x0000001e23487210 */ /* 0x000fe20007ffe0ff */
[----:B------:R-:W-:Y:S01]  /*a31e0*/  ISETP.GE.U32.AND P0, PT, R124, 0x7f000001, PT ;  /* 0x7f0000017c00780c */ /* 0x000fe20003f06070 */
[----:B------:R-:W-:Y:S01]  /*a31f0*/  ISETP.GE.U32.AND P2, PT, R121, 0x7f000001, PT ;  /* 0x7f0000017900780c */ /* 0x000fe20003f46070 */
[----:B---3--:R-:W-:-:S02]  /*a3200*/  IMAD.WIDE.U32 R30, R33, R119, RZ ;  /* 0x00000077211e7225 */ /* 0x008fc400078e00ff */
[----:B------:R-:W-:Y:S02]  /*a3210*/  ISETP.GE.U32.AND P1, PT, R72, 0x7f000001, PT ;  /* 0x7f0000014800780c */ /* 0x000fe40003f26070 */
[----:B----4-:R-:W-:-:S04]  /*a3220*/  IMAD.WIDE.U32 R32, R32, R119, RZ ;  /* 0x0000007720207225 */ /* 0x010fc800078e00ff */
[----:B------:R-:W-:Y:S02]  /*a3230*/  IMAD R125, R30, 0x7effffff, RZ ;  /* 0x7effffff1e7d7824 */ /* 0x000fe400078e02ff */
[----:B------:R-:W-:-:S04]  /*a3240*/  IMAD.WIDE.U32 R28, R71, UR18, RZ ;  /* 0x00000012471c7c25 */ /* 0x000fc8000f8e00ff */
[----:B------:R-:W-:-:S04]  /*a3250*/  IMAD.HI.U32 R125, R125, 0x7f000001, R30 ;  /* 0x7f0000017d7d7827 */ /* 0x000fc800078e001e */
[----:B------:R-:W-:Y:S02]  /*a3260*/  IMAD R126, R32, 0x7effffff, RZ ;  /* 0x7effffff207e7824 */ /* 0x000fe400078e02ff */
[----:B------:R-:W-:Y:S01]  /*a3270*/  IMAD R71, R28, 0x7effffff, RZ ;  /* 0x7effffff1c477824 */ /* 0x000fe200078e02ff */
[----:B------:R-:W-:Y:S02]  /*a3280*/  @P0 IADD3 R124, PT, PT, R124, -0x7f000001, RZ ;  /* 0x80ffffff7c7c0810 */ /* 0x000fe40007ffe0ff */
[----:B------:R-:W-:Y:S01]  /*a3290*/  @P2 IADD3 R121, PT, PT, R121, -0x7f000001, RZ ;  /* 0x80ffffff79792810 */ /* 0x000fe20007ffe0ff */
[----:B------:R-:W-:Y:S01]  /*a32a0*/  ISETP.GE.U32.AND P2, PT, R125, 0x7f000001, PT ;  /* 0x7f0000017d00780c */ /* 0x000fe20003f46070 */
[----:B------:R-:W-:-:S04]  /*a32b0*/  IMAD.HI.U32 R126, R126, 0x7f000001, R32 ;  /* 0x7f0000017e7e7827 */ /* 0x000fc800078e0020 */
[----:B------:R-:W-:-:S04]  /*a32c0*/  IMAD.WIDE.U32 R30, R122, R119, RZ ;  /* 0x000000777a1e7225 */ /* 0x000fc800078e00ff */
[----:B------:R-:W-:Y:S01]  /*a32d0*/  IMAD.HI.U32 R71, R71, 0x7f000001, R28 ;  /* 0x7f00000147477827 */ /* 0x000fe200078e001c */
[----:B------:R-:W-:-:S03]  /*a32e0*/  @P1 IADD3 R72, PT, PT, R72, -0x7f000001, RZ ;  /* 0x80ffffff48481810 */ /* 0x000fc60007ffe0ff */
[----:B------:R-:W-:-:S04]  /*a32f0*/  IMAD.WIDE.U32 R32, R123, R119, RZ ;  /* 0x000000777b207225 */ /* 0x000fc800078e00ff */
[----:B------:R-:W-:Y:S01]  /*a3300*/  IMAD.WIDE.U32 R28, R65, UR19, RZ ;  /* 0x00000013411c7c25 */ /* 0x000fe2000f8e00ff */
[----:B------:R-:W-:-:S03]  /*a3310*/  IADD3 R65, PT, PT, R35, R124, RZ ;  /* 0x0000007c23417210 */ /* 0x000fc60007ffe0ff */
[----:B------:R-:W-:Y:S02]  /*a3320*/  IMAD R122, R30, 0x7effffff, RZ ;  /* 0x7effffff1e7a7824 */ /* 0x000fe400078e02ff */
[----:B------:R-:W-:Y:S01]  /*a3330*/  IMAD R119, R32, 0x7effffff, RZ ;  /* 0x7effffff20777824 */ /* 0x000fe200078e02ff */
[----:B------:R-:W-:Y:S01]  /*a3340*/  IADD3 R121, PT, PT, R72, R121, RZ ;  /* 0x0000007948797210 */ /* 0x000fe20007ffe0ff */
[----:B------:R-:W-:Y:S01]  /*a3350*/  ISETP.GE.U32.AND P3, PT, R126, 0x7f000001, PT ;  /* 0x7f0000017e00780c */ /* 0x000fe20003f66070 */
[----:B------:R-:W-:Y:S01]  /*a3360*/  ISETP.GE.U32.AND P1, PT, R65, 0x7f000001, PT ;  /* 0x7f0000014100780c */ /* 0x000fe20003f26070 */
[----:B------:R-:W-:-:S04]  /*a3370*/  IMAD.HI.U32 R30, R122, 0x7f000001, R30 ;  /* 0x7f0000017a1e7827 */ /* 0x000fc800078e001e */
[----:B------:R-:W-:Y:S01]  /*a3380*/  IMAD.HI.U32 R32, R119, 0x7f000001, R32 ;  /* 0x7f00000177207827 */ /* 0x000fe200078e0020 */
[----:B------:R-:W-:Y:S01]  /*a3390*/  ISETP.GE.U32.AND P0, PT, R71, 0x7f000001, PT ;  /* 0x7f0000014700780c */ /* 0x000fe20003f06070 */
[----:B------:R-:W-:Y:S01]  /*a33a0*/  ISETP.GE.U32.AND P5, PT, R121, 0x7f000001, PT ;  /* 0x7f0000017900780c */ /* 0x000fe20003fa6070 */
[----:B------:R-:W-:Y:S01]  /*a33b0*/  @P2 IADD3 R125, PT, PT, R125, -0x7f000001, RZ ;  /* 0x80ffffff7d7d2810 */ /* 0x000fe20007ffe0ff */
[----:B------:R-:W-:Y:S01]  /*a33c0*/  IMAD R31, R28, 0x7effffff, RZ ;  /* 0x7effffff1c1f7824 */ /* 0x000fe200078e02ff */
[----:B------:R-:W-:Y:S01]  /*a33d0*/  ISETP.GE.U32.AND P2, PT, R30, 0x7f000001, PT ;  /* 0x7f0000011e00780c */ /* 0x000fe20003f46070 */
[----:B------:R-:W-:Y:S02]  /*a33e0*/  ISETP.GE.U32.AND P4, PT, R32, 0x7f000001, PT ;  /* 0x7f0000012000780c */ /* 0x000fe40003f86070 */
[----:B------:R-:W-:Y:S01]  /*a33f0*/  IMAD.HI.U32 R31, R31, 0x7f000001, R28 ;  /* 0x7f0000011f1f7827 */ /* 0x000fe200078e001c */
[----:B------:R-:W-:Y:S02]  /*a3400*/  @P3 IADD3 R126, PT, PT, R126, -0x7f000001, RZ ;  /* 0x80ffffff7e7e3810 */ /* 0x000fe40007ffe0ff */
[----:B------:R-:W-:-:S02]  /*a3410*/  @P1 IADD3 R65, PT, PT, R65, -0x7f000001, RZ ;  /* 0x80ffffff41411810 */ /* 0x000fc40007ffe0ff */
[----:B------:R-:W-:Y:S01]  /*a3420*/  IADD3 R120, PT, PT, R125, R120, RZ ;  /* 0x000000787d787210 */ /* 0x000fe20007ffe0ff */
[----:B------:R-:W-:Y:S01]  /*a3430*/  ISETP.GE.U32.AND P1, PT, R31, 0x7f000001, PT ;  /* 0x7f0000011f00780c */ /* 0x000fe20003f26070 */
[----:B------:R-:W-:Y:S02]  /*a3440*/  @P0 IADD3 R71, PT, PT, R71, -0x7f000001, RZ ;  /* 0x80ffffff47470810 */ /* 0x000fe40007ffe0ff */
[----:B------:R-:W-:Y:S02]  /*a3450*/  @P5 IADD3 R121, PT, PT, R121, -0x7f000001, RZ ;  /* 0x80ffffff79795810 */ /* 0x000fe40007ffe0ff */
[----:B------:R-:W-:Y:S02]  /*a3460*/  IADD3 R63, PT, PT, R126, R63, RZ ;  /* 0x0000003f7e3f7210 */ /* 0x000fe40007ffe0ff */
[----:B------:R-:W-:Y:S02]  /*a3470*/  @P2 IADD3 R30, PT, PT, R30, -0x7f000001, RZ ;  /* 0x80ffffff1e1e2810 */ /* 0x000fe40007ffe0ff */
[----:B------:R-:W-:Y:S01]  /*a3480*/  @P4 IADD3 R32, PT, PT, R32, -0x7f000001, RZ ;  /* 0x80ffffff20204810 */ /* 0x000fe20007ffe0ff */
[----:B------:R-:W-:Y:S01]  /*a3490*/  IMAD.WIDE.U32 R28, R34, UR20, RZ ;  /* 0x00000014221c7c25 */ /* 0x000fe2000f8e00ff */
[----:B------:R-:W-:Y:S01]  /*a34a0*/  ISETP.GE.U32.AND P2, PT, R120, 0x7f000001, PT ;  /* 0x7f0000017800780c */ /* 0x000fe20003f46070 */
[----:B------:R-:W-:-:S02]  /*a34b0*/  IADD3 R34, PT, PT, R35, R71, RZ ;  /* 0x0000004723227210 */ /* 0x000fc40007ffe0ff */
[----:B------:R-:W-:Y:S01]  /*a34c0*/  IADD3 R121, PT, PT, R65, R121, RZ ;  /* 0x0000007941797210 */ /* 0x000fe20007ffe0ff */
[----:B------:R-:W-:Y:S01]  /*a34d0*/  ISETP.GE.U32.AND P3, PT, R63, 0x7f000001, PT ;  /* 0x7f0000013f00780c */ /* 0x000fe20003f66070 */
[----:B------:R-:W-:Y:S02]  /*a34e0*/  IADD3 R30, PT, PT, R30, R58, RZ ;  /* 0x0000003a1e1e7210 */ /* 0x000fe40007ffe0ff */
[----:B------:R-:W-:Y:S01]  /*a34f0*/  IADD3 R32, PT, PT, R32, R59, RZ ;  /* 0x0000003b20207210 */ /* 0x000fe20007ffe0ff */
[----:B------:R-:W-:Y:S01]  /*a3500*/  ISETP.GE.U32.AND P0, PT, R34, 0x7f000001, PT ;  /* 0x7f0000012200780c */ /* 0x000fe20003f06070 */
[----:B------:R-:W-:Y:S01]  /*a3510*/  ISETP.GE.U32.AND P5, PT, R121, 0x7f000001, PT ;  /* 0x7f0000017900780c */ /* 0x000fe20003fa6070 */
[----:B------:R-:W-:Y:S01]  /*a3520*/  @P1 IADD3 R31, PT, PT, R31, -0x7f000001, RZ ;  /* 0x80ffffff1f1f1810 */ /* 0x000fe20007ffe0ff */
[----:B------:R-:W-:Y:S01]  /*a3530*/  ISETP.GE.U32.AND P1, PT, R30, 0x7f000001, PT ;  /* 0x7f0000011e00780c */ /* 0x000fe20003f26070 */
[----:B------:R-:W-:Y:S01]  /*a3540*/  ISETP.GE.U32.AND P4, PT, R32, 0x7f000001, PT ;  /* 0x7f0000012000780c */ /* 0x000fe20003f86070 */
[----:B------:R0:W-:Y:S04]  /*a3550*/  STL [R1+0x110], R120 ;  /* 0x0001107801007387 */ /* 0x0001e80000100800 */
[----:B------:R1:W-:Y:S01]  /*a3560*/  STL [R1+0x114], R63 ;  /* 0x0001143f01007387 */ /* 0x0003e20000100800 */
[----:B------:R-:W-:Y:S01]  /*a3570*/  IMAD R33, R28, 0x7effffff, RZ ;  /* 0x7effffff1c217824 */ /* 0x000fe200078e02ff */
[----:B0-----:R-:W-:-:S02]  /*a3580*/  @P2 IADD3 R120, PT, PT, R120, -0x7f000001, RZ ;  /* 0x80ffffff78782810 */ /* 0x001fc40007ffe0ff */
[----:B-1----:R-:W-:Y:S02]  /*a3590*/  @P3 IADD3 R63, PT, PT, R63, -0x7f000001, RZ ;  /* 0x80ffffff3f3f3810 */ /* 0x002fe40007ffe0ff */
[----:B------:R-:W-:Y:S02]  /*a35a0*/  @P0 IADD3 R34, PT, PT, R34, -0x7f000001, RZ ;  /* 0x80ffffff22220810 */ /* 0x000fe40007ffe0ff */
[----:B------:R-:W-:Y:S01]  /*a35b0*/  @P5 IADD3 R121, PT, PT, R121, -0x7f000001, RZ ;  /* 0x80ffffff79795810 */ /* 0x000fe20007ffe0ff */
[----:B------:R-:W-:Y:S04]  /*a35c0*/  STL [R1+0x110], R120 ;  /* 0x0001107801007387 */ /* 0x000fe80000100800 */
[----:B------:R-:W-:Y:S04]  /*a35d0*/  STL [R1+0x114], R63 ;  /* 0x0001143f01007387 */ /* 0x000fe80000100800 */
[----:B------:R0:W-:Y:S04]  /*a35e0*/  STL [R1+0x118], R30 ;  /* 0x0001181e01007387 */ /* 0x0001e80000100800 */
[----:B------:R1:W-:Y:S01]  /*a35f0*/  STL [R1+0x11c], R32 ;  /* 0x00011c2001007387 */ /* 0x0003e20000100800 */
[----:B------:R-:W-:Y:S01]  /*a3600*/  IMAD.HI.U32 R28, R33, 0x7f000001, R28 ;  /* 0x7f000001211c7827 */ /* 0x000fe200078e001c */
[----:B------:R-:W-:-:S02]  /*a3610*/  IADD3 R58, PT, PT, R35, R31, RZ ;  /* 0x0000001f233a7210 */ /* 0x000fc40007ffe0ff */
[----:B------:R-:W-:Y:S02]  /*a3620*/  IADD3 R29, PT, PT, R34, R121, RZ ;  /* 0x00000079221d7210 */ /* 0x000fe40007ffe0ff */
[----:B0-----:R-:W-:Y:S02]  /*a3630*/  @P1 IADD3 R30, PT, PT, R30, -0x7f000001, RZ ;  /* 0x80ffffff1e1e1810 */ /* 0x001fe40007ffe0ff */
[----:B-1----:R-:W-:Y:S01]  /*a3640*/  @P4 IADD3 R32, PT, PT, R32, -0x7f000001, RZ ;  /* 0x80ffffff20204810 */ /* 0x002fe20007ffe0ff */
[----:B------:R-:W-:Y:S02]  /*a3650*/  ISETP.GE.U32.AND P1, PT, R28, 0x7f000001, PT ;  /* 0x7f0000011c00780c */ /* 0x000fe40003f26070 */
        /* <DEDUP_REMOVED lines=9> */
[----:B0-----:R-:W2:Y:S01]  /*a36f0*/  LD.E R32, desc[UR22][R12.64+0x16d4] ;  /* 0x0016d4160c207980 */ /* 0x001ea2000c101900 */
[----:B------:R-:W-:-:S03]  /*a3700*/  @P1 IADD3 R28, PT, PT, R28, -0x7f000001, RZ ;  /* 0x80ffffff1c1c1810 */ /* 0x000fc60007ffe0ff */
[----:B------:R-:W2:Y:S04]  /*a3710*/  LDL R119, [R1+0x11c] ;  /* 0x00011c0001777983 */ /* 0x000ea80000100800 */
[----:B------:R-:W3:Y:S01]  /*a3720*/  LDL R71, [R1+0x118] ;  /* 0x0001180001477983 */ /* 0x000ee20000100800 */
[----:B------:R-:W-:Y:S02]  /*a3730*/  @P0 IADD3 R58, PT, PT, R58, -0x7f000001, RZ ;  /* 0x80ffffff3a3a0810 */ /* 0x000fe40007ffe0ff */
[----:B------:R-:W-:Y:S02]  /*a3740*/  @P2 IADD3 R29, PT, PT, R29, -0x7f000001, RZ ;  /* 0x80ffffff1d1d2810 */ /* 0x000fe40007ffe0ff */
[----:B------:R-:W-:Y:S01]  /*a3750*/  IADD3 R59, PT, PT, R35, R28, RZ ;  /* 0x0000001c233b7210 */ /* 0x000fe20007ffe0ff */
[----:B------:R-:W3:Y:S01]  /*a3760*/  LDL.64 R12, [R1+0x100] ;  /* 0x00010000010c7983 */ /* 0x000ee20000100a00 */
        /* <DEDUP_REMOVED lines=117> */
[----:B------:R-:W-:-:S04]  /*a3ec0*/  ISETP.GE.U32.AND P3, PT, R31, 0x7f000001, PT ;  /* 0x7f0000011f00780c */ /* 0x000fc80003f66070 */
[----:B------:R-:W-:Y:S01]  /*a3ed0*/  ISETP.GE.U32.AND P2, PT, R73, R137, PT ;  /* 0x000000894900720c */ /* 0x000fe20003f46070 */
[----:B------:R-:W-:Y:S01]  /*a3ee0*/  IMAD.WIDE.U32 R28, R72, UR16, RZ ;  /* 0x00000010481c7c25 */ /* 0x000fe2000f8e00ff */
[----:B------:R-:W-:-:S04]  /*a3ef0*/  IADD3 R73, PT, PT, -R137, R73, RZ ;  /* 0x0000004989497210 */ /* 0x000fc80007ffe1ff */
        /* <DEDUP_REMOVED lines=10> */
[----:B--2---:R-:W-:-:S02]  /*a3fa0*/  IMAD.WIDE.U32 R30, R33, R73, RZ ;  /* 0x00000049211e7225 */ /* 0x004fc400078e00ff */
[----:B------:R-:W-:Y:S02]  /*a3fb0*/  ISETP.GE.U32.AND P2, PT, R72, 0x7f000001, PT ;  /* 0x7f0000014800780c */ /* 0x000fe40003f46070 */
[----:B------:R-:W-:-:S04]  /*a3fc0*/  IMAD.WIDE.U32 R28, R65, UR17, RZ ;  /* 0x00000011411c7c25 */ /* 0x000fc8000f8e00ff */
[----:B------:R-:W-:Y:S02]  /*a3fd0*/  IMAD R76, R30, 0x7effffff, RZ ;  /* 0x7effffff1e4c7824 */ /* 0x000fe400078e02ff */
[----:B------:R-:W-:Y:S02]  /*a3fe0*/  IMAD R65, R28, 0x7effffff, RZ ;  /* 0x7effffff1c417824 */ /* 0x000fe400078e02ff */
[----:B------:R-:W-:-:S04]  /*a3ff0*/  IMAD.HI.U32 R76, R76, 0x7f000001, R30 ;  /* 0x7f0000014c4c7827 */ /* 0x000fc800078e001e */
[----:B------:R-:W-:-:S04]  /*a4000*/  IMAD.WIDE.U32 R32, R32, R73, RZ ;  /* 0x0000004920207225 */ /* 0x000fc800078e00ff */
[----:B---3--:R-:W-:-:S04]  /*a4010*/  IMAD.WIDE.U32 R30, R121, R73, RZ ;  /* 0x00000049791e7225 */ /* 0x008fc800078e00ff */
[----:B------:R-:W-:-:S04]  /*a4020*/  IMAD.HI.U32 R65, R65, 0x7f000001, R28 ;  /* 0x7f00000141417827 */ /* 0x000fc800078e001c */
[----:B----4-:R-:W-:-:S04]  /*a4030*/  IMAD.WIDE.U32 R28, R120, R73, RZ ;  /* 0x00000049781c7225 */ /* 0x010fc800078e00ff */
[----:B------:R-:W-:Y:S01]  /*a4040*/  IMAD R77, R32, 0x7effffff, RZ ;  /* 0x7effffff204d7824 */ /* 0x000fe200078e02ff */
[----:B------:R-:W-:Y:S02]  /*a4050*/  @P1 IADD3 R75, PT, PT, R75, -0x7f000001, RZ ;  /* 0x80ffffff4b4b1810 */ /* 0x000fe40007ffe0ff */
[----:B------:R-:W-:Y:S02]  /*a4060*/  @P0 IADD3 R126, PT, PT, R126, -0x7f000001, RZ ;  /* 0x80ffffff7e7e0810 */ /* 0x000fe40007ffe0ff */
[----:B------:R-:W-:Y:S01]  /*a4070*/  @P2 IADD3 R72, PT, PT, R72, -0x7f000001, RZ ;  /* 0x80ffffff48482810 */ /* 0x000fe20007ffe0ff */
        /* <DEDUP_REMOVED lines=10> */
[----:B------:R-:W-:Y:S01]  /*a4120*/  IMAD R33, R28, 0x7effffff, RZ ;  /* 0x7effffff1c217824 */ /* 0x000fe200078e02ff */
[----:B------:R-:W-:-:S03]  /*a4130*/  @P2 IADD3 R76, PT, PT, R76, -0x7f000001, RZ ;  /* 0x80ffffff4c4c2810 */ /* 0x000fc60007ffe0ff */
[----:B------:R-:W-:Y:S01]  /*a4140*/  IMAD.HI.U32 R33, R33, 0x7f000001, R28 ;  /* 0x7f00000121217827 */ /* 0x000fe200078e001c */
[----:B------:R-:W-:-:S03]  /*a4150*/  ISETP.GE.U32.AND P5, PT, R73, 0x7f000001, PT ;  /* 0x7f0000014900780c */ /* 0x000fc60003fa6070 */
[----:B------:R-:W-:Y:S01]  /*a4160*/  IMAD.WIDE.U32 R28, R34, UR18, RZ ;  /* 0x00000012221c7c25 */ /* 0x000fe2000f8e00ff */
[----:B------:R-:W-:Y:S01]  /*a4170*/  IADD3 R76, PT, PT, R76, R122, RZ ;  /* 0x0000007a4c4c7210 */ /* 0x000fe20007ffe0ff */
[----:B------:R-:W-:Y:S01]  /*a4180*/  ISETP.GE.U32.AND P4, PT, R33, 0x7f000001, PT ;  /* 0x7f0000012100780c */ /* 0x000fe20003f86070 */
[----:B------:R-:W-:Y:S02]  /*a4190*/  @P3 IADD3 R32, PT, PT, R32, -0x7f000001, RZ ;  /* 0x80ffffff20203810 */ /* 0x000fe40007ffe0ff */
[----:B------:R-:W-:Y:S02]  /*a41a0*/  @P1 IADD3 R65, PT, PT, R65, -0x7f000001, RZ ;  /* 0x80ffffff41411810 */ /* 0x000fe40007ffe0ff */
[----:B------:R-:W-:Y:S02]  /*a41b0*/  @P0 IADD3 R30, PT, PT, R30, -0x7f000001, RZ ;  /* 0x80ffffff1e1e0810 */ /* 0x000fe40007ffe0ff */
[----:B------:R-:W-:Y:S01]  /*a41c0*/  @P6 IADD3 R72, PT, PT, R72, -0x7f000001, RZ ;  /* 0x80ffffff48486810 */ /* 0x000fe20007ffe0ff */
[----:B------:R-:W-:Y:S01]  /*a41d0*/  IMAD R34, R28, 0x7effffff, RZ ;  /* 0x7effffff1c227824 */ /* 0x000fe200078e02ff */
[----:B------:R-:W-:Y:S01]  /*a41e0*/  ISETP.GE.U32.AND P2, PT, R76, 0x7f000001, PT ;  /* 0x7f0000014c00780c */ /* 0x000fe20003f46070 */
[----:B------:R-:W-:-:S02]  /*a41f0*/  IADD3 R32, PT, PT, R32, R63, RZ ;  /* 0x0000003f20207210 */ /* 0x000fc40007ffe0ff */
[----:B------:R-:W-:Y:S01]  /*a4200*/  IADD3 R31, PT, PT, R35, R65, RZ ;  /* 0x00000041231f7210 */ /* 0x000fe20007ffe0ff */
[----:B------:R-:W-:Y:S01]  /*a4210*/  IMAD.HI.U32 R34, R34, 0x7f000001, R28 ;  /* 0x7f00000122227827 */ /* 0x000fe200078e001c */
[----:B------:R-:W-:Y:S02]  /*a4220*/  IADD3 R72, PT, PT, R30, R72, RZ ;  /* 0x000000481e487210 */ /* 0x000fe40007ffe0ff */
[----:B------:R-:W-:Y:S01]  /*a4230*/  @P5 IADD3 R73, PT, PT, R73, -0x7f000001, RZ ;  /* 0x80ffffff49495810 */ /* 0x000fe20007ffe0ff */
[----:B------:R-:W-:Y:S01]  /*a4240*/  ISETP.GE.U32.AND P3, PT, R32, 0x7f000001, PT ;  /* 0x7f0000012000780c */ /* 0x000fe20003f66070 */
[----:B------:R-:W-:Y:S01]  /*a4250*/  ISETP.GE.U32.AND P0, PT, R31, 0x7f000001, PT ;  /* 0x7f0000011f00780c */ /* 0x000fe20003f06070 */
[----:B------:R-:W-:Y:S01]  /*a4260*/  ISETP.GE.U32.AND P1, PT, R34, 0x7f000001, PT ;  /* 0x7f0000012200780c */ /* 0x000fe20003f26070 */
[----:B------:R-:W-:Y:S01]  /*a4270*/  ISETP.GE.U32.AND P5, PT, R72, 0x7f000001, PT ;  /* 0x7f0000014800780c */ /* 0x000fe20003fa6070 */
[----:B------:R-:W-:Y:S02]  /*a4280*/  @P4 IADD3 R33, PT, PT, R33, -0x7f000001, RZ ;  /* 0x80ffffff21214810 */ /* 0x000fe40007ffe0ff */
[----:B------:R-:W-:Y:S01]  /*a4290*/  IADD3 R73, PT, PT, R73, R119, RZ ;  /* 0x0000007749497210 */ /* 0x000fe20007ffe0ff */
[----:B------:R0:W-:Y:S04]  /*a42a0*/  STL [R1+0x110], R76 ;  /* 0x0001104c01007387 */ /* 0x0001e80000100800 */
[----:B------:R1:W-:Y:S01]  /*a42b0*/  STL [R1+0xc00], R0 ;  /* 0x000c000001007387 */ /* 0x0003e20000100800 */
[----:B------:R-:W-:Y:S01]  /*a42c0*/  IADD3 R33, PT, PT, R33, R71, RZ ;  /* 0x0000004721217210 */ /* 0x000fe20007ffe0ff */
[----:B------:R-:W-:Y:S01]  /*a42d0*/  IMAD.WIDE.U32 R28, R58, UR19, RZ ;  /* 0x000000133a1c7c25 */ /* 0x000fe2000f8e00ff */
[----:B0-----:R-:W-:Y:S01]  /*a42e0*/  @P2 IADD3 R76, PT, PT, R76, -0x7f000001, RZ ;  /* 0x80ffffff4c4c2810 */ /* 0x001fe20007ffe0ff */
[----:B-1----:R-:W2:Y:S01]  /*a42f0*/  LDL.LU R0, [R1+0x1d0] ;  /* 0x0001d00001007983 */ /* 0x002ea20000300800 */
[----:B------:R-:W-:Y:S01]  /*a4300*/  ISETP.GE.U32.AND P2, PT, R73, 0x7f000001, PT ;  /* 0x7f0000014900780c */ /* 0x000fe20003f46070 */
[----:B------:R-:W-:-:S02]  /*a4310*/  ISETP.GE.U32.AND P4, PT, R33, 0x7f000001, PT ;  /* 0x7f0000012100780c */ /* 0x000fc40003f86070 */
[----:B------:R-:W-:Y:S04]  /*a4320*/  STL [R1+0x110], R76 ;  /* 0x0001104c01007387 */ /* 0x000fe80000100800 */
[----:B------:R0:W-:Y:S01]  /*a4330*/  STL [R1+0x114], R32 ;  /* 0x0001142001007387 */ /* 0x0001e20000100800 */
[----:B------:R-:W-:Y:S02]  /*a4340*/  @P1 IADD3 R34, PT, PT, R34, -0x7f000001, RZ ;  /* 0x80ffffff22221810 */ /* 0x000fe40007ffe0ff */
[----:B------:R-:W-:Y:S02]  /*a4350*/  @P0 IADD3 R31, PT, PT, R31, -0x7f000001, RZ ;  /* 0x80ffffff1f1f0810 */ /* 0x000fe40007ffe0ff */
[----:B------:R-:W-:Y:S01]  /*a4360*/  @P5 IADD3 R72, PT, PT, R72, -0x7f000001, RZ ;  /* 0x80ffffff48485810 */ /* 0x000fe20007ffe0ff */
[----:B------:R-:W-:Y:S01]  /*a4370*/  IMAD R58, R28, 0x7effffff, RZ ;  /* 0x7effffff1c3a7824 */ /* 0x000fe200078e02ff */
[----:B------:R-:W-:Y:S04]  /*a4380*/  STL [R1+0x118], R33 ;  /* 0x0001182101007387 */ /* 0x000fe80000100800 */
[----:B------:R1:W-:Y:S01]  /*a4390*/  STL [R1+0x11c], R73 ;  /* 0x00011c4901007387 */ /* 0x0003e20000100800 */
[----:B0-----:R-:W-:Y:S01]  /*a43a0*/  @P3 IADD3 R32, PT, PT, R32, -0x7f000001, RZ ;  /* 0x80ffffff20203810 */ /* 0x001fe20007ffe0ff */
[----:B------:R-:W-:Y:S01]  /*a43b0*/  IMAD.HI.U32 R58, R58, 0x7f000001, R28 ;  /* 0x7f0000013a3a7827 */ /* 0x000fe200078e001c */
[----:B------:R-:W-:-:S03]  /*a43c0*/  IADD3 R72, PT, PT, R31, R72, RZ ;  /* 0x000000481f487210 */ /* 0x000fc60007ffe0ff */
[----:B------:R0:W-:Y:S01]  /*a43d0*/  STL [R1+0x114], R32 ;  /* 0x0001142001007387 */ /* 0x0001e20000100800 */
[----:B-1----:R-:W-:Y:S01]  /*a43e0*/  @P2 IADD3 R73, PT, PT, R73, -0x7f000001, RZ ;  /* 0x80ffffff49492810 */ /* 0x002fe20007ffe0ff */
[----:B------:R-:W-:Y:S01]  /*a43f0*/  ISETP.GE.U32.AND P1, PT, R58, 0x7f000001, PT ;  /* 0x7f0000013a00780c */ /* 0x000fe20003f26070 */
[----:B------:R-:W-:Y:S01]  /*a4400*/  ISETP.GE.U32.AND P2, PT, R72, 0x7f000001, PT ;  /* 0x7f0000014800780c */ /* 0x000fe20003f46070 */
[----:B0-----:R-:W-:Y:S02]  /*a4410*/  IADD3 R32, PT, PT, R35, R34, RZ ;  /* 0x0000002223207210 */ /* 0x001fe40007ffe0ff */
[----:B------:R-:W-:-:S03]  /*a4420*/  @P4 IADD3 R33, PT, PT, R33, -0x7f000001, RZ ;  /* 0x80ffffff21214810 */ /* 0x000fc60007ffe0ff */
[----:B------:R-:W-:Y:S02]  /*a4430*/  ISETP.GE.U32.AND P0, PT, R32, 0x7f000001, PT ;  /* 0x7f0000012000780c */ /* 0x000fe40003f06070 */
[----:B------:R0:W-:Y:S04]  /*a4440*/  STL [R1+0x118], R33 ;  /* 0x0001182101007387 */ /* 0x0001e80000100800 */
[----:B------:R1:W-:Y:S04]  /*a4450*/  STL [R1+0x11c], R73 ;  /* 0x00011c4901007387 */ /* 0x0003e80000100800 */
[----:B------:R-:W3:Y:S01]  /*a4460*/  LD.E R129, desc[UR22][R12.64+0x16e4] ;  /* 0x0016e4160c817980 */ /* 0x000ee2000c101900 */
[----:B------:R-:W-:-:S03]  /*a4470*/  IMAD.WIDE.U32 R28, R59, UR20, RZ ;  /* 0x000000143b1c7c25 */ /* 0x000fc6000f8e00ff */
[----:B------:R-:W4:Y:S01]  /*a4480*/  LD.E R130, desc[UR22][R12.64+0x16e0] ;  /* 0x0016e0160c827980 */ /* 0x000f22000c101900 */
[----:B------:R-:W-:Y:S02]  /*a4490*/  @P1 IADD3 R58, PT, PT, R58, -0x7f000001, RZ ;  /* 0x80ffffff3a3a1810 */ /* 0x000fe40007ffe0ff */
[----:B------:R-:W-:Y:S01]  /*a44a0*/  @P2 IADD3 R72, PT, PT, R72, -0x7f000001, RZ ;  /* 0x80ffffff48482810 */ /* 0x000fe20007ffe0ff */
[----:B------:R-:W2:Y:S04]  /*a44b0*/  LD.E R132, desc[UR22][R12.64+0x16e8] ;  /* 0x0016e8160c847980 */ /* 0x000ea8000c101900 */
[----:B------:R-:W2:Y:S04]  /*a44c0*/  LD.E R133, desc[UR22][R12.64+0x16ec] ;  /* 0x0016ec160c857980 */ /* 0x000ea8000c101900 */
[----:B------:R-:W2:Y:S01]  /*a44d0*/  LDL R131, [R1+0x110] ;  /* 0x0001100001837983 */ /* 0x000ea20000100800 */
[----:B0-----:R-:W-:-:S03]  /*a44e0*/  IMAD R33, R28, 0x7effffff, RZ ;  /* 0x7effffff1c217824 */ /* 0x001fc600078e02ff */
[----:B------:R-:W3:Y:S01]  /*a44f0*/  LDL R121, [R1+0x114] ;  /* 0x0001140001797983 */ /* 0x000ee20000100800 */
[----:B------:R-:W-:-:S03]  /*a4500*/  @P0 IADD3 R32, PT, PT, R32, -0x7f000001, RZ ;  /* 0x80ffffff20200810 */ /* 0x000fc60007ffe0ff */
[----:B------:R-:W3:Y:S01]  /*a4510*/  LDL R127, [R1+0x118] ;  /* 0x00011800017f7983 */ /* 0x000ee20000100800 */
[----:B------:R-:W-:Y:S01]  /*a4520*/  IMAD.HI.U32 R28, R33, 0x7f000001, R28 ;  /* 0x7f000001211c7827 */ /* 0x000fe200078e001c */
[----:B------:R-:W-:Y:S02]  /*a4530*/  IADD3 R33, PT, PT, R35, R58, RZ ;  /* 0x0000003a23217210 */ /* 0x000fe40007ffe0ff */
[----:B------:R-:W3:Y:S01]  /*a4540*/  LDL R122, [R1+0x11c] ;  /* 0x00011c00017a7983 */ /* 0x000ee20000100800 */
[----:B------:R-:W-:-:S03]  /*a4550*/  IADD3 R72, PT, PT, R32, R72, RZ ;  /* 0x0000004820487210 */ /* 0x000fc60007ffe0ff */
[----:B------:R-:W3:Y:S01]  /*a4560*/  LDL.64 R12, [R1+0x100] ;  /* 0x00010000010c7983 */ /* 0x000ee20000100a00 */
        /* <DEDUP_REMOVED lines=23> */
[----:B-1----:R-:W-:-:S04]  /*a46e0*/  IMAD.WIDE.U32 R72, R69, UR9, RZ ;  /* 0x0000000945487c25 */ /* 0x002fc8000f8e00ff */
[----:B------:R-:W-:Y:S02]  /*a46f0*/  IMAD R136, R28, 0x7effffff, RZ ;  /* 0x7effffff1c887824 */ /* 0x000fe400078e02ff */
[----:B------:R-:W-:-:S04]  /*a4700*/  IMAD.WIDE.U32 R68, R123, UR12, RZ ;  /* 0x0000000c7b447c25 */ /* 0x000fc8000f8e00ff */
[----:B------:R-:W-:Y:S01]  /*a4710*/  IMAD.WIDE.U32 R62, R125, UR14, RZ ;  /* 0x0000000e7d3e7c25 */ /* 0x000fe2000f8e00ff */
[----:B------:R-:W-:Y:S02]  /*a4720*/  @P1 IADD3 R135, PT, PT, R135, -0x7f000001, RZ ;  /* 0x80ffffff87871810 */ /* 0x000fe40007ffe0ff */
[----:B------:R-:W-:Y:S01]  /*a4730*/  @P0 IADD3 R119, PT, PT, R119, -0x7f000001, RZ ;  /* 0x80ffffff77770810 */ /* 0x000fe20007ffe0ff */
[----:B------:R-:W-:Y:S01]  /*a4740*/  IMAD.HI.U32 R136, R136, 0x7f000001, R28 ;  /* 0x7f00000188887827 */ /* 0x000fe200078e001c */
[----:B------:R-:W-:Y:S02]  /*a4750*/  IADD3 R123, PT, PT, R120, R135, RZ ;  /* 0x00000087787b7210 */ /* 0x000fe40007ffe0ff */
[----:B------:R-:W-:Y:S02]  /*a4760*/  IADD3 R125, PT, PT, R119, UR6, RZ ;  /* 0x00000006777d7c10 */ /* 0x000fe4000fffe0ff */
[----:B------:R-:W-:Y:S01]  /*a4770*/  ISETP.GE.U32.AND P1, PT, R136, 0x7f000001, PT ;  /* 0x7f0000018800780c */ /* 0x000fe20003f26070 */
[----:B------:R-:W-:-:S02]  /*a4780*/  ISETP.GE.U32.AND P0, PT, R123, 0x7f000001, PT ;  /* 0x7f0000017b00780c */ /* 0x000fc40003f06070 */
        /* <DEDUP_REMOVED lines=8> */
[----:B------:R-:W-:-:S03]  /*a4810*/  IADD3 R124, PT, PT, R120, R136, RZ ;  /* 0x00000088787c7210 */ /* 0x000fc60007ffe0ff */
[----:B------:R-:W-:Y:S01]  /*a4820*/  IMAD.WIDE.U32 R74, R74, UR10, RZ ;  /* 0x0000000a4a4a7c25 */ /* 0x000fe2000f8e00ff */
[----:B------:R-:W-:Y:S01]  /*a4830*/  ISETP.GE.U32.AND P3, PT, R134, R137, PT ;  /* 0x000000898600720c */ /* 0x000fe20003f66070 */
[----:B------:R-:W-:Y:S01]  /*a4840*/  IADD3 R125, PT, PT, R123, R125, RZ ;  /* 0x0000007d7b7d7210 */ /* 0x000fe20007ffe0ff */
[----:B------:R-:W-:Y:S01]  /*a4850*/  ISETP.GE.U32.AND P1, PT, R72, 0x7f000001, PT ;  /* 0x7f0000014800780c */ /* 0x000fe20003f26070 */
[----:B------:R-:W-:Y:S01]  /*a4860*/  ISETP.GE.U32.AND P0, PT, R124, 0x7f000001, PT ;  /* 0x7f0000017c00780c */ /* 0x000fe20003f06070 */
[----:B------:R-:W-:-:S04]  /*a4870*/  IMAD.WIDE.U32 R64, R126, UR15, RZ ;  /* 0x0000000f7e407c25 */ /* 0x000fc8000f8e00ff */
[----:B------:R-:W-:Y:S01]  /*a4880*/  IMAD.WIDE.U32 R58, R30, UR16, RZ ;  /* 0x000000101e3a7c25 */ /* 0x000fe2000f8e00ff */
[----:B------:R-:W-:-:S03]  /*a4890*/  ISETP.GE.U32.AND P2, PT, R125, 0x7f000001, PT ;  /* 0x7f0000017d00780c */ /* 0x000fc60003f46070 */
[----:B------:R-:W-:Y:S02]  /*a48a0*/  IMAD R73, R74, 0x7effffff, RZ ;  /* 0x7effffff4a497824 */ /* 0x000fe400078e02ff */
[----:B------:R-:W-:-:S04]  /*a48b0*/  IMAD.WIDE.U32 R28, R31, UR17, RZ ;  /* 0x000000111f1c7c25 */ /* 0x000fc8000f8e00ff */
[----:B------:R-:W-:-:S04]  /*a48c0*/  IMAD.HI.U32 R75, R73, 0x7f000001, R74 ;  /* 0x7f000001494b7827 */ /* 0x000fc800078e004a */
[----:B------:R-:W-:Y:S01]  /*a48d0*/  IMAD.WIDE.U32 R34, R35, UR20, RZ ;  /* 0x0000001423227c25 */ /* 0x000fe2000f8e00ff */
[----:B------:R-:W4:Y:S01]  /*a48e0*/  LDL.LU R136, [R1+0x2b4] ;  /* 0x0002b40001887983 */ /* 0x000f220000300800 */
[----:B------:R-:W-:Y:S02]  /*a48f0*/  @P1 IADD3 R72, PT, PT, R72, -0x7f000001, RZ ;  /* 0x80ffffff48481810 */ /* 0x000fe40007ffe0ff */
[----:B------:R-:W-:Y:S02]  /*a4900*/  @P0 IADD3 R124, PT, PT, R124, -0x7f000001, RZ ;  /* 0x80ffffff7c7c0810 */ /* 0x000fe40007ffe0ff */
[----:B------:R-:W-:Y:S02]  /*a4910*/  @P2 IADD3 R125, PT, PT, R125, -0x7f000001, RZ ;  /* 0x80ffffff7d7d2810 */ /* 0x000fe40007ffe0ff */
[----:B------:R-:W-:Y:S02]  /*a4920*/  IADD3 R74, PT, PT, R120, R72, RZ ;  /* 0x00000048784a7210 */ /* 0x000fe40007ffe0ff */
[----:B------:R-:W-:Y:S01]  /*a4930*/  IADD3 R72, PT, PT, R124, R125, RZ ;  /* 0x0000007d7c487210 */ /* 0x000fe20007ffe0ff */
[----:B------:R-:W-:-:S02]  /*a4940*/  ISETP.GE.U32.AND P1, PT, R75, 0x7f000001, PT ;  /* 0x7f0000014b00780c */ /* 0x000fc40003f26070 */
[----:B------:R-:W-:Y:S02]  /*a4950*/  ISETP.GE.U32.AND P0, PT, R74, 0x7f000001, PT ;  /* 0x7f0000014a00780c */ /* 0x000fe40003f06070 */
[----:B------:R-:W-:Y:S01]  /*a4960*/  ISETP.GE.U32.AND P2, PT, R72, 0x7f000001, PT ;  /* 0x7f0000014800780c */ /* 0x000fe20003f46070 */
[----:B------:R-:W-:Y:S01]  /*a4970*/  IADD3 R125, PT, PT, -R137, R134, RZ ;  /* 0x00000086897d7210 */ /* 0x000fe20007ffe1ff */
[----:B------:R-:W-:Y:S02]  /*a4980*/  IMAD R73, R76, 0x7effffff, RZ ;  /* 0x7effffff4c497824 */ /* 0x000fe400078e02ff */
[----:B------:R-:W-:Y:S02]  /*a4990*/  IMAD R126, R68, 0x7effffff, RZ ;  /* 0x7effffff447e7824 */ /* 0x000fe400078e02ff */
[----:B------:R-:W-:Y:S01]  /*a49a0*/  IMAD.WIDE.U32 R30, R32, UR18, RZ ;  /* 0x00000012201e7c25 */ /* 0x000fe2000f8e00ff */
[----:B------:R-:W4:Y:S01]  /*a49b0*/  LDL.LU R137, [R1+0x414] ;  /* 0x0004140001897983 */ /* 0x000f220000300800 */
[----:B------:R-:W-:-:S02]  /*a49c0*/  @!P3 IADD3 R125, PT, PT, R125, 0x7f000001, RZ ;  /* 0x7f0000017d7db810 */ /* 0x000fc40007ffe0ff */
        /* <DEDUP_REMOVED lines=11> */
[----:B------:R-:W-:-:S08]  /*a4a80*/  IMAD.HI.U32 R68, R126, 0x7f000001, R68 ;  /* 0x7f0000017e447827 */ /* 0x000fd000078e0044 */
[----:B------:R-:W-:Y:S02]  /*a4a90*/  @P2 IADD3 R125, PT, PT, R125, -0x7f000001, RZ ;  /* 0x80ffffff7d7d2810 */ /* 0x000fe40007ffe0ff */
[----:B------:R-:W-:Y:S02]  /*a4aa0*/  @P1 IADD3 R76, PT, PT, R76, -0x7f000001, RZ ;  /* 0x80ffffff4c4c1810 */ /* 0x000fe40007ffe0ff */
[----:B------:R-:W-:Y:S02]  /*a4ab0*/  @P0 IADD3 R75, PT, PT, R75, -0x7f000001, RZ ;  /* 0x80ffffff4b4b0810 */ /* 0x000fe40007ffe0ff */
[----:B------:R-:W-:Y:S01]  /*a4ac0*/  @P3 IADD3 R77, PT, PT, R77, -0x7f000001, RZ ;  /* 0x80ffffff4d4d3810 */ /* 0x000fe20007ffe0ff */
[----:B------:R-:W-:Y:S01]  /*a4ad0*/  IMAD.WIDE.U32 R72, R125, R125, RZ ;  /* 0x0000007d7d487225 */ /* 0x000fe200078e00ff */
[----:B------:R-:W-:Y:S02]  /*a4ae0*/  IADD3 R76, PT, PT, R120, R76, RZ ;  /* 0x0000004c784c7210 */ /* 0x000fe40007ffe0ff */
[----:B------:R-:W-:Y:S01]  /*a4af0*/  IADD3 R77, PT, PT, R75, R77, RZ ;  /* 0x0000004d4b4d7210 */ /* 0x000fe20007ffe0ff */
[----:B------:R-:W-:Y:S01]  /*a4b00*/  IMAD R69, R72, 0x7effffff, RZ ;  /* 0x7effffff48457824 */ /* 0x000fe200078e02ff */
[----:B------:R-:W-:Y:S01]  /*a4b10*/  ISETP.GE.U32.AND P1, PT, R68, 0x7f000001, PT ;  /* 0x7f0000014400780c */ /* 0x000fe20003f26070 */
[----:B------:R-:W-:-:S02]  /*a4b20*/  ISETP.GE.U32.AND P0, PT, R76, 0x7f000001, PT ;  /* 0x7f0000014c00780c */ /* 0x000fc40003f06070 */
[----:B------:R-:W-:Y:S01]  /*a4b30*/  ISETP.GE.U32.AND P3, PT, R77, 0x7f000001, PT ;  /* 0x7f0000014d00780c */ /* 0x000fe20003f66070 */
[----:B------:R-:W-:-:S05]  /*a4b40*/  IMAD.HI.U32 R69, R69, 0x7f000001, R72 ;  /* 0x7f00000145457827 */ /* 0x000fca00078e0048 */
[----:B------:R-:W-:Y:S01]  /*a4b50*/  ISETP.GE.U32.AND P2, PT, R69, 0x7f000001, PT ;  /* 0x7f0000014500780c */ /* 0x000fe20003f46070 */
[----:B------:R-:W-:-:S03]  /*a4b60*/  IMAD R72, R70, 0x7effffff, RZ ;  /* 0x7effffff46487824 */ /* 0x000fc600078e02ff */
        /* <DEDUP_REMOVED lines=11> */
[----:B------:R-:W-:-:S04]  /*a4c20*/  IMAD R72, R68, 0x7effffff, RZ ;  /* 0x7effffff44487824 */ /* 0x000fc800078e02ff */
        /* <DEDUP_REMOVED lines=12> */
[----:B------:R-:W-:-:S05]  /*a4cf0*/  @P2 IADD3 R68, PT, PT, R68, -0x7f000001, RZ ;  /* 0x80ffffff44442810 */ /* 0x000fca0007ffe0ff */
[----:B--2---:R-:W-:Y:S01]  /*a4d00*/  ISETP.GE.U32.AND P2, PT, R68, R0, PT ;  /* 0x000000004400720c */ /* 0x004fe20003f46070 */
[----:B------:R-:W-:Y:S02]  /*a4d10*/  @P1 IADD3 R62, PT, PT, R62, -0x7f000001, RZ ;  /* 0x80ffffff3e3e1810 */ /* 0x000fe40007ffe0ff */
[----:B------:R-:W-:Y:S01]  /*a4d20*/  @P0 IADD3 R69, PT, PT, R69, -0x7f000001, RZ ;  /* 0x80ffffff45450810 */ /* 0x000fe20007ffe0ff */
[----:B------:R-:W-:Y:S01]  /*a4d30*/  IMAD R73, R64, 0x7effffff, RZ ;  /* 0x7effffff40497824 */ /* 0x000fe200078e02ff */
[----:B------:R-:W-:Y:S02]  /*a4d40*/  @P3 IADD3 R72, PT, PT, R72, -0x7f000001, RZ ;  /* 0x80ffffff48483810 */ /* 0x000fe40007ffe0ff */
[----:B------:R-:W-:Y:S02]  /*a4d50*/  IADD3 R71, PT, PT, -R0, R68, RZ ;  /* 0x0000004400477210 */ /* 0x000fe40007ffe1ff */
[----:B------:R-:W-:Y:S01]  /*a4d60*/  IADD3 R68, PT, PT, R120, R62, RZ ;  /* 0x0000003e78447210 */ /* 0x000fe20007ffe0ff */
[----:B------:R-:W-:Y:S01]  /*a4d70*/  IMAD.HI.U32 R73, R73, 0x7f000001, R64 ;  /* 0x7f00000149497827 */ /* 0x000fe200078e0040 */
[----:B------:R-:W-:-:S03]  /*a4d80*/  IADD3 R72, PT, PT, R69, R72, RZ ;  /* 0x0000004845487210 */ /* 0x000fc60007ffe0ff */
[----:B------:R-:W-:Y:S01]  /*a4d90*/  ISETP.GE.U32.AND P0, PT, R68, 0x7f000001, PT ;  /* 0x7f0000014400780c */ /* 0x000fe20003f06070 */
[----:B------:R-:W-:Y:S01]  /*a4da0*/  ISETP.GE.U32.AND P1, PT, R73, 0x7f000001, PT ;  /* 0x7f0000014900780c */ /* 0x000fe20003f26070 */
[----:B------:R-:W-:Y:S01]  /*a4db0*/  @!P2 IADD3 R71, PT, PT, R71, 0x7f000001, RZ ;  /* 0x7f0000014747a810 */ /* 0x000fe20007ffe0ff */
[----:B------:R-:W-:Y:S01]  /*a4dc0*/  ISETP.GE.U32.AND P2, PT, R72, 0x7f000001, PT ;  /* 0x7f0000014800780c */ /* 0x000fe20003f46070 */
[----:B------:R-:W-:-:S03]  /*a4dd0*/  IMAD R77, R58, 0x7effffff, RZ ;  /* 0x7effffff3a4d7824 */ /* 0x000fc600078e02ff */
[----:B---3--:R-:W-:-:S04]  /*a4de0*/  IMAD.WIDE.U32 R64, R129, R71, RZ ;  /* 0x0000004781407225 */ /* 0x008fc800078e00ff */
[----:B----4-:R-:W-:-:S04]  /*a4df0*/  IMAD.WIDE.U32 R62, R130, R71, RZ ;  /* 0x00000047823e7225 */ /* 0x010fc800078e00ff */
[----:B------:R-:W-:-:S04]  /*a4e00*/  IMAD.HI.U32 R77, R77, 0x7f000001, R58 ;  /* 0x7f0000014d4d7827 */ /* 0x000fc800078e003a */
[----:B------:R-:W-:Y:S01]  /*a4e10*/  IMAD R58, R64, 0x7effffff, RZ ;  /* 0x7effffff403a7824 */ /* 0x000fe200078e02ff */
[----:B------:R-:W-:Y:S02]  /*a4e20*/  @P0 IADD3 R68, PT, PT, R68, -0x7f000001, RZ ;  /* 0x80ffffff44440810 */ /* 0x000fe40007ffe0ff */
[----:B------:R-:W-:Y:S02]  /*a4e30*/  @P1 IADD3 R73, PT, PT, R73, -0x7f000001, RZ ;  /* 0x80ffffff49491810 */ /* 0x000fe40007ffe0ff */
[----:B------:R-:W-:Y:S01]  /*a4e40*/  @P2 IADD3 R72, PT, PT, R72, -0x7f000001, RZ ;  /* 0x80ffffff48482810 */ /* 0x000fe20007ffe0ff */
[----:B------:R-:W-:Y:S02]  /*a4e50*/  IMAD R125, R62, 0x7effffff, RZ ;  /* 0x7effffff3e7d7824 */ /* 0x000fe400078e02ff */
[----:B------:R-:W-:Y:S01]  /*a4e60*/  IMAD.HI.U32 R64, R58, 0x7f000001, R64 ;  /* 0x7f0000013a407827 */ /* 0x000fe200078e0040 */
[----:B------:R-:W-:-:S03]  /*a4e70*/  IADD3 R73, PT, PT, R120, R73, RZ ;  /* 0x0000004978497210 */ /* 0x000fc60007ffe0ff */
[----:B------:R-:W-:Y:S01]  /*a4e80*/  IMAD.HI.U32 R125, R125, 0x7f000001, R62 ;  /* 0x7f0000017d7d7827 */ /* 0x000fe200078e003e */
[----:B------:R-:W-:-:S03]  /*a4e90*/  IADD3 R72, PT, PT, R68, R72, RZ ;  /* 0x0000004844487210 */ /* 0x000fc60007ffe0ff */
[----:B------:R-:W-:-:S04]  /*a4ea0*/  IMAD.WIDE.U32 R58, R132, R71, RZ ;  /* 0x00000047843a7225 */ /* 0x000fc800078e00ff */
[----:B------:R-:W-:Y:S01]  /*a4eb0*/  IMAD.WIDE.U32 R62, R133, R71, RZ ;  /* 0x00000047853e7225 */ /* 0x000fe200078e00ff */
[----:B------:R-:W-:-:S03]  /*a4ec0*/  ISETP.GE.U32.AND P3, PT, R77, 0x7f000001, PT ;  /* 0x7f0000014d00780c */ /* 0x000fc60003f66070 */
[----:B------:R-:W-:Y:S01]  /*a4ed0*/  IMAD R65, R58, 0x7effffff, RZ ;  /* 0x7effffff3a417824 */ /* 0x000fe200078e02ff */
[----:B------:R-:W-:Y:S01]  /*a4ee0*/  ISETP.GE.U32.AND P2, PT, R73, 0x7f000001, PT ;  /* 0x7f0000014900780c */ /* 0x000fe20003f46070 */
[----:B------:R-:W-:Y:S01]  /*a4ef0*/  ISETP.GE.U32.AND P6, PT, R72, 0x7f000001, PT ;  /* 0x7f0000014800780c */ /* 0x000fe20003fc6070 */
[----:B------:R-:W-:Y:S01]  /*a4f00*/  ISETP.GE.U32.AND P4, PT, R125, 0x7f000001, PT ;  /* 0x7f0000017d00780c */ /* 0x000fe20003f86070 */
[----:B------:R-:W-:Y:S01]  /*a4f10*/  IMAD R71, R62, 0x7effffff, RZ ;  /* 0x7effffff3e477824 */ /* 0x000fe200078e02ff */
[----:B------:R-:W-:Y:S01]  /*a4f20*/  ISETP.GE.U32.AND P5, PT, R64, 0x7f000001, PT ;  /* 0x7f0000014000780c */ /* 0x000fe20003fa6070 */
[----:B------:R-:W-:-:S04]  /*a4f30*/  IMAD.HI.U32 R59, R65, 0x7f000001, R58 ;  /* 0x7f000001413b7827 */ /* 0x000fc800078e003a */
[----:B------:R-:W-:-:S04]  /*a4f40*/  IMAD.HI.U32 R62, R71, 0x7f000001, R62 ;  /* 0x7f000001473e7827 */ /* 0x000fc800078e003e */
[----:B------:R-:W-:Y:S01]  /*a4f50*/  IMAD R58, R28, 0x7effffff, RZ ;  /* 0x7effffff1c3a7824 */ /* 0x000fe200078e02ff */
[----:B------:R-:W-:Y:S01]  /*a4f60*/  ISETP.GE.U32.AND P0, PT, R59, 0x7f000001, PT ;  /* 0x7f0000013b00780c */ /* 0x000fe20003f06070 */
[----:B------:R-:W-:Y:S02]  /*a4f70*/  ISETP.GE.U32.AND P1, PT, R62, 0x7f000001, PT ;  /* 0x7f0000013e00780c */ /* 0x000fe40003f26070 */
[----:B------:R-:W-:Y:S01]  /*a4f80*/  IMAD.HI.U32 R28, R58, 0x7f000001, R28 ;  /* 0x7f0000013a1c7827 */ /* 0x000fe200078e001c */
[----:B------:R-:W-:Y:S02]  /*a4f90*/  @P3 IADD3 R77, PT, PT, R77, -0x7f000001, RZ ;  /* 0x80ffffff4d4d3810 */ /* 0x000fe40007ffe0ff */
[----:B------:R-:W-:Y:S02]  /*a4fa0*/  @P2 IADD3 R73, PT, PT, R73, -0x7f000001, RZ ;  /* 0x80ffffff49492810 */ /* 0x000fe40007ffe0ff */
[----:B------:R-:W-:Y:S02]  /*a4fb0*/  @P6 IADD3 R72, PT, PT, R72, -0x7f000001, RZ ;  /* 0x80ffffff48486810 */ /* 0x000fe40007ffe0ff */
[----:B------:R-:W-:-:S02]  /*a4fc0*/  @P4 IADD3 R125, PT, PT, R125, -0x7f000001, RZ ;  /* 0x80ffffff7d7d4810 */ /* 0x000fc40007ffe0ff */
[----:B------:R-:W-:Y:S01]  /*a4fd0*/  @P5 IADD3 R64, PT, PT, R64, -0x7f000001, RZ ;  /* 0x80ffffff40405810 */ /* 0x000fe20007ffe0ff */
[----:B------:R-:W-:Y:S01]  /*a4fe0*/  ISETP.GE.U32.AND P2, PT, R28, 0x7f000001, PT ;  /* 0x7f0000011c00780c */ /* 0x000fe20003f46070 */
[----:B------:R-:W-:Y:S02]  /*a4ff0*/  IADD3 R58, PT, PT, R120, R77, RZ ;  /* 0x0000004d783a7210 */ /* 0x000fe40007ffe0ff */
[----:B------:R-:W-:Y:S02]  /*a5000*/  IADD3 R72, PT, PT, R73, R72, RZ ;  /* 0x0000004849487210 */ /* 0x000fe40007ffe0ff */
[----:B------:R-:W-:Y:S02]  /*a5010*/  IADD3 R125, PT, PT, R125, R131, RZ ;  /* 0x000000837d7d7210 */ /* 0x000fe40007ffe0ff */
[----:B------:R-:W-:Y:S02]  /*a5020*/  IADD3 R64, PT, PT, R64, R121, RZ ;  /* 0x0000007940407210 */ /* 0x000fe40007ffe0ff */
[----:B------:R-:W-:-:S02]  /*a5030*/  @P0 IADD3 R59, PT, PT, R59, -0x7f000001, RZ ;  /* 0x80ffffff3b3b0810 */ /* 0x000fc40007ffe0ff */
[----:B------:R-:W-:Y:S01]  /*a5040*/  @P1 IADD3 R62, PT, PT, R62, -0x7f000001, RZ ;  /* 0x80ffffff3e3e1810 */ /* 0x000fe20007ffe0ff */
[----:B------:R-:W-:Y:S01]  /*a5050*/  ISETP.GE.U32.AND P0, PT, R58, 0x7f000001, PT ;  /* 0x7f0000013a00780c */ /* 0x000fe20003f06070 */
[----:B------:R-:W-:Y:S01]  /*a5060*/  ISETP.GE.U32.AND P5, PT, R72, 0x7f000001, PT ;  /* 0x7f0000014800780c */ /* 0x000fe20003fa6070 */
[----:B------:R-:W-:Y:S01]  /*a5070*/  ISETP.GE.U32.AND P1, PT, R125, 0x7f000001, PT ;  /* 0x7f0000017d00780c */ /* 0x000fe20003f26070 */
[----:B------:R-:W-:Y:S01]  /*a5080*/  ISETP.GE.U32.AND P3, PT, R64, 0x7f000001, PT ;  /* 0x7f0000014000780c */ /* 0x000fe20003f66070 */
[----:B------:R-:W-:Y:S02]  /*a5090*/  IADD3 R127, PT, PT, R59, R127, RZ ;  /* 0x0000007f3b7f7210 */ /* 0x000fe40007ffe0ff */
[----:B------:R-:W-:-:S03]  /*a50a0*/  @P2 IADD3 R28, PT, PT, R28, -0x7f000001, RZ ;  /* 0x80ffffff1c1c2810 */ /* 0x000fc60007ffe0ff */
[----:B------:R-:W-:Y:S01]  /*a50b0*/  ISETP.GE.U32.AND P2, PT, R127, 0x7f000001, PT ;  /* 0x7f0000017f00780c */ /* 0x000fe20003f46070 */
[----:B------:R0:W-:Y:S01]  /*a50c0*/  STL [R1+0x110], R125 ;  /* 0x0001107d01007387 */ /* 0x0001e20000100800 */
[----:B------:R-:W-:-:S03]  /*a50d0*/  IMAD R29, R30, 0x7effffff, RZ ;  /* 0x7effffff1e1d7824 */ /* 0x000fc600078e02ff */
[----:B------:R1:W-:Y:S01]  /*a50e0*/  STL [R1+0x114], R64 ;  /* 0x0001144001007387 */ /* 0x0003e20000100800 */
[----:B------:R-:W-:Y:S02]  /*a50f0*/  @P0 IADD3 R58, PT, PT, R58, -0x7f000001, RZ ;  /* 0x80ffffff3a3a0810 */ /* 0x000fe40007ffe0ff */
[----:B------:R-:W-:Y:S02]  /*a5100*/  @P5 IADD3 R72, PT, PT, R72, -0x7f000001, RZ ;  /* 0x80ffffff48485810 */ /* 0x000fe40007ffe0ff */
[----:B------:R-:W-:Y:S02]  /*a5110*/  IADD3 R62, PT, PT, R62, R122, RZ ;  /* 0x0000007a3e3e7210 */ /* 0x000fe40007ffe0ff */
[----:B------:R-:W-:Y:S02]  /*a5120*/  IADD3 R59, PT, PT, R120, R28, RZ ;  /* 0x0000001c783b7210 */ /* 0x000fe40007ffe0ff */
[----:B0-----:R-:W-:Y:S02]  /*a5130*/  @P1 IADD3 R125, PT, PT, R125, -0x7f000001, RZ ;  /* 0x80ffffff7d7d1810 */ /* 0x001fe40007ffe0ff */
[----:B-1----:R-:W-:Y:S01]  /*a5140*/  @P3 IADD3 R64, PT, PT, R64, -0x7f000001, RZ ;  /* 0x80ffffff40403810 */ /* 0x002fe20007ffe0ff */
[----:B------:R-:W-:Y:S01]  /*a5150*/  IMAD.HI.U32 R30, R29, 0x7f000001, R30 ;  /* 0x7f0000011d1e7827 */ /* 0x000fe200078e001e */
[----:B------:R-:W-:Y:S01]  /*a5160*/  IADD3 R28, PT, PT, R58, R72, RZ ;  /* 0x000000483a1c7210 */ /* 0x000fe20007ffe0ff */
[----:B------:R-:W-:Y:S04]  /*a5170*/  STL [R1+0x110], R125 ;  /* 0x0001107d01007387 */ /* 0x000fe80000100800 */
[----:B------:R-:W-:Y:S01]  /*a5180*/  STL [R1+0x114], R64 ;  /* 0x0001144001007387 */ /* 0x000fe20000100800 */
[----:B------:R-:W-:-:S03]  /*a5190*/  ISETP.GE.U32.AND P4, PT, R62, 0x7f000001, PT ;  /* 0x7f0000013e00780c */ /* 0x000fc60003f86070 */
[----:B------:R0:W-:Y:S01]  /*a51a0*/  STL [R1+0x118], R127 ;  /* 0x0001187f01007387 */ /* 0x0001e20000100800 */
[----:B------:R-:W-:Y:S01]  /*a51b0*/  ISETP.GE.U32.AND P1, PT, R30, 0x7f000001, PT ;  /* 0x7f0000011e00780c */ /* 0x000fe20003f26070 */
[----:B------:R-:W-:Y:S01]  /*a51c0*/  ISETP.GE.U32.AND P0, PT, R59, 0x7f000001, PT ;  /* 0x7f0000013b00780c */ /* 0x000fe20003f06070 */
[----:B0-----:R-:W-:Y:S01]  /*a51d0*/  @P2 IADD3 R127, PT, PT, R127, -0x7f000001, RZ ;  /* 0x80ffffff7f7f2810 */ /* 0x001fe20007ffe0ff */
[----:B------:R-:W-:Y:S01]  /*a51e0*/  ISETP.GE.U32.AND P2, PT, R28, 0x7f000001, PT ;  /* 0x7f0000011c00780c */ /* 0x000fe20003f46070 */
[----:B------:R-:W-:Y:S01]  /*a51f0*/  IMAD.WIDE.U32 R32, R33, UR19, RZ ;  /* 0x0000001321207c25 */ /* 0x000fe2000f8e00ff */
[----:B------:R0:W-:Y:S08]  /*a5200*/  STL [R1+0x11c], R62 ;  /* 0x00011c3e01007387 */ /* 0x0001f00000100800 */
[----:B------:R-:W-:-:S02]  /*a5210*/  @P1 IADD3 R30, PT, PT, R30, -0x7f000001, RZ ;  /* 0x80ffffff1e1e1810 */ /* 0x000fc40007ffe0ff */
[----:B------:R-:W-:Y:S01]  /*a5220*/  @P0 IADD3 R59, PT, PT, R59, -0x7f000001, RZ ;  /* 0x80ffffff3b3b0810 */ /* 0x000fe20007ffe0ff */
[----:B------:R-:W-:Y:S01]  /*a5230*/  IMAD R29, R32, 0x7effffff, RZ ;  /* 0x7effffff201d7824 */ /* 0x000fe200078e02ff */
[----:B------:R1:W-:Y:S01]  /*a5240*/  STL [R1+0x118], R127 ;  /* 0x0001187f01007387 */ /* 0x0003e20000100800 */
[----:B0-----:R-:W-:Y:S02]  /*a5250*/  @P4 IADD3 R62, PT, PT, R62, -0x7f000001, RZ ;  /* 0x80ffffff3e3e4810 */ /* 0x001fe40007ffe0ff */
[----:B------:R-:W-:Y:S01]  /*a5260*/  @P2 IADD3 R28, PT, PT, R28, -0x7f000001, RZ ;  /* 0x80ffffff1c1c2810 */ /* 0x000fe20007ffe0ff */
[----:B------:R-:W-:Y:S01]  /*a5270*/  IMAD.HI.U32 R32, R29, 0x7f000001, R32 ;  /* 0x7f0000011d207827 */ /* 0x000fe200078e0020 */
[----:B------:R-:W-:Y:S01]  /*a5280*/  IADD3 R77, PT, PT, R123, R123, RZ ;  /* 0x0000007b7b4d7210 */ /* 0x000fe20007ffe0ff */
[----:B-1----:R-:W2:Y:S04]  /*a5290*/  LDL.LU R127, [R1+0x1dc] ;  /* 0x0001dc00017f7983 */ /* 0x002ea80000300800 */
[----:B------:R0:W-:Y:S04]  /*a52a0*/  STL [R1+0x11c], R62 ;  /* 0x00011c3e01007387 */ /* 0x0001e80000100800 */
[----:B------:R-:W3:Y:S04]  /*a52b0*/  LD.E R125, desc[UR22][R12.64+0x16f0] ;  /* 0x0016f0160c7d7980 */ /* 0x000ee8000c101900 */
[----:B------:R-:W4:Y:S04]  /*a52c0*/  LD.E R122, desc[UR22][R12.64+0x16f4] ;  /* 0x0016f4160c7a7980 */ /* 0x000f28000c101900 */
[----:B------:R-:W2:Y:S04]  /*a52d0*/  LD.E R71, desc[UR22][R12.64+0x16f8] ;  /* 0x0016f8160c477980 */ /* 0x000ea8000c101900 */
[----:B------:R1:W2:Y:S01]  /*a52e0*/  LD.E R72, desc[UR22][R12.64+0x16fc] ;  /* 0x0016fc160c487980 */ /* 0x0002a2000c101900 */
[----:B------:R-:W-:-:S03]  /*a52f0*/  ISETP.GE.U32.AND P1, PT, R32, 0x7f000001, PT ;  /* 0x7f0000012000780c */ /* 0x000fc60003f26070 */
[----:B------:R-:W2:Y:S04]  /*a5300*/  LDL R121, [R1+0x110] ;  /* 0x0001100001797983 */ /* 0x000ea80000100800 */
[----:B------:R-:W2:Y:S04]  /*a5310*/  LDL R63, [R1+0x114] ;  /* 0x00011400013f7983 */ /* 0x000ea80000100800 */
[----:B------:R-:W2:Y:S04]  /*a5320*/  LDL R64, [R1+0x11c] ;  /* 0x00011c0001407983 */ /* 0x000ea80000100800 */
[----:B------:R-:W2:Y:S01]  /*a5330*/  LDL R65, [R1+0x118] ;  /* 0x0001180001417983 */ /* 0x000ea20000100800 */
[----:B0-----:R-:W-:-:S02]  /*a5340*/  IADD3 R62, PT, PT, R120, R30, RZ ;  /* 0x0000001e783e7210 */ /* 0x001fc40007ffe0ff */
[----:B-1----:R-:W-:-:S03]  /*a5350*/  IADD3 R12, PT, PT, R59, R28, RZ ;  /* 0x0000001c3b0c7210 */ /* 0x002fc60007ffe0ff */
[----:B------:R-:W-:Y:S02]  /*a5360*/  ISETP.GE.U32.AND P0, PT, R62, 0x7f000001, PT ;  /* 0x7f0000013e00780c */ /* 0x000fe40003f06070 */
[----:B------:R-:W-:Y:S01]  /*a5370*/  ISETP.GE.U32.AND P2, PT, R12, 0x7f000001, PT ;  /* 0x7f0000010c00780c */ /* 0x000fe20003f46070 */
[----:B------:R-:W-:Y:S01]  /*a5380*/  IMAD R13, R34, 0x7effffff, RZ ;  /* 0x7effffff220d7824 */ /* 0x000fe200078e02ff */
[----:B------:R-:W-:-:S03]  /*a5390*/  @P1 IADD3 R32, PT, PT, R32, -0x7f000001, RZ ;  /* 0x80ffffff20201810 */ /* 0x000fc60007ffe0ff */
[----:B------:R-:W-:-:S06]  /*a53a0*/  IMAD.HI.U32 R34, R13, 0x7f000001, R34 ;  /* 0x7f0000010d227827 */ /* 0x000fcc00078e0022 */
        /* <DEDUP_REMOVED lines=12> */
[----:B------:R-:W-:Y:S01]  /*a5470*/  ISETP.GE.U32.AND P0, PT, R120, 0x7f000001, PT ;  /* 0x7f0000017800780c */ /* 0x000fe20003f06070 */
[----:B------:R-:W2:Y:S01]  /*a5480*/  LDL.64 R12, [R1+0x100] ;  /* 0x00010000010c7983 */ /* 0x000ea20000100a00 */
        /* <DEDUP_REMOVED lines=36> */
[----:B------:R-:W-:Y:S01]  /*a56d0*/  @!P3 IADD3 R30, PT, PT, R30, 0x7f000001, RZ ;  /* 0x7f0000011e1eb810 */ /* 0x000fe20007ffe0ff */
[----:B------:R-:W-:-:S03]  /*a56e0*/  IMAD.WIDE.U32 R28, R75, UR10, RZ ;  /* 0x0000000a4b1c7c25 */ /* 0x000fc6000f8e00ff */
[----:B------:R-:W-:Y:S01]  /*a56f0*/  IADD3 R32, PT, PT, R56, R30, RZ ;  /* 0x0000001e38207210 */ /* 0x000fe20007ffe0ff */
[----:B------:R-:W-:-:S04]  /*a5700*/  IMAD R123, R28, 0x7effffff, RZ ;  /* 0x7effffff1c7b7824 */ /* 0x000fc800078e02ff */
[----:B------:R-:W-:Y:S02]  /*a5710*/  @P1 IADD3 R31, PT, PT, R31, -0x7f000001, RZ ;  /* 0x80ffffff1f1f1810 */ /* 0x000fe40007ffe0ff */
[----:B------:R-:W-:Y:S02]  /*a5720*/  @P0 IADD3 R74, PT, PT, R74, -0x7f000001, RZ ;  /* 0x80ffffff4a4a0810 */ /* 0x000fe40007ffe0ff */
[----:B------:R-:W-:Y:S01]  /*a5730*/  @P2 IADD3 R33, PT, PT, R33, -0x7f000001, RZ ;  /* 0x80ffffff21212810 */ /* 0x000fe20007ffe0ff */
[----:B------:R-:W-:Y:S01]  /*a5740*/  ISETP.GE.U32.AND P2, PT, R32, 0x7f000001, PT ;  /* 0x7f0000012000780c */ /* 0x000fe20003f46070 */
[----:B------:R-:W-:Y:S01]  /*a5750*/  IMAD.HI.U32 R123, R123, 0x7f000001, R28 ;  /* 0x7f0000017b7b7827 */ /* 0x000fe200078e001c */
[----:B------:R-:W-:Y:S02]  /*a5760*/  IADD3 R75, PT, PT, R34, R31, RZ ;  /* 0x0000001f224b7210 */ /* 0x000fe40007ffe0ff */
[----:B------:R-:W-:Y:S02]  /*a5770*/  IADD3 R33, PT, PT, R74, R33, RZ ;  /* 0x000000214a217210 */ /* 0x000fe40007ffe0ff */
[----:B------:R-:W-:Y:S01]  /*a5780*/  ISETP.GE.U32.AND P1, PT, R123, 0x7f000001, PT ;  /* 0x7f0000017b00780c */ /* 0x000fe20003f26070 */
[----:B------:R-:W-:-:S02]  /*a5790*/  ISETP.GE.U32.AND P0, PT, R75, 0x7f000001, PT ;  /* 0x7f0000014b00780c */ /* 0x000fc40003f06070 */
[----:B------:R-:W-:Y:S01]  /*a57a0*/  ISETP.GE.U32.AND P3, PT, R33, 0x7f000001, PT ;  /* 0x7f0000012100780c */ /* 0x000fe20003f66070 */
[----:B------:R-:W-:-:S03]  /*a57b0*/  IMAD.WIDE.U32 R28, R76, UR11, RZ ;  /* 0x0000000b4c1c7c25 */ /* 0x000fc6000f8e00ff */
        /* <DEDUP_REMOVED lines=42> */
[----:B------:R-:W-:Y:S01]  /*a5a60*/  @P2 IADD3 R124, PT, PT, R124, -0x7f000001, RZ ;  /* 0x80ffffff7c7c2810 */ /* 0x000fe20007ffe0ff */
[----:B------:R-:W-:-:S04]  /*a5a70*/  IMAD.WIDE.U32 R28, R68, UR14, RZ ;  /* 0x0000000e441c7c25 */ /* 0x000fc8000f8e00ff */
[----:B------:R-:W-:-:S03]  /*a5a80*/  IMAD R126, R28, 0x7effffff, RZ ;  /* 0x7effffff1c7e7824 */ /* 0x000fc600078e02ff */
[----:B------:R-:W-:-:S03]  /*a5a90*/  @P0 IADD3 R69, PT, PT, R69, -0x7f000001, RZ ;  /* 0x80ffffff45450810 */ /* 0x000fc60007ffe0ff */
        /* <DEDUP_REMOVED lines=8> */
[----:B------:R-:W-:-:S07]  /*a5b20*/  IMAD R73, R28, 0x7effffff, RZ ;  /* 0x7effffff1c497824 */ /* 0x000fce00078e02ff */
[----:B------:R-:W-:Y:S02]  /*a5b30*/  @P1 IADD3 R126, PT, PT, R126, -0x7f000001, RZ ;  /* 0x80ffffff7e7e1810 */ /* 0x000fe40007ffe0ff */
[----:B------:R-:W-:Y:S01]  /*a5b40*/  @P0 IADD3 R68, PT, PT, R68, -0x7f000001, RZ ;  /* 0x80ffffff44440810 */ /* 0x000fe20007ffe0ff */
[----:B------:R-:W-:-:S05]  /*a5b50*/  IMAD.HI.U32 R73, R73, 0x7f000001, R28 ;  /* 0x7f00000149497827 */ /* 0x000fca00078e001c */
[----:B------:R-:W-:-:S13]  /*a5b60*/  ISETP.GE.U32.AND P1, PT, R73, 0x7f000001, PT ;  /* 0x7f0000014900780c */ /* 0x000fda0003f26070 */
[----:B------:R-:W-:Y:S01]  /*a5b70*/  @P1 IADD3 R73, PT, PT, R73, -0x7f000001, RZ ;  /* 0x80ffffff49491810 */ /* 0x000fe20007ffe0ff */
[----:B--2---:R-:W-:Y:S01]  /*a5b80*/  ISETP.GE.U32.AND P2, PT, R124, R0, PT ;  /* 0x000000007c00720c */ /* 0x004fe20003f46070 */
[----:B------:R-:W-:-:S12]  /*a5b90*/  IADD3 R124, PT, PT, -R0, R124, RZ ;  /* 0x0000007c007c7210 */ /* 0x000fd80007ffe1ff */
[----:B------:R-:W-:Y:S01]  /*a5ba0*/  @!P2 IADD3 R124, PT, PT, R124, 0x7f000001, RZ ;  /* 0x7f0000017c7ca810 */ /* 0x000fe20007ffe0ff */
[----:B------:R-:W-:-:S04]  /*a5bb0*/  ISETP.GE.U32.AND P2, PT, R123, 0x7f000001, PT ;  /* 0x7f0000017b00780c */ /* 0x000fc80003f46070 */
[----:B---3--:R-:W-:-:S04]  /*a5bc0*/  IMAD.WIDE.U32 R30, R125, R124, RZ ;  /* 0x0000007c7d1e7225 */ /* 0x008fc800078e00ff */
[----:B----4-:R-:W-:-:S04]  /*a5bd0*/  IMAD.WIDE.U32 R32, R122, R124, RZ ;  /* 0x0000007c7a207225 */ /* 0x010fc800078e00ff */
[----:B------:R-:W-:Y:S02]  /*a5be0*/  IMAD R122, R30, 0x7effffff, RZ ;  /* 0x7effffff1e7a7824 */ /* 0x000fe400078e02ff */
[----:B------:R-:W-:Y:S02]  /*a5bf0*/  IMAD R125, R32, 0x7effffff, RZ ;  /* 0x7effffff207d7824 */ /* 0x000fe400078e02ff */
[----:B------:R-:W-:-:S04]  /*a5c00*/  IMAD.HI.U32 R122, R122, 0x7f000001, R30 ;  /* 0x7f0000017a7a7827 */ /* 0x000fc800078e001e */
[----:B------:R-:W-:-:S04]  /*a5c10*/  IMAD.WIDE.U32 R30, R72, R124, RZ ;  /* 0x0000007c481e7225 */ /* 0x000fc800078e00ff */
[----:B------:R-:W-:Y:S01]  /*a5c20*/  IMAD.HI.U32 R32, R125, 0x7f000001, R32 ;  /* 0x7f0000017d207827 */ /* 0x000fe200078e0020 */
[----:B------:R-:W-:-:S03]  /*a5c30*/  @P2 IADD3 R123, PT, PT, R123, -0x7f000001, RZ ;  /* 0x80ffffff7b7b2810 */ /* 0x000fc60007ffe0ff */
[----:B------:R-:W-:Y:S01]  /*a5c40*/  IMAD R33, R30, 0x7effffff, RZ ;  /* 0x7effffff1e217824 */ /* 0x000fe200078e02ff */
[----:B------:R-:W-:-:S03]  /*a5c50*/  ISETP.GE.U32.AND P2, PT, R122, 0x7f000001, PT ;  /* 0x7f0000017a00780c */ /* 0x000fc60003f46070 */
[----:B------:R-:W-:Y:S01]  /*a5c60*/  IMAD.HI.U32 R30, R33, 0x7f000001, R30 ;  /* 0x7f000001211e7827 */ /* 0x000fe200078e001e */
[----:B------:R-:W-:Y:S02]  /*a5c70*/  IADD3 R33, PT, PT, R34, R126, RZ ;  /* 0x0000007e22217210 */ /* 0x000fe40007ffe0ff */
[----:B------:R-:W-:Y:S01]  /*a5c80*/  IADD3 R123, PT, PT, R68, R123, RZ ;  /* 0x0000007b447b7210 */ /* 0x000fe20007ffe0ff */
[----:B------:R-:W-:Y:S01]  /*a5c90*/  ISETP.GE.U32.AND P3, PT, R32, 0x7f000001, PT ;  /* 0x7f0000012000780c */ /* 0x000fe20003f66070 */
[----:B------:R-:W-:Y:S01]  /*a5ca0*/  IMAD.WIDE.U32 R28, R71, R124, RZ ;  /* 0x0000007c471c7225 */ /* 0x000fe200078e00ff */
[----:B------:R-:W-:Y:S02]  /*a5cb0*/  ISETP.GE.U32.AND P0, PT, R33, 0x7f000001, PT ;  /* 0x7f0000012100780c */ /* 0x000fe40003f06070 */
[----:B------:R-:W-:Y:S01]  /*a5cc0*/  ISETP.GE.U32.AND P6, PT, R123, 0x7f000001, PT ;  /* 0x7f0000017b00780c */ /* 0x000fe20003fc6070 */
[----:B------:R-:W-:Y:S01]  /*a5cd0*/  IMAD R71, R28, 0x7effffff, RZ ;  /* 0x7effffff1c477824 */ /* 0x000fe200078e02ff */
[----:B------:R-:W-:Y:S01]  /*a5ce0*/  ISETP.GE.U32.AND P5, PT, R30, 0x7f000001, PT ;  /* 0x7f0000011e00780c */ /* 0x000fe20003fa6070 */
[----:B------:R-:W-:-:S02]  /*a5cf0*/  @P2 IADD3 R122, PT, PT, R122, -0x7f000001, RZ ;  /* 0x80ffffff7a7a2810 */ /* 0x000fc40007ffe0ff */
[----:B------:R-:W-:-:S04]  /*a5d00*/  IMAD.HI.U32 R71, R71, 0x7f000001, R28 ;  /* 0x7f00000147477827 */ /* 0x000fc800078e001c */
[----:B------:R-:W-:Y:S01]  /*a5d10*/  IMAD.WIDE.U32 R28, R58, UR16, RZ ;  /* 0x000000103a1c7c25 */ /* 0x000fe2000f8e00ff */
[----:B------:R-:W-:Y:S02]  /*a5d20*/  IADD3 R121, PT, PT, R122, R121, RZ ;  /* 0x000000797a797210 */ /* 0x000fe40007ffe0ff */
[----:B------:R-:W-:Y:S01]  /*a5d30*/  @P3 IADD3 R32, PT, PT, R32, -0x7f000001, RZ ;  /* 0x80ffffff20203810 */ /* 0x000fe20007ffe0ff */
[----:B------:R-:W-:Y:S01]  /*a5d40*/  IMAD R58, R28, 0x7effffff, RZ ;  /* 0x7effffff1c3a7824 */ /* 0x000fe200078e02ff */
[----:B------:R-:W-:Y:S02]  /*a5d50*/  @P0 IADD3 R33, PT, PT, R33, -0x7f000001, RZ ;  /* 0x80ffffff21210810 */ /* 0x000fe40007ffe0ff */
[----:B------:R-:W-:Y:S02]  /*a5d60*/  @P6 IADD3 R123, PT, PT, R123, -0x7f000001, RZ ;  /* 0x80ffffff7b7b6810 */ /* 0x000fe40007ffe0ff */
[----:B------:R-:W-:Y:S01]  /*a5d70*/  IADD3 R32, PT, PT, R32, R63, RZ ;  /* 0x0000003f20207210 */ /* 0x000fe20007ffe0ff */
[----:B------:R-:W-:Y:S01]  /*a5d80*/  IMAD.HI.U32 R58, R58, 0x7f000001, R28 ;  /* 0x7f0000013a3a7827 */ /* 0x000fe200078e001c */
[----:B------:R-:W-:Y:S01]  /*a5d90*/  ISETP.GE.U32.AND P2, PT, R121, 0x7f000001, PT ;  /* 0x7f0000017900780c */ /* 0x000fe20003f46070 */
[----:B------:R-:W-:-:S02]  /*a5da0*/  IADD3 R63, PT, PT, R34, R73, RZ ;  /* 0x00000049223f7210 */ /* 0x000fc40007ffe0ff */
[----:B------:R-:W-:Y:S01]  /*a5db0*/  IADD3 R123, PT, PT, R33, R123, RZ ;  /* 0x0000007b217b7210 */ /* 0x000fe20007ffe0ff */
[----:B------:R-:W-:Y:S01]  /*a5dc0*/  ISETP.GE.U32.AND P4, PT, R71, 0x7f000001, PT ;  /* 0x7f0000014700780c */ /* 0x000fe20003f86070 */
[----:B------:R-:W-:Y:S01]  /*a5dd0*/  @P5 IADD3 R30, PT, PT, R30, -0x7f000001, RZ ;  /* 0x80ffffff1e1e5810 */ /* 0x000fe20007ffe0ff */
[----:B------:R-:W-:Y:S01]  /*a5de0*/  ISETP.GE.U32.AND P1, PT, R58, 0x7f000001, PT ;  /* 0x7f0000013a00780c */ /* 0x000fe20003f26070 */
[----:B------:R-:W-:Y:S01]  /*a5df0*/  ISETP.GE.U32.AND P0, PT, R63, 0x7f000001, PT ;  /* 0x7f0000013f00780c */ /* 0x000fe20003f06070 */
[----:B------:R-:W-:Y:S01]  /*a5e00*/  ISETP.GE.U32.AND P5, PT, R123, 0x7f000001, PT ;  /* 0x7f0000017b00780c */ /* 0x000fe20003fa6070 */
[----:B------:R-:W-:Y:S01]  /*a5e10*/  IADD3 R64, PT, PT, R30, R64, RZ ;  /* 0x000000401e407210 */ /* 0x000fe20007ffe0ff */
[----:B------:R0:W-:Y:S01]  /*a5e20*/  STL [R1+0x110], R121 ;  /* 0x0001107901007387 */ /* 0x0001e20000100800 */
[----:B------:R-:W-:-:S06]  /*a5e30*/  IMAD.WIDE.U32 R28, R59, UR17, RZ ;  /* 0x000000113b1c7c25 */ /* 0x000fcc000f8e00ff */
[----:B------:R-:W-:Y:S02]  /*a5e40*/  @P4 IADD3 R71, PT, PT, R71, -0x7f000001, RZ ;  /* 0x80ffffff47474810 */ /* 0x000fe40007ffe0ff */
[----:B0-----:R-:W-:Y:S01]  /*a5e50*/  @P2 IADD3 R121, PT, PT, R121, -0x7f000001, RZ ;  /* 0x80ffffff79792810 */ /* 0x001fe20007ffe0ff */
[----:B------:R-:W-:Y:S01]  /*a5e60*/  ISETP.GE.U32.AND P2, PT, R64, 0x7f000001, PT ;  /* 0x7f0000014000780c */ /* 0x000fe20003f46070 */
[----:B------:R-:W-:Y:S02]  /*a5e70*/  @P1 IADD3 R58, PT, PT, R58, -0x7f000001, RZ ;  /* 0x80ffffff3a3a1810 */ /* 0x000fe40007ffe0ff */
[----:B------:R-:W-:Y:S02]  /*a5e80*/  @P0 IADD3 R63, PT, PT, R63, -0x7f000001, RZ ;  /* 0x80ffffff3f3f0810 */ /* 0x000fe40007ffe0ff */
[----:B------:R-:W-:Y:S01]  /*a5e90*/  @P5 IADD3 R123, PT, PT, R123, -0x7f000001, RZ ;  /* 0x80ffffff7b7b5810 */ /* 0x000fe20007ffe0ff */
[----:B------:R-:W-:Y:S01]  /*a5ea0*/  IMAD R59, R28, 0x7effffff, RZ ;  /* 0x7effffff1c3b7824 */ /* 0x000fe200078e02ff */
[----:B------:R-:W-:Y:S01]  /*a5eb0*/  IADD3 R65, PT, PT, R71, R65, RZ ;  /* 0x0000004147417210 */ /* 0x000fe20007ffe0ff */
[----:B------:R-:W-:Y:S01]  /*a5ec0*/  STL [R1+0x110], R121 ;  /* 0x0001107901007387 */ /* 0x000fe20000100800 */
[----:B------:R-:W-:Y:S01]  /*a5ed0*/  IADD3 R58, PT, PT, R34, R58, RZ ;  /* 0x0000003a223a7210 */ /* 0x000fe20007ffe0ff */
[----:B------:R-:W-:Y:S01]  /*a5ee0*/  IMAD.HI.U32 R59, R59, 0x7f000001, R28 ;  /* 0x7f0000013b3b7827 */ /* 0x000fe200078e001c */
[----:B------:R-:W-:Y:S01]  /*a5ef0*/  IADD3 R30, PT, PT, R63, R123, RZ ;  /* 0x0000007b3f1e7210 */ /* 0x000fe20007ffe0ff */
[----:B------:R-:W-:Y:S04]  /*a5f00*/  STL [R1+0x114], R32 ;  /* 0x0001142001007387 */ /* 0x000fe80000100800 */
[----:B------:R-:W-:Y:S04]  /*a5f10*/  STL [R1+0x118], R65 ;  /* 0x0001184101007387 */ /* 0x000fe80000100800 */
[----:B------:R0:W-:Y:S01]  /*a5f20*/  STL [R1+0x11c], R64 ;  /* 0x00011c4001007387 */ /* 0x0001e20000100800 */
[----:B------:R-:W-:Y:S01]  /*a5f30*/  ISETP.GE.U32.AND P1, PT, R59, 0x7f000001, PT ;  /* 0x7f0000013b00780c */ /* 0x000fe20003f26070 */
[----:B------:R-:W-:Y:S01]  /*a5f40*/  ISETP.GE.U32.AND P0, PT, R58, 0x7f000001, PT ;  /* 0x7f0000013a00780c */ /* 0x000fe20003f06070 */
[----:B0-----:R-:W-:Y:S01]  /*a5f50*/  @P2 IADD3 R64, PT, PT, R64, -0x7f000001, RZ ;  /* 0x80ffffff40402810 */ /* 0x001fe20007ffe0ff */
[----:B------:R-:W-:Y:S01]  /*a5f60*/  ISETP.GE.U32.AND P2, PT, R30, 0x7f000001, PT ;  /* 0x7f0000011e00780c */ /* 0x000fe20003f46070 */
[----:B------:R-:W-:Y:S01]  /*a5f70*/  IMAD.WIDE.U32 R28, R62, UR18, RZ ;  /* 0x000000123e1c7c25 */ /* 0x000fe2000f8e00ff */
[----:B------:R-:W-:Y:S01]  /*a5f80*/  ISETP.GE.U32.AND P3, PT, R32, 0x7f000001, PT ;  /* 0x7f0000012000780c */ /* 0x000fe20003f66070 */
[----:B------:R-:W-:-:S07]  /*a5f90*/  ISETP.GE.U32.AND P4, PT, R65, 0x7f000001, PT ;  /* 0x7f0000014100780c */ /* 0x000fce0003f86070 */
[----:B------:R-:W-:Y:S01]  /*a5fa0*/  @P1 IADD3 R59, PT, PT, R59, -0x7f000001, RZ ;  /* 0x80ffffff3b3b1810 */ /* 0x000fe20007ffe0ff */
[----:B------:R-:W-:Y:S01]  /*a5fb0*/  IMAD R31, R28, 0x7effffff, RZ ;  /* 0x7effffff1c1f7824 */ /* 0x000fe200078e02ff */
[----:B------:R-:W-:-:S03]  /*a5fc0*/  @P0 IADD3 R58, PT, PT, R58, -0x7f000001, RZ ;  /* 0x80ffffff3a3a0810 */ /* 0x000fc60007ffe0ff */
[----:B------:R-:W-:Y:S01]  /*a5fd0*/  IMAD.HI.U32 R28, R31, 0x7f000001, R28 ;  /* 0x7f0000011f1c7827 */ /* 0x000fe200078e001c */
[----:B------:R-:W-:Y:S02]  /*a5fe0*/  @P2 IADD3 R30, PT, PT, R30, -0x7f000001, RZ ;  /* 0x80ffffff1e1e2810 */ /* 0x000fe40007ffe0ff */
[----:B------:R-:W-:Y:S02]  /*a5ff0*/  IADD3 R59, PT, PT, R34, R59, RZ ;  /* 0x0000003b223b7210 */ /* 0x000fe40007ffe0ff */
[----:B------:R-:W-:Y:S01]  /*a6000*/  IADD3 R30, PT, PT, R58, R30, RZ ;  /* 0x0000001e3a1e7210 */ /* 0x000fe20007ffe0ff */
[----:B------:R-:W-:Y:S02]  /*a6010*/  ISETP.GE.U32.AND P1, PT, R28, 0x7f000001, PT ;  /* 0x7f0000011c00780c */ /* 0x000fe40003f26070 */
[----:B------:R-:W-:Y:S01]  /*a6020*/  ISETP.GE.U32.AND P0, PT, R59, 0x7f000001, PT ;  /* 0x7f0000013b00780c */ /* 0x000fe20003f06070 */
[----:B------:R-:W-:Y:S01]  /*a6030*/  @P3 IADD3 R32, PT, PT, R32, -0x7f000001, RZ ;  /* 0x80ffffff20203810 */ /* 0x000fe20007ffe0ff */
[----:B------:R-:W-:Y:S01]  /*a6040*/  ISETP.GE.U32.AND P2, PT, R30, 0x7f000001, PT ;  /* 0x7f0000011e00780c */ /* 0x000fe20003f46070 */
[----:B------:R-:W-:-:S03]  /*a6050*/  @P4 IADD3 R65, PT, PT, R65, -0x7f000001, RZ ;  /* 0x80ffffff41414810 */ /* 0x000fc60007ffe0ff */
[----:B------:R0:W-:Y:S04]  /*a6060*/  STL [R1+0x114], R32 ;  /* 0x0001142001007387 */ /* 0x0001e80000100800 */
[----:B------:R-:W-:Y:S04]  /*a6070*/  STL [R1+0x118], R65 ;  /* 0x0001184101007387 */ /* 0x000fe80000100800 */
[----:B------:R1:W-:Y:S04]  /*a6080*/  STL [R1+0x11c], R64 ;  /* 0x00011c4001007387 */ /* 0x0003e80000100800 */
[----:B------:R-:W2:Y:S04]  /*a6090*/  LD.E R124, desc[UR22][R12.64+0x1700] ;  /* 0x001700160c7c7980 */ /* 0x000ea8000c101900 */
[----:B------:R-:W3:Y:S04]  /*a60a0*/  LD.E R122, desc[UR22][R12.64+0x1708] ;  /* 0x001708160c7a7980 */ /* 0x000ee8000c101900 */
[----:B------:R-:W4:Y:S01]  /*a60b0*/  LD.E R123, desc[UR22][R12.64+0x170c] ;  /* 0x00170c160c7b7980 */ /* 0x000f22000c101900 */
[----:B------:R-:W-:-:S02]  /*a60c0*/  @P1 IADD3 R28, PT, PT, R28, -0x7f000001, RZ ;  /* 0x80ffffff1c1c1810 */ /* 0x000fc40007ffe0ff */
[----:B------:R-:W-:Y:S01]  /*a60d0*/  @P0 IADD3 R59, PT, PT, R59, -0x7f000001, RZ ;  /* 0x80ffffff3b3b0810 */ /* 0x000fe20007ffe0ff */
[----:B------:R-:W2:Y:S04]  /*a60e0*/  LDL R121, [R1+0x110] ;  /* 0x0001100001797983 */ /* 0x000ea80000100800 */
[----:B0-----:R0:W2:Y:S01]  /*a60f0*/  LD.E R32, desc[UR22][R12.64+0x1704] ;  /* 0x001704160c207980 */ /* 0x0010a2000c101900 */
[----:B------:R-:W-:-:S03]  /*a6100*/  @P2 IADD3 R30, PT, PT, R30, -0x7f000001, RZ ;  /* 0x80ffffff1e1e2810 */ /* 0x000fc60007ffe0ff */
[----:B------:R-:W2:Y:S04]  /*a6110*/  LDL R71, [R1+0x114] ;  /* 0x0001140001477983 */ /* 0x000ea80000100800 */
[----:B-1----:R-:W2:Y:S04]  /*a6120*/  LDL R64, [R1+0x118] ;  /* 0x0001180001407983 */ /* 0x002ea80000100800 */
[----:B------:R-:W2:Y:S01]  /*a6130*/  LDL R65, [R1+0x11c] ;  /* 0x00011c0001417983 */ /* 0x000ea20000100800 */
[----:B0-----:R-:W-:Y:S01]  /*a6140*/  IMAD.WIDE.U32 R12, R35, UR19, RZ ;  /* 0x00000013230c7c25 */ /* 0x001fe2000f8e00ff */
[----:B------:R-:W-:-:S03]  /*a6150*/  IADD3 R35, PT, PT, R34, R28, RZ ;  /* 0x0000001c22237210 */ /* 0x000fc60007ffe0ff */
        /* <DEDUP_REMOVED lines=118> */
[----:B------:R-:W-:-:S11]  /*a68c0*/  IMAD.WIDE.U32 R28, R33, UR14, RZ ;  /* 0x0000000e211c7c25 */ /* 0x000fd6000f8e00ff */
        /* <DEDUP_REMOVED lines=8> */
[----:B------:R-:W-:-:S04]  /*a6950*/  ISETP.GE.U32.AND P2, PT, R120, 0x7f000001, PT ;  /* 0x7f0000017800780c */ /* 0x000fc80003f46070 */
[----:B------:R-:W-:-:S04]  /*a6960*/  IMAD.WIDE.U32 R30, R124, R77, RZ ;  /* 0x0000004d7c1e7225 */ /* 0x000fc800078e00ff */
[----:B------:R-:W-:-:S04]  /*a6970*/  IMAD.WIDE.U32 R32, R32, R77, RZ ;  /* 0x0000004d20207225 */ /* 0x000fc800078e00ff */
[----:B------:R-:W-:Y:S02]  /*a6980*/  IMAD R125, R30, 0x7effffff, RZ ;  /* 0x7effffff1e7d7824 */ /* 0x000fe400078e02ff */
[----:B------:R-:W-:Y:S02]  /*a6990*/  IMAD R124, R28, 0x7effffff, RZ ;  /* 0x7effffff1c7c7824 */ /* 0x000fe400078e02ff */
[----:B------:R-:W-:Y:S01]  /*a69a0*/  IMAD.HI.U32 R125, R125, 0x7f000001, R30 ;  /* 0x7f0000017d7d7827 */ /* 0x000fe200078e001e */
[----:B------:R-:W-:-:S03]  /*a69b0*/  @P2 IADD3 R120, PT, PT, R120, -0x7f000001, RZ ;  /* 0x80ffffff78782810 */ /* 0x000fc60007ffe0ff */
[----:B------:R-:W-:Y:S02]  /*a69c0*/  IMAD R126, R32, 0x7effffff, RZ ;  /* 0x7effffff207e7824 */ /* 0x000fe400078e02ff */
[----:B------:R-:W-:Y:S01]  /*a69d0*/  IMAD.HI.U32 R124, R124, 0x7f000001, R28 ;  /* 0x7f0000017c7c7827 */ /* 0x000fe200078e001c */
[----:B------:R-:W-:-:S03]  /*a69e0*/  ISETP.GE.U32.AND P2, PT, R125, 0x7f000001, PT ;  /* 0x7f0000017d00780c */ /* 0x000fc60003f46070 */
[----:B---3--:R-:W-:Y:S01]  /*a69f0*/  IMAD.WIDE.U32 R30, R122, R77, RZ ;  /* 0x0000004d7a1e7225 */ /* 0x008fe200078e00ff */
[----:B------:R-:W-:-:S03]  /*a6a00*/  IADD3 R120, PT, PT, R68, R120, RZ ;  /* 0x0000007844787210 */ /* 0x000fc60007ffe0ff */
[----:B------:R-:W-:-:S04]  /*a6a10*/  IMAD.HI.U32 R126, R126, 0x7f000001, R32 ;  /* 0x7f0000017e7e7827 */ /* 0x000fc800078e0020 */
[----:B----4-:R-:W-:Y:S01]  /*a6a20*/  IMAD.WIDE.U32 R32, R123, R77, RZ ;  /* 0x0000004d7b207225 */ /* 0x010fe200078e00ff */
[----:B------:R-:W-:-:S03]  /*a6a30*/  ISETP.GE.U32.AND P0, PT, R124, 0x7f000001, PT ;  /* 0x7f0000017c00780c */ /* 0x000fc60003f06070 */
[----:B------:R-:W-:Y:S01]  /*a6a40*/  IMAD R77, R30, 0x7effffff, RZ ;  /* 0x7effffff1e4d7824 */ /* 0x000fe200078e02ff */
[----:B------:R-:W-:Y:S01]  /*a6a50*/  ISETP.GE.U32.AND P5, PT, R120, 0x7f000001, PT ;  /* 0x7f0000017800780c */ /* 0x000fe20003fa6070 */
[----:B------:R-:W-:Y:S01]  /*a6a60*/  ISETP.GE.U32.AND P3, PT, R126, 0x7f000001, PT ;  /* 0x7f0000017e00780c */ /* 0x000fe20003f66070 */
[----:B------:R-:W-:-:S04]  /*a6a70*/  IMAD.WIDE.U32 R28, R63, UR15, RZ ;  /* 0x0000000f3f1c7c25 */ /* 0x000fc8000f8e00ff */
[----:B------:R-:W-:Y:S02]  /*a6a80*/  IMAD R63, R32, 0x7effffff, RZ ;  /* 0x7effffff203f7824 */ /* 0x000fe400078e02ff */
[----:B------:R-:W-:-:S04]  /*a6a90*/  IMAD.HI.U32 R30, R77, 0x7f000001, R30 ;  /* 0x7f0000014d1e7827 */ /* 0x000fc800078e001e */
[----:B------:R-:W-:Y:S01]  /*a6aa0*/  IMAD.HI.U32 R32, R63, 0x7f000001, R32 ;  /* 0x7f0000013f207827 */ /* 0x000fe200078e0020 */
[----:B------:R-:W-:-:S03]  /*a6ab0*/  @P2 IADD3 R125, PT, PT, R125, -0x7f000001, RZ ;  /* 0x80ffffff7d7d2810 */ /* 0x000fc60007ffe0ff */
[----:B------:R-:W-:Y:S01]  /*a6ac0*/  IMAD R63, R28, 0x7effffff, RZ ;  /* 0x7effffff1c3f7824 */ /* 0x000fe200078e02ff */
[----:B------:R-:W-:-:S03]  /*a6ad0*/  ISETP.GE.U32.AND P2, PT, R30, 0x7f000001, PT ;  /* 0x7f0000011e00780c */ /* 0x000fc60003f46070 */
[----:B------:R-:W-:Y:S01]  /*a6ae0*/  IMAD.HI.U32 R63, R63, 0x7f000001, R28 ;  /* 0x7f0000013f3f7827 */ /* 0x000fe200078e001c */
[----:B------:R-:W-:Y:S02]  /*a6af0*/  @P0 IADD3 R124, PT, PT, R124, -0x7f000001, RZ ;  /* 0x80ffffff7c7c0810 */ /* 0x000fe40007ffe0ff */
[----:B------:R-:W-:Y:S02]  /*a6b00*/  @P5 IADD3 R120, PT, PT, R120, -0x7f000001, RZ ;  /* 0x80ffffff78785810 */ /* 0x000fe40007ffe0ff */
[----:B------:R-:W-:Y:S01]  /*a6b10*/  @P3 IADD3 R126, PT, PT, R126, -0x7f000001, RZ ;  /* 0x80ffffff7e7e3810 */ /* 0x000fe20007ffe0ff */
[----:B------:R-:W-:Y:S01]  /*a6b20*/  IMAD.WIDE.U32 R28, R58, UR16, RZ ;  /* 0x000000103a1c7c25 */ /* 0x000fe2000f8e00ff */
[----:B------:R-:W-:Y:S01]  /*a6b30*/  ISETP.GE.U32.AND P1, PT, R63, 0x7f000001, PT ;  /* 0x7f0000013f00780c */ /* 0x000fe20003f26070 */
[----:B------:R-:W-:Y:S02]  /*a6b40*/  IADD3 R58, PT, PT, R72, R124, RZ ;  /* 0x0000007c483a7210 */ /* 0x000fe40007ffe0ff */
[----:B------:R-:W-:-:S02]  /*a6b50*/  IADD3 R120, PT, PT, R76, R120, RZ ;  /* 0x000000784c787210 */ /* 0x000fc40007ffe0ff */
[----:B------:R-:W-:Y:S02]  /*a6b60*/  IADD3 R121, PT, PT, R125, R121, RZ ;  /* 0x000000797d797210 */ /* 0x000fe40007ffe0ff */
[----:B------:R-:W-:Y:S02]  /*a6b70*/  IADD3 R71, PT, PT, R126, R71, RZ ;  /* 0x000000477e477210 */ /* 0x000fe40007ffe0ff */
[----:B------:R-:W-:Y:S01]  /*a6b80*/  @P2 IADD3 R30, PT, PT, R30, -0x7f000001, RZ ;  /* 0x80ffffff1e1e2810 */ /* 0x000fe20007ffe0ff */
[----:B------:R-:W-:Y:S01]  /*a6b90*/  ISETP.GE.U32.AND P0, PT, R58, 0x7f000001, PT ;  /* 0x7f0000013a00780c */ /* 0x000fe20003f06070 */
[----:B------:R-:W-:Y:S01]  /*a6ba0*/  ISETP.GE.U32.AND P5, PT, R120, 0x7f000001, PT ;  /* 0x7f0000017800780c */ /* 0x000fe20003fa6070 */
[----:B------:R-:W-:Y:S01]  /*a6bb0*/  ISETP.GE.U32.AND P2, PT, R121, 0x7f000001, PT ;  /* 0x7f0000017900780c */ /* 0x000fe20003f46070 */
[----:B------:R-:W-:Y:S01]  /*a6bc0*/  ISETP.GE.U32.AND P3, PT, R71, 0x7f000001, PT ;  /* 0x7f0000014700780c */ /* 0x000fe20003f66070 */
[----:B------:R-:W-:Y:S02]  /*a6bd0*/  IADD3 R30, PT, PT, R30, R64, RZ ;  /* 0x000000401e1e7210 */ /* 0x000fe40007ffe0ff */
[----:B------:R-:W-:Y:S01]  /*a6be0*/  @P1 IADD3 R63, PT, PT, R63, -0x7f000001, RZ ;  /* 0x80ffffff3f3f1810 */ /* 0x000fe20007ffe0ff */
[----:B------:R-:W-:-:S02]  /*a6bf0*/  ISETP.GE.U32.AND P4, PT, R32, 0x7f000001, PT ;  /* 0x7f0000012000780c */ /* 0x000fc40003f86070 */
[----:B------:R-:W-:Y:S01]  /*a6c00*/  ISETP.GE.U32.AND P1, PT, R30, 0x7f000001, PT ;  /* 0x7f0000011e00780c */ /* 0x000fe20003f26070 */
[----:B------:R0:W-:Y:S01]  /*a6c10*/  STL [R1+0x110], R121 ;  /* 0x0001107901007387 */ /* 0x0001e20000100800 */
[----:B------:R-:W-:-:S03]  /*a6c20*/  IMAD R77, R28, 0x7effffff, RZ ;  /* 0x7effffff1c4d7824 */ /* 0x000fc600078e02ff */
[----:B------:R1:W-:Y:S01]  /*a6c30*/  STL [R1+0x114], R71 ;  /* 0x0001144701007387 */ /* 0x0003e20000100800 */
[----:B------:R-:W-:Y:S02]  /*a6c40*/  @P0 IADD3 R58, PT, PT, R58, -0x7f000001, RZ ;  /* 0x80ffffff3a3a0810 */ /* 0x000fe40007ffe0ff */
[----:B------:R-:W-:Y:S01]  /*a6c50*/  @P5 IADD3 R120, PT, PT, R120, -0x7f000001, RZ ;  /* 0x80ffffff78785810 */ /* 0x000fe20007ffe0ff */
[----:B------:R-:W-:Y:S01]  /*a6c60*/  IMAD.HI.U32 R77, R77, 0x7f000001, R28 ;  /* 0x7f0000014d4d7827 */ /* 0x000fe200078e001c */
[----:B------:R-:W-:Y:S02]  /*a6c70*/  IADD3 R63, PT, PT, R72, R63, RZ ;  /* 0x0000003f483f7210 */ /* 0x000fe40007ffe0ff */
[----:B0-----:R-:W-:Y:S02]  /*a6c80*/  @P2 IADD3 R121, PT, PT, R121, -0x7f000001, RZ ;  /* 0x80ffffff79792810 */ /* 0x001fe40007ffe0ff */
[----:B-1----:R-:W-:Y:S02]  /*a6c90*/  @P3 IADD3 R71, PT, PT, R71, -0x7f000001, RZ ;  /* 0x80ffffff47473810 */ /* 0x002fe40007ffe0ff */
[----:B------:R-:W-:Y:S01]  /*a6ca0*/  IADD3 R120, PT, PT, R58, R120, RZ ;  /* 0x000000783a787210 */ /* 0x000fe20007ffe0ff */
[----:B------:R-:W-:Y:S04]  /*a6cb0*/  STL [R1+0x110], R121 ;  /* 0x0001107901007387 */ /* 0x000fe80000100800 */
[----:B------:R-:W-:Y:S04]  /*a6cc0*/  STL [R1+0x114], R71 ;  /* 0x0001144701007387 */ /* 0x000fe80000100800 */
[----:B------:R0:W-:Y:S01]  /*a6cd0*/  STL [R1+0x118], R30 ;  /* 0x0001181e01007387 */ /* 0x0001e20000100800 */
[----:B------:R-:W-:Y:S01]  /*a6ce0*/  ISETP.GE.U32.AND P0, PT, R63, 0x7f000001, PT ;  /* 0x7f0000013f00780c */ /* 0x000fe20003f06070 */
[----:B------:R-:W-:Y:S01]  /*a6cf0*/  ISETP.GE.U32.AND P2, PT, R120, 0x7f000001, PT ;  /* 0x7f0000017800780c */ /* 0x000fe20003f46070 */
[----:B------:R-:W-:-:S02]  /*a6d00*/  @P4 IADD3 R32, PT, PT, R32, -0x7f000001, RZ ;  /* 0x80ffffff20204810 */ /* 0x000fc40007ffe0ff */
[----:B0-----:R-:W-:Y:S01]  /*a6d10*/  @P1 IADD3 R30, PT, PT, R30, -0x7f000001, RZ ;  /* 0x80ffffff1e1e1810 */ /* 0x001fe20007ffe0ff */
[----:B------:R-:W-:Y:S01]  /*a6d20*/  ISETP.GE.U32.AND P1, PT, R77, 0x7f000001, PT ;  /* 0x7f0000014d00780c */ /* 0x000fe20003f26070 */
[----:B------:R-:W-:Y:S01]  /*a6d30*/  IADD3 R32, PT, PT, R32, R65, RZ ;  /* 0x0000004120207210 */ /* 0x000fe20007ffe0ff */
[----:B------:R-:W-:-:S06]  /*a6d40*/  IMAD.WIDE.U32 R28, R59, UR17, RZ ;  /* 0x000000113b1c7c25 */ /* 0x000fcc000f8e00ff */
[----:B------:R-:W-:Y:S02]  /*a6d50*/  @P0 IADD3 R63, PT, PT, R63, -0x7f000001, RZ ;  /* 0x80ffffff3f3f0810 */ /* 0x000fe40007ffe0ff */
[----:B------:R-:W-:Y:S01]  /*a6d60*/  @P2 IADD3 R120, PT, PT, R120, -0x7f000001, RZ ;  /* 0x80ffffff78782810 */ /* 0x000fe20007ffe0ff */
[----:B------:R-:W-:Y:S04]  /*a6d70*/  STL [R1+0x11c], R32 ;  /* 0x00011c2001007387 */ /* 0x000fe80000100800 */
[----:B------:R0:W-:Y:S01]  /*a6d80*/  STL [R1+0x118], R30 ;  /* 0x0001181e01007387 */ /* 0x0001e20000100800 */
[----:B------:R-:W-:Y:S01]  /*a6d90*/  ISETP.GE.U32.AND P4, PT, R32, 0x7f000001, PT ;  /* 0x7f0000012000780c */ /* 0x000fe20003f86070 */
[----:B------:R-:W-:Y:S01]  /*a6da0*/  @P1 IADD3 R77, PT, PT, R77, -0x7f000001, RZ ;  /* 0x80ffffff4d4d1810 */ /* 0x000fe20007ffe0ff */
[----:B0-----:R-:W-:-:S03]  /*a6db0*/  IMAD R30, R28, 0x7effffff, RZ ;  /* 0x7effffff1c1e7824 */ /* 0x001fc600078e02ff */
[----:B------:R-:W-:Y:S01]  /*a6dc0*/  IADD3 R77, PT, PT, R72, R77, RZ ;  /* 0x0000004d484d7210 */ /* 0x000fe20007ffe0ff */
[----:B------:R-:W-:Y:S01]  /*a6dd0*/  IMAD.HI.U32 R28, R30, 0x7f000001, R28 ;  /* 0x7f0000011e1c7827 */ /* 0x000fe200078e001c */
[----:B------:R-:W-:-:S03]  /*a6de0*/  IADD3 R30, PT, PT, R63, R120, RZ ;  /* 0x000000783f1e7210 */ /* 0x000fc60007ffe0ff */
[----:B------:R-:W-:Y:S01]  /*a6df0*/  ISETP.GE.U32.AND P0, PT, R77, 0x7f000001, PT ;  /* 0x7f0000014d00780c */ /* 0x000fe20003f06070 */
[----:B------:R-:W-:Y:S01]  /*a6e00*/  ISETP.GE.U32.AND P1, PT, R28, 0x7f000001, PT ;  /* 0x7f0000011c00780c */ /* 0x000fe20003f26070 */
[----:B------:R-:W-:Y:S01]  /*a6e10*/  ISETP.GE.U32.AND P2, PT, R30, 0x7f000001, PT ;  /* 0x7f0000011e00780c */ /* 0x000fe20003f46070 */
[----:B------:R-:W-:-:S05]  /*a6e20*/  @P4 IADD3 R32, PT, PT, R32, -0x7f000001, RZ ;  /* 0x80ffffff20204810 */ /* 0x000fca0007ffe0ff */
[----:B------:R0:W-:Y:S04]  /*a6e30*/  STL [R1+0x11c], R32 ;  /* 0x00011c2001007387 */ /* 0x0001e80000100800 */
[----:B------:R-:W2:Y:S04]  /*a6e40*/  LD.E R33, desc[UR22][R12.64+0x1710] ;  /* 0x001710160c217980 */ /* 0x000ea8000c101900 */
[----:B------:R-:W3:Y:S04]  /*a6e50*/  LD.E R71, desc[UR22][R12.64+0x1718] ;  /* 0x001718160c477980 */ /* 0x000ee8000c101900 */
[----:B------:R-:W4:Y:S01]  /*a6e60*/  LD.E R65, desc[UR22][R12.64+0x171c] ;  /* 0x00171c160c417980 */ /* 0x000f22000c101900 */
[----:B------:R-:W-:-:S03]  /*a6e70*/  @P0 IADD3 R77, PT, PT, R77, -0x7f000001, RZ ;  /* 0x80ffffff4d4d0810 */ /* 0x000fc60007ffe0ff */
[----:B------:R-:W2:Y:S01]  /*a6e80*/  LDL R122, [R1+0x110] ;  /* 0x00011000017a7983 */ /* 0x000ea20000100800 */
[----:B------:R-:W-:Y:S02]  /*a6e90*/  @P1 IADD3 R28, PT, PT, R28, -0x7f000001, RZ ;  /* 0x80ffffff1c1c1810 */ /* 0x000fe40007ffe0ff */
[----:B------:R-:W-:Y:S01]  /*a6ea0*/  @P2 IADD3 R30, PT, PT, R30, -0x7f000001, RZ ;  /* 0x80ffffff1e1e2810 */ /* 0x000fe20007ffe0ff */
[----:B------:R-:W2:Y:S04]  /*a6eb0*/  LDL R64, [R1+0x114] ;  /* 0x0001140001407983 */ /* 0x000ea80000100800 */
[----:B0-----:R0:W2:Y:S04]  /*a6ec0*/  LD.E R32, desc[UR22][R12.64+0x1714] ;  /* 0x001714160c207980 */ /* 0x0010a8000c101900 */
[----:B------:R-:W2:Y:S04]  /*a6ed0*/  LDL R123, [R1+0x118] ;  /* 0x00011800017b7983 */ /* 0x000ea80000100800 */
[----:B------:R-:W2:Y:S01]  /*a6ee0*/  LDL R124, [R1+0x11c] ;  /* 0x00011c00017c7983 */ /* 0x000ea20000100800 */
[----:B0-----:R-:W-:-:S04]  /*a6ef0*/  IMAD.WIDE.U32 R12, R35, UR18, RZ ;  /* 0x00000012230c7c25 */ /* 0x001fc8000f8e00ff */
[----:B------:R-:W-:Y:S01]  /*a6f00*/  IMAD R59, R12, 0x7effffff, RZ ;  /* 0x7effffff0c3b7824 */ /* 0x000fe200078e02ff */
[----:B------:R-:W-:Y:S02]  /*a6f10*/  IADD3 R35, PT, PT, R72, R28, RZ ;  /* 0x0000001c48237210 */ /* 0x000fe40007ffe0ff */
[----:B------:R-:W-:Y:S01]  /*a6f20*/  IADD3 R30, PT, PT, R77, R30, RZ ;  /* 0x0000001e4d1e7210 */ /* 0x000fe20007ffe0ff */
[----:B------:R-:W-:Y:S02]  /*a6f30*/  IMAD.HI.U32 R59, R59, 0x7f000001, R12 ;  /* 0x7f0000013b3b7827 */ /* 0x000fe400078e000c */
[----:B------:R-:W-:Y:S02]  /*a6f40*/  ISETP.GE.U32.AND P0, PT, R35, 0x7f000001, PT ;  /* 0x7f0000012300780c */ /* 0x000fe40003f06070 */
[----:B------:R-:W-:Y:S01]  /*a6f50*/  ISETP.GE.U32.AND P2, PT, R30, 0x7f000001, PT ;  /* 0x7f0000011e00780c */ /* 0x000fe20003f46070 */
        /* <DEDUP_REMOVED lines=11> */
[----:B------:R-:W-:Y:S01]  /*a7010*/  IADD3 R62, PT, PT, R73, R73, RZ ;  /* 0x00000049493e7210 */ /* 0x000fe20007ffe0ff */
[----:B------:R-:W-:Y:S01]  /*a7020*/  ISETP.GE.U32.AND P2, PT, R30, 0x7f000001, PT ;  /* 0x7f0000011e00780c */ /* 0x000fe20003f46070 */
[----:B------:R-:W2:Y:S01]  /*a7030*/  LDL.64 R12, [R1+0x100] ;  /* 0x00010000010c7983 */ /* 0x000ea20000100a00 */
        /* <DEDUP_REMOVED lines=32> */
[----:B------:R-:W-:Y:S01]  /*a7240*/  @!P2 IADD3 R73, PT, PT, R73, 0x7f000001, RZ ;  /* 0x7f0000014949a810 */ /* 0x000fe20007ffe0ff */
[----:B------:R-:W-:Y:S01]  /*a7250*/  IMAD.WIDE.U32 R28, R74, UR7, RZ ;  /* 0x000000074a1c7c25 */ /* 0x000fe2000f8e00ff */
[----:B------:R-:W-:Y:S02]  /*a7260*/  @P1 IADD3 R62, PT, PT, R62, -0x7f000001, RZ ;  /* 0x80ffffff3e3e1810 */ /* 0x000fe40007ffe0ff */
[----:B------:R-:W-:Y:S01]  /*a7270*/  IADD3 R73, PT, PT, R60, R73, RZ ;  /* 0x000000493c497210 */ /* 0x000fe20007ffe0ff */
[----:B------:R-:W-:Y:S01]  /*a7280*/  IMAD R72, R28, 0x7effffff, RZ ;  /* 0x7effffff1c487824 */ /* 0x000fe200078e02ff */
[----:B------:R-:W-:-:S06]  /*a7290*/  IADD3 R62, PT, PT, R120, R62, RZ ;  /* 0x0000003e783e7210 */ /* 0x000fcc0007ffe0ff */
[----:B------:R-:W-:Y:S01]  /*a72a0*/  @P0 IADD3 R119, PT, PT, R119, -0x7f000001, RZ ;  /* 0x80ffffff77770810 */ /* 0x000fe20007ffe0ff */
[----:B------:R-:W-:Y:S01]  /*a72b0*/  IMAD.HI.U32 R72, R72, 0x7f000001, R28 ;  /* 0x7f00000148487827 */ /* 0x000fe200078e001c */
[----:B------:R-:W-:Y:S02]  /*a72c0*/  ISETP.GE.U32.AND P2, PT, R73, 0x7f000001, PT ;  /* 0x7f0000014900780c */ /* 0x000fe40003f46070 */
[----:B------:R-:W-:Y:S02]  /*a72d0*/  IADD3 R74, PT, PT, R119, UR6, RZ ;  /* 0x00000006774a7c10 */ /* 0x000fe4000fffe0ff */
[----:B------:R-:W-:Y:S01]  /*a72e0*/  ISETP.GE.U32.AND P1, PT, R72, 0x7f000001, PT ;  /* 0x7f0000014800780c */ /* 0x000fe20003f26070 */
[----:B------:R-:W-:Y:S02]  /*a72f0*/  ISETP.GE.U32.AND P0, PT, R62, 0x7f000001, PT ;  /* 0x7f0000013e00780c */ /* 0x000fe40003f06070 */
[----:B------:R-:W-:Y:S01]  /*a7300*/  ISETP.GE.U32.AND P3, PT, R74, 0x7f000001, PT ;  /* 0x7f0000014a00780c */ /* 0x000fe20003f66070 */
[----:B------:R-:W-:-:S05]  /*a7310*/  IMAD.WIDE.U32 R28, R75, UR9, RZ ;  /* 0x000000094b1c7c25 */ /* 0x000fca000f8e00ff */
[----:B------:R-:W-:Y:S01]  /*a7320*/  @P2 IADD3 R73, PT, PT, R73, -0x7f000001, RZ ;  /* 0x80ffffff49492810 */ /* 0x000fe20007ffe0ff */
[----:B------:R-:W-:-:S03]  /*a7330*/  IMAD R125, R28, 0x7effffff, RZ ;  /* 0x7effffff1c7d7824 */ /* 0x000fc600078e02ff */
        /* <DEDUP_REMOVED lines=47> */
[----:B------:R-:W-:-:S04]  /*a7630*/  IADD3 R68, PT, PT, R120, R30, RZ ;  /* 0x0000001e78447210 */ /* 0x000fc80007ffe0ff */
        /* <DEDUP_REMOVED lines=10> */
[----:B------:R-:W-:Y:S02]  /*a76e0*/  IADD3 R74, PT, PT, -R0, R73, RZ ;  /* 0x00000049004a7210 */ /* 0x000fe40007ffe1ff */
[----:B------:R-:W-:-:S10]  /*a76f0*/  IADD3 R73, PT, PT, R69, R31, RZ ;  /* 0x0000001f45497210 */ /* 0x000fd40007ffe0ff */
[----:B------:R-:W-:Y:S01]  /*a7700*/  @!P2 IADD3 R74, PT, PT, R74, 0x7f000001, RZ ;  /* 0x7f0000014a4aa810 */ /* 0x000fe20007ffe0ff */
[----:B------:R-:W-:-:S04]  /*a7710*/  ISETP.GE.U32.AND P2, PT, R73, 0x7f000001, PT ;  /* 0x7f0000014900780c */ /* 0x000fc80003f46070 */
[----:B------:R-:W-:-:S04]  /*a7720*/  IMAD.WIDE.U32 R30, R33, R74, RZ ;  /* 0x0000004a211e7225 */ /* 0x000fc800078e00ff */
[----:B------:R-:W-:Y:S02]  /*a7730*/  IMAD R125, R30, 0x7effffff, RZ ;  /* 0x7effffff1e7d7824 */ /* 0x000fe400078e02ff */
[----:B------:R-:W-:-:S04]  /*a7740*/  IMAD.WIDE.U32 R32, R32, R74, RZ ;  /* 0x0000004a20207225 */ /* 0x000fc800078e00ff */
[----:B------:R-:W-:-:S04]  /*a7750*/  IMAD.HI.U32 R125, R125, 0x7f000001, R30 ;  /* 0x7f0000017d7d7827 */ /* 0x000fc800078e001e */
[----:B----4-:R-:W-:-:S04]  /*a7760*/  IMAD.WIDE.U32 R30, R65, R74, RZ ;  /* 0x0000004a411e7225 */ /* 0x010fc800078e00ff */
[----:B------:R-:W-:Y:S01]  /*a7770*/  IMAD R126, R32, 0x7effffff, RZ ;  /* 0x7effffff207e7824 */ /* 0x000fe200078e02ff */
[----:B------:R-:W-:Y:S01]  /*a7780*/  @P2 IADD3 R73, PT, PT, R73, -0x7f000001, RZ ;  /* 0x80ffffff49492810 */ /* 0x000fe20007ffe0ff */
[----:B---3--:R-:W-:-:S04]  /*a7790*/  IMAD.WIDE.U32 R28, R71, R74, RZ ;  /* 0x0000004a471c7225 */ /* 0x008fc800078e00ff */
        /* <DEDUP_REMOVED lines=15> */
[----:B------:R-:W-:-:S02]  /*a7890*/  IADD3 R31, PT, PT, R120, R76, RZ ;  /* 0x0000004c781f7210 */ /* 0x000fc40007ffe0ff */
[----:B------:R-:W-:Y:S01]  /*a78a0*/  IADD3 R62, PT, PT, R62, R62, RZ ;  /* 0x0000003e3e3e7210 */ /* 0x000fe20007ffe0ff */
[----:B------:R-:W2:Y:S01]  /*a78b0*/  LDL.LU R75, [R1+0x1e8] ;  /* 0x0001e800014b7983 */ /* 0x000ea20000300800 */
[----:B------:R-:W-:Y:S02]  /*a78c0*/  IADD3 R122, PT, PT, R125, R122, RZ ;  /* 0x0000007a7d7a7210 */ /* 0x000fe40007ffe0ff */
[----:B------:R-:W-:Y:S01]  /*a78d0*/  @P3 IADD3 R32, PT, PT, R32, -0x7f000001, RZ ;  /* 0x80ffffff20203810 */ /* 0x000fe20007ffe0ff */
[----:B------:R-:W-:Y:S01]  /*a78e0*/  IMAD R58, R28, 0x7effffff, RZ ;  /* 0x7effffff1c3a7824 */ /* 0x000fe200078e02ff */
[----:B------:R-:W-:Y:S02]  /*a78f0*/  @P0 IADD3 R30, PT, PT, R30, -0x7f000001, RZ ;  /* 0x80ffffff1e1e0810 */ /* 0x000fe40007ffe0ff */
[----:B------:R-:W-:Y:S01]  /*a7900*/  @P6 IADD3 R73, PT, PT, R73, -0x7f000001, RZ ;  /* 0x80ffffff49496810 */ /* 0x000fe20007ffe0ff */
[----:B------:R-:W-:Y:S01]  /*a7910*/  ISETP.GE.U32.AND P2, PT, R122, 0x7f000001, PT ;  /* 0x7f0000017a00780c */ /* 0x000fe20003f46070 */
[----:B------:R-:W-:-:S02]  /*a7920*/  @P4 IADD3 R33, PT, PT, R33, -0x7f000001, RZ ;  /* 0x80ffffff21214810 */ /* 0x000fc40007ffe0ff */
[----:B------:R-:W-:Y:S02]  /*a7930*/  IADD3 R32, PT, PT, R32, R64, RZ ;  /* 0x0000004020207210 */ /* 0x000fe40007ffe0ff */
[----:B------:R-:W-:Y:S01]  /*a7940*/  @P5 IADD3 R65, PT, PT, R65, -0x7f000001, RZ ;  /* 0x80ffffff41415810 */ /* 0x000fe20007ffe0ff */
[----:B------:R-:W-:Y:S01]  /*a7950*/  IMAD.HI.U32 R58, R58, 0x7f000001, R28 ;  /* 0x7f0000013a3a7827 */ /* 0x000fe200078e001c */
[----:B------:R-:W-:Y:S02]  /*a7960*/  IADD3 R73, PT, PT, R30, R73, RZ ;  /* 0x000000491e497210 */ /* 0x000fe40007ffe0ff */
        /* <DEDUP_REMOVED lines=8> */
[----:B------:R-:W-:Y:S01]  /*a79f0*/  IMAD.WIDE.U32 R28, R63, UR15, RZ ;  /* 0x0000000f3f1c7c25 */ /* 0x000fe2000f8e00ff */
[----:B0-----:R-:W-:Y:S01]  /*a7a00*/  @P2 IADD3 R122, PT, PT, R122, -0x7f000001, RZ ;  /* 0x80ffffff7a7a2810 */ /* 0x001fe20007ffe0ff */
[----:B------:R-:W-:-:S06]  /*a7a10*/  ISETP.GE.U32.AND P2, PT, R65, 0x7f000001, PT ;  /* 0x7f0000014100780c */ /* 0x000fcc0003f46070 */
        /* <DEDUP_REMOVED lines=14> */
[----:B------:R1:W-:Y:S01]  /*a7b00*/  STL [R1+0x118], R33 ;  /* 0x0001182101007387 */ /* 0x0003e20000100800 */
[----:B------:R-:W-:Y:S01]  /*a7b10*/  ISETP.GE.U32.AND P1, PT, R64, 0x7f000001, PT ;  /* 0x7f0000014000780c */ /* 0x000fe20003f26070 */
[----:B------:R-:W-:Y:S02]  /*a7b20*/  ISETP.GE.U32.AND P2, PT, R73, 0x7f000001, PT ;  /* 0x7f0000014900780c */ /* 0x000fe40003f46070 */
[----:B------:R3:W-:Y:S04]  /*a7b30*/  STL [R1+0x11c], R65 ;  /* 0x00011c4101007387 */ /* 0x0007e80000100800 */
[----:B------:R-:W4:Y:S01]  /*a7b40*/  LD.E R63, desc[UR22][R12.64+0x1720] ;  /* 0x001720160c3f7980 */ /* 0x000f22000c101900 */
[----:B0-----:R-:W-:-:S05]  /*a7b50*/  IADD3 R32, PT, PT, R120, R58, RZ ;  /* 0x0000003a78207210 */ /* 0x001fca0007ffe0ff */
[----:B------:R-:W-:Y:S01]  /*a7b60*/  ISETP.GE.U32.AND P0, PT, R32, 0x7f000001, PT ;  /* 0x7f0000012000780c */ /* 0x000fe20003f06070 */
[----:B------:R-:W-:Y:S01]  /*a7b70*/  IMAD.WIDE.U32 R28, R77, UR16, RZ ;  /* 0x000000104d1c7c25 */ /* 0x000fe2000f8e00ff */
[----:B------:R-:W-:Y:S02]  /*a7b80*/  @P1 IADD3 R64, PT, PT, R64, -0x7f000001, RZ ;  /* 0x80ffffff40401810 */ /* 0x000fe40007ffe0ff */
[----:B------:R-:W-:Y:S01]  /*a7b90*/  @P2 IADD3 R73, PT, PT, R73, -0x7f000001, RZ ;  /* 0x80ffffff49492810 */ /* 0x000fe20007ffe0ff */
[----:B------:R-:W-:Y:S01]  /*a7ba0*/  IMAD R58, R28, 0x7effffff, RZ ;  /* 0x7effffff1c3a7824 */ /* 0x000fe200078e02ff */
[----:B-1----:R-:W-:-:S07]  /*a7bb0*/  IADD3 R33, PT, PT, R120, R64, RZ ;  /* 0x0000004078217210 */ /* 0x002fce0007ffe0ff */
[----:B------:R-:W-:Y:S01]  /*a7bc0*/  @P0 IADD3 R32, PT, PT, R32, -0x7f000001, RZ ;  /* 0x80ffffff20200810 */ /* 0x000fe20007ffe0ff */
[----:B------:R-:W-:Y:S01]  /*a7bd0*/  IMAD.HI.U32 R58, R58, 0x7f000001, R28 ;  /* 0x7f0000013a3a7827 */ /* 0x000fe200078e001c */
[----:B------:R-:W2:Y:S02]  /*a7be0*/  LDL R64, [R1+0x110] ;  /* 0x0001100001407983 */ /* 0x000ea40000100800 */
[----:B------:R-:W-:Y:S02]  /*a7bf0*/  IADD3 R73, PT, PT, R32, R73, RZ ;  /* 0x0000004920497210 */ /* 0x000fe40007ffe0ff */
[----:B------:R-:W-:Y:S01]  /*a7c00*/  ISETP.GE.U32.AND P1, PT, R58, 0x7f000001, PT ;  /* 0x7f0000013a00780c */ /* 0x000fe20003f26070 */
[----:B------:R-:W-:Y:S02]  /*a7c10*/  ISETP.GE.U32.AND P0, PT, R33, 0x7f000001, PT ;  /* 0x7f0000012100780c */ /* 0x000fe40003f06070 */
[----:B------:R-:W-:Y:S01]  /*a7c20*/  ISETP.GE.U32.AND P2, PT, R73, 0x7f000001, PT ;  /* 0x7f0000014900780c */ /* 0x000fe20003f46070 */
[----:B------:R-:W-:-:S04]  /*a7c30*/  IMAD.WIDE.U32 R28, R35, UR17, RZ ;  /* 0x00000011231c7c25 */ /* 0x000fc8000f8e00ff */
[----:B---3--:R-:W-:-:S05]  /*a7c40*/  IMAD R65, R28, 0x7effffff, RZ ;  /* 0x7effffff1c417824 */ /* 0x008fca00078e02ff */
        /* <DEDUP_REMOVED lines=114> */
[----:B------:R-:W-:Y:S01]  /*a8370*/  IADD3 R63, PT, PT, R0, R65, RZ ;  /* 0x00000041003f7210 */ /* 0x000fe20007ffe0ff */
[----:B------:R-:W-:Y:S01]  /*a8380*/  ISETP.GE.U32.AND P1, PT, R62, 0x7f000001, PT ;  /* 0x7f0000013e00780c */ /* 0x000fe20003f26070 */
[----:B------:R-:W3:-:S12]  /*a8390*/  LDL.LU R0, [R1+0x1e4] ;  /* 0x0001e40001007983 */ /* 0x000ed80000300800 */
        /* <DEDUP_REMOVED lines=2054> */
[----:B------:R-:W-:-:S05]  /*b0400*/  IADD3 R29, PT, PT, R32, R32, RZ ;  /* 0x00000020201d7210 */ /* 0x000fca0007ffe0ff */
[----:B------:R-:W-:-:S13]  /*b0410*/  ISETP.GE.U32.AND P1, PT, R29, 0x7f000001, PT ;  /* 0x7f0000011d00780c */ /* 0x000fda0003f26070 */
[----:B------:R-:W-:Y:S02]  /*b0420*/  @P1 IADD3 R29, PT, PT, R29, -0x7f000001, RZ ;  /* 0x80ffffff1d1d1810 */ /* 0x000fe40007ffe0ff */
[----:B--2---:R-:W-:-:S05]  /*b0430*/  IADD3 R12, PT, PT, R12, R71, RZ ;  /* 0x000000470c0c7210 */ /* 0x004fca0007ffe0ff */
[----:B------:R-:W-:Y:S01]  /*b0440*/  ISETP.GE.U32.AND P0, PT, R12, 0x7f000001, PT ;  /* 0x7f0000010c00780c */ /* 0x000fe20003f06070 */
[----:B------:R0:W-:-:S12]  /*b0450*/  STL [R1+0x118], R12 ;  /* 0x0001180c01007387 */ /* 0x0001d80000100800 */
[----:B0-----:R-:W-:-:S05]  /*b0460*/  @P0 IADD3 R12, PT, PT, R12, -0x7f000001, RZ ;  /* 0x80ffffff0c0c0810 */ /* 0x001fca0007ffe0ff */
[----:B------:R0:W-:Y:S04]  /*b0470*/  STL [R1+0x118], R12 ;  /* 0x0001180c01007387 */ /* 0x0001e80000100800 */
[----:B------:R-:W2:Y:S01]  /*b0480*/  LDL R73, [R1+0x11c] ;  /* 0x00011c0001497983 */ /* 0x000ea20000100800 */
[----:B------:R-:W-:-:S05]  /*b0490*/  IADD3 R71, PT, PT, R75, R58, RZ ;  /* 0x0000003a4b477210 */ /* 0x000fca0007ffe0ff */
[----:B------:R-:W-:-:S13]  /*b04a0*/  ISETP.GE.U32.AND P0, PT, R71, 0x7f000001, PT ;  /* 0x7f0000014700780c */ /* 0x000fda0003f06070 */
[----:B------:R-:W-:-:S04]  /*b04b0*/  @P0 IADD3 R71, PT, PT, R71, -0x7f000001, RZ ;  /* 0x80ffffff47470810 */ /* 0x000fc80007ffe0ff */
[----:B------:R-:W-:-:S05]  /*b04c0*/  IADD3 R58, PT, PT, R119, R71, RZ ;  /* 0x00000047773a7210 */ /* 0x000fca0007ffe0ff */
[----:B------:R-:W-:Y:S01]  /*b04d0*/  ISETP.GE.U32.AND P0, PT, R58, 0x7f000001, PT ;  /* 0x7f0000013a00780c */ /* 0x000fe20003f06070 */
[----:B0-----:R-:W-:Y:S01]  /*b04e0*/  IMAD.WIDE.U32 R12, R59, UR7, RZ ;  /* 0x000000073b0c7c25 */ /* 0x001fe2000f8e00ff */
[----:B------:R-:W-:-:S03]  /*b04f0*/  IADD3 R59, PT, PT, R71, R29, RZ ;  /* 0x0000001d473b7210 */ /* 0x000fc60007ffe0ff */
[----:B------:R-:W-:-:S08]  /*b0500*/  IMAD R32, R12, 0x7effffff, RZ ;  /* 0x7effffff0c207824 */ /* 0x000fd000078e02ff */
        /* <DEDUP_REMOVED lines=61> */
[----:B------:R-:W-:-:S09]  /*b08e0*/  IMAD.WIDE.U32 R12, R69, UR14, RZ ;  /* 0x0000000e450c7c25 */ /* 0x000fd2000f8e00ff */
[----:B------:R-:W-:Y:S02]  /*b08f0*/  @P1 IADD3 R68, PT, PT, R68, -0x7f000001, RZ ;  /* 0x80ffffff44441810 */ /* 0x000fe40007ffe0ff */
[----:B------:R-:W-:Y:S02]  /*b0900*/  @P0 IADD3 R65, PT, PT, R65, -0x7f000001, RZ ;  /* 0x80ffffff41410810 */ /* 0x000fe40007ffe0ff */
[----:B------:R-:W-:Y:S02]  /*b0910*/  @P2 IADD3 R29, PT, PT, R29, -0x7f000001, RZ ;  /* 0x80ffffff1d1d2810 */ /* 0x000fe40007ffe0ff */
[----:B------:R-:W-:Y:S02]  /*b0920*/  IADD3 R68, PT, PT, R71, R68, RZ ;  /* 0x0000004447447210 */ /* 0x000fe40007ffe0ff */
[----:B------:R-:W-:-:S03]  /*b0930*/  IADD3 R29, PT, PT, R65, R29, RZ ;  /* 0x0000001d411d7210 */ /* 0x000fc60007ffe0ff */
[----:B------:R-:W-:Y:S01]  /*b0940*/  ISETP.GE.U32.AND P0, PT, R68, 0x7f000001, PT ;  /* 0x7f0000014400780c */ /* 0x000fe20003f06070 */
[----:B------:R-:W-:Y:S01]  /*b0950*/  IMAD R69, R12, 0x7effffff, RZ ;  /* 0x7effffff0c457824 */ /* 0x000fe200078e02ff */
[----:B------:R-:W-:-:S03]  /*b0960*/  ISETP.GE.U32.AND P2, PT, R29, 0x7f000001, PT ;  /* 0x7f0000011d00780c */ /* 0x000fc60003f46070 */
[----:B------:R-:W-:-:S04]  /*b0970*/  IMAD.HI.U32 R69, R69, 0x7f000001, R12 ;  /* 0x7f00000145457827 */ /* 0x000fc800078e000c */
[----:B------:R-:W-:-:S04]  /*b0980*/  IMAD.WIDE.U32 R12, R30, UR15, RZ ;  /* 0x0000000f1e0c7c25 */ /* 0x000fc8000f8e00ff */
[----:B------:R-:W-:Y:S01]  /*b0990*/  IMAD R74, R12, 0x7effffff, RZ ;  /* 0x7effffff0c4a7824 */ /* 0x000fe200078e02ff */
[----:B------:R-:W-:-:S03]  /*b09a0*/  @P0 IADD3 R68, PT, PT, R68, -0x7f000001, RZ ;  /* 0x80ffffff44440810 */ /* 0x000fc60007ffe0ff */
[----:B------:R-:W-:-:S04]  /*b09b0*/  IMAD.HI.U32 R74, R74, 0x7f000001, R12 ;  /* 0x7f0000014a4a7827 */ /* 0x000fc800078e000c */
[----:B------:R-:W-:Y:S01]  /*b09c0*/  IMAD.WIDE.U32 R12, R31, UR16, RZ ;  /* 0x000000101f0c7c25 */ /* 0x000fe2000f8e00ff */
[----:B------:R-:W-:-:S03]  /*b09d0*/  @P2 IADD3 R29, PT, PT, R29, -0x7f000001, RZ ;  /* 0x80ffffff1d1d2810 */ /* 0x000fc60007ffe0ff */
[----:B------:R-:W-:Y:S01]  /*b09e0*/  IMAD R75, R12, 0x7effffff, RZ ;  /* 0x7effffff0c4b7824 */ /* 0x000fe200078e02ff */
[----:B------:R-:W-:-:S03]  /*b09f0*/  IADD3 R30, PT, PT, R68, R29, RZ ;  /* 0x0000001d441e7210 */ /* 0x000fc60007ffe0ff */
[----:B------:R-:W-:-:S04]  /*b0a00*/  IMAD.HI.U32 R75, R75, 0x7f000001, R12 ;  /* 0x7f0000014b4b7827 */ /* 0x000fc800078e000c */
[----:B------:R-:W-:Y:S01]  /*b0a10*/  IMAD.WIDE.U32 R12, R28, R72, RZ ;  /* 0x000000481c0c7225 */ /* 0x000fe200078e00ff */
[----:B------:R-:W-:-:S03]  /*b0a20*/  ISETP.GE.U32.AND P2, PT, R30, 0x7f000001, PT ;  /* 0x7f0000011e00780c */ /* 0x000fc60003f46070 */
[----:B------:R-:W-:Y:S01]  /*b0a30*/  IMAD R31, R12, 0x7effffff, RZ ;  /* 0x7effffff0c1f7824 */ /* 0x000fe200078e02ff */
[----:B------:R-:W-:-:S03]  /*b0a40*/  ISETP.GE.U32.AND P1, PT, R69, 0x7f000001, PT ;  /* 0x7f0000014500780c */ /* 0x000fc60003f26070 */
[----:B------:R-:W-:-:S06]  /*b0a50*/  IMAD.HI.U32 R31, R31, 0x7f000001, R12 ;  /* 0x7f0000011f1f7827 */ /* 0x000fcc00078e000c */
[----:B------:R-:W-:Y:S01]  /*b0a60*/  @P2 IADD3 R30, PT, PT, R30, -0x7f000001, RZ ;  /* 0x80ffffff1e1e2810 */ /* 0x000fe20007ffe0ff */
[----:B------:R-:W-:-:S03]  /*b0a70*/  ISETP.GE.U32.AND P2, PT, R31, 0x7f000001, PT ;  /* 0x7f0000011f00780c */ /* 0x000fc60003f46070 */
[----:B------:R-:W-:-:S04]  /*b0a80*/  @P1 IADD3 R69, PT, PT, R69, -0x7f000001, RZ ;  /* 0x80ffffff45451810 */ /* 0x000fc80007ffe0ff */
[----:B------:R-:W-:Y:S01]  /*b0a90*/  IADD3 R69, PT, PT, R71, R69, RZ ;  /* 0x0000004547457210 */ /* 0x000fe20007ffe0ff */
[----:B------:R-:W-:-:S05]  /*b0aa0*/  ISETP.GE.U32.AND P1, PT, R74, 0x7f000001, PT ;  /* 0x7f0000014a00780c */ /* 0x000fca0003f26070 */
[----:B------:R-:W-:Y:S01]  /*b0ab0*/  @P2 IADD3 R31, PT, PT, R31, -0x7f000001, RZ ;  /* 0x80ffffff1f1f2810 */ /* 0x000fe20007ffe0ff */
[----:B------:R-:W-:Y:S01]  /*b0ac0*/  ISETP.GE.U32.AND P0, PT, R69, 0x7f000001, PT ;  /* 0x7f0000014500780c */ /* 0x000fe20003f06070 */
[----:B------:R-:W-:-:S04]  /*b0ad0*/  IMAD.WIDE.U32 R28, R34, UR17, RZ ;  /* 0x00000011221c7c25 */ /* 0x000fc8000f8e00ff */
[----:B------:R-:W-:Y:S02]  /*b0ae0*/  IMAD R12, R28, 0x7effffff, RZ ;  /* 0x7effffff1c0c7824 */ /* 0x000fe400078e02ff */
[----:B------:R-:W-:Y:S02]  /*b0af0*/  @P1 IADD3 R74, PT, PT, R74, -0x7f000001, RZ ;  /* 0x80ffffff4a4a1810 */ /* 0x000fe40007ffe0ff */
[----:B------:R-:W-:-:S04]  /*b0b00*/  IMAD.HI.U32 R28, R12, 0x7f000001, R28 ;  /* 0x7f0000010c1c7827 */ /* 0x000fc800078e001c */
[----:B------:R-:W-:Y:S01]  /*b0b10*/  IMAD.WIDE.U32 R12, R35, UR18, RZ ;  /* 0x00000012230c7c25 */ /* 0x000fe2000f8e00ff */
[----:B------:R-:W-:Y:S02]  /*b0b20*/  @P0 IADD3 R69, PT, PT, R69, -0x7f000001, RZ ;  /* 0x80ffffff45450810 */ /* 0x000fe40007ffe0ff */
[----:B------:R-:W-:Y:S02]  /*b0b30*/  IADD3 R74, PT, PT, R71, R74, RZ ;  /* 0x0000004a474a7210 */ /* 0x000fe40007ffe0ff */
[----:B------:R-:W-:Y:S01]  /*b0b40*/  IADD3 R30, PT, PT, R69, R30, RZ ;  /* 0x0000001e451e7210 */ /* 0x000fe20007ffe0ff */
[----:B------:R-:W-:Y:S02]  /*b0b50*/  ISETP.GE.U32.AND P1, PT, R75, 0x7f000001, PT ;  /* 0x7f0000014b00780c */ /* 0x000fe40003f26070 */
[----:B------:R-:W-:Y:S02]  /*b0b60*/  ISETP.GE.U32.AND P0, PT, R74, 0x7f000001, PT ;  /* 0x7f0000014a00780c */ /* 0x000fe40003f06070 */
[----:B------:R-:W-:Y:S01]  /*b0b70*/  ISETP.GE.U32.AND P3, PT, R30, 0x7f000001, PT ;  /* 0x7f0000011e00780c */ /* 0x000fe20003f66070 */
[----:B--2---:R-:W-:-:S05]  /*b0b80*/  IADD3 R73, PT, PT, R31, R73, RZ ;  /* 0x000000491f497210 */ /* 0x004fca0007ffe0ff */
[----:B------:R-:W-:Y:S01]  /*b0b90*/  ISETP.GE.U32.AND P2, PT, R73, 0x7f000001, PT ;  /* 0x7f0000014900780c */ /* 0x000fe20003f46070 */
[----:B------:R0:W-:Y:S01]  /*b0ba0*/  STL [R1+0x11c], R73 ;  /* 0x00011c4901007387 */ /* 0x0001e20000100800 */
[----:B------:R-:W-:-:S04]  /*b0bb0*/  IMAD R31, R12, 0x7effffff, RZ ;  /* 0x7effffff0c1f7824 */ /* 0x000fc800078e02ff */
[----:B------:R-:W-:-:S07]  /*b0bc0*/  IMAD.HI.U32 R31, R31, 0x7f000001, R12 ;  /* 0x7f0000011f1f7827 */ /* 0x000fce00078e000c */
[----:B0-----:R-:W-:-:S05]  /*b0bd0*/  @P2 IADD3 R73, PT, PT, R73, -0x7f000001, RZ ;  /* 0x80ffffff49492810 */ /* 0x001fca0007ffe0ff */
[----:B------:R0:W-:Y:S04]  /*b0be0*/  STL [R1+0x11c], R73 ;  /* 0x00011c4901007387 */ /* 0x0001e80000100800 */
[----:B------:R-:W2:Y:S01]  /*b0bf0*/  LDL.64 R12, [R1+0x100] ;  /* 0x00010000010c7983 */ /* 0x000ea20000100a00 */
[----:B------:R-:W-:Y:S02]  /*b0c00*/  @P1 IADD3 R75, PT, PT, R75, -0x7f000001, RZ ;  /* 0x80ffffff4b4b1810 */ /* 0x000fe40007ffe0ff */
[----:B------:R-:W-:Y:S02]  /*b0c10*/  @P0 IADD3 R74, PT, PT, R74, -0x7f000001, RZ ;  /* 0x80ffffff4a4a0810 */ /* 0x000fe40007ffe0ff */
[----:B------:R-:W-:Y:S02]  /*b0c20*/  @P3 IADD3 R30, PT, PT, R30, -0x7f000001, RZ ;  /* 0x80ffffff1e1e3810 */ /* 0x000fe40007ffe0ff */
        /* <DEDUP_REMOVED lines=13> */
[----:B------:R-:W-:-:S04]  /*b0d00*/  IMAD.WIDE.U32 R28, R70, UR19, RZ ;  /* 0x00000013461c7c25 */ /* 0x000fc8000f8e00ff */
[----:B0-----:R-:W-:-:S04]  /*b0d10*/  IMAD R73, R28, 0x7effffff, RZ ;  /* 0x7effffff1c497824 */ /* 0x001fc800078e02ff */
        /* <DEDUP_REMOVED lines=26> */
[----:B------:R-:W-:Y:S01]  /*b0ec0*/  ISETP.GE.U32.AND P1, PT, R76, 0x7f000001, PT ;  /* 0x7f0000014c00780c */ /* 0x000fe20003f26070 */
[----:B------:R-:W-:-:S04]  /*b0ed0*/  IMAD.WIDE.U32 R28, R32, UR7, RZ ;  /* 0x00000007201c7c25 */ /* 0x000fc8000f8e00ff */
[----:B------:R-:W-:-:S04]  /*b0ee0*/  IMAD.WIDE.U32 R34, R62, UR10, RZ ;  /* 0x0000000a3e227c25 */ /* 0x000fc8000f8e00ff */
[----:B------:R-:W-:Y:S02]  /*b0ef0*/  IMAD R63, R28, 0x7effffff, RZ ;  /* 0x7effffff1c3f7824 */ /* 0x000fe400078e02ff */
[----:B------:R-:W-:Y:S01]  /*b0f00*/  IMAD.WIDE.U32 R32, R33, UR9, RZ ;  /* 0x0000000921207c25 */ /* 0x000fe2000f8e00ff */
[----:B------:R-:W-:Y:S02]  /*b0f10*/  @P0 IADD3 R71, PT, PT, R71, -0x7f000001, RZ ;  /* 0x80ffffff47470810 */ /* 0x000fe40007ffe0ff */
[----:B------:R-:W-:Y:S01]  /*b0f20*/  @P1 IADD3 R76, PT, PT, R76, -0x7f000001, RZ ;  /* 0x80ffffff4c4c1810 */ /* 0x000fe20007ffe0ff */
[----:B------:R-:W-:-:S04]  /*b0f30*/  IMAD.HI.U32 R63, R63, 0x7f000001, R28 ;  /* 0x7f0000013f3f7827 */ /* 0x000fc800078e001c */
[----:B------:R-:W-:Y:S01]  /*b0f40*/  IMAD R77, R34, 0x7effffff, RZ ;  /* 0x7effffff224d7824 */ /* 0x000fe200078e02ff */
[----:B------:R-:W-:Y:S01]  /*b0f50*/  IADD3 R62, PT, PT, R71, R76, RZ ;  /* 0x0000004c473e7210 */ /* 0x000fe20007ffe0ff */
[----:B------:R-:W-:-:S04]  /*b0f60*/  IMAD.WIDE.U32 R30, R64, UR11, RZ ;  /* 0x0000000b401e7c25 */ /* 0x000fc8000f8e00ff */
[----:B------:R-:W-:-:S04]  /*b0f70*/  IMAD.WIDE.U32 R28, R65, UR12, RZ ;  /* 0x0000000c411c7c25 */ /* 0x000fc8000f8e00ff */
[----:B------:R-:W-:Y:S02]  /*b0f80*/  IMAD R64, R32, 0x7effffff, RZ ;  /* 0x7effffff20407824 */ /* 0x000fe400078e02ff */
[----:B------:R-:W-:Y:S01]  /*b0f90*/  IMAD.HI.U32 R65, R77, 0x7f000001, R34 ;  /* 0x7f0000014d417827 */ /* 0x000fe200078e0022 */
[----:B------:R-:W-:-:S03]  /*b0fa0*/  ISETP.GE.U32.AND P0, PT, R62, 0x7f000001, PT ;  /* 0x7f0000013e00780c */ /* 0x000fc60003f06070 */
[----:B------:R-:W-:Y:S02]  /*b0fb0*/  IMAD R77, R28, 0x7effffff, RZ ;  /* 0x7effffff1c4d7824 */ /* 0x000fe400078e02ff */
[----:B------:R-:W-:-:S04]  /*b0fc0*/  IMAD.HI.U32 R64, R64, 0x7f000001, R32 ;  /* 0x7f00000140407827 */ /* 0x000fc800078e0020 */
[----:B------:R-:W-:Y:S02]  /*b0fd0*/  IMAD R34, R30, 0x7effffff, RZ ;  /* 0x7effffff1e227824 */ /* 0x000fe400078e02ff */
[----:B------:R-:W-:-:S04]  /*b0fe0*/  IMAD.WIDE.U32 R32, R68, UR13, RZ ;  /* 0x0000000d44207c25 */ /* 0x000fc8000f8e00ff */
[----:B------:R-:W-:-:S04]  /*b0ff0*/  IMAD.HI.U32 R77, R77, 0x7f000001, R28 ;  /* 0x7f0000014d4d7827 */ /* 0x000fc800078e001c */
[----:B------:R-:W-:-:S04]  /*b1000*/  IMAD.WIDE.U32 R28, R69, UR14, RZ ;  /* 0x0000000e451c7c25 */ /* 0x000fc8000f8e00ff */
[----:B------:R-:W-:-:S04]  /*b1010*/  IMAD.HI.U32 R68, R34, 0x7f000001, R30 ;  /* 0x7f00000122447827 */ /* 0x000fc800078e001e */
[----:B------:R-:W-:Y:S02]  /*b1020*/  IMAD R69, R32, 0x7effffff, RZ ;  /* 0x7effffff20457824 */ /* 0x000fe400078e02ff */
[----:B------:R-:W-:-:S04]  /*b1030*/  IMAD.WIDE.U32 R34, R75, UR16, RZ ;  /* 0x000000104b227c25 */ /* 0x000fc8000f8e00ff */
[----:B------:R-:W-:-:S04]  /*b1040*/  IMAD.HI.U32 R69, R69, 0x7f000001, R32 ;  /* 0x7f00000145457827 */ /* 0x000fc800078e0020 */
[----:B------:R-:W-:Y:S01]  /*b1050*/  IMAD R32, R34, 0x7effffff, RZ ;  /* 0x7effffff22207824 */ /* 0x000fe200078e02ff */
[----:B------:R-:W-:-:S03]  /*b1060*/  @P0 IADD3 R62, PT, PT, R62, -0x7f000001, RZ ;  /* 0x80ffffff3e3e0810 */ /* 0x000fc60007ffe0ff */
[----:B------:R-:W-:Y:S01]  /*b1070*/  IMAD.HI.U32 R35, R32, 0x7f000001, R34 ;  /* 0x7f00000120237827 */ /* 0x000fe200078e0022 */
[----:B------:R-:W-:Y:S02]  /*b1080*/  IADD3 R34, PT, PT, R0, R62, RZ ;  /* 0x0000003e00227210 */ /* 0x000fe40007ffe0ff */
[----:B------:R-:W-:-:S03]  /*b1090*/  IADD3 R59, PT, PT, R59, R59, RZ ;  /* 0x0000003b3b3b7210 */ /* 0x000fc60007ffe0ff */
[----:B------:R-:W-:Y:S01]  /*b10a0*/  ISETP.GE.U32.AND P4, PT, R34, 0x7f000001, PT ;  /* 0x7f0000012200780c */ /* 0x000fe20003f86070 */
[----:B------:R-:W-:Y:S01]  /*b10b0*/  IMAD.WIDE.U32 R30, R74, UR15, RZ ;  /* 0x0000000f4a1e7c25 */ /* 0x000fe2000f8e00ff */
[----:B------:R-:W-:-:S03]  /*b10c0*/  ISETP.GE.U32.AND P2, PT, R59, 0x7f000001, PT ;  /* 0x7f0000013b00780c */ /* 0x000fc60003f46070 */
[----:B------:R-:W-:Y:S02]  /*b10d0*/  IMAD R74, R28, 0x7effffff, RZ ;  /* 0x7effffff1c4a7824 */ /* 0x000fe400078e02ff */
[----:B------:R-:W-:Y:S01]  /*b10e0*/  IMAD R75, R30, 0x7effffff, RZ ;  /* 0x7effffff1e4b7824 */ /* 0x000fe200078e02ff */
[----:B------:R-:W-:Y:S01]  /*b10f0*/  ISETP.GE.U32.AND P1, PT, R63, 0x7f000001, PT ;  /* 0x7f0000013f00780c */ /* 0x000fe20003f26070 */
[----:B------:R-:W-:-:S04]  /*b1100*/  IMAD.HI.U32 R74, R74, 0x7f000001, R28 ;  /* 0x7f0000014a4a7827 */ /* 0x000fc800078e001c */
[----:B------:R-:W-:-:S04]  /*b1110*/  IMAD.HI.U32 R75, R75, 0x7f000001, R30 ;  /* 0x7f0000014b4b7827 */ /* 0x000fc800078e001e */
[----:B------:R-:W-:-:S04]  /*b1120*/  IMAD.WIDE.U32 R30, R70, UR18, RZ ;  /* 0x00000012461e7c25 */ /* 0x000fc8000f8e00ff */
[----:B------:R-:W-:Y:S01]  /*b1130*/  IMAD.WIDE.U32 R28, R72, UR17, RZ ;  /* 0x00000011481c7c25 */ /* 0x000fe2000f8e00ff */
[----:B------:R-:W-:Y:S01]  /*b1140*/  @P4 IADD3 R34, PT, PT, R34, -0x7f000001, RZ ;  /* 0x80ffffff22224810 */ /* 0x000fe20007ffe0ff */
[----:B------:R-:W-:Y:S02]  /*b1150*/  ISETP.GE.U32.AND P4, PT, R69, 0x7f000001, PT ;  /* 0x7f0000014500780c */ /* 0x000fe40003f86070 */
[----:B------:R-:W-:Y:S02]  /*b1160*/  IMAD R70, R30, 0x7effffff, RZ ;  /* 0x7effffff1e467824 */ /* 0x000fe400078e02ff */
[----:B------:R-:W-:Y:S02]  /*b1170*/  IMAD R119, R28, 0x7effffff, RZ ;  /* 0x7effffff1c777824 */ /* 0x000fe400078e02ff */
[----:B------:R-:W-:-:S04]  /*b1180*/  IMAD.WIDE.U32 R32, R73, UR19, RZ ;  /* 0x0000001349207c25 */ /* 0x000fc8000f8e00ff */
[----:B------:R-:W-:Y:S01]  /*b1190*/  IMAD.HI.U32 R30, R70, 0x7f000001, R30 ;  /* 0x7f000001461e7827 */ /* 0x000fe200078e001e */
[----:B------:R-:W-:-:S03]  /*b11a0*/  @P2 IADD3 R59, PT, PT, R59, -0x7f000001, RZ ;  /* 0x80ffffff3b3b2810 */ /* 0x000fc60007ffe0ff */
[----:B------:R-:W-:-:S04]  /*b11b0*/  IMAD.HI.U32 R119, R119, 0x7f000001, R28 ;  /* 0x7f00000177777827 */ /* 0x000fc800078e001c */
[----:B------:R-:W-:Y:S01]  /*b11c0*/  IMAD R31, R32, 0x7effffff, RZ ;  /* 0x7effffff201f7824 */ /* 0x000fe200078e02ff */
[----:B------:R-:W-:Y:S01]  /*b11d0*/  ISETP.GE.U32.AND P2, PT, R74, 0x7f000001, PT ;  /* 0x7f0000014a00780c */ /* 0x000fe20003f46070 */
[----:B------:R-:W-:-:S04]  /*b11e0*/  IMAD.WIDE.U32 R28, R71, UR20, RZ ;  /* 0x00000014471c7c25 */ /* 0x000fc8000f8e00ff */
[----:B------:R-:W-:Y:S01]  /*b11f0*/  IMAD.HI.U32 R31, R31, 0x7f000001, R32 ;  /* 0x7f0000011f1f7827 */ /* 0x000fe200078e0020 */
[----:B------:R-:W-:-:S03]  /*b1200*/  @P1 IADD3 R63, PT, PT, R63, -0x7f000001, RZ ;  /* 0x80ffffff3f3f1810 */ /* 0x000fc60007ffe0ff */
[----:B------:R-:W-:Y:S01]  /*b1210*/  IMAD R32, R28, 0x7effffff, RZ ;  /* 0x7effffff1c207824 */ /* 0x000fe200078e02ff */
[----:B------:R-:W-:Y:S01]  /*b1220*/  @P4 IADD3 R69, PT, PT, R69, -0x7f000001, RZ ;  /* 0x80ffffff45454810 */ /* 0x000fe20007ffe0ff */
[----:B------:R-:W-:Y:S01]  /*b1230*/  ISETP.GE.U32.AND P1, PT, R75, 0x7f000001, PT ;  /* 0x7f0000014b00780c */ /* 0x000fe20003f26070 */
[----:B------:R-:W-:Y:S01]  /*b1240*/  ISETP.GE.U32.AND P4, PT, R62, R0, PT ;  /* 0x000000003e00720c */ /* 0x000fe20003f86070 */
[----:B------:R-:W-:Y:S01]  /*b1250*/  ISETP.GE.U32.AND P0, PT, R64, 0x7f000001, PT ;  /* 0x7f0000014000780c */ /* 0x000fe20003f06070 */
[----:B------:R-:W-:Y:S01]  /*b1260*/  IMAD.HI.U32 R32, R32, 0x7f000001, R28 ;  /* 0x7f00000120207827 */ /* 0x000fe200078e001c */
[----:B------:R-:W-:Y:S02]  /*b1270*/  IADD3 R62, PT, PT, -R0, R62, RZ ;  /* 0x0000003e003e7210 */ /* 0x000fe40007ffe1ff */
[----:B------:R-:W-:Y:S02]  /*b1280*/  IADD3 R72, PT, PT, R58, R34, RZ ;  /* 0x000000223a487210 */ /* 0x000fe40007ffe0ff */
[----:B------:R-:W-:Y:S01]  /*b1290*/  @P2 IADD3 R74, PT, PT, R74, -0x7f000001, RZ ;  /* 0x80ffffff4a4a2810 */ /* 0x000fe20007ffe0ff */
[----:B------:R-:W-:Y:S01]  /*b12a0*/  ISETP.GE.U32.AND P2, PT, R32, 0x7f000001, PT ;  /* 0x7f0000012000780c */ /* 0x000fe20003f46070 */
[----:B------:R-:W-:Y:S01]  /*b12b0*/  ISETP.GE.U32.AND P3, PT, R77, 0x7f000001, PT ;  /* 0x7f0000014d00780c */ /* 0x000fe20003f66070 */
[----:B------:R-:W-:Y:S01]  /*b12c0*/  ISETP.GE.U32.AND P6, PT, R65, 0x7f000001, PT ;  /* 0x7f0000014100780c */ /* 0x000fe20003fc6070 */
[----:B------:R-:W-:Y:S01]  /*b12d0*/  ISETP.GE.U32.AND P5, PT, R68, 0x7f000001, PT ;  /* 0x7f0000014400780c */ /* 0x000fe20003fa6070 */
[----:B------:R-:W-:-:S02]  /*b12e0*/  @P1 IADD3 R75, PT, PT, R75, -0x7f000001, RZ ;  /* 0x80ffffff4b4b1810 */ /* 0x000fc40007ffe0ff */
[----:B------:R-:W-:Y:S02]  /*b12f0*/  @!P4 IADD3 R62, PT, PT, R62, 0x7f000001, RZ ;  /* 0x7f0000013e3ec810 */ /* 0x000fe40007ffe0ff */
[----:B------:R-:W-:Y:S01]  /*b1300*/  @P0 IADD3 R64, PT, PT, R64, -0x7f000001, RZ ;  /* 0x80ffffff40400810 */ /* 0x000fe20007ffe0ff */
[----:B------:R-:W-:Y:S01]  /*b1310*/  ISETP.GE.U32.AND P1, PT, R72, 0x7f000001, PT ;  /* 0x7f0000014800780c */ /* 0x000fe20003f26070 */
[----:B------:R-:W-:Y:S01]  /*b1320*/  ISETP.GE.U32.AND P0, PT, R35, 0x7f000001, PT ;  /* 0x7f0000012300780c */ /* 0x000fe20003f06070 */
[C---:B------:R-:W-:Y:S02]  /*b1330*/  IADD3 R28, PT, PT, R34.reuse, R59, RZ ;  /* 0x0000003b221c7210 */ /* 0x040fe40007ffe0ff */
[----:B------:R-:W-:Y:S02]  /*b1340*/  IADD3 R76, PT, PT, R85, R62, RZ ;  /* 0x0000003e554c7210 */ /* 0x000fe40007ffe0ff */
[----:B------:R-:W-:Y:S02]  /*b1350*/  IADD3 R58, PT, PT, R34, R63, RZ ;  /* 0x0000003f223a7210 */ /* 0x000fe40007ffe0ff */
[----:B------:R-:W-:-:S02]  /*b1360*/  @P2 IADD3 R32, PT, PT, R32, -0x7f000001, RZ ;  /* 0x80ffffff20202810 */ /* 0x000fc40007ffe0ff */
[----:B------:R-:W-:Y:S02]  /*b1370*/  @P3 IADD3 R77, PT, PT, R77, -0x7f000001, RZ ;  /* 0x80ffffff4d4d3810 */ /* 0x000fe40007ffe0ff */
[----:B------:R-:W-:Y:S01]  /*b1380*/  IADD3 R71, PT, PT, R34, R69, RZ ;  /* 0x0000004522477210 */ /* 0x000fe20007ffe0ff */
[----:B------:R-:W-:Y:S01]  /*b1390*/  ISETP.GE.U32.AND P2, PT, R76, 0x7f000001, PT ;  /* 0x7f0000014c00780c */ /* 0x000fe20003f46070 */
[----:B------:R-:W-:Y:S01]  /*b13a0*/  ISETP.GE.U32.AND P3, PT, R31, 0x7f000001, PT ;  /* 0x7f0000011f00780c */ /* 0x000fe20003f66070 */
[----:B------:R-:W-:Y:S02]  /*b13b0*/  @P6 IADD3 R65, PT, PT, R65, -0x7f000001, RZ ;  /* 0x80ffffff41416810 */ /* 0x000fe40007ffe0ff */
[----:B------:R-:W-:Y:S01]  /*b13c0*/  @P5 IADD3 R68, PT, PT, R68, -0x7f000001, RZ ;  /* 0x80ffffff44445810 */ /* 0x000fe20007ffe0ff */
[----:B------:R-:W-:Y:S01]  /*b13d0*/  ISETP.GE.U32.AND P6, PT, R119, 0x7f000001, PT ;  /* 0x7f0000017700780c */ /* 0x000fe20003fc6070 */
[----:B------:R-:W-:Y:S02]  /*b13e0*/  @P1 IADD3 R72, PT, PT, R72, -0x7f000001, RZ ;  /* 0x80ffffff48481810 */ /* 0x000fe40007ffe0ff */
[----:B------:R-:W-:Y:S01]  /*b13f0*/  @P0 IADD3 R35, PT, PT, R35, -0x7f000001, RZ ;  /* 0x80ffffff23230810 */ /* 0x000fe20007ffe0ff */
[----:B------:R-:W-:Y:S01]  /*b1400*/  ISETP.GE.U32.AND P1, PT, R58, 0x7f000001, PT ;  /* 0x7f0000013a00780c */ /* 0x000fe20003f26070 */
[----:B------:R-:W-:Y:S01]  /*b1410*/  ISETP.GE.U32.AND P0, PT, R28, 0x7f000001, PT ;  /* 0x7f0000011c00780c */ /* 0x000fe20003f06070 */
[----:B------:R-:W-:-:S02]  /*b1420*/  IADD3 R59, PT, PT, R34, R68, RZ ;  /* 0x00000044223b7210 */ /* 0x000fc40007ffe0ff */
[----:B------:R-:W-:Y:S02]  /*b1430*/  IADD3 R72, PT, PT, R84, R72, RZ ;  /* 0x0000004854487210 */ /* 0x000fe40007ffe0ff */
[C---:B------:R-:W-:Y:S02]  /*b1440*/  IADD3 R121, PT, PT, R34.reuse, R65, RZ ;  /* 0x0000004122797210 */ /* 0x040fe40007ffe0ff */
[----:B------:R-:W-:Y:S02]  /*b1450*/  IADD3 R62, PT, PT, R34, R77, RZ ;  /* 0x0000004d223e7210 */ /* 0x000fe40007ffe0ff */
[----:B------:R-:W-:Y:S01]  /*b1460*/  @P2 IADD3 R76, PT, PT, R76, -0x7f000001, RZ ;  /* 0x80ffffff4c4c2810 */ /* 0x000fe20007ffe0ff */
[----:B------:R-:W-:Y:S01]  /*b1470*/  ISETP.GE.U32.AND P2, PT, R59, 0x7f000001, PT ;  /* 0x7f0000013b00780c */ /* 0x000fe20003f46070 */
[----:B------:R-:W-:Y:S02]  /*b1480*/  IADD3 R33, PT, PT, R34, R64, RZ ;  /* 0x0000004022217210 */ /* 0x000fe40007ffe0ff */
[----:B------:R-:W-:Y:S01]  /*b1490*/  @P3 IADD3 R31, PT, PT, R31, -0x7f000001, RZ ;  /* 0x80ffffff1f1f3810 */ /* 0x000fe20007ffe0ff */
[----:B------:R-:W-:Y:S01]  /*b14a0*/  ISETP.GE.U32.AND P3, PT, R72, 0x7f000001, PT ;  /* 0x7f0000014800780c */ /* 0x000fe20003f66070 */
[----:B------:R-:W-:Y:S01]  /*b14b0*/  @P6 IADD3 R119, PT, PT, R119, -0x7f000001, RZ ;  /* 0x80ffffff77776810 */ /* 0x000fe20007ffe0ff */
[----:B------:R-:W-:Y:S01]  /*b14c0*/  ISETP.GE.U32.AND P6, PT, R62, 0x7f000001, PT ;  /* 0x7f0000013e00780c */ /* 0x000fe20003fc6070 */
[----:B------:R-:W-:-:S02]  /*b14d0*/  @P1 IADD3 R58, PT, PT, R58, -0x7f000001, RZ ;  /* 0x80ffffff3a3a1810 */ /* 0x000fc40007ffe0ff */
[----:B------:R-:W-:Y:S01]  /*b14e0*/  @P0 IADD3 R28, PT, PT, R28, -0x7f000001, RZ ;  /* 0x80ffffff1c1c0810 */ /* 0x000fe20007ffe0ff */
[----:B------:R-:W-:Y:S01]  /*b14f0*/  ISETP.GE.U32.AND P1, PT, R121, 0x7f000001, PT ;  /* 0x7f0000017900780c */ /* 0x000fe20003f26070 */
[----:B------:R-:W-:Y:S01]  /*b1500*/  ISETP.GE.U32.AND P0, PT, R33, 0x7f000001, PT ;  /* 0x7f0000012100780c */ /* 0x000fe20003f06070 */
[----:B------:R-:W-:Y:S02]  /*b1510*/  IADD3 R73, PT, PT, R34, R75, RZ ;  /* 0x0000004b22497210 */ /* 0x000fe40007ffe0ff */
[----:B------:R-:W-:Y:S02]  /*b1520*/  IADD3 R58, PT, PT, R88, R58, RZ ;  /* 0x0000003a583a7210 */ /* 0x000fe40007ffe0ff */
[----:B------:R-:W-:Y:S02]  /*b1530*/  IADD3 R63, PT, PT, R87, R28, RZ ;  /* 0x0000001c573f7210 */ /* 0x000fe40007ffe0ff */
[----:B------:R-:W-:Y:S02]  /*b1540*/  @P2 IADD3 R59, PT, PT, R59, -0x7f000001, RZ ;  /* 0x80ffffff3b3b2810 */ /* 0x000fe40007ffe0ff */
[----:B------:R-:W-:Y:S01]  /*b1550*/  IADD3 R74, PT, PT, R34, R74, RZ ;  /* 0x0000004a224a7210 */ /* 0x000fe20007ffe0ff */
[----:B------:R-:W-:Y:S01]  /*b1560*/  ISETP.GE.U32.AND P2, PT, R73, 0x7f000001, PT ;  /* 0x7f0000014900780c */ /* 0x000fe20003f46070 */
[----:B------:R-:W-:Y:S01]  /*b1570*/  ISETP.GE.U32.AND P4, PT, R58, 0x7f000001, PT ;  /* 0x7f0000013a00780c */ /* 0x000fe20003f86070 */
[----:B------:R-:W-:Y:S01]  /*b1580*/  ISETP.GE.U32.AND P5, PT, R30, 0x7f000001, PT ;  /* 0x7f0000011e00780c */ /* 0x000fe20003fa6070 */
[----:B------:R-:W-:Y:S01]  /*b1590*/  @P3 IADD3 R72, PT, PT, R72, -0x7f000001, RZ ;  /* 0x80ffffff48483810 */ /* 0x000fe20007ffe0ff */
[----:B------:R-:W-:Y:S01]  /*b15a0*/  ISETP.GE.U32.AND P3, PT, R63, 0x7f000001, PT ;  /* 0x7f0000013f00780c */ /* 0x000fe20003f66070 */
[----:B------:R-:W-:-:S02]  /*b15b0*/  @P6 IADD3 R62, PT, PT, R62, -0x7f000001, RZ ;  /* 0x80ffffff3e3e6810 */ /* 0x000fc40007ffe0ff */
[----:B------:R-:W-:Y:S02]  /*b15c0*/  @P1 IADD3 R121, PT, PT, R121, -0x7f000001, RZ ;  /* 0x80ffffff79791810 */ /* 0x000fe40007ffe0ff */
[----:B------:R-:W-:Y:S01]  /*b15d0*/  @P0 IADD3 R33, PT, PT, R33, -0x7f000001, RZ ;  /* 0x80ffffff21210810 */ /* 0x000fe20007ffe0ff */
[----:B------:R-:W-:Y:S01]  /*b15e0*/  ISETP.GE.U32.AND P1, PT, R74, 0x7f000001, PT ;  /* 0x7f0000014a00780c */ /* 0x000fe20003f26070 */
[----:B------:R-:W-:Y:S01]  /*b15f0*/  ISETP.GE.U32.AND P0, PT, R71, 0x7f000001, PT ;  /* 0x7f0000014700780c */ /* 0x000fe20003f06070 */
[----:B------:R-:W-:Y:S02]  /*b1600*/  IADD3 R62, PT, PT, R92, R62, RZ ;  /* 0x0000003e5c3e7210 */ /* 0x000fe40007ffe0ff */
[----:B------:R-:W-:Y:S02]  /*b1610*/  IADD3 R75, PT, PT, R90, R121, RZ ;  /* 0x000000795a4b7210 */ /* 0x000fe40007ffe0ff */
[----:B------:R-:W-:Y:S02]  /*b1620*/  IADD3 R77, PT, PT, R89, R33, RZ ;  /* 0x00000021594d7210 */ /* 0x000fe40007ffe0ff */
[----:B------:R-:W-:-:S02]  /*b1630*/  IADD3 R59, PT, PT, R91, R59, RZ ;  /* 0x0000003b5b3b7210 */ /* 0x000fc40007ffe0ff */
[----:B------:R-:W-:Y:S02]  /*b1640*/  @P2 IADD3 R73, PT, PT, R73, -0x7f000001, RZ ;  /* 0x80ffffff49492810 */ /* 0x000fe40007ffe0ff */
[----:B------:R-:W-:Y:S01]  /*b1650*/  @P4 IADD3 R58, PT, PT, R58, -0x7f000001, RZ ;  /* 0x80ffffff3a3a4810 */ /* 0x000fe20007ffe0ff */
[----:B------:R-:W-:Y:S01]  /*b1660*/  ISETP.GE.U32.AND P2, PT, R62, 0x7f000001, PT ;  /* 0x7f0000013e00780c */ /* 0x000fe20003f46070 */
[----:B------:R-:W-:Y:S01]  /*b1670*/  @P5 IADD3 R30, PT, PT, R30, -0x7f000001, RZ ;  /* 0x80ffffff1e1e5810 */ /* 0x000fe20007ffe0ff */
[----:B------:R-:W-:Y:S01]  /*b1680*/  IMAD.WIDE.U32 R28, R76, R76, RZ ;  /* 0x0000004c4c1c7225 */ /* 0x000fe200078e00ff */
[----:B------:R-:W-:Y:S01]  /*b1690*/  ISETP.GE.U32.AND P4, PT, R77, 0x7f000001, PT ;  /* 0x7f0000014d00780c */ /* 0x000fe20003f86070 */
[----:B------:R-:W-:Y:S01]  /*b16a0*/  @P3 IADD3 R63, PT, PT, R63, -0x7f000001, RZ ;  /* 0x80ffffff3f3f3810 */ /* 0x000fe20007ffe0ff */
[----:B------:R-:W-:Y:S01]  /*b16b0*/  ISETP.GE.U32.AND P5, PT, R75, 0x7f000001, PT ;  /* 0x7f0000014b00780c */ /* 0x000fe20003fa6070 */
[----:B------:R-:W-:Y:S01]  /*b16c0*/  ISETP.GE.U32.AND P3, PT, R59, 0x7f000001, PT ;  /* 0x7f0000013b00780c */ /* 0x000fe20003f66070 */
[----:B------:R-:W-:Y:S01]  /*b16d0*/  @P1 IADD3 R74, PT, PT, R74, -0x7f000001, RZ ;  /* 0x80ffffff4a4a1810 */ /* 0x000fe20007ffe0ff */
[----:B------:R-:W-:Y:S01]  /*b16e0*/  IMAD R120, R28, 0x7effffff, RZ ;  /* 0x7effffff1c787824 */ /* 0x000fe200078e02ff */
[----:B------:R-:W-:-:S02]  /*b16f0*/  @P0 IADD3 R71, PT, PT, R71, -0x7f000001, RZ ;  /* 0x80ffffff47470810 */ /* 0x000fc40007ffe0ff */
[----:B------:R-:W-:Y:S01]  /*b1700*/  IADD3 R69, PT, PT, R34, R119, RZ ;  /* 0x0000007722457210 */ /* 0x000fe20007ffe0ff */
[----:B------:R-:W3:Y:S01]  /*b1710*/  LDL.LU R0, [R1+0x298] ;  /* 0x0002980001007983 */ /* 0x000ee20000300800 */
[----:B------:R-:W-:Y:S01]  /*b1720*/  IMAD.HI.U32 R120, R120, 0x7f000001, R28 ;  /* 0x7f00000178787827 */ /* 0x000fe200078e001c */
[----:B------:R-:W-:-:S03]  /*b1730*/  IADD3 R74, PT, PT, R94, R74, RZ ;  /* 0x0000004a5e4a7210 */ /* 0x000fc60007ffe0ff */
[----:B------:R-:W-:Y:S01]  /*b1740*/  IMAD.WIDE.U32 R28, R63, R63, RZ ;  /* 0x0000003f3f1c7225 */ /* 0x000fe200078e00ff */
[----:B------:R-:W-:Y:S02]  /*b1750*/  IADD3 R71, PT, PT, R93, R71, RZ ;  /* 0x000000475d477210 */ /* 0x000fe40007ffe0ff */
[----:B------:R-:W-:Y:S02]  /*b1760*/  @P2 IADD3 R62, PT, PT, R62, -0x7f000001, RZ ;  /* 0x80ffffff3e3e2810 */ /* 0x000fe40007ffe0ff */
[----:B------:R-:W-:Y:S01]  /*b1770*/  @P4 IADD3 R77, PT, PT, R77, -0x7f000001, RZ ;  /* 0x80ffffff4d4d4810 */ /* 0x000fe20007ffe0ff */
[----:B------:R-:W-:Y:S01]  /*b1780*/  IMAD R133, R28, 0x7effffff, RZ ;  /* 0x7effffff1c857824 */ /* 0x000fe200078e02ff */
[----:B------:R-:W-:Y:S01]  /*b1790*/  ISETP.GE.U32.AND P2, PT, R74, 0x7f000001, PT ;  /* 0x7f0000014a00780c */ /* 0x000fe20003f46070 */
[----:B------:R-:W-:Y:S01]  /*b17a0*/  @P5 IADD3 R75, PT, PT, R75, -0x7f000001, RZ ;  /* 0x80ffffff4b4b5810 */ /* 0x000fe20007ffe0ff */
[----:B------:R-:W-:Y:S01]  /*b17b0*/  ISETP.GE.U32.AND P5, PT, R69, 0x7f000001, PT ;  /* 0x7f0000014500780c */ /* 0x000fe20003fa6070 */
[----:B------:R-:W-:-:S02]  /*b17c0*/  @P3 IADD3 R59, PT, PT, R59, -0x7f000001, RZ ;  /* 0x80ffffff3b3b3810 */ /* 0x000fc40007ffe0ff */
[C---:B------:R-:W-:Y:S02]  /*b17d0*/  IADD3 R68, PT, PT, R34.reuse, R30, RZ ;  /* 0x0000001e22447210 */ /* 0x040fe40007ffe0ff */
[C---:B------:R-:W-:Y:S02]  /*b17e0*/  IADD3 R64, PT, PT, R34.reuse, R31, RZ ;  /* 0x0000001f22407210 */ /* 0x040fe40007ffe0ff */
[----:B------:R-:W-:Y:S01]  /*b17f0*/  IADD3 R65, PT, PT, R34, R32, RZ ;  /* 0x0000002022417210 */ /* 0x000fe20007ffe0ff */
[----:B------:R-:W-:Y:S01]  /*b1800*/  ISETP.GE.U32.AND P3, PT, R71, 0x7f000001, PT ;  /* 0x7f0000014700780c */ /* 0x000fe20003f66070 */
[----:B------:R-:W-:-:S04]  /*b1810*/  IMAD.WIDE.U32 R30, R72, R72, RZ ;  /* 0x00000048481e7225 */ /* 0x000fc800078e00ff */
[----:B------:R-:W-:-:S04]  /*b1820*/  IMAD.HI.U32 R133, R133, 0x7f000001, R28 ;  /* 0x7f00000185857827 */ /* 0x000fc800078e001c */
[----:B------:R-:W-:-:S04]  /*b1830*/  IMAD.WIDE.U32 R28, R77, R77, RZ ;  /* 0x0000004d4d1c7225 */ /* 0x000fc800078e00ff */
[----:B------:R-:W-:Y:S01]  /*b1840*/  IMAD R132, R30, 0x7effffff, RZ ;  /* 0x7effffff1e847824 */ /* 0x000fe200078e02ff */
[----:B------:R-:W-:Y:S01]  /*b1850*/  ISETP.GE.U32.AND P6, PT, R68, 0x7f000001, PT ;  /* 0x7f0000014400780c */ /* 0x000fe20003fc6070 */
[----:B------:R-:W-:Y:S01]  /*b1860*/  ISETP.GE.U32.AND P1, PT, R65, 0x7f000001, PT ;  /* 0x7f0000014100780c */ /* 0x000fe20003f26070 */
[----:B------:R-:W-:Y:S02]  /*b1870*/  IMAD R127, R28, 0x7effffff, RZ ;  /* 0x7effffff1c7f7824 */ /* 0x000fe400078e02ff */
[----:B------:R-:W-:Y:S01]  /*b1880*/  IMAD.HI.U32 R132, R132, 0x7f000001, R30 ;  /* 0x7f00000184847827 */ /* 0x000fe200078e001e */
[----:B------:R-:W-:Y:S02]  /*b1890*/  IADD3 R73, PT, PT, R95, R73, RZ ;  /* 0x000000495f497210 */ /* 0x000fe40007ffe0ff */
[----:B------:R-:W-:Y:S01]  /*b18a0*/  IADD3 R70, PT, PT, R34, R35, RZ ;  /* 0x0000002322467210 */ /* 0x000fe20007ffe0ff */
[----:B------:R-:W-:-:S04]  /*b18b0*/  IMAD.WIDE.U32 R30, R58, R58, RZ ;  /* 0x0000003a3a1e7225 */ /* 0x000fc800078e00ff */
[----:B------:R-:W-:Y:S01]  /*b18c0*/  IMAD.HI.U32 R127, R127, 0x7f000001, R28 ;  /* 0x7f0000017f7f7827 */ /* 0x000fe200078e001c */
[----:B------:R-:W-:-:S03]  /*b18d0*/  @P2 IADD3 R74, PT, PT, R74, -0x7f000001, RZ ;  /* 0x80ffffff4a4a2810 */ /* 0x000fc60007ffe0ff */
[----:B------:R-:W-:Y:S01]  /*b18e0*/  IMAD.WIDE.U32 R28, R62, R62, RZ ;  /* 0x0000003e3e1c7225 */ /* 0x000fe200078e00ff */
[----:B------:R-:W-:Y:S01]  /*b18f0*/  ISETP.GE.U32.AND P2, PT, R120, 0x7f000001, PT ;  /* 0x7f0000017800780c */ /* 0x000fe20003f46070 */
[----:B------:R-:W-:Y:S02]  /*b1900*/  @P5 IADD3 R69, PT, PT, R69, -0x7f000001, RZ ;  /* 0x80ffffff45455810 */ /* 0x000fe40007ffe0ff */
[----:B------:R-:W-:Y:S01]  /*b1910*/  @P3 IADD3 R71, PT, PT, R71, -0x7f000001, RZ ;  /* 0x80ffffff47473810 */ /* 0x000fe20007ffe0ff */
[----:B------:R-:W-:Y:S01]  /*b1920*/  IMAD R134, R30, 0x7effffff, RZ ;  /* 0x7effffff1e867824 */ /* 0x000fe200078e02ff */
[----:B------:R-:W-:Y:S01]  /*b1930*/  ISETP.GE.U32.AND P0, PT, R64, 0x7f000001, PT ;  /* 0x7f0000014000780c */ /* 0x000fe20003f06070 */
[----:B------:R-:W-:Y:S01]  /*b1940*/  ISETP.GE.U32.AND P3, PT, R73, 0x7f000001, PT ;  /* 0x7f0000014900780c */ /* 0x000fe20003f66070 */
[----:B------:R-:W-:Y:S01]  /*b1950*/  ISETP.GE.U32.AND P4, PT, R70, 0x7f000001, PT ;  /* 0x7f0000014600780c */ /* 0x000fe20003f86070 */
[----:B------:R-:W-:Y:S01]  /*b1960*/  IMAD R131, R28, 0x7effffff, RZ ;  /* 0x7effffff1c837824 */ /* 0x000fe200078e02ff */
[----:B------:R-:W-:Y:S01]  /*b1970*/  IADD3 R69, PT, PT, R97, R69, RZ ;  /* 0x0000004561457210 */ /* 0x000fe20007ffe0ff */
[----:B------:R-:W-:Y:S01]  /*b1980*/  IMAD.HI.U32 R134, R134, 0x7f000001, R30 ;  /* 0x7f00000186867827 */ /* 0x000fe200078e001e */
[----:B------:R-:W-:-:S02]  /*b1990*/  @P6 IADD3 R68, PT, PT, R68, -0x7f000001, RZ ;  /* 0x80ffffff44446810 */ /* 0x000fc40007ffe0ff */
[----:B------:R-:W-:Y:S01]  /*b19a0*/  @P1 IADD3 R65, PT, PT, R65, -0x7f000001, RZ ;  /* 0x80ffffff41411810 */ /* 0x000fe20007ffe0ff */
[----:B------:R-:W-:-:S04]  /*b19b0*/  IMAD.WIDE.U32 R30, R75, R75, RZ ;  /* 0x0000004b4b1e7225 */ /* 0x000fc800078e00ff */
[----:B------:R-:W-:-:S04]  /*b19c0*/  IMAD.HI.U32 R131, R131, 0x7f000001, R28 ;  /* 0x7f00000183837827 */ /* 0x000fc800078e001c */
[----:B------:R-:W-:Y:S01]  /*b19d0*/  IMAD.WIDE.U32 R28, R74, R74, RZ ;  /* 0x0000004a4a1c7225 */ /* 0x000fe200078e00ff */
[----:B------:R-:W-:-:S03]  /*b19e0*/  ISETP.GE.U32.AND P5, PT, R69, 0x7f000001, PT ;  /* 0x7f0000014500780c */ /* 0x000fc60003fa6070 */
[----:B------:R-:W-:Y:S01]  /*b19f0*/  IMAD R129, R30, 0x7effffff, RZ ;  /* 0x7effffff1e817824 */ /* 0x000fe200078e02ff */
[----:B------:R-:W-:Y:S02]  /*b1a00*/  IADD3 R68, PT, PT, R98, R68, RZ ;  /* 0x0000004462447210 */ /* 0x000fe40007ffe0ff */
[----:B------:R-:W-:Y:S01]  /*b1a10*/  IADD3 R65, PT, PT, R11, R65, RZ ;  /* 0x000000410b417210 */ /* 0x000fe20007ffe0ff */
[----:B------:R-:W-:Y:S01]  /*b1a20*/  IMAD R124, R28, 0x7effffff, RZ ;  /* 0x7effffff1c7c7824 */ /* 0x000fe200078e02ff */
[----:B------:R-:W-:Y:S01]  /*b1a30*/  @P2 IADD3 R120, PT, PT, R120, -0x7f000001, RZ ;  /* 0x80ffffff78782810 */ /* 0x000fe20007ffe0ff */
[----:B------:R-:W-:Y:S01]  /*b1a40*/  IMAD.HI.U32 R129, R129, 0x7f000001, R30 ;  /* 0x7f00000181817827 */ /* 0x000fe200078e001e */
[----:B------:R-:W-:Y:S02]  /*b1a50*/  @P0 IADD3 R64, PT, PT, R64, -0x7f000001, RZ ;  /* 0x80ffffff40400810 */ /* 0x000fe40007ffe0ff */
[----:B------:R-:W-:Y:S02]  /*b1a60*/  @P3 IADD3 R73, PT, PT, R73, -0x7f000001, RZ ;  /* 0x80ffffff49493810 */ /* 0x000fe40007ffe0ff */
[----:B------:R-:W-:Y:S01]  /*b1a70*/  @P4 IADD3 R70, PT, PT, R70, -0x7f000001, RZ ;  /* 0x80ffffff46464810 */ /* 0x000fe20007ffe0ff */
[----:B------:R-:W-:Y:S01]  /*b1a80*/  IMAD.WIDE.U32 R30, R71, R71, RZ ;  /* 0x00000047471e7225 */ /* 0x000fe200078e00ff */
[----:B------:R-:W-:Y:S01]  /*b1a90*/  ISETP.GE.U32.AND P0, PT, R68, 0x7f000001, PT ;  /* 0x7f0000014400780c */ /* 0x000fe20003f06070 */
[----:B------:R-:W-:-:S02]  /*b1aa0*/  ISETP.GE.U32.AND P3, PT, R65, 0x7f000001, PT ;  /* 0x7f0000014100780c */ /* 0x000fc40003f66070 */
[----:B------:R-:W-:-:S04]  /*b1ab0*/  IMAD.HI.U32 R124, R124, 0x7f000001, R28 ;  /* 0x7f0000017c7c7827 */ /* 0x000fc800078e001c */
[----:B------:R-:W-:Y:S01]  /*b1ac0*/  IMAD.WIDE.U32 R28, R120, R76, RZ ;  /* 0x0000004c781c7225 */ /* 0x000fe200078e00ff */
[----:B------:R-:W-:Y:S01]  /*b1ad0*/  @P5 IADD3 R69, PT, PT, R69, -0x7f000001, RZ ;  /* 0x80ffffff45455810 */ /* 0x000fe20007ffe0ff */
[----:B--2---:R-:W2:Y:S02]  /*b1ae0*/  LD.E R76, desc[UR22][R12.64+0x17c0] ;  /* 0x0017c0160c4c7980 */ /* 0x004ea4000c101900 */
[----:B------:R-:W-:Y:S01]  /*b1af0*/  IMAD R123, R30, 0x7effffff, RZ ;  /* 0x7effffff1e7b7824 */ /* 0x000fe200078e02ff */
[----:B------:R-:W-:Y:S02]  /*b1b00*/  IADD3 R70, PT, PT, R96, R70, RZ ;  /* 0x0000004660467210 */ /* 0x000fe40007ffe0ff */
[----:B------:R-:W-:Y:S01]  /*b1b10*/  IADD3 R64, PT, PT, R99, R64, RZ ;  /* 0x0000004063407210 */ /* 0x000fe20007ffe0ff */
[----:B------:R-:W-:-:S04]  /*b1b20*/  IMAD.WIDE.U32 R32, R59, R59, RZ ;  /* 0x0000003b3b207225 */ /* 0x000fc800078e00ff */
[----:B------:R-:W-:-:S04]  /*b1b30*/  IMAD.HI.U32 R123, R123, 0x7f000001, R30 ;  /* 0x7f0000017b7b7827 */ /* 0x000fc800078e001e */
[----:B------:R-:W-:Y:S01]  /*b1b40*/  IMAD.WIDE.U32 R30, R73, R73, RZ ;  /* 0x00000049491e7225 */ /* 0x000fe200078e00ff */
[----:B------:R-:W-:-:S03]  /*b1b50*/  ISETP.GE.U32.AND P4, PT, R70, 0x7f000001, PT ;  /* 0x7f0000014600780c */ /* 0x000fc60003f86070 */
[----:B------:R-:W-:Y:S01]  /*b1b60*/  IMAD.WIDE.U32 R34, R69, R69, RZ ;  /* 0x0000004545227225 */ /* 0x000fe200078e00ff */
[----:B------:R-:W-:-:S03]  /*b1b70*/  ISETP.GE.U32.AND P2, PT, R134, 0x7f000001, PT ;  /* 0x7f0000018600780c */ /* 0x000fc60003f46070 */
[----:B------:R-:W-:Y:S01]  /*b1b80*/  IMAD R125, R30, 0x7effffff, RZ ;  /* 0x7effffff1e7d7824 */ /* 0x000fe200078e02ff */
[----:B------:R-:W-:Y:S02]  /*b1b90*/  @P0 IADD3 R68, PT, PT, R68, -0x7f000001, RZ ;  /* 0x80ffffff44440810 */ /* 0x000fe40007ffe0ff */
[----:B------:R-:W-:Y:S01]  /*b1ba0*/  @P3 IADD3 R65, PT, PT, R65, -0x7f000001, RZ ;  /* 0x80ffffff41413810 */ /* 0x000fe20007ffe0ff */
[----:B------:R-:W-:Y:S01]  /*b1bb0*/  ISETP.GE.U32.AND P1, PT, R64, 0x7f000001, PT ;  /* 0x7f0000014000780c */ /* 0x000fe20003f26070 */
[----:B------:R-:W-:Y:S01]  /*b1bc0*/  ISETP.GE.U32.AND P3, PT, R127, 0x7f000001, PT ;  /* 0x7f0000017f00780c */ /* 0x000fe20003f66070 */
[----:B------:R-:W-:Y:S02]  /*b1bd0*/  IMAD R119, R34, 0x7effffff, RZ ;  /* 0x7effffff22777824 */ /* 0x000fe400078e02ff */
[----:B------:R-:W-:-:S04]  /*b1be0*/  IMAD.HI.U32 R125, R125, 0x7f000001, R30 ;  /* 0x7f0000017d7d7827 */ /* 0x000fc800078e001e */
[----:B------:R-:W-:-:S04]  /*b1bf0*/  IMAD.WIDE.U32 R30, R68, R68, RZ ;  /* 0x00000044441e7225 */ /* 0x000fc800078e00ff */
[----:B------:R-:W-:-:S04]  /*b1c00*/  IMAD.HI.U32 R119, R119, 0x7f000001, R34 ;  /* 0x7f00000177777827 */ /* 0x000fc800078e0022 */
[----:B------:R-:W-:-:S04]  /*b1c10*/  IMAD.WIDE.U32 R34, R65, R65, RZ ;  /* 0x0000004141227225 */ /* 0x000fc800078e00ff */
[----:B------:R-:W-:Y:S02]  /*b1c20*/  IMAD R135, R30, 0x7effffff, RZ ;  /* 0x7effffff1e877824 */ /* 0x000fe400078e02ff */
[----:B------:R-:W-:Y:S01]  /*b1c30*/  IMAD R130, R32, 0x7effffff, RZ ;  /* 0x7effffff20827824 */ /* 0x000fe200078e02ff */
[----:B------:R-:W-:Y:S01]  /*b1c40*/  @P4 IADD3 R70, PT, PT, R70, -0x7f000001, RZ ;  /* 0x80ffffff46464810 */ /* 0x000fe20007ffe0ff */
[----:B------:R-:W-:Y:S01]  /*b1c50*/  IMAD R122, R34, 0x7effffff, RZ ;  /* 0x7effffff227a7824 */ /* 0x000fe200078e02ff */
[----:B------:R-:W-:Y:S01]  /*b1c60*/  @P2 IADD3 R134, PT, PT, R134, -0x7f000001, RZ ;  /* 0x80ffffff86862810 */ /* 0x000fe20007ffe0ff */
[----:B------:R-:W-:-:S04]  /*b1c70*/  IMAD.HI.U32 R120, R135, 0x7f000001, R30 ;  /* 0x7f00000187787827 */ /* 0x000fc800078e001e */
[----:B------:R-:W-:Y:S01]  /*b1c80*/  IMAD.HI.U32 R130, R130, 0x7f000001, R32 ;  /* 0x7f00000182827827 */ /* 0x000fe200078e0020 */
[----:B------:R-:W-:-:S03]  /*b1c90*/  @P1 IADD3 R64, PT, PT, R64, -0x7f000001, RZ ;  /* 0x80ffffff40401810 */ /* 0x000fc60007ffe0ff */
[----:B------:R-:W-:Y:S01]  /*b1ca0*/  IMAD R135, R28, 0x7effffff, RZ ;  /* 0x7effffff1c877824 */ /* 0x000fe200078e02ff */
[----:B------:R-:W-:Y:S01]  /*b1cb0*/  @P3 IADD3 R127, PT, PT, R127, -0x7f000001, RZ ;  /* 0x80ffffff7f7f3810 */ /* 0x000fe20007ffe0ff */
[----:B------:R-:W-:Y:S01]  /*b1cc0*/  IMAD.WIDE.U32 R32, R70, R70, RZ ;  /* 0x0000004646207225 */ /* 0x000fe200078e00ff */
[----:B------:R-:W-:Y:S01]  /*b1cd0*/  ISETP.GE.U32.AND P0, PT, R132, 0x7f000001, PT ;  /* 0x7f0000018400780c */ /* 0x000fe20003f06070 */
[----:B------:R-:W-:Y:S02]  /*b1ce0*/  ISETP.GE.U32.AND P1, PT, R133, 0x7f000001, PT ;  /* 0x7f0000018500780c */ /* 0x000fe40003f26070 */
[----:B------:R-:W-:-:S04]  /*b1cf0*/  IMAD.HI.U32 R122, R122, 0x7f000001, R34 ;  /* 0x7f0000017a7a7827 */ /* 0x000fc800078e0022 */
[----:B------:R-:W-:Y:S01]  /*b1d00*/  IMAD.WIDE.U32 R34, R134, R58, RZ ;  /* 0x0000003a86227225 */ /* 0x000fe200078e00ff */
[----:B------:R-:W-:-:S03]  /*b1d10*/  ISETP.GE.U32.AND P6, PT, R131, 0x7f000001, PT ;  /* 0x7f0000018300780c */ /* 0x000fc60003fc6070 */
[----:B------:R-:W-:-:S04]  /*b1d20*/  IMAD.HI.U32 R58, R135, 0x7f000001, R28 ;  /* 0x7f000001873a7827 */ /* 0x000fc800078e001c */
[----:B------:R-:W-:Y:S02]  /*b1d30*/  IMAD R126, R32, 0x7effffff, RZ ;  /* 0x7effffff207e7824 */ /* 0x000fe400078e02ff */
[----:B------:R-:W-:Y:S01]  /*b1d40*/  IMAD.WIDE.U32 R28, R127, R77, RZ ;  /* 0x0000004d7f1c7225 */ /* 0x000fe200078e00ff */
[----:B------:R-:W-:Y:S01]  /*b1d50*/  ISETP.GE.U32.AND P5, PT, R130, 0x7f000001, PT ;  /* 0x7f0000018200780c */ /* 0x000fe20003fa6070 */
[----:B------:R-:W4:Y:S02]  /*b1d60*/  LDL R77, [R1+0x110] ;  /* 0x00011000014d7983 */ /* 0x000f240000100800 */
[----:B------:R-:W-:-:S04]  /*b1d70*/  IMAD.HI.U32 R126, R126, 0x7f000001, R32 ;  /* 0x7f0000017e7e7827 */ /* 0x000fc800078e0020 */
[----:B------:R-:W-:Y:S01]  /*b1d80*/  IMAD.WIDE.U32 R32, R64, R64, RZ ;  /* 0x0000004040207225 */ /* 0x000fe200078e00ff */
[----:B------:R-:W-:Y:S01]  /*b1d90*/  ISETP.GE.U32.AND P4, PT, R129, 0x7f000001, PT ;  /* 0x7f0000018100780c */ /* 0x000fe20003f86070 */
[----:B------:R-:W-:Y:S02]  /*b1da0*/  @P0 IADD3 R132, PT, PT, R132, -0x7f000001, RZ ;  /* 0x80ffffff84840810 */ /* 0x000fe40007ffe0ff */
[----:B------:R-:W-:Y:S01]  /*b1db0*/  @P1 IADD3 R133, PT, PT, R133, -0x7f000001, RZ ;  /* 0x80ffffff85851810 */ /* 0x000fe20007ffe0ff */
[----:B------:R-:W-:Y:S01]  /*b1dc0*/  IMAD R121, R32, 0x7effffff, RZ ;  /* 0x7effffff20797824 */ /* 0x000fe200078e02ff */
[----:B------:R-:W-:Y:S01]  /*b1dd0*/  ISETP.GE.U32.AND P1, PT, R124, 0x7f000001, PT ;  /* 0x7f0000017c00780c */ /* 0x000fe20003f26070 */
[----:B------:R-:W-:Y:S01]  /*b1de0*/  @P6 IADD3 R131, PT, PT, R131, -0x7f000001, RZ ;  /* 0x80ffffff83836810 */ /* 0x000fe20007ffe0ff */
[----:B------:R-:W-:Y:S01]  /*b1df0*/  ISETP.GE.U32.AND P2, PT, R125, 0x7f000001, PT ;  /* 0x7f0000017d00780c */ /* 0x000fe20003f46070 */
[----:B------:R-:W-:Y:S01]  /*b1e00*/  IMAD.HI.U32 R121, R121, 0x7f000001, R32 ;  /* 0x7f00000179797827 */ /* 0x000fe200078e0020 */
[----:B------:R-:W-:Y:S01]  /*b1e10*/  ISETP.GE.U32.AND P3, PT, R126, 0x7f000001, PT ;  /* 0x7f0000017e00780c */ /* 0x000fe20003f66070 */
[----:B------:R-:W-:-:S02]  /*b1e20*/  ISETP.GE.U32.AND P6, PT, R119, 0x7f000001, PT ;  /* 0x7f0000017700780c */ /* 0x000fc40003fc6070 */
[----:B------:R-:W-:-:S04]  /*b1e30*/  IMAD.WIDE.U32 R30, R132, R72, RZ ;  /* 0x00000048841e7225 */ /* 0x000fc800078e00ff */
[----:B------:R-:W-:-:S04]  /*b1e40*/  IMAD.WIDE.U32 R32, R133, R63, RZ ;  /* 0x0000003f85207225 */ /* 0x000fc800078e00ff */
[----:B------:R-:W-:Y:S02]  /*b1e50*/  IMAD R132, R30, 0x7effffff, RZ ;  /* 0x7effffff1e847824 */ /* 0x000fe400078e02ff */
[----:B------:R-:W-:Y:S01]  /*b1e60*/  IMAD R63, R34, 0x7effffff, RZ ;  /* 0x7effffff223f7824 */ /* 0x000fe200078e02ff */
[----:B------:R-:W-:Y:S01]  /*b1e70*/  ISETP.GE.U32.AND P0, PT, R123, 0x7f000001, PT ;  /* 0x7f0000017b00780c */ /* 0x000fe20003f06070 */
[----:B------:R-:W-:Y:S01]  /*b1e80*/  IMAD R72, R32, 0x7effffff, RZ ;  /* 0x7effffff20487824 */ /* 0x000fe200078e02ff */
[----:B------:R-:W-:Y:S01]  /*b1e90*/  @P5 IADD3 R130, PT, PT, R130, -0x7f000001, RZ ;  /* 0x80ffffff82825810 */ /* 0x000fe20007ffe0ff */
[----:B------:R-:W-:-:S04]  /*b1ea0*/  IMAD.HI.U32 R132, R132, 0x7f000001, R30 ;  /* 0x7f00000184847827 */ /* 0x000fc800078e001e */
[----:B------:R-:W-:-:S04]  /*b1eb0*/  IMAD.HI.U32 R72, R72, 0x7f000001, R32 ;  /* 0x7f00000148487827 */ /* 0x000fc800078e0020 */
[----:B------:R-:W-:Y:S01]  /*b1ec0*/  IMAD.HI.U32 R63, R63, 0x7f000001, R34 ;  /* 0x7f0000013f3f7827 */ /* 0x000fe200078e0022 */
[----:B------:R-:W-:-:S03]  /*b1ed0*/  @P4 IADD3 R129, PT, PT, R129, -0x7f000001, RZ ;  /* 0x80ffffff81814810 */ /* 0x000fc60007ffe0ff */
[----:B------:R-:W-:Y:S01]  /*b1ee0*/  IMAD.WIDE.U32 R32, R130, R59, RZ ;  /* 0x0000003b82207225 */ /* 0x000fe200078e00ff */
[----:B------:R-:W-:Y:S02]  /*b1ef0*/  @P1 IADD3 R124, PT, PT, R124, -0x7f000001, RZ ;  /* 0x80ffffff7c7c1810 */ /* 0x000fe40007ffe0ff */
[----:B------:R-:W-:Y:S02]  /*b1f00*/  @P2 IADD3 R125, PT, PT, R125, -0x7f000001, RZ ;  /* 0x80ffffff7d7d2810 */ /* 0x000fe40007ffe0ff */
[----:B------:R-:W-:Y:S02]  /*b1f10*/  @P3 IADD3 R126, PT, PT, R126, -0x7f000001, RZ ;  /* 0x80ffffff7e7e3810 */ /* 0x000fe40007ffe0ff */
[----:B------:R-:W-:Y:S01]  /*b1f20*/  @P6 IADD3 R119, PT, PT, R119, -0x7f000001, RZ ;  /* 0x80ffffff77776810 */ /* 0x000fe20007ffe0ff */
[----:B------:R-:W-:Y:S01]  /*b1f30*/  IMAD.WIDE.U32 R34, R131, R62, RZ ;  /* 0x0000003e83227225 */ /* 0x000fe200078e00ff */
[----:B------:R-:W-:Y:S01]  /*b1f40*/  ISETP.GE.U32.AND P1, PT, R58, 0x7f000001, PT ;  /* 0x7f0000013a00780c */ /* 0x000fe20003f26070 */
[----:B------:R-:W-:Y:S01]  /*b1f50*/  ISETP.GE.U32.AND P2, PT, R132, 0x7f000001, PT ;  /* 0x7f0000018400780c */ /* 0x000fe20003f46070 */
[----:B------:R-:W-:Y:S01]  /*b1f60*/  ISETP.GE.U32.AND P3, PT, R72, 0x7f000001, PT ;  /* 0x7f0000014800780c */ /* 0x000fe20003f66070 */
[----:B------:R-:W-:Y:S01]  /*b1f70*/  ISETP.GE.U32.AND P6, PT, R63, 0x7f000001, PT ;  /* 0x7f0000013f00780c */ /* 0x000fe20003fc6070 */
[----:B------:R-:W-:-:S04]  /*b1f80*/  IMAD.WIDE.U32 R30, R129, R75, RZ ;  /* 0x0000004b811e7225 */ /* 0x000fc800078e00ff */
[----:B------:R-:W-:Y:S02]  /*b1f90*/  IMAD R75, R32, 0x7effffff, RZ ;  /* 0x7effffff204b7824 */ /* 0x000fe400078e02ff */
[----:B------:R-:W-:Y:S02]  /*b1fa0*/  IMAD R62, R34, 0x7effffff, RZ ;  /* 0x7effffff223e7824 */ /* 0x000fe400078e02ff */
[----:B------:R-:W-:Y:S01]  /*b1fb0*/  IMAD R59, R28, 0x7effffff, RZ ;  /* 0x7effffff1c3b7824 */ /* 0x000fe200078e02ff */
[----:B------:R-:W-:Y:S01]  /*b1fc0*/  @P0 IADD3 R123, PT, PT, R123, -0x7f000001, RZ ;  /* 0x80ffffff7b7b0810 */ /* 0x000fe20007ffe0ff */
[----:B------:R-:W-:-:S04]  /*b1fd0*/  IMAD.HI.U32 R75, R75, 0x7f000001, R32 ;  /* 0x7f0000014b4b7827 */ /* 0x000fc800078e0020 */
[----:B------:R-:W-:Y:S01]  /*b1fe0*/  IMAD.HI.U32 R62, R62, 0x7f000001, R34 ;  /* 0x7f0000013e3e7827 */ /* 0x000fe200078e0022 */
[----:B------:R-:W-:-:S03]  /*b1ff0*/  ISETP.GE.U32.AND P0, PT, R122, 0x7f000001, PT ;  /* 0x7f0000017a00780c */ /* 0x000fc60003f06070 */
[----:B------:R-:W-:Y:S01]  /*b2000*/  IMAD.WIDE.U32 R32, R125, R73, RZ ;  /* 0x000000497d207225 */ /* 0x000fe200078e00ff */
[----:B------:R-:W-:-:S03]  /*b2010*/  ISETP.GE.U32.AND P4, PT, R120, 0x7f000001, PT ;  /* 0x7f0000017800780c */ /* 0x000fc60003f86070 */
[----:B------:R-:W-:-:S04]  /*b2020*/  IMAD.WIDE.U32 R34, R126, R70, RZ ;  /* 0x000000467e227225 */ /* 0x000fc800078e00ff */
[----:B------:R-:W-:-:S04]  /*b2030*/  IMAD.HI.U32 R59, R59, 0x7f000001, R28 ;  /* 0x7f0000013b3b7827 */ /* 0x000fc800078e001c */
[----:B------:R-:W-:-:S04]  /*b2040*/  IMAD.WIDE.U32 R28, R123, R71, RZ ;  /* 0x000000477b1c7225 */ /* 0x000fc800078e00ff */
[----:B------:R-:W-:Y:S02]  /*b2050*/  IMAD R123, R32, 0x7effffff, RZ ;  /* 0x7effffff207b7824 */ /* 0x000fe400078e02ff */
        /* <DEDUP_REMOVED lines=8> */
[----:B------:R-:W-:-:S04]  /*b20e0*/  IMAD.HI.U32 R35, R70, 0x7f000001, R34 ;  /* 0x7f00000146237827 */ /* 0x000fc800078e0022 */
[----:B------:R-:W-:Y:S01]  /*b20f0*/  IMAD.WIDE.U32 R32, R119, R69, RZ ;  /* 0x0000004577207225 */ /* 0x000fe200078e00ff */
[----:B------:R-:W-:Y:S02]  /*b2100*/  IADD3 R69, PT, PT, R58, R132, RZ ;  /* 0x000000843a457210 */ /* 0x000fe40007ffe0ff */
[----:B------:R-:W-:Y:S01]  /*b2110*/  IADD3 R70, PT, PT, R72, R63, RZ ;  /* 0x0000003f48467210 */ /* 0x000fe20007ffe0ff */
[----:B------:R-:W-:Y:S01]  /*b2120*/  ISETP.GE.U32.AND P5, PT, R121, 0x7f000001, PT ;  /* 0x7f0000017900780c */ /* 0x000fe20003fa6070 */
        /* <DEDUP_REMOVED lines=10> */
[----:B------:R-:W-:Y:S01]  /*b21d0*/  IMAD.HI.U32 R71, R71, 0x7f000001, R28 ;  /* 0x7f00000147477827 */ /* 0x000fe200078e001c */
[----:B------:R-:W4:Y:S01]  /*b21e0*/  LDL.LU R131, [R1+0x284] ;  /* 0x0002840001837983 */ /* 0x000f220000300800 */
[----:B------:R-:W-:Y:S02]  /*b21f0*/  @P5 IADD3 R121, PT, PT, R121, -0x7f000001, RZ ;  /* 0x80ffffff79795810 */ /* 0x000fe40007ffe0ff */
[----:B------:R-:W-:Y:S01]  /*b2200*/  IMAD R126, R30, 0x7effffff, RZ ;  /* 0x7effffff1e7e7824 */ /* 0x000fe200078e02ff */
[----:B------:R-:W4:Y:S01]  /*b2210*/  LDL.LU R130, [R1+0x29c] ;  /* 0x00029c0001827983 */ /* 0x000f220000300800 */
[----:B------:R-:W-:Y:S02]  /*b2220*/  @P0 IADD3 R59, PT, PT, R59, -0x7f000001, RZ ;  /* 0x80ffffff3b3b0810 */ /* 0x000fe40007ffe0ff */
[----:B------:R-:W-:Y:S02]  /*b2230*/  @P1 IADD3 R127, PT, PT, R127, -0x7f000001, RZ ;  /* 0x80ffffff7f7f1810 */ /* 0x000fe40007ffe0ff */
[----:B------:R-:W-:-:S02]  /*b2240*/  @P2 IADD3 R75, PT, PT, R75, -0x7f000001, RZ ;  /* 0x80ffffff4b4b2810 */ /* 0x000fc40007ffe0ff */
[----:B------:R-:W-:Y:S02]  /*b2250*/  @P3 IADD3 R62, PT, PT, R62, -0x7f000001, RZ ;  /* 0x80ffffff3e3e3810 */ /* 0x000fe40007ffe0ff */
[----:B------:R-:W-:Y:S02]  /*b2260*/  @P4 IADD3 R69, PT, PT, R69, -0x7f000001, RZ ;  /* 0x80ffffff45454810 */ /* 0x000fe40007ffe0ff */
[----:B------:R-:W-:Y:S01]  /*b2270*/  @P6 IADD3 R70, PT, PT, R70, -0x7f000001, RZ ;  /* 0x80ffffff46466810 */ /* 0x000fe20007ffe0ff */
[----:B------:R-:W-:Y:S01]  /*b2280*/  IMAD.WIDE.U32 R28, R121, R64, RZ ;  /* 0x00000040791c7225 */ /* 0x000fe200078e00ff */
[----:B------:R-:W-:Y:S02]  /*b2290*/  IADD3 R64, PT, PT, R59, R127, RZ ;  /* 0x0000007f3b407210 */ /* 0x000fe40007ffe0ff */
[----:B------:R-:W-:Y:S01]  /*b22a0*/  IADD3 R73, PT, PT, R75, R62, RZ ;  /* 0x0000003e4b497210 */ /* 0x000fe20007ffe0ff */
[----:B------:R-:W-:Y:S01]  /*b22b0*/  IMAD.HI.U32 R126, R126, 0x7f000001, R30 ;  /* 0x7f0000017e7e7827 */ /* 0x000fe200078e001e */
[----:B------:R-:W-:Y:S01]  /*b22c0*/  ISETP.GE.U32.AND P5, PT, R71, 0x7f000001, PT ;  /* 0x7f0000014700780c */ /* 0x000fe20003fa6070 */
[----:B------:R-:W-:Y:S01]  /*b22d0*/  IADD3 R74, PT, PT, R69, R70, RZ ;  /* 0x00000046454a7210 */ /* 0x000fe20007ffe0ff */
[----:B------:R-:W-:Y:S01]  /*b22e0*/  ISETP.GE.U32.AND P2, PT, R64, 0x7f000001, PT ;  /* 0x7f0000014000780c */ /* 0x000fe20003f46070 */
[----:B------:R-:W-:Y:S01]  /*b22f0*/  ISETP.GE.U32.AND P3, PT, R73, 0x7f000001, PT ;  /* 0x7f0000014900780c */ /* 0x000fe20003f66070 */
[----:B------:R-:W-:Y:S01]  /*b2300*/  IMAD R34, R32, 0x7effffff, RZ ;  /* 0x7effffff20227824 */ /* 0x000fe200078e02ff */
[----:B------:R-:W-:Y:S01]  /*b2310*/  ISETP.GE.U32.AND P6, PT, R126, 0x7f000001, PT ;  /* 0x7f0000017e00780c */ /* 0x000fe20003fc6070 */
[----:B------:R-:W-:Y:S01]  /*b2320*/  ISETP.GE.U32.AND P0, PT, R123, 0x7f000001, PT ;  /* 0x7f0000017b00780c */ /* 0x000fe20003f06070 */
[----:B------:R-:W-:Y:S01]  /*b2330*/  ISETP.GE.U32.AND P1, PT, R35, 0x7f000001, PT ;  /* 0x7f0000012300780c */ /* 0x000fe20003f26070 */
[----:B------:R-:W-:Y:S01]  /*b2340*/  ISETP.GE.U32.AND P4, PT, R74, 0x7f000001, PT ;  /* 0x7f0000014a00780c */ /* 0x000fe20003f86070 */
[----:B------:R-:W-:-:S04]  /*b2350*/  IMAD.HI.U32 R34, R34, 0x7f000001, R32 ;  /* 0x7f00000122227827 */ /* 0x000fc800078e0020 */
[----:B------:R-:W-:-:S04]  /*b2360*/  IMAD.WIDE.U32 R30, R120, R68, RZ ;  /* 0x00000044781e7225 */ /* 0x000fc800078e00ff */
[----:B------:R-:W-:Y:S01]  /*b2370*/  IMAD.WIDE.U32 R32, R122, R65, RZ ;  /* 0x000000417a207225 */ /* 0x000fe200078e00ff */
[----:B------:R-:W4:Y:S01]  /*b2380*/  LDL.LU R129, [R1+0x2ac] ;  /* 0x0002ac0001817983 */ /* 0x000f220000300800 */
[----:B------:R-:W-:Y:S01]  /*b2390*/  @P5 IADD3 R71, PT, PT, R71, -0x7f000001, RZ ;  /* 0x80ffffff47475810 */ /* 0x000fe20007ffe0ff */
[----:B------:R-:W-:Y:S01]  /*b23a0*/  ISETP.GE.U32.AND P5, PT, R34, 0x7f000001, PT ;  /* 0x7f0000012200780c */ /* 0x000fe20003fa6070 */
[----:B------:R-:W-:Y:S01]  /*b23b0*/  IMAD R68, R30, 0x7effffff, RZ ;  /* 0x7effffff1e447824 */ /* 0x000fe200078e02ff */
[----:B------:R-:W-:Y:S02]  /*b23c0*/  @P2 IADD3 R64, PT, PT, R64, -0x7f000001, RZ ;  /* 0x80ffffff40402810 */ /* 0x000fe40007ffe0ff */
[----:B------:R-:W-:Y:S01]  /*b23d0*/  @P3 IADD3 R73, PT, PT, R73, -0x7f000001, RZ ;  /* 0x80ffffff49493810 */ /* 0x000fe20007ffe0ff */
[----:B------:R-:W-:Y:S02]  /*b23e0*/  IMAD R65, R28, 0x7effffff, RZ ;  /* 0x7effffff1c417824 */ /* 0x000fe400078e02ff */
[----:B------:R-:W-:Y:S01]  /*b23f0*/  IMAD R120, R32, 0x7effffff, RZ ;  /* 0x7effffff20787824 */ /* 0x000fe200078e02ff */
[----:B------:R-:W-:-:S02]  /*b2400*/  @P6 IADD3 R126, PT, PT, R126, -0x7f000001, RZ ;  /* 0x80ffffff7e7e6810 */ /* 0x000fc40007ffe0ff */
[----:B------:R-:W-:Y:S02]  /*b2410*/  @P0 IADD3 R123, PT, PT, R123, -0x7f000001, RZ ;  /* 0x80ffffff7b7b0810 */ /* 0x000fe40007ffe0ff */
[----:B------:R-:W-:Y:S02]  /*b2420*/  @P1 IADD3 R35, PT, PT, R35, -0x7f000001, RZ ;  /* 0x80ffffff23231810 */ /* 0x000fe40007ffe0ff */
[----:B------:R-:W-:Y:S01]  /*b2430*/  @P4 IADD3 R74, PT, PT, R74, -0x7f000001, RZ ;  /* 0x80ffffff4a4a4810 */ /* 0x000fe20007ffe0ff */
[----:B------:R-:W-:-:S04]  /*b2440*/  IMAD.HI.U32 R31, R68, 0x7f000001, R30 ;  /* 0x7f000001441f7827 */ /* 0x000fc800078e001e */
[----:B------:R-:W-:-:S04]  /*b2450*/  IMAD.HI.U32 R30, R65, 0x7f000001, R28 ;  /* 0x7f000001411e7827 */ /* 0x000fc800078e001c */
[----:B------:R-:W-:Y:S01]  /*b2460*/  IMAD.HI.U32 R120, R120, 0x7f000001, R32 ;  /* 0x7f00000178787827 */ /* 0x000fe200078e0020 */
        /* <DEDUP_REMOVED lines=11> */
[----:B------:R-:W-:Y:S01]  /*b2520*/  ISETP.GE.U32.AND P2, PT, R132, 0x7f000001, PT ;  /* 0x7f0000018400780c */ /* 0x000fe20003f46070 */
[----:B------:R-:W4:Y:S04]  /*b2530*/  LDL.LU R135, [R1+0x2a8] ;  /* 0x0002a80001877983 */ /* 0x000f280000300800 */
[----:B------:R-:W4:Y:S04]  /*b2540*/  LDL.LU R134, [R1+0x2a4] ;  /* 0x0002a40001867983 */ /* 0x000f280000300800 */
[----:B------:R-:W4:Y:S04]  /*b2550*/  LDL.LU R133, [R1+0x2a0] ;  /* 0x0002a00001857983 */ /* 0x000f280000300800 */
[----:B------:R-:W4:Y:S01]  /*b2560*/  LDL.LU R11, [R1+0x430] ;  /* 0x00043000010b7983 */ /* 0x000f220000300800 */
[----:B------:R-:W-:-:S02]  /*b2570*/  @P6 IADD3 R31, PT, PT, R31, -0x7f000001, RZ ;  /* 0x80ffffff1f1f6810 */ /* 0x000fc40007ffe0ff */
        /* <DEDUP_REMOVED lines=52> */
[----:B------:R-:W-:Y:S02]  /*b28c0*/  IADD3 R72, PT, PT, R72, R72, RZ ;  /* 0x0000004848487210 */ /* 0x000fe40007ffe0ff */
[----:B------:R-:W-:Y:S02]  /*b28d0*/  IADD3 R75, PT, PT, R75, R75, RZ ;  /* 0x0000004b4b4b7210 */ /* 0x000fe40007ffe0ff */
[----:B------:R-:W-:Y:S02]  /*b28e0*/  IADD3 R123, PT, PT, R123, R123, RZ ;  /* 0x0000007b7b7b7210 */ /* 0x000fe40007ffe0ff */
[----:B------:R-:W-:Y:S01]  /*b28f0*/  IADD3 R74, PT, PT, R63, R74, RZ ;  /* 0x0000004a3f4a7210 */ /* 0x000fe20007ffe0ff */
[----:B------:R-:W-:Y:S01]  /*b2900*/  ISETP.GE.U32.AND P0, PT, R64, 0x7f000001, PT ;  /* 0x7f0000014000780c */ /* 0x000fe20003f06070 */
[----:B------:R-:W-:-:S02]  /*b2910*/  IADD3 R124, PT, PT, R35, R124, RZ ;  /* 0x0000007c237c7210 */ /* 0x000fc40007ffe0ff */
[----:B------:R-:W-:Y:S02]  /*b2920*/  IADD3 R120, PT, PT, R120, R125, RZ ;  /* 0x0000007d78787210 */ /* 0x000fe40007ffe0ff */
[----:B------:R-:W-:Y:S02]  /*b2930*/  IADD3 R58, PT, PT, R58, R58, RZ ;  /* 0x0000003a3a3a7210 */ /* 0x000fe40007ffe0ff */
[----:B------:R-:W-:Y:S02]  /*b2940*/  IADD3 R59, PT, PT, R59, R59, RZ ;  /* 0x0000003b3b3b7210 */ /* 0x000fe40007ffe0ff */
[----:B------:R-:W-:Y:S02]  /*b2950*/  IADD3 R71, PT, PT, R71, R71, RZ ;  /* 0x0000004747477210 */ /* 0x000fe40007ffe0ff */
[----:B------:R-:W-:Y:S01]  /*b2960*/  IADD3 R34, PT, PT, R34, R34, RZ ;  /* 0x0000002222227210 */ /* 0x000fe20007ffe0ff */
[----:B------:R-:W4:Y:S01]  /*b2970*/  LDL.LU R127, [R1+0x288] ;  /* 0x00028800017f7983 */ /* 0x000f220000300800 */
        /* <DEDUP_REMOVED lines=44> */
[----:B------:R-:W-:Y:S01]  /*b2c40*/  @P0 IADD3 R12, PT, PT, R12, -0x7f000001, RZ ;  /* 0x80ffffff0c0c0810 */ /* 0x000fe20007ffe0ff */
[----:B------:R-:W-:-:S13]  /*b2c50*/  ISETP.GE.U32.AND P1, PT, R75, 0x7f000001, PT ;  /* 0x7f0000014b00780c */ /* 0x000fda0003f26070 */
[----:B------:R-:W-:-:S04]  /*b2c60*/  @P1 IADD3 R75, PT, PT, R75, -0x7f000001, RZ ;  /* 0x80ffffff4b4b1810 */ /* 0x000fc80007ffe0ff */
[----:B------:R-:W-:Y:S01]  /*b2c70*/  IADD3 R33, PT, PT, R33, R75, RZ ;  /* 0x0000004b21217210 */ /* 0x000fe20007ffe0ff */
[----:B------:R-:W-:Y:S01]  /*b2c80*/  ISETP.GE.U32.AND P1, PT, R123, 0x7f000001, PT ;  /* 0x7f0000017b00780c */ /* 0x000fe20003f26070 */
[----:B------:R-:W-:-:S12]  /*b2c90*/  IADD3 R64, PT, PT, R30, R30, RZ ;  /* 0x0000001e1e407210 */ /* 0x000fd80007ffe0ff */
[----:B------:R-:W-:Y:S02]  /*b2ca0*/  @P1 IADD3 R123, PT, PT, R123, -0x7f000001, RZ ;  /* 0x80ffffff7b7b1810 */ /* 0x000fe40007ffe0ff */
[----:B--2---:R-:W-:-:S05]  /*b2cb0*/  IADD3 R12, PT, PT, R12, R28, RZ ;  /* 0x0000001c0c0c7210 */ /* 0x004fca0007ffe0ff */
[----:B------:R-:W-:Y:S01]  /*b2cc0*/  ISETP.GE.U32.AND P0, PT, R12, 0x7f000001, PT ;  /* 0x7f0000010c00780c */ /* 0x000fe20003f06070 */
[----:B------:R0:W-:-:S12]  /*b2cd0*/  STL [R1+0x11c], R12 ;  /* 0x00011c0c01007387 */ /* 0x0001d80000100800 */
[----:B0-----:R-:W-:-:S05]  /*b2ce0*/  @P0 IADD3 R12, PT, PT, R12, -0x7f000001, RZ ;  /* 0x80ffffff0c0c0810 */ /* 0x001fca0007ffe0ff */
[----:B------:R0:W-:Y:S01]  /*b2cf0*/  STL [R1+0x11c], R12 ;  /* 0x00011c0c01007387 */ /* 0x0001e20000100800 */
[----:B------:R-:W-:Y:S01]  /*b2d00*/  ISETP.GE.U32.AND P0, PT, R72, 0x7f000001, PT ;  /* 0x7f0000014800780c */ /* 0x000fe20003f06070 */
[----:B------:R-:W-:Y:S01]  /*b2d10*/  IADD3 R30, PT, PT, R126, R123, RZ ;  /* 0x0000007b7e1e7210 */ /* 0x000fe20007ffe0ff */
[----:B------:R-:W-:Y:S01]  /*b2d20*/  ISETP.GE.U32.AND P1, PT, R64, 0x7f000001, PT ;  /* 0x7f0000014000780c */ /* 0x000fe20003f26070 */
[----:B------:R-:W2:Y:S04]  /*b2d30*/  LDL R76, [R1+0x110] ;  /* 0x00011000014c7983 */ /* 0x000ea80000100800 */
[----:B------:R-:W3:Y:S04]  /*b2d40*/  LDL.LU R126, [R1+0x290] ;  /* 0x00029000017e7983 */ /* 0x000ee80000300800 */
[----:B------:R-:W4:Y:S04]  /*b2d50*/  LDL.LU R123, [R1+0x28c] ;  /* 0x00028c00017b7983 */ /* 0x000f280000300800 */
[----:B0-----:R-:W2:Y:S01]  /*b2d60*/  LDL.64 R12, [R1+0x100] ;  /* 0x00010000010c7983 */ /* 0x001ea20000100a00 */
        /* <DEDUP_REMOVED lines=25> */
[----:B------:R-:W3:Y:S04]  /*b2f00*/  LDL.LU R132, [R1+0x294] ;  /* 0x0002940001847983 */ /* 0x000ee80000300800 */
[----:B--2---:R-:W2:Y:S01]  /*b2f10*/  LD.E R28, desc[UR22][R12.64+0x17d0] ;  /* 0x0017d0160c1c7980 */ /* 0x004ea2000c101900 */
        /* <DEDUP_REMOVED lines=12> */
[----:B------:R-:W-:Y:S02]  /*b2fe0*/  IADD3 R76, PT, PT, R28, R76, RZ ;  /* 0x0000004c1c4c7210 */ /* 0x000fe40007ffe0ff */
[----:B------:R2:W3:Y:S03]  /*b2ff0*/  LD.E R28, desc[UR22][R12.64+0x17d8] ;  /* 0x0017d8160c1c7980 */ /* 0x0004e6000c101900 */
        /* <DEDUP_REMOVED lines=37> */
[----:B------:R-:W2:Y:S04]  /*b3250*/  LDL R75, [R1+0x110] ;  /* 0x00011000014b7983 */ /* 0x000ea80000100800 */
[----:B0-----:R-:W3:Y:S01]  /*b3260*/  LDL.64 R12, [R1+0x100] ;  /* 0x00010000010c7983 */ /* 0x001ee20000100a00 */
        /* <DEDUP_REMOVED lines=24> */
[----:B------:R-:W-:Y:S01]  /*b33f0*/  IADD3 R62, PT, PT, R119, R120, RZ ;  /* 0x00000078773e7210 */ /* 0x000fe20007ffe0ff */
[----:B---3--:R-:W3:Y:S01]  /*b3400*/  LD.E R28, desc[UR22][R12.64+0x17e0] ;  /* 0x0017e0160c1c7980 */ /* 0x008ee2000c101900 */
        /* <DEDUP_REMOVED lines=79> */
[-C--:B------:R-:W-:Y:S02]  /*b3900*/  IADD3 R32, PT, PT, R32, R68.reuse, RZ ;  /* 0x0000004420207210 */ /* 0x080fe40007ffe0ff */
[----:B------:R-:W-:-:S02]  /*b3910*/  IADD3 R31, PT, PT, R31, R68, RZ ;  /* 0x000000441f1f7210 */ /* 0x000fc40007ffe0ff */
[----:B------:R-:W-:Y:S01]  /*b3920*/  IADD3 R29, PT, PT, R72, R29, RZ ;  /* 0x0000001d481d7210 */ /* 0x000fe20007ffe0ff */
[----:B------:R-:W-:Y:S01]  /*b3930*/  ISETP.GE.U32.AND P0, PT, R71, 0x7f000001, PT ;  /* 0x7f0000014700780c */ /* 0x000fe20003f06070 */
[----:B------:R-:W-:Y:S01]  /*b3940*/  IADD3 R30, PT, PT, R30, R64, RZ ;  /* 0x000000401e1e7210 */ /* 0x000fe20007ffe0ff */
[----:B------:R-:W4:Y:S02]  /*b3950*/  LDL.LU R124, [R1+0x2b0] ;  /* 0x0002b000017c7983 */ /* 0x000f240000300800 */
[----:B------:R-:W-:-:S03]  /*b3960*/  ISETP.GE.U32.AND P2, PT, R29, 0x7f000001, PT ;  /* 0x7f0000011d00780c */ /* 0x000fc60003f46070 */
[----:B------:R-:W-:-:S06]  /*b3970*/  @P1 IADD3 R34, PT, PT, R34, -0x7f000001, RZ ;  /* 0x80ffffff22221810 */ /* 0x000fcc0007ffe0ff */
[----:B------:R-:W-:-:S04]  /*b3980*/  @P0 IADD3 R71, PT, PT, R71, -0x7f000001, RZ ;  /* 0x80ffffff47470810 */ /* 0x000fc80007ffe0ff */
        /* <DEDUP_REMOVED lines=65> */
[----:B------:R-:W-:-:S13]  /*b3da0*/  ISETP.GE.U32.AND P0, PT, R32, 0x7f000001, PT ;  /* 0x7f0000012000780c */ /* 0x000fda0003f06070 */
[----:B------:R-:W-:Y:S01]  /*b3db0*/  @P0 IADD3 R32, PT, PT, R32, -0x7f000001, RZ ;  /* 0x80ffffff20200810 */ /* 0x000fe20007ffe0ff */
[----:B---3--:R-:W3:Y:S04]  /*b3dc0*/  LD.E R28, desc[UR22][R12.64+0x1800] ;  /* 0x001800160c1c7980 */ /* 0x008ee8000c101900 */
        /* <DEDUP_REMOVED lines=51> */
[----:B------:R-:W-:-:S05]  /*b4100*/  IADD3 R32, PT, PT, R33, R64, RZ ;  /* 0x0000004021207210 */ /* 0x000fca0007ffe0ff */
        /* <DEDUP_REMOVED lines=217> */
[----:B------:R-:W3:Y:S04]  /*b4ea0*/  LDL R72, [R1+0x114] ;  /* 0x0001140001487983 */ /* 0x000ee80000100800 */
[----:B------:R-:W4:Y:S04]  /*b4eb0*/  LDL R74, [R1+0x118] ;  /* 0x00011800014a7983 */ /* 0x000f280000100800 */
[----:B------:R-:W2:Y:S04]  /*b4ec0*/  LDL R73, [R1+0x11c] ;  /* 0x00011c0001497983 */ /* 0x000ea80000100800 */
[----:B0-----:R-:W2:Y:S01]  /*b4ed0*/  LDL.64 R12, [R1+0x100] ;  /* 0x00010000010c7983 */ /* 0x001ea20000100a00 */
[----:B------:R-:W-:-:S13]  /*b4ee0*/  ISETP.GE.U32.AND P0, PT, R30, 0x7f000001, PT ;  /* 0x7f0000011e00780c */ /* 0x000fda0003f06070 */
[----:B------:R-:W-:Y:S01]  /*b4ef0*/  @P0 IADD3 R30, PT, PT, R30, -0x7f000001, RZ ;  /* 0x80ffffff1e1e0810 */ /* 0x000fe20007ffe0ff */
[----:B--2---:R-:W2:Y:S04]  /*b4f00*/  LD.E R28, desc[UR22][R12.64+0x1850] ;  /* 0x001850160c1c7980 */ /* 0x004ea8000c101900 */
[----:B------:R-:W3:Y:S04]  /*b4f10*/  LD.E R31, desc[UR22][R12.64+0x1854] ;  /* 0x001854160c1f7980 */ /* 0x000ee8000c101900 */
[----:B------:R-:W4:Y:S04]  /*b4f20*/  LD.E R32, desc[UR22][R12.64+0x1858] ;  /* 0x001858160c207980 */ /* 0x000f28000c101900 */
[----:B------:R-:W4:Y:S04]  /*b4f30*/  LD.E R34, desc[UR22][R12.64+0x185c] ;  /* 0x00185c160c227980 */ /* 0x000f28000c101900 */
[----:B------:R-:W4:Y:S01]  /*b4f40*/  LDL.64 R12, [R1+0x100] ;  /* 0x00010000010c7983 */ /* 0x000f220000100a00 */
        /* <DEDUP_REMOVED lines=338> */
[----:B------:R-:W4:Y:S01]  /*b6470*/  LDL.LU R15, [R1+0x438] ;  /* 0x00043800010f7983 */ /* 0x000f220000300800 */
[----:B------:R-:W-:-:S03]  /*b6480*/  IADD3 R125, PT, PT, R137, R107, RZ ;  /* 0x0000006b897d7210 */ /* 0x000fc60007ffe0ff */
[----:B------:R-:W4:Y:S04]  /*b6490*/  LDL.LU R14, [R1+0x434] ;  /* 0x00043400010e7983 */ /* 0x000f280000300800 */
[----:B------:R-:W4:Y:S01]  /*b64a0*/  LDL.LU R0, [R1+0xc00] ;  /* 0x000c000001007983 */ /* 0x000f220000300800 */
[----:B------:R-:W-:Y:S02]  /*b64b0*/  @P1 IADD3 R64, PT, PT, R64, -0x7f000001, RZ ;  /* 0x80ffffff40401810 */ /* 0x000fe40007ffe0ff */
        /* <DEDUP_REMOVED lines=75> */
[----:B------:R-:W-:Y:S02]  /*b6970*/  @P4 IADD3 R73, PT, PT, R73, -0x7f000001, RZ ;  /* 0x80ffffff49494810 */ /* 0x000fe40007ffe0ff */
[----:B------:R-:W-:Y:S01]  /*b6980*/  IADD3 R123, PT, PT, R138, R106, RZ ;  /* 0x0000006a8a7b7210 */ /* 0x000fe20007ffe0ff */
        /* <DEDUP_REMOVED lines=39> */
[----:B------:R1:W-:Y:S04]  /*b6c00*/  STL [R1+0x118], R65 ;  /* 0x0001184101007387 */ /* 0x0003e80000100800 */
[----:B------:R2:W-:Y:S01]  /*b6c10*/  STL [R1+0x11c], R121 ;  /* 0x00011c7901007387 */ /* 0x0005e20000100800 */
        /* <DEDUP_REMOVED lines=8> */
[----:B------:R1:W-:Y:S01]  /*b6ca0*/  STL [R1+0x11c], R121 ;  /* 0x00011c7901007387 */ /* 0x0003e20000100800 */
[----:B------:R-:W-:-:S03]  /*b6cb0*/  ISETP.GE.U32.AND P1, PT, R34, 0x7f000001, PT ;  /* 0x7f0000012200780c */ /* 0x000fc60003f26070 */
[----:B------:R-:W2:Y:S04]  /*b6cc0*/  LD.E R72, desc[UR22][R12.64+0x18c4] ;  /* 0x0018c4160c487980 */ /* 0x000ea8000c101900 */
[----:B------:R-:W3:Y:S01]  /*b6cd0*/  LD.E R71, desc[UR22][R12.64+0x18cc] ;  /* 0x0018cc160c477980 */ /* 0x000ee2000c101900 */
[----:B------:R-:W-:-:S03]  /*b6ce0*/  ISETP.GE.U32.AND P2, PT, R125, 0x7f000001, PT ;  /* 0x7f0000017d00780c */ /* 0x000fc60003f46070 */
[----:B0-----:R-:W4:Y:S04]  /*b6cf0*/  LD.E R65, desc[UR22][R12.64+0x18c8] ;  /* 0x0018c8160c417980 */ /* 0x001f28000c101900 */
[----:B-1----:R0:W2:Y:S01]  /*b6d00*/  LD.E R121, desc[UR22][R12.64+0x18c0] ;  /* 0x0018c0160c797980 */ /* 0x0020a2000c101900 */
[----:B------:R-:W-:Y:S01]  /*b6d10*/  @P0 IADD3 R123, PT, PT, R123, -0x7f000001, RZ ;  /* 0x80ffffff7b7b0810 */ /* 0x000fe20007ffe0ff */
[----:B------:R-:W-:Y:S01]  /*b6d20*/  IMAD.WIDE.U32 R30, R76, R76, RZ ;  /* 0x0000004c4c1e7225 */ /* 0x000fe200078e00ff */
[----:B------:R-:W-:Y:S01]  /*b6d30*/  ISETP.GE.U32.AND P0, PT, R120, 0x7f000001, PT ;  /* 0x7f0000017800780c */ /* 0x000fe20003f06070 */
[----:B------:R-:W-:Y:S02]  /*b6d40*/  @P1 IADD3 R34, PT, PT, R34, -0x7f000001, RZ ;  /* 0x80ffffff22221810 */ /* 0x000fe40007ffe0ff */
[----:B------:R-:W-:Y:S01]  /*b6d50*/  IMAD.WIDE.U32 R32, R74, R74, RZ ;  /* 0x0000004a4a207225 */ /* 0x000fe200078e00ff */
[----:B------:R-:W-:-:S03]  /*b6d60*/  ISETP.GE.U32.AND P1, PT, R122, 0x7f000001, PT ;  /* 0x7f0000017a00780c */ /* 0x000fc60003f26070 */
        /* <DEDUP_REMOVED lines=83> */
[----:B------:R-:W-:Y:S02]  /*b72a0*/  @P0 IADD3 R59, PT, PT, R59, -0x7f000001, RZ ;  /* 0x80ffffff3b3b0810 */ /* 0x000fe40007ffe0ff */
[----:B------:R-:W-:Y:S02]  /*b72b0*/  @P1 IADD3 R63, PT, PT, R63, -0x7f000001, RZ ;  /* 0x80ffffff3f3f1810 */ /* 0x000fe40007ffe0ff */
[----:B------:R-:W-:Y:S02]  /*b72c0*/  @P2 IADD3 R122, PT, PT, R122, -0x7f000001, RZ ;  /* 0x80ffffff7a7a2810 */ /* 0x000fe40007ffe0ff */
[----:B------:R-:W-:-:S02]  /*b72d0*/  @P3 IADD3 R69, PT, PT, R69, -0x7f000001, RZ ;  /* 0x80ffffff45453810 */ /* 0x000fc40007ffe0ff */
[----:B------:R-:W-:Y:S02]  /*b72e0*/  @P4 IADD3 R34, PT, PT, R34, -0x7f000001, RZ ;  /* 0x80ffffff22224810 */ /* 0x000fe40007ffe0ff */
[----:B------:R-:W-:Y:S01]  /*b72f0*/  @P6 IADD3 R123, PT, PT, R123, -0x7f000001, RZ ;  /* 0x80ffffff7b7b6810 */ /* 0x000fe20007ffe0ff */
        /* <DEDUP_REMOVED lines=18> */
[----:B------:R-:W-:-:S03]  /*b7420*/  IMAD R70, R32, 0x7effffff, RZ ;  /* 0x7effffff20467824 */ /* 0x000fc600078e02ff */
        /* <DEDUP_REMOVED lines=83> */
[----:B----4-:R-:W-:-:S04]  /*b7960*/  IMAD.WIDE.U32 R32, R65, R34, RZ ;  /* 0x0000002241207225 */ /* 0x010fc800078e00ff */
        /* <DEDUP_REMOVED lines=69> */
[----:B------:R0:W-:Y:S01]  /*b7dc0*/  STL [R1+0xc00], R0 ;  /* 0x000c000001007387 */ /* 0x0001e20000100800 */
[----:B------:R-:W-:-:S03]  /*b7dd0*/  @P1 IADD3 R71, PT, PT, R71, -0x7f000001, RZ ;  /* 0x80ffffff47471810 */ /* 0x000fc60007ffe0ff */
[----:B------:R-:W3:Y:S04]  /*b7de0*/  LDL.LU R133, [R1+0x43c] ;  /* 0x00043c0001857983 */ /* 0x000ee80000300800 */
[----:B------:R-:W3:Y:S01]  /*b7df0*/  LDL.LU R138, [R1+0x454] ;  /* 0x00045400018a7983 */ /* 0x000ee20000300800 */
[----:B------:R-:W-:Y:S02]  /*b7e00*/  @P0 IADD3 R75, PT, PT, R75, -0x7f000001, RZ ;  /* 0x80ffffff4b4b0810 */ /* 0x000fe40007ffe0ff */
[----:B------:R-:W-:Y:S02]  /*b7e10*/  @P2 IADD3 R29, PT, PT, R29, -0x7f000001, RZ ;  /* 0x80ffffff1d1d2810 */ /* 0x000fe40007ffe0ff */
[----:B------:R-:W-:Y:S01]  /*b7e20*/  IADD3 R71, PT, PT, R143, R71, RZ ;  /* 0x000000478f477210 */ /* 0x000fe20007ffe0ff */
[----:B------:R-:W-:Y:S01]  /*b7e30*/  ISETP.GE.U32.AND P1, PT, R64, 0x7f000001, PT ;  /* 0x7f0000014000780c */ /* 0x000fe20003f26070 */
[----:B0-----:R-:W3:Y:S04]  /*b7e40*/  LDL.LU R0, [R1+0x420] ;  /* 0x0004200001007983 */ /* 0x001ee80000300800 */
[----:B------:R-:W3:Y:S01]  /*b7e50*/  LDL.LU R143, [R1+0x458] ;  /* 0x00045800018f7983 */ /* 0x000ee20000300800 */
[----:B------:R-:W-:Y:S01]  /*b7e60*/  IADD3 R29, PT, PT, R75, R29, RZ ;  /* 0x0000001d4b1d7210 */ /* 0x000fe20007ffe0ff */
[----:B------:R-:W-:-:S04]  /*b7e70*/  ISETP.GE.U32.AND P0, PT, R71, 0x7f000001, PT ;  /* 0x7f0000014700780c */ /* 0x000fc80003f06070 */
[----:B------:R-:W-:Y:S02]  /*b7e80*/  ISETP.GE.U32.AND P2, PT, R29, 0x7f000001, PT ;  /* 0x7f0000011d00780c */ /* 0x000fe40003f46070 */
[----:B------:R-:W-:-:S07]  /*b7e90*/  @P1 IADD3 R64, PT, PT, R64, -0x7f000001, RZ ;  /* 0x80ffffff40401810 */ /* 0x000fce0007ffe0ff */
[----:B------:R-:W-:-:S04]  /*b7ea0*/  @P0 IADD3 R71, PT, PT, R71, -0x7f000001, RZ ;  /* 0x80ffffff47470810 */ /* 0x000fc80007ffe0ff */
        /* <DEDUP_REMOVED lines=1273> */
[----:B------:R-:W-:Y:S01]  /*bce40*/  IADD3 R73, PT, PT, R73, R73, RZ ;  /* 0x0000004949497210 */ /* 0x000fe20007ffe0ff */
[----:B------:R-:W3:Y:S01]  /*bce50*/  LDL.LU R138, [R1+0x5e0] ;  /* 0x0005e000018a7983 */ /* 0x000ee20000300800 */
[----:B------:R-:W-:Y:S02]  /*bce60*/  @P1 IADD3 R71, PT, PT, R71, -0x7f000001, RZ ;  /* 0x80ffffff47471810 */ /* 0x000fe40007ffe0ff */
[----:B------:R-:W-:-:S06]  /*bce70*/  @P0 IADD3 R75, PT, PT, R75, -0x7f000001, RZ ;  /* 0x80ffffff4b4b0810 */ /* 0x000fcc0007ffe0ff */
        /* <DEDUP_REMOVED lines=44> */
[----:B------:R-:W-:Y:S01]  /*bd140*/  IADD3 R58, PT, PT, R58, R58, RZ ;  /* 0x0000003a3a3a7210 */ /* 0x000fe20007ffe0ff */
[----:B------:R-:W3:Y:S04]  /*bd150*/  LDL.LU R133, [R1+0x5d4] ;  /* 0x0005d40001857983 */ /* 0x000ee80000300800 */
[----:B------:R-:W4:Y:S04]  /*bd160*/  LDL.LU R135, [R1+0x5d0] ;  /* 0x0005d00001877983 */ /* 0x000f280000300800 */
        /* <DEDUP_REMOVED lines=18> */
[----:B------:R-:W-:Y:S02]  /*bd290*/  @P2 IADD3 R32, PT, PT, R32, -0x7f000001, RZ ;  /* 0x80ffffff20202810 */ /* 0x000fe40007ffe0ff */
        /* <DEDUP_REMOVED lines=11> */
[----:B------:R-:W3:Y:S04]  /*bd350*/  LD.E R32, desc[UR22][R12.64+0x19e8] ;  /* 0x0019e8160c207980 */ /* 0x000ee8000c101900 */
        /* <DEDUP_REMOVED lines=58> */
[----:B---3--:R-:W-:-:S04]  /*bd700*/  IMAD.WIDE.U32 R32, R32, R35, RZ ;  /* 0x0000002320207225 */ /* 0x008fc800078e00ff */
[----:B------:R-:W-:-:S04]  /*bd710*/  IMAD.WIDE.U32 R34, R34, R35, RZ ;  /* 0x0000002322227225 */ /* 0x000fc800078e00ff */
        /* <DEDUP_REMOVED lines=23> */
[----:B------:R-:W2:Y:S01]  /*bd890*/  LDL.LU R129, [R1+0x45c] ;  /* 0x00045c0001817983 */ /* 0x000ea20000300800 */
        /* <DEDUP_REMOVED lines=9> */
[----:B----4-:R-:W4:Y:S04]  /*bd930*/  LD.E R28, desc[UR22][R12.64+0x19f0] ;  /* 0x0019f0160c1c7980 */ /* 0x010f28000c101900 */
        /* <DEDUP_REMOVED lines=39> */
[----:B----4-:R-:W-:-:S04]  /*bdbb0*/  IMAD.WIDE.U32 R28, R28, R35, RZ ;  /* 0x000000231c1c7225 */ /* 0x010fc800078e00ff */
        /* <DEDUP_REMOVED lines=664> */
[----:B------:R-:W-:-:S02]  /*c0540*/  IADD3 R68, PT, PT, R129, R6, RZ ;  /* 0x0000000681447210 */ /* 0x000fc40007ffe0ff */
[----:B------:R-:W-:Y:S02]  /*c0550*/  IADD3 R126, PT, PT, R143, R48, RZ ;  /* 0x000000308f7e7210 */ /* 0x000fe40007ffe0ff */
[----:B------:R-:W-:Y:S01]  /*c0560*/  IADD3 R125, PT, PT, R138, R49, RZ ;  /* 0x000000318a7d7210 */ /* 0x000fe20007ffe0ff */
        /* <DEDUP_REMOVED lines=50> */
[----:B------:R-:W-:Y:S02]  /*c0890*/  ISETP.GE.U32.AND P0, PT, R76, 0x7f000001, PT ;  /* 0x7f0000014c00780c */ /* 0x000fe40003f06070 */
[----:B------:R-:W-:-:S04]  /*c08a0*/  IMAD.WIDE.U32 R32, R120, R35, RZ ;  /* 0x0000002378207225 */ /* 0x000fc800078e00ff */
[----:B------:R-:W-:Y:S01]  /*c08b0*/  IMAD R62, R30, 0x7effffff, RZ ;  /* 0x7effffff1e3e7824 */ /* 0x000fe200078e02ff */
[----:B------:R-:W-:-:S03]  /*c08c0*/  ISETP.GE.U32.AND P1, PT, R73, 0x7f000001, PT ;  /* 0x7f0000014900780c */ /* 0x000fc60003f26070 */
[----:B------:R-:W-:-:S04]  /*c08d0*/  IMAD.HI.U32 R62, R62, 0x7f000001, R30 ;  /* 0x7f0000013e3e7827 */ /* 0x000fc800078e001e */
[----:B------:R-:W-:-:S04]  /*c08e0*/  IMAD.WIDE.U32 R30, R77, R63, RZ ;  /* 0x0000003f4d1e7225 */ /* 0x000fc800078e00ff */
[----:B------:R-:W-:Y:S02]  /*c08f0*/  IMAD R63, R32, 0x7effffff, RZ ;  /* 0x7effffff203f7824 */ /* 0x000fe400078e02ff */
[----:B------:R-:W-:Y:S01]  /*c0900*/  IMAD R59, R30, 0x7effffff, RZ ;  /* 0x7effffff1e3b7824 */ /* 0x000fe200078e02ff */
[----:B------:R-:W-:Y:S02]  /*c0910*/  @P0 IADD3 R76, PT, PT, R76, -0x7f000001, RZ ;  /* 0x80ffffff4c4c0810 */ /* 0x000fe40007ffe0ff */
[----:B------:R-:W-:Y:S01]  /*c0920*/  IADD3 R120, PT, PT, R130, R42, RZ ;  /* 0x0000002a82787210 */ /* 0x000fe20007ffe0ff */
[----:B------:R-:W-:Y:S01]  /*c0930*/  IMAD.HI.U32 R59, R59, 0x7f000001, R30 ;  /* 0x7f0000013b3b7827 */ /* 0x000fe200078e001e */
[----:B------:R-:W-:-:S03]  /*c0940*/  IADD3 R77, PT, PT, R133, R43, RZ ;  /* 0x0000002b854d7210 */ /* 0x000fc60007ffe0ff */
[----:B------:R-:W-:-:S04]  /*c0950*/  IMAD.HI.U32 R63, R63, 0x7f000001, R32 ;  /* 0x7f0000013f3f7827 */ /* 0x000fc800078e0020 */
[----:B------:R-:W-:Y:S01]  /*c0960*/  IMAD R58, R28, 0x7effffff, RZ ;  /* 0x7effffff1c3a7824 */ /* 0x000fe200078e02ff */
[----:B------:R-:W-:Y:S01]  /*c0970*/  @P1 IADD3 R73, PT, PT, R73, -0x7f000001, RZ ;  /* 0x80ffffff49491810 */ /* 0x000fe20007ffe0ff */
[----:B------:R-:W-:Y:S01]  /*c0980*/  ISETP.GE.U32.AND P1, PT, R120, 0x7f000001, PT ;  /* 0x7f0000017800780c */ /* 0x000fe20003f26070 */
[----:B------:R-:W-:Y:S01]  /*c0990*/  ISETP.GE.U32.AND P2, PT, R77, 0x7f000001, PT ;  /* 0x7f0000014d00780c */ /* 0x000fe20003f46070 */
[----:B------:R-:W-:-:S04]  /*c09a0*/  IMAD.HI.U32 R58, R58, 0x7f000001, R28 ;  /* 0x7f0000013a3a7827 */ /* 0x000fc800078e001c */
[----:B------:R-:W-:Y:S01]  /*c09b0*/  IMAD.WIDE.U32 R28, R73, R68, RZ ;  /* 0x00000044491c7225 */ /* 0x000fe200078e00ff */
[----:B------:R-:W-:Y:S02]  /*c09c0*/  IADD3 R71, PT, PT, R134, R45, RZ ;  /* 0x0000002d86477210 */ /* 0x000fe40007ffe0ff */
[----:B------:R-:W-:Y:S01]  /*c09d0*/  IADD3 R73, PT, PT, R135, R44, RZ ;  /* 0x0000002c87497210 */ /* 0x000fe20007ffe0ff */
[----:B------:R-:W-:Y:S02]  /*c09e0*/  IMAD R68, R28, 0x7effffff, RZ ;  /* 0x7effffff1c447824 */ /* 0x000fe400078e02ff */
[----:B------:R-:W-:Y:S02]  /*c09f0*/  ISETP.GE.U32.AND P4, PT, R71, 0x7f000001, PT ;  /* 0x7f0000014700780c */ /* 0x000fe40003f86070 */
[----:B------:R-:W-:Y:S01]  /*c0a00*/  ISETP.GE.U32.AND P3, PT, R73, 0x7f000001, PT ;  /* 0x7f0000014900780c */ /* 0x000fe20003f66070 */
[----:B------:R-:W-:-:S04]  /*c0a10*/  IMAD.HI.U32 R68, R68, 0x7f000001, R28 ;  /* 0x7f00000144447827 */ /* 0x000fc800078e001c */
[----:B------:R-:W-:Y:S01]  /*c0a20*/  IMAD.WIDE.U32 R28, R76, R76, RZ ;  /* 0x0000004c4c1c7225 */ /* 0x000fe200078e00ff */
[----:B------:R-:W-:Y:S02]  /*c0a30*/  @P1 IADD3 R120, PT, PT, R120, -0x7f000001, RZ ;  /* 0x80ffffff78781810 */ /* 0x000fe40007ffe0ff */
[----:B------:R-:W-:-:S03]  /*c0a40*/  @P2 IADD3 R77, PT, PT, R77, -0x7f000001, RZ ;  /* 0x80ffffff4d4d2810 */ /* 0x000fc60007ffe0ff */
[----:B------:R-:W-:Y:S02]  /*c0a50*/  @P4 IADD3 R71, PT, PT, R71, -0x7f000001, RZ ;  /* 0x80ffffff47474810 */ /* 0x000fe40007ffe0ff */
[----:B------:R-:W-:Y:S01]  /*c0a60*/  @P3 IADD3 R73, PT, PT, R73, -0x7f000001, RZ ;  /* 0x80ffffff49493810 */ /* 0x000fe20007ffe0ff */
[----:B--2---:R-:W-:-:S04]  /*c0a70*/  IMAD.WIDE.U32 R34, R34, R121, RZ ;  /* 0x0000007922227225 */ /* 0x004fc800078e00ff */
[----:B------:R-:W-:-:S04]  /*c0a80*/  IMAD R122, R34, 0x7effffff, RZ ;  /* 0x7effffff227a7824 */ /* 0x000fc800078e02ff */
[----:B------:R-:W-:-:S04]  /*c0a90*/  IMAD.HI.U32 R122, R122, 0x7f000001, R34 ;  /* 0x7f0000017a7a7827 */ /* 0x000fc800078e0022 */
[----:B------:R-:W-:Y:S01]  /*c0aa0*/  IMAD.WIDE.U32 R30, R119, R121, RZ ;  /* 0x00000079771e7225 */ /* 0x000fe200078e00ff */
[----:B------:R-:W-:-:S03]  /*c0ab0*/  ISETP.GE.U32.AND P0, PT, R122, 0x7f000001, PT ;  /* 0x7f0000017a00780c */ /* 0x000fc60003f06070 */
[----:B---3--:R-:W-:-:S04]  /*c0ac0*/  IMAD.WIDE.U32 R32, R74, R121, RZ ;  /* 0x000000794a207225 */ /* 0x008fc800078e00ff */
[----:B------:R-:W-:Y:S02]  /*c0ad0*/  IMAD R74, R30, 0x7effffff, RZ ;  /* 0x7effffff1e4a7824 */ /* 0x000fe400078e02ff */
[----:B----4-:R-:W-:-:S04]  /*c0ae0*/  IMAD.WIDE.U32 R34, R75, R121, RZ ;  /* 0x000000794b227225 */ /* 0x010fc800078e00ff */
[----:B------:R-:W-:-:S04]  /*c0af0*/  IMAD.HI.U32 R74, R74, 0x7f000001, R30 ;  /* 0x7f0000014a4a7827 */ /* 0x000fc800078e001e */
        /* <DEDUP_REMOVED lines=8> */
[----:B------:R-:W-:Y:S01]  /*c0b80*/  IMAD R119, R28, 0x7effffff, RZ ;  /* 0x7effffff1c777824 */ /* 0x000fe200078e02ff */
[----:B------:R-:W-:-:S03]  /*c0b90*/  IADD3 R72, PT, PT, R122, R72, RZ ;  /* 0x000000487a487210 */ /* 0x000fc60007ffe0ff */
[----:B------:R-:W-:-:S04]  /*c0ba0*/  IMAD.HI.U32 R121, R119, 0x7f000001, R28 ;  /* 0x7f00000177797827 */ /* 0x000fc800078e001c */
[----:B------:R-:W-:Y:S01]  /*c0bb0*/  IMAD.WIDE.U32 R28, R120, R120, RZ ;  /* 0x00000078781c7225 */ /* 0x000fe200078e00ff */
[----:B------:R-:W-:Y:S01]  /*c0bc0*/  ISETP.GE.U32.AND P3, PT, R72, 0x7f000001, PT ;  /* 0x7f0000014800780c */ /* 0x000fe20003f66070 */
[----:B------:R-:W-:Y:S02]  /*c0bd0*/  @P0 IADD3 R74, PT, PT, R74, -0x7f000001, RZ ;  /* 0x80ffffff4a4a0810 */ /* 0x000fe40007ffe0ff */
[----:B------:R-:W-:Y:S02]  /*c0be0*/  IMAD R122, R28, 0x7effffff, RZ ;  /* 0x7effffff1c7a7824 */ /* 0x000fe400078e02ff */
[----:B------:R-:W-:Y:S01]  /*c0bf0*/  IMAD.WIDE.U32 R34, R71, R71, RZ ;  /* 0x0000004747227225 */ /* 0x000fe200078e00ff */
[----:B------:R-:W-:Y:S02]  /*c0c00*/  @P1 IADD3 R75, PT, PT, R75, -0x7f000001, RZ ;  /* 0x80ffffff4b4b1810 */ /* 0x000fe40007ffe0ff */
[----:B------:R-:W-:Y:S02]  /*c0c10*/  IADD3 R69, PT, PT, R74, R69, RZ ;  /* 0x000000454a457210 */ /* 0x000fe40007ffe0ff */
[----:B------:R-:W-:Y:S01]  /*c0c20*/  @P2 IADD3 R123, PT, PT, R123, -0x7f000001, RZ ;  /* 0x80ffffff7b7b2810 */ /* 0x000fe20007ffe0ff */
[----:B------:R-:W-:-:S04]  /*c0c30*/  IMAD.HI.U32 R122, R122, 0x7f000001, R28 ;  /* 0x7f0000017a7a7827 */ /* 0x000fc800078e001c */
[----:B------:R-:W-:Y:S01]  /*c0c40*/  IMAD R28, R34, 0x7effffff, RZ ;  /* 0x7effffff221c7824 */ /* 0x000fe200078e02ff */
[----:B------:R-:W-:Y:S01]  /*c0c50*/  IADD3 R65, PT, PT, R75, R65, RZ ;  /* 0x000000414b417210 */ /* 0x000fe20007ffe0ff */
[----:B------:R-:W-:Y:S01]  /*c0c60*/  ISETP.GE.U32.AND P2, PT, R69, 0x7f000001, PT ;  /* 0x7f0000014500780c */ /* 0x000fe20003f46070 */
[----:B------:R-:W-:Y:S01]  /*c0c70*/  IADD3 R70, PT, PT, R123, R70, RZ ;  /* 0x000000467b467210 */ /* 0x000fe20007ffe0ff */
[----:B------:R-:W-:Y:S01]  /*c0c80*/  IMAD.HI.U32 R35, R28, 0x7f000001, R34 ;  /* 0x7f0000011c237827 */ /* 0x000fe200078e0022 */
[----:B------:R0:W-:Y:S01]  /*c0c90*/  STL [R1+0x110], R72 ;  /* 0x0001104801007387 */ /* 0x0001e20000100800 */
[----:B------:R-:W-:Y:S02]  /*c0ca0*/  IADD3 R34, PT, PT, R136, R46, RZ ;  /* 0x0000002e88227210 */ /* 0x000fe40007ffe0ff */
[----:B------:R-:W-:Y:S01]  /*c0cb0*/  ISETP.GE.U32.AND P4, PT, R70, 0x7f000001, PT ;  /* 0x7f0000014600780c */ /* 0x000fe20003f86070 */
[----:B------:R-:W-:Y:S02]  /*c0cc0*/  IADD3 R123, PT, PT, R137, R47, RZ ;  /* 0x0000002f897b7210 */ /* 0x000fe40007ffe0ff */
[----:B------:R-:W-:Y:S01]  /*c0cd0*/  ISETP.GE.U32.AND P1, PT, R34, 0x7f000001, PT ;  /* 0x7f0000012200780c */ /* 0x000fe20003f26070 */
[----:B0-----:R-:W-:Y:S01]  /*c0ce0*/  @P3 IADD3 R72, PT, PT, R72, -0x7f000001, RZ ;  /* 0x80ffffff48483810 */ /* 0x001fe20007ffe0ff */
[----:B------:R-:W-:-:S04]  /*c0cf0*/  ISETP.GE.U32.AND P3, PT, R65, 0x7f000001, PT ;  /* 0x7f0000014100780c */ /* 0x000fc80003f66070 */
[----:B------:R-:W-:Y:S04]  /*c0d00*/  STL [R1+0x110], R72 ;  /* 0x0001104801007387 */ /* 0x000fe80000100800 */
[----:B------:R0:W-:Y:S01]  /*c0d10*/  STL [R1+0x114], R69 ;  /* 0x0001144501007387 */ /* 0x0001e20000100800 */
[----:B------:R-:W-:Y:S01]  /*c0d20*/  ISETP.GE.U32.AND P0, PT, R123, 0x7f000001, PT ;  /* 0x7f0000017b00780c */ /* 0x000fe20003f06070 */
[----:B------:R-:W-:Y:S02]  /*c0d30*/  IADD3 R74, PT, PT, R124, R9, RZ ;  /* 0x000000097c4a7210 */ /* 0x000fe40007ffe0ff */
[----:B------:R1:W-:Y:S04]  /*c0d40*/  STL [R1+0x118], R65 ;  /* 0x0001184101007387 */ /* 0x0003e80000100800 */
[----:B------:R2:W-:Y:S01]  /*c0d50*/  STL [R1+0x11c], R70 ;  /* 0x00011c4601007387 */ /* 0x0005e20000100800 */
[----:B0-----:R-:W-:Y:S01]  /*c0d60*/  @P2 IADD3 R69, PT, PT, R69, -0x7f000001, RZ ;  /* 0x80ffffff45452810 */ /* 0x001fe20007ffe0ff */
[----:B------:R-:W-:Y:S01]  /*c0d70*/  ISETP.GE.U32.AND P2, PT, R126, 0x7f000001, PT ;  /* 0x7f0000017e00780c */ /* 0x000fe20003f46070 */
[----:B-1----:R-:W-:-:S02]  /*c0d80*/  @P3 IADD3 R65, PT, PT, R65, -0x7f000001, RZ ;  /* 0x80ffffff41413810 */ /* 0x002fc40007ffe0ff */
[----:B--2---:R-:W-:Y:S01]  /*c0d90*/  @P4 IADD3 R70, PT, PT, R70, -0x7f000001, RZ ;  /* 0x80ffffff46464810 */ /* 0x004fe20007ffe0ff */
[----:B------:R-:W-:Y:S01]  /*c0da0*/  ISETP.GE.U32.AND P4, PT, R74, 0x7f000001, PT ;  /* 0x7f0000014a00780c */ /* 0x000fe20003f86070 */
[----:B------:R-:W-:Y:S01]  /*c0db0*/  @P1 IADD3 R34, PT, PT, R34, -0x7f000001, RZ ;  /* 0x80ffffff22221810 */ /* 0x000fe20007ffe0ff */
[----:B------:R-:W-:Y:S01]  /*c0dc0*/  IMAD.WIDE.U32 R32, R73, R73, RZ ;  /* 0x0000004949207225 */ /* 0x000fe200078e00ff */
[----:B------:R-:W-:Y:S04]  /*c0dd0*/  STL [R1+0x114], R69 ;  /* 0x0001144501007387 */ /* 0x000fe80000100800 */
[----:B------:R0:W-:Y:S04]  /*c0de0*/  STL [R1+0x118], R65 ;  /* 0x0001184101007387 */ /* 0x0001e80000100800 */
[----:B------:R1:W-:Y:S04]  /*c0df0*/  STL [R1+0x11c], R70 ;  /* 0x00011c4601007387 */ /* 0x0003e80000100800 */
[----:B------:R-:W2:Y:S04]  /*c0e00*/  LD.E R75, desc[UR22][R12.64+0x1ac0] ;  /* 0x001ac0160c4b7980 */ /* 0x000ea8000c101900 */
[----:B------:R-:W3:Y:S01]  /*c0e10*/  LD.E R72, desc[UR22][R12.64+0x1ac4] ;  /* 0x001ac4160c487980 */ /* 0x000ee2000c101900 */
[----:B------:R-:W-:Y:S01]  /*c0e20*/  IMAD R129, R32, 0x7effffff, RZ ;  /* 0x7effffff20817824 */ /* 0x000fe200078e02ff */
[----:B------:R-:W-:Y:S01]  /*c0e30*/  @P2 IADD3 R126, PT, PT, R126, -0x7f000001, RZ ;  /* 0x80ffffff7e7e2810 */ /* 0x000fe20007ffe0ff */
[----:B------:R-:W-:Y:S01]  /*c0e40*/  ISETP.GE.U32.AND P1, PT, R122, 0x7f000001, PT ;  /* 0x7f0000017a00780c */ /* 0x000fe20003f26070 */
[----:B------:R-:W-:Y:S01]  /*c0e50*/  @P0 IADD3 R123, PT, PT, R123, -0x7f000001, RZ ;  /* 0x80ffffff7b7b0810 */ /* 0x000fe20007ffe0ff */
[----:B------:R-:W-:Y:S01]  /*c0e60*/  IMAD.WIDE.U32 R30, R77, R77, RZ ;  /* 0x0000004d4d1e7225 */ /* 0x000fe200078e00ff */
[----:B------:R-:W-:Y:S01]  /*c0e70*/  ISETP.GE.U32.AND P3, PT, R125, 0x7f000001, PT ;  /* 0x7f0000017d00780c */ /* 0x000fe20003f66070 */
[----:B0-----:R-:W4:Y:S04]  /*c0e80*/  LD.E R65, desc[UR22][R12.64+0x1ac8] ;  /* 0x001ac8160c417980 */ /* 0x001f28000c101900 */
[----:B-1----:R0:W2:Y:S01]  /*c0e90*/  LD.E R70, desc[UR22][R12.64+0x1acc] ;  /* 0x001acc160c467980 */ /* 0x0020a2000c101900 */
[----:B------:R-:W-:Y:S01]  /*c0ea0*/  ISETP.GE.U32.AND P0, PT, R121, 0x7f000001, PT ;  /* 0x7f0000017900780c */ /* 0x000fe20003f06070 */
[----:B------:R-:W-:-:S04]  /*c0eb0*/  IMAD.HI.U32 R129, R129, 0x7f000001, R32 ;  /* 0x7f00000181817827 */ /* 0x000fc800078e0020 */
[----:B------:R-:W-:Y:S01]  /*c0ec0*/  IMAD.WIDE.U32 R32, R126, R126, RZ ;  /* 0x0000007e7e207225 */ /* 0x000fe200078e00ff */
[----:B------:R-:W-:Y:S01]  /*c0ed0*/  @P4 IADD3 R74, PT, PT, R74, -0x7f000001, RZ ;  /* 0x80ffffff4a4a4810 */ /* 0x000fe20007ffe0ff */
[----:B------:R-:W2:Y:S02]  /*c0ee0*/  LDL R124, [R1+0x110] ;  /* 0x00011000017c7983 */ /* 0x000ea40000100800 */
[----:B0-----:R-:W-:-:S04]  /*c0ef0*/  IMAD.WIDE.U32 R12, R34, R34, RZ ;  /* 0x00000022220c7225 */ /* 0x001fc800078e00ff */
[----:B------:R-:W-:Y:S02]  /*c0f00*/  IMAD R119, R30, 0x7effffff, RZ ;  /* 0x7effffff1e777824 */ /* 0x000fe400078e02ff */
[----:B------:R-:W-:Y:S02]  /*c0f10*/  IMAD R133, R12, 0x7effffff, RZ ;  /* 0x7effffff0c857824 */ /* 0x000fe400078e02ff */
[----:B------:R-:W-:Y:S01]  /*c0f20*/  IMAD R127, R32, 0x7effffff, RZ ;  /* 0x7effffff207f7824 */ /* 0x000fe200078e02ff */
[----:B------:R-:W-:Y:S01]  /*c0f30*/  ISETP.GE.U32.AND P4, PT, R35, 0x7f000001, PT ;  /* 0x7f0000012300780c */ /* 0x000fe20003f86070 */
[----:B------:R-:W-:-:S04]  /*c0f40*/  IMAD.HI.U32 R133, R133, 0x7f000001, R12 ;  /* 0x7f00000185857827 */ /* 0x000fc800078e000c */
[----:B------:R-:W-:-:S04]  /*c0f50*/  IMAD.HI.U32 R119, R119, 0x7f000001, R30 ;  /* 0x7f00000177777827 */ /* 0x000fc800078e001e */
[----:B------:R-:W-:Y:S01]  /*c0f60*/  IMAD.HI.U32 R127, R127, 0x7f000001, R32 ;  /* 0x7f0000017f7f7827 */ /* 0x000fe200078e0020 */
[----:B------:R-:W-:Y:S01]  /*c0f70*/  @P1 IADD3 R122, PT, PT, R122, -0x7f000001, RZ ;  /* 0x80ffffff7a7a1810 */ /* 0x000fe20007ffe0ff */
[----:B------:R-:W-:Y:S01]  /*c0f80*/  ISETP.GE.U32.AND P5, PT, R133, 0x7f000001, PT ;  /* 0x7f0000018500780c */ /* 0x000fe20003fa6070 */
[----:B------:R-:W-:Y:S01]  /*c0f90*/  @P0 IADD3 R121, PT, PT, R121, -0x7f000001, RZ ;  /* 0x80ffffff79790810 */ /* 0x000fe20007ffe0ff */
[----:B------:R-:W-:Y:S02]  /*c0fa0*/  ISETP.GE.U32.AND P0, PT, R119, 0x7f000001, PT ;  /* 0x7f0000017700780c */ /* 0x000fe40003f06070 */
[----:B------:R-:W-:Y:S01]  /*c0fb0*/  IMAD.WIDE.U32 R32, R122, R120, RZ ;  /* 0x000000787a207225 */ /* 0x000fe200078e00ff */
[----:B------:R-:W-:Y:S01]  /*c0fc0*/  ISETP.GE.U32.AND P1, PT, R127, 0x7f000001, PT ;  /* 0x7f0000017f00780c */ /* 0x000fe20003f26070 */
[----:B------:R-:W-:Y:S02]  /*c0fd0*/  @P3 IADD3 R125, PT, PT, R125, -0x7f000001, RZ ;  /* 0x80ffffff7d7d3810 */ /* 0x000fe40007ffe0ff */
[----:B------:R-:W-:Y:S01]  /*c0fe0*/  @P4 IADD3 R35, PT, PT, R35, -0x7f000001, RZ ;  /* 0x80ffffff23234810 */ /* 0x000fe20007ffe0ff */
[----:B------:R-:W-:-:S02]  /*c0ff0*/  IMAD R69, R32, 0x7effffff, RZ ;  /* 0x7effffff20457824 */ /* 0x000fc400078e02ff */
[----:B------:R-:W-:-:S04]  /*c1000*/  IMAD.WIDE.U32 R30, R123, R123, RZ ;  /* 0x0000007b7b1e7225 */ /* 0x000fc800078e00ff */
[----:B------:R-:W-:-:S04]  /*c1010*/  IMAD.WIDE.U32 R28, R125, R125, RZ ;  /* 0x0000007d7d1c7225 */ /* 0x000fc800078e00ff */
[----:B------:R-:W-:-:S04]  /*c1020*/  IMAD.HI.U32 R69, R69, 0x7f000001, R32 ;  /* 0x7f00000145457827 */ /* 0x000fc800078e0020 */
[----:B------:R-:W-:Y:S01]  /*c1030*/  IMAD.WIDE.U32 R32, R35, R71, RZ ;  /* 0x0000004723207225 */ /* 0x000fe200078e00ff */
[----:B------:R-:W-:-:S03]  /*c1040*/  @P5 IADD3 R133, PT, PT, R133, -0x7f000001, RZ ;  /* 0x80ffffff85855810 */ /* 0x000fc60007ffe0ff */
[----:B------:R-:W-:Y:S01]  /*c1050*/  IMAD R130, R28, 0x7effffff, RZ ;  /* 0x7effffff1c827824 */ /* 0x000fe200078e02ff */
[----:B------:R-:W-:Y:S01]  /*c1060*/  @P0 IADD3 R119, PT, PT, R119, -0x7f000001, RZ ;  /* 0x80ffffff77770810 */ /* 0x000fe20007ffe0ff */
[----:B------:R-:W-:Y:S01]  /*c1070*/  IMAD R134, R32, 0x7effffff, RZ ;  /* 0x7effffff20867824 */ /* 0x000fe200078e02ff */
[----:B------:R-:W-:Y:S01]  /*c1080*/  @P1 IADD3 R127, PT, PT, R127, -0x7f000001, RZ ;  /* 0x80ffffff7f7f1810 */ /* 0x000fe20007ffe0ff */
[----:B------:R-:W-:-:S04]  /*c1090*/  IMAD.WIDE.U32 R34, R133, R34, RZ ;  /* 0x0000002285227225 */ /* 0x000fc800078e00ff */
[----:B------:R-:W-:-:S04]  /*c10a0*/  IMAD.HI.U32 R130, R130, 0x7f000001, R28 ;  /* 0x7f00000182827827 */ /* 0x000fc800078e001c */
[----:B------:R-:W-:-:S04]  /*c10b0*/  IMAD.WIDE.U32 R28, R119, R77, RZ ;  /* 0x0000004d771c7225 */ /* 0x000fc800078e00ff */
[----:B------:R-:W-:Y:S02]  /*c10c0*/  IMAD R119, R34, 0x7effffff, RZ ;  /* 0x7effffff22777824 */ /* 0x000fe400078e02ff */
[----:B------:R-:W-:-:S04]  /*c10d0*/  IMAD.HI.U32 R134, R134, 0x7f000001, R32 ;  /* 0x7f00000186867827 */ /* 0x000fc800078e0020 */
[----:B------:R-:W-:-:S04]  /*c10e0*/  IMAD.WIDE.U32 R32, R127, R126, RZ ;  /* 0x0000007e7f207225 */ /* 0x000fc800078e00ff */
[----:B------:R-:W-:-:S04]  /*c10f0*/  IMAD.HI.U32 R119, R119, 0x7f000001, R34 ;  /* 0x7f00000177777827 */ /* 0x000fc800078e0022 */
[----:B------:R-:W-:Y:S01]  /*c1100*/  IMAD R35, R32, 0x7effffff, RZ ;  /* 0x7effffff20237824 */ /* 0x000fe200078e02ff */
[----:B------:R-:W2:Y:S03]  /*c1110*/  LDL R120, [R1+0x11c] ;  /* 0x00011c0001787983 */ /* 0x000ea60000100800 */
[----:B------:R-:W-:Y:S02]  /*c1120*/  IMAD.HI.U32 R32, R35, 0x7f000001, R32 ;  /* 0x7f00000123207827 */ /* 0x000fe400078e0020 */
[----:B------:R-:W2:Y:S02]  /*c1130*/  LDL R33, [R1+0x1fc] ;  /* 0x0001fc0001217983 */ /* 0x000ea40000100800 */
[----:B------:R-:W-:-:S04]  /*c1140*/  IMAD R131, R30, 0x7effffff, RZ ;  /* 0x7effffff1e837824 */ /* 0x000fc800078e02ff */
[----:B------:R-:W-:-:S04]  /*c1150*/  IMAD.HI.U32 R131, R131, 0x7f000001, R30 ;  /* 0x7f00000183837827 */ /* 0x000fc800078e001e */
[----:B------:R-:W-:Y:S02]  /*c1160*/  IMAD.WIDE.U32 R30, R121, R76, RZ ;  /* 0x0000004c791e7225 */ /* 0x000fe400078e00ff */
[----:B------:R-:W2:Y:S04]  /*c1170*/  LDL R121, [R1+0x114] ;  /* 0x0001140001797983 */ /* 0x000ea80000100800 */
[----:B------:R-:W2:Y:S01]  /*c1180*/  LDL R76, [R1+0x118] ;  /* 0x00011800014c7983 */ /* 0x000ea20000100800 */
[----:B------:R-:W-:Y:S01]  /*c1190*/  ISETP.GE.U32.AND P3, PT, R129, 0x7f000001, PT ;  /* 0x7f0000018100780c */ /* 0x000fe20003f66070 */
[----:B------:R-:W-:Y:S01]  /*c11a0*/  ISETP.GE.U32.AND P6, PT, R131, 0x7f000001, PT ;  /* 0x7f0000018300780c */ /* 0x000fe20003fc6070 */
[----:B------:R-:W-:-:S04]  /*c11b0*/  IMAD.WIDE.U32 R12, R74, R74, RZ ;  /* 0x0000004a4a0c7225 */ /* 0x000fc800078e00ff */
[----:B------:R-:W-:Y:S01]  /*c11c0*/  IMAD R132, R12, 0x7effffff, RZ ;  /* 0x7effffff0c847824 */ /* 0x000fe200078e02ff */
[----:B------:R-:W-:Y:S01]  /*c11d0*/  ISETP.GE.U32.AND P4, PT, R62, 0x7f000001, PT ;  /* 0x7f0000013e00780c */ /* 0x000fe20003f86070 */
[----:B------:R-:W-:Y:S02]  /*c11e0*/  ISETP.GE.U32.AND P5, PT, R64, 0x7f000001, PT ;  /* 0x7f0000014000780c */ /* 0x000fe40003fa6070 */
[----:B------:R-:W-:Y:S02]  /*c11f0*/  IMAD.HI.U32 R132, R132, 0x7f000001, R12 ;  /* 0x7f00000184847827 */ /* 0x000fe400078e000c */
[----:B------:R-:W3:Y:S01]  /*c1200*/  LDL.64 R12, [R1+0x100] ;  /* 0x00010000010c7983 */ /* 0x000ee20000100a00 */
[----:B------:R-:W-:Y:S02]  /*c1210*/  @P3 IADD3 R129, PT, PT, R129, -0x7f000001, RZ ;  /* 0x80ffffff81813810 */ /* 0x000fe40007ffe0ff */
[----:B------:R-:W-:Y:S01]  /*c1220*/  @P6 IADD3 R131, PT, PT, R131, -0x7f000001, RZ ;  /* 0x80ffffff83836810 */ /* 0x000fe20007ffe0ff */
[----:B------:R-:W-:Y:S01]  /*c1230*/  ISETP.GE.U32.AND P3, PT, R58, 0x7f000001, PT ;  /* 0x7f0000013a00780c */ /* 0x000fe20003f66070 */
[----:B------:R-:W-:Y:S01]  /*c1240*/  ISETP.GE.U32.AND P6, PT, R68, 0x7f000001, PT ;  /* 0x7f0000014400780c */ /* 0x000fe20003fc6070 */
[----:B------:R-:W-:Y:S01]  /*c1250*/  IMAD R122, R30, 0x7effffff, RZ ;  /* 0x7effffff1e7a7824 */ /* 0x000fe200078e02ff */
[----:B------:R-:W-:Y:S01]  /*c1260*/  ISETP.GE.U32.AND P2, PT, R130, 0x7f000001, PT ;  /* 0x7f0000018200780c */ /* 0x000fe20003f46070 */
[----:B------:R-:W-:-:S02]  /*c1270*/  ISETP.GE.U32.AND P0, PT, R132, 0x7f000001, PT ;  /* 0x7f0000018400780c */ /* 0x000fc40003f06070 */
[----:B------:R-:W-:-:S04]  /*c1280*/  IMAD.HI.U32 R122, R122, 0x7f000001, R30 ;  /* 0x7f0000017a7a7827 */ /* 0x000fc800078e001e */
[----:B------:R-:W-:-:S04]  /*c1290*/  IMAD.WIDE.U32 R30, R129, R73, RZ ;  /* 0x00000049811e7225 */ /* 0x000fc800078e00ff */
[----:B------:R-:W-:Y:S01]  /*c12a0*/  IMAD R73, R28, 0x7effffff, RZ ;  /* 0x7effffff1c497824 */ /* 0x000fe200078e02ff */
[----:B------:R-:W-:Y:S02]  /*c12b0*/  @P4 IADD3 R62, PT, PT, R62, -0x7f000001, RZ ;  /* 0x80ffffff3e3e4810 */ /* 0x000fe40007ffe0ff */
[----:B------:R-:W-:Y:S02]  /*c12c0*/  @P5 IADD3 R64, PT, PT, R64, -0x7f000001, RZ ;  /* 0x80ffffff40405810 */ /* 0x000fe40007ffe0ff */
[----:B------:R-:W-:Y:S02]  /*c12d0*/  @P3 IADD3 R58, PT, PT, R58, -0x7f000001, RZ ;  /* 0x80ffffff3a3a3810 */ /* 0x000fe40007ffe0ff */
[----:B------:R-:W-:Y:S01]  /*c12e0*/  @P6 IADD3 R68, PT, PT, R68, -0x7f000001, RZ ;  /* 0x80ffffff44446810 */ /* 0x000fe20007ffe0ff */
[----:B------:R-:W-:-:S04]  /*c12f0*/  IMAD.HI.U32 R73, R73, 0x7f000001, R28 ;  /* 0x7f00000149497827 */ /* 0x000fc800078e001c */
[----:B------:R-:W-:Y:S01]  /*c1300*/  IMAD.WIDE.U32 R28, R131, R123, RZ ;  /* 0x0000007b831c7225 */ /* 0x000fe200078e00ff */
        /* <DEDUP_REMOVED lines=20> */
[----:B------:R-:W-:-:S04]  /*c1450*/  IMAD.HI.U32 R77, R77, 0x7f000001, R28 ;  /* 0x7f0000014d4d7827 */ /* 0x000fc800078e001c */
[----:B------:R-:W-:-:S04]  /*c1460*/  IMAD.WIDE.U32 R30, R130, R125, RZ ;  /* 0x0000007d821e7225 */ /* 0x000fc800078e00ff */
[----:B------:R-:W-:Y:S01]  /*c1470*/  IMAD.WIDE.U32 R28, R132, R74, RZ ;  /* 0x0000004a841c7225 */ /* 0x000fe200078e00ff */
        /* <DEDUP_REMOVED lines=103> */
[----:B------:R-:W2:Y:S01]  /*c1af0*/  LDL R31, [R1+0x1a8] ;  /* 0x0001a800011f7983 */ /* 0x000ea20000100800 */
        /* <DEDUP_REMOVED lines=60> */
[----:B------:R-:W4:Y:S01]  /*c1ec0*/  LDL.LU R138, [R1+0x23c] ;  /* 0x00023c00018a7983 */ /* 0x000f220000300800 */
[----:B------:R-:W-:-:S02]  /*c1ed0*/  @P1 IADD3 R70, PT, PT, R70, -0x7f000001, RZ ;  /* 0x80ffffff46461810 */ /* 0x000fc40007ffe0ff */
        /* <DEDUP_REMOVED lines=94> */
[----:B------:R-:W4:Y:S01]  /*c24c0*/  LDL R130, [R1+0x200] ;  /* 0x0002000001827983 */ /* 0x000f220000100800 */
        /* <DEDUP_REMOVED lines=471> */
[----:B------:R-:W3:Y:S01]  /*c4240*/  LDL R76, [R1+0x714] ;  /* 0x00071400014c7983 */ /* 0x000ee20000100800 */
        /* <DEDUP_REMOVED lines=13> */
[----:B------:R-:W-:Y:S04]  /*c4320*/  STL [R1+0x114], R30 ;  /* 0x0001141e01007387 */ /* 0x000fe80000100800 */
[----:B------:R-:W-:Y:S04]  /*c4330*/  STL [R1+0x118], R32 ;  /* 0x0001182001007387 */ /* 0x000fe80000100800 */
[----:B------:R1:W-:Y:S04]  /*c4340*/  STL [R1+0x11c], R34 ;  /* 0x00011c2201007387 */ /* 0x0003e80000100800 */
[----:B------:R-:W4:Y:S04]  /*c4350*/  LD.E R31, desc[UR22][R12.64+0x1b64] ;  /* 0x001b64160c1f7980 */ /* 0x000f28000c101900 */
[----:B0-----:R-:W2:Y:S04]  /*c4360*/  LD.E R28, desc[UR22][R12.64+0x1b60] ;  /* 0x001b60160c1c7980 */ /* 0x001ea8000c101900 */
[----:B-1----:R-:W3:Y:S01]  /*c4370*/  LDL R34, [R1+0x110] ;  /* 0x0001100001227983 */ /* 0x002ee20000100800 */
[----:B------:R-:W-:-:S03]  /*c4380*/  IADD3 R32, PT, PT, R72, R69, RZ ;  /* 0x0000004548207210 */ /* 0x000fc60007ffe0ff */
[----:B------:R-:W3:Y:S02]  /*c4390*/  LD.E R30, desc[UR22][R12.64+0x1b68] ;  /* 0x001b68160c1e7980 */ /* 0x000ee4000c101900 */
        /* <DEDUP_REMOVED lines=8> */
[----:B------:R-:W2:Y:S03]  /*c4420*/  LD.E R33, desc[UR22][R12.64+0x1b6c] ;  /* 0x001b6c160c217980 */ /* 0x000ea6000c101900 */
[----:B------:R-:W-:-:S13]  /*c4430*/  ISETP.GE.U32.AND P0, PT, R28, 0x7f000001, PT ;  /* 0x7f0000011c00780c */ /* 0x000fda0003f06070 */
[----:B------:R-:W-:-:S04]  /*c4440*/  @P0 IADD3 R28, PT, PT, R28, -0x7f000001, RZ ;  /* 0x80ffffff1c1c0810 */ /* 0x000fc80007ffe0ff */
[----:B---3--:R-:W-:-:S05]  /*c4450*/  IADD3 R34, PT, PT, R28, R34, RZ ;  /* 0x000000221c227210 */ /* 0x008fca0007ffe0ff */
[----:B------:R0:W-:Y:S04]  /*c4460*/  STL [R1+0x110], R34 ;  /* 0x0001102201007387 */ /* 0x0001e80000100800 */
[----:B------:R-:W3:Y:S04]  /*c4470*/  LDL R71, [R1+0x114] ;  /* 0x0001140001477983 */ /* 0x000ee80000100800 */
[----:B------:R-:W3:Y:S04]  /*c4480*/  LDL R70, [R1+0x118] ;  /* 0x0001180001467983 */ /* 0x000ee80000100800 */
[----:B------:R-:W3:Y:S04]  /*c4490*/  LDL R35, [R1+0x11c] ;  /* 0x00011c0001237983 */ /* 0x000ee80000100800 */
[----:B------:R-:W3:Y:S01]  /*c44a0*/  LDL.64 R12, [R1+0x100] ;  /* 0x00010000010c7983 */ /* 0x000ee20000100a00 */
[----:B----4-:R-:W-:-:S04]  /*c44b0*/  IMAD.WIDE.U32 R28, R31, R32, RZ ;  /* 0x000000201f1c7225 */ /* 0x010fc800078e00ff */
[----:B------:R-:W-:-:S04]  /*c44c0*/  IMAD.WIDE.U32 R30, R30, R32, RZ ;  /* 0x000000201e1e7225 */ /* 0x000fc800078e00ff */
[----:B------:R-:W-:Y:S02]  /*c44d0*/  IMAD R72, R28, 0x7effffff, RZ ;  /* 0x7effffff1c487824 */ /* 0x000fe400078e02ff */
[----:B------:R-:W-:Y:S02]  /*c44e0*/  IMAD R74, R30, 0x7effffff, RZ ;  /* 0x7effffff1e4a7824 */ /* 0x000fe400078e02ff */
[----:B------:R-:W-:-:S04]  /*c44f0*/  IMAD.HI.U32 R28, R72, 0x7f000001, R28 ;  /* 0x7f000001481c7827 */ /* 0x000fc800078e001c */
[----:B------:R-:W-:Y:S01]  /*c4500*/  IMAD.HI.U32 R30, R74, 0x7f000001, R30 ;  /* 0x7f0000014a1e7827 */ /* 0x000fe200078e001e */
[----:B------:R-:W-:-:S04]  /*c4510*/  ISETP.GE.U32.AND P0, PT, R28, 0x7f000001, PT ;  /* 0x7f0000011c00780c */ /* 0x000fc80003f06070 */
[----:B------:R-:W-:-:S09]  /*c4520*/  ISETP.GE.U32.AND P1, PT, R30, 0x7f000001, PT ;  /* 0x7f0000011e00780c */ /* 0x000fd20003f26070 */
[----:B------:R-:W-:-:S04]  /*c4530*/  @P0 IADD3 R28, PT, PT, R28, -0x7f000001, RZ ;  /* 0x80ffffff1c1c0810 */ /* 0x000fc80007ffe0ff */
[----:B------:R-:W-:Y:S01]  /*c4540*/  @P1 IADD3 R30, PT, PT, R30, -0x7f000001, RZ ;  /* 0x80ffffff1e1e1810 */ /* 0x000fe20007ffe0ff */
[----:B------:R-:W-:-:S13]  /*c4550*/  ISETP.GE.U32.AND P0, PT, R34, 0x7f000001, PT ;  /* 0x7f0000012200780c */ /* 0x000fda0003f06070 */
[----:B0-----:R-:W-:Y:S01]  /*c4560*/  @P0 IADD3 R34, PT, PT, R34, -0x7f000001, RZ ;  /* 0x80ffffff22220810 */ /* 0x001fe20007ffe0ff */
[----:B--2---:R-:W-:-:S04]  /*c4570*/  IMAD.WIDE.U32 R32, R33, R32, RZ ;  /* 0x0000002021207225 */ /* 0x004fc800078e00ff */
[----:B------:R-:W-:-:S04]  /*c4580*/  IMAD R75, R32, 0x7effffff, RZ ;  /* 0x7effffff204b7824 */ /* 0x000fc800078e02ff */
[----:B------:R-:W-:-:S05]  /*c4590*/  IMAD.HI.U32 R32, R75, 0x7f000001, R32 ;  /* 0x7f0000014b207827 */ /* 0x000fca00078e0020 */
[----:B------:R-:W-:-:S13]  /*c45a0*/  ISETP.GE.U32.AND P2, PT, R32, 0x7f000001, PT ;  /* 0x7f0000012000780c */ /* 0x000fda0003f46070 */
[----:B------:R-:W-:Y:S02]  /*c45b0*/  @P2 IADD3 R32, PT, PT, R32, -0x7f000001, RZ ;  /* 0x80ffffff20202810 */ /* 0x000fe40007ffe0ff */
[----:B---3--:R-:W-:Y:S02]  /*c45c0*/  IADD3 R28, PT, PT, R28, R71, RZ ;  /* 0x000000471c1c7210 */ /* 0x008fe40007ffe0ff */
        /* <DEDUP_REMOVED lines=186> */
[----:B0-----:R-:W4:Y:S04]  /*c5170*/  LD.E R28, desc[UR22][R12.64+0x1ba4] ;  /* 0x001ba4160c1c7980 */ /* 0x001f28000c101900 */
[----:B-1----:R-:W4:Y:S04]  /*c5180*/  LD.E R30, desc[UR22][R12.64+0x1ba0] ;  /* 0x001ba0160c1e7980 */ /* 0x002f28000c101900 */
[----:B--2---:R-:W2:Y:S04]  /*c5190*/  LDL R32, [R1+0x110] ;  /* 0x0001100001207983 */ /* 0x004ea80000100800 */
[----:B---3--:R-:W3:Y:S04]  /*c51a0*/  LDL R34, [R1+0x11c] ;  /* 0x00011c0001227983 */ /* 0x008ee80000100800 */
[----:B------:R-:W2:Y:S01]  /*c51b0*/  LDL.64 R12, [R1+0x100] ;  /* 0x00010000010c7983 */ /* 0x000ea20000100a00 */
[----:B------:R-:W-:-:S05]  /*c51c0*/  IADD3 R65, PT, PT, R68, R69, RZ ;  /* 0x0000004544417210 */ /* 0x000fca0007ffe0ff */
[----:B------:R-:W-:-:S13]  /*c51d0*/  ISETP.GE.U32.AND P0, PT, R65, 0x7f000001, PT ;  /* 0x7f0000014100780c */ /* 0x000fda0003f06070 */
[----:B------:R-:W-:-:S05]  /*c51e0*/  @P0 IADD3 R65, PT, PT, R65, -0x7f000001, RZ ;  /* 0x80ffffff41410810 */ /* 0x000fca0007ffe0ff */
[----:B------:R-:W-:Y:S01]  /*c51f0*/  ISETP.GE.U32.AND P0, PT, R65, R74, PT ;  /* 0x0000004a4100720c */ /* 0x000fe20003f06070 */
[----:B------:R-:W-:-:S12]  /*c5200*/  IADD3 R65, PT, PT, -R74, R65, RZ ;  /* 0x000000414a417210 */ /* 0x000fd80007ffe1ff */
[----:B------:R-:W-:Y:S02]  /*c5210*/  @!P0 IADD3 R65, PT, PT, R65, 0x7f000001, RZ ;  /* 0x7f00000141418810 */ /* 0x000fe40007ffe0ff */
[----:B------:R-:W-:-:S05]  /*c5220*/  IADD3 R129, PT, PT, R200, R186, RZ ;  /* 0x000000bac8817210 */ /* 0x000fca0007ffe0ff */
[C---:B------:R-:W-:Y:S01]  /*c5230*/  ISETP.GE.U32.AND P4, PT, R129.reuse, 0x7f000001, PT ;  /* 0x7f0000018100780c */ /* 0x040fe20003f86070 */
[----:B------:R0:W-:Y:S04]  /*c5240*/  STL [R1+0xc00], R0 ;  /* 0x000c000001007387 */ /* 0x0001e80000100800 */
[----:B0-----:R-:W3:Y:S08]  /*c5250*/  LDL R0, [R1+0x740] ;  /* 0x0007400001007983 */ /* 0x001ef00000100800 */
[----:B------:R-:W-:-:S02]  /*c5260*/  @P4 IADD3 R129, PT, PT, R129, -0x7f000001, RZ ;  /* 0x80ffffff81814810 */ /* 0x000fc40007ffe0ff */
[----:B------:R-:W-:Y:S02]  /*c5270*/  IADD3 R72, PT, PT, R216, R202, RZ ;  /* 0x000000cad8487210 */ /* 0x000fe40007ffe0ff */
[----:B------:R-:W-:Y:S02]  /*c5280*/  IADD3 R127, PT, PT, R204, R204, RZ ;  /* 0x000000cccc7f7210 */ /* 0x000fe40007ffe0ff */
[----:B------:R-:W-:Y:S02]  /*c5290*/  IADD3 R121, PT, PT, R212, R212, RZ ;  /* 0x000000d4d4797210 */ /* 0x000fe40007ffe0ff */
[----:B------:R-:W-:Y:S02]  /*c52a0*/  IADD3 R70, PT, PT, R220, R220, RZ ;  /* 0x000000dcdc467210 */ /* 0x000fe40007ffe0ff */
[----:B------:R-:W-:Y:S01]  /*c52b0*/  IADD3 R122, PT, PT, R222, R222, RZ ;  /* 0x000000dede7a7210 */ /* 0x000fe20007ffe0ff */
[----:B----4-:R-:W-:-:S04]  /*c52c0*/  IMAD.WIDE.U32 R28, R28, R65, RZ ;  /* 0x000000411c1c7225 */ /* 0x010fc800078e00ff */
[----:B------:R-:W-:-:S04]  /*c52d0*/  IMAD.WIDE.U32 R30, R30, R65, RZ ;  /* 0x000000411e1e7225 */ /* 0x000fc800078e00ff */
[----:B------:R-:W-:Y:S02]  /*c52e0*/  IMAD R68, R28, 0x7effffff, RZ ;  /* 0x7effffff1c447824 */ /* 0x000fe400078e02ff */
[----:B------:R-:W-:Y:S02]  /*c52f0*/  IMAD R64, R30, 0x7effffff, RZ ;  /* 0x7effffff1e407824 */ /* 0x000fe400078e02ff */
[----:B------:R-:W-:-:S04]  /*c5300*/  IMAD.HI.U32 R68, R68, 0x7f000001, R28 ;  /* 0x7f00000144447827 */ /* 0x000fc800078e001c */
[----:B------:R-:W-:-:S04]  /*c5310*/  IMAD.HI.U32 R64, R64, 0x7f000001, R30 ;  /* 0x7f00000140407827 */ /* 0x000fc800078e001e */
[----:B------:R-:W-:-:S04]  /*c5320*/  IMAD.WIDE.U32 R30, R62, R65, RZ ;  /* 0x000000413e1e7225 */ /* 0x000fc800078e00ff */
[----:B------:R-:W-:-:S04]  /*c5330*/  IMAD.WIDE.U32 R28, R63, R65, RZ ;  /* 0x000000413f1c7225 */ /* 0x000fc800078e00ff */
[----:B------:R-:W-:Y:S01]  /*c5340*/  IMAD R65, R30, 0x7effffff, RZ ;  /* 0x7effffff1e417824 */ /* 0x000fe200078e02ff */
[----:B------:R-:W-:Y:S01]  /*c5350*/  ISETP.GE.U32.AND P1, PT, R68, 0x7f000001, PT ;  /* 0x7f0000014400780c */ /* 0x000fe20003f26070 */
[----:B------:R-:W-:Y:S01]  /*c5360*/  ISETP.GE.U32.AND P0, PT, R64, 0x7f000001, PT ;  /* 0x7f0000014000780c */ /* 0x000fe20003f06070 */
[----:B------:R-:W-:Y:S02]  /*c5370*/  IMAD R62, R28, 0x7effffff, RZ ;  /* 0x7effffff1c3e7824 */ /* 0x000fe400078e02ff */
[----:B------:R-:W-:-:S04]  /*c5380*/  IMAD.HI.U32 R30, R65, 0x7f000001, R30 ;  /* 0x7f000001411e7827 */ /* 0x000fc800078e001e */
[----:B------:R-:W-:Y:S01]  /*c5390*/  IMAD.HI.U32 R28, R62, 0x7f000001, R28 ;  /* 0x7f0000013e1c7827 */ /* 0x000fe200078e001c */
[----:B------:R-:W-:-:S04]  /*c53a0*/  ISETP.GE.U32.AND P2, PT, R30, 0x7f000001, PT ;  /* 0x7f0000011e00780c */ /* 0x000fc80003f46070 */
[----:B------:R-:W-:Y:S01]  /*c53b0*/  ISETP.GE.U32.AND P3, PT, R28, 0x7f000001, PT ;  /* 0x7f0000011c00780c */ /* 0x000fe20003f66070 */
[----:B------:R-:W-:Y:S02]  /*c53c0*/  IADD3 R63, PT, PT, R204, R158, RZ ;  /* 0x0000009ecc3f7210 */ /* 0x000fe40007ffe0ff */
[----:B------:R-:W-:Y:S02]  /*c53d0*/  @P1 IADD3 R68, PT, PT, R68, -0x7f000001, RZ ;  /* 0x80ffffff44441810 */ /* 0x000fe40007ffe0ff */
[----:B------:R-:W-:Y:S01]  /*c53e0*/  @P0 IADD3 R64, PT, PT, R64, -0x7f000001, RZ ;  /* 0x80ffffff40400810 */ /* 0x000fe20007ffe0ff */
[----:B------:R-:W-:Y:S01]  /*c53f0*/  ISETP.GE.U32.AND P5, PT, R63, 0x7f000001, PT ;  /* 0x7f0000013f00780c */ /* 0x000fe20003fa6070 */
[----:B------:R-:W-:Y:S02]  /*c5400*/  IADD3 R35, PT, PT, R68, R35, RZ ;  /* 0x0000002344237210 */ /* 0x000fe40007ffe0ff */
[----:B--2---:R-:W-:Y:S02]  /*c5410*/  IADD3 R64, PT, PT, R64, R32, RZ ;  /* 0x0000002040407210 */ /* 0x004fe40007ffe0ff */
[----:B------:R-:W-:-:S02]  /*c5420*/  @P2 IADD3 R30, PT, PT, R30, -0x7f000001, RZ ;  /* 0x80ffffff1e1e2810 */ /* 0x000fc40007ffe0ff */
[----:B------:R-:W-:Y:S01]  /*c5430*/  @P3 IADD3 R28, PT, PT, R28, -0x7f000001, RZ ;  /* 0x80ffffff1c1c3810 */ /* 0x000fe20007ffe0ff */
[----:B------:R-:W-:Y:S01]  /*c5440*/  ISETP.GE.U32.AND P1, PT, R35, 0x7f000001, PT ;  /* 0x7f0000012300780c */ /* 0x000fe20003f26070 */
[----:B------:R-:W-:Y:S01]  /*c5450*/  ISETP.GE.U32.AND P0, PT, R64, 0x7f000001, PT ;  /* 0x7f0000014000780c */ /* 0x000fe20003f06070 */
[----:B------:R-:W-:Y:S02]  /*c5460*/  IADD3 R30, PT, PT, R30, R33, RZ ;  /* 0x000000211e1e7210 */ /* 0x000fe40007ffe0ff */
[----:B---3--:R-:W-:Y:S02]  /*c5470*/  IADD3 R34, PT, PT, R28, R34, RZ ;  /* 0x000000221c227210 */ /* 0x008fe40007ffe0ff */
        /* <DEDUP_REMOVED lines=9> */
[----:B------:R-:W-:-:S02]  /*c5510*/  IADD3 R31, PT, PT, R129, R63, RZ ;  /* 0x0000003f811f7210 */ /* 0x000fc40007ffe0ff */
[----:B0-----:R-:W-:Y:S02]  /*c5520*/  @P0 IADD3 R64, PT, PT, R64, -0x7f000001, RZ ;  /* 0x80ffffff40400810 */ /* 0x001fe40007ffe0ff */
[----:B-1----:R-:W-:-:S03]  /*c5530*/  @P1 IADD3 R35, PT, PT, R35, -0x7f000001, RZ ;  /* 0x80ffffff23231810 */ /* 0x002fc60007ffe0ff */
[----:B------:R-:W-:Y:S04]  /*c5540*/  STL [R1+0x110], R64 ;  /* 0x0001104001007387 */ /* 0x000fe80000100800 */
[----:B------:R-:W-:Y:S04]  /*c5550*/  STL [R1+0x114], R35 ;  /* 0x0001142301007387 */ /* 0x000fe80000100800 */
[----:B------:R0:W-:Y:S04]  /*c5560*/  STL [R1+0x118], R30 ;  /* 0x0001181e01007387 */ /* 0x0001e80000100800 */
[----:B------:R1:W-:Y:S01]  /*c5570*/  STL [R1+0x11c], R34 ;  /* 0x00011c2201007387 */ /* 0x0003e20000100800 */
[----:B------:R-:W-:Y:S01]  /*c5580*/  ISETP.GE.U32.AND P4, PT, R31, 0x7f000001, PT ;  /* 0x7f0000011f00780c */ /* 0x000fe20003f86070 */
[----:B------:R-:W-:-:S02]  /*c5590*/  @P5 IADD3 R32, PT, PT, R32, -0x7f000001, RZ ;  /* 0x80ffffff20205810 */ /* 0x000fc40007ffe0ff */
[----:B------:R-:W-:Y:S02]  /*c55a0*/  @P6 IADD3 R29, PT, PT, R29, -0x7f000001, RZ ;  /* 0x80ffffff1d1d6810 */ /* 0x000fe40007ffe0ff */
[----:B0-----:R-:W-:Y:S02]  /*c55b0*/  @P2 IADD3 R30, PT, PT, R30, -0x7f000001, RZ ;  /* 0x80ffffff1e1e2810 */ /* 0x001fe40007ffe0ff */
[----:B-1----:R-:W-:Y:S02]  /*c55c0*/  @P3 IADD3 R34, PT, PT, R34, -0x7f000001, RZ ;  /* 0x80ffffff22223810 */ /* 0x002fe40007ffe0ff */
[----:B------:R-:W-:Y:S01]  /*c55d0*/  IADD3 R35, PT, PT, R32, R29, RZ ;  /* 0x0000001d20237210 */ /* 0x000fe20007ffe0ff */
[----:B------:R0:W-:Y:S04]  /*c55e0*/  STL [R1+0x118], R30 ;  /* 0x0001181e01007387 */ /* 0x0001e80000100800 */
[----:B------:R1:W-:Y:S04]  /*c55f0*/  STL [R1+0x11c], R34 ;  /* 0x00011c2201007387 */ /* 0x0003e80000100800 */
[----:B------:R-:W2:Y:S04]  /*c5600*/  LD.E R137, desc[UR22][R12.64+0x1bb0] ;  /* 0x001bb0160c897980 */ /* 0x000ea8000c101900 */
[----:B------:R-:W3:Y:S04]  /*c5610*/  LD.E R136, desc[UR22][R12.64+0x1bb4] ;  /* 0x001bb4160c887980 */ /* 0x000ee8000c101900 */
[----:B------:R-:W4:Y:S01]  /*c5620*/  LD.E R76, desc[UR22][R12.64+0x1bb8] ;  /* 0x001bb8160c4c7980 */ /* 0x000f22000c101900 */
[----:B------:R-:W-:Y:S01]  /*c5630*/  ISETP.GE.U32.AND P6, PT, R35, 0x7f000001, PT ;  /* 0x7f0000012300780c */ /* 0x000fe20003fc6070 */
[----:B------:R-:W-:-:S02]  /*c5640*/  @P4 IADD3 R31, PT, PT, R31, -0x7f000001, RZ ;  /* 0x80ffffff1f1f4810 */ /* 0x000fc40007ffe0ff */
[----:B------:R0:W2:Y:S01]  /*c5650*/  LD.E R134, desc[UR22][R12.64+0x1bbc] ;  /* 0x001bbc160c867980 */ /* 0x0000a2000c101900 */
[----:B------:R-:W-:Y:S01]  /*c5660*/  ISETP.GE.U32.AND P3, PT, R72, 0x7f000001, PT ;  /* 0x7f0000014800780c */ /* 0x000fe20003f66070 */
[----:B------:R-:W-:Y:S01]  /*c5670*/  IADD3 R68, PT, PT, R220, R174, RZ ;  /* 0x000000aedc447210 */ /* 0x000fe20007ffe0ff */
[----:B------:R-:W-:Y:S01]  /*c5680*/  ISETP.GE.U32.AND P5, PT, R127, 0x7f000001, PT ;  /* 0x7f0000017f00780c */ /* 0x000fe20003fa6070 */
[----:B------:R-:W-:Y:S02]  /*c5690*/  IADD3 R28, PT, PT, R186, R31, RZ ;  /* 0x0000001fba1c7210 */ /* 0x000fe40007ffe0ff */
[----:B------:R-:W-:Y:S01]  /*c56a0*/  IADD3 R62, PT, PT, R222, R210, RZ ;  /* 0x000000d2de3e7210 */ /* 0x000fe20007ffe0ff */
[----:B------:R-:W2:Y:S04]  /*c56b0*/  LDL R120, [R1+0x110] ;  /* 0x0001100001787983 */ /* 0x000ea80000100800 */
[----:B------:R-:W2:Y:S01]  /*c56c0*/  LDL R69, [R1+0x114] ;  /* 0x0001140001457983 */ /* 0x000ea20000100800 */
[----:B0-----:R-:W-:Y:S01]  /*c56d0*/  IADD3 R30, PT, PT, R200, R200, RZ ;  /* 0x000000c8c81e7210 */ /* 0x001fe20007ffe0ff */
[----:B------:R-:W-:-:S02]  /*c56e0*/  ISETP.GE.U32.AND P4, PT, R28, 0x7f000001, PT ;  /* 0x7f0000011c00780c */ /* 0x000fc40003f86070 */
[----:B------:R-:W2:Y:S01]  /*c56f0*/  LDL R77, [R1+0x118] ;  /* 0x00011800014d7983 */ /* 0x000ea20000100800 */
[----:B------:R-:W-:Y:S01]  /*c5700*/  @P6 IADD3 R35, PT, PT, R35, -0x7f000001, RZ ;  /* 0x80ffffff23236810 */ /* 0x000fe20007ffe0ff */
[----:B------:R-:W-:Y:S02]  /*c5710*/  ISETP.GE.U32.AND P2, PT, R68, 0x7f000001, PT ;  /* 0x7f0000014400780c */ /* 0x000fe40003f46070 */
[----:B------:R-:W2:Y:S01]  /*c5720*/  LDL R65, [R1+0x11c] ;  /* 0x00011c0001417983 */ /* 0x000ea20000100800 */
[----:B-1----:R-:W-:Y:S02]  /*c5730*/  IADD3 R34, PT, PT, R194, R35, RZ ;  /* 0x00000023c2227210 */ /* 0x002fe40007ffe0ff */
[----:B------:R-:W-:Y:S01]  /*c5740*/  @P3 IADD3 R72, PT, PT, R72, -0x7f000001, RZ ;  /* 0x80ffffff48483810 */ /* 0x000fe20007ffe0ff */
[----:B------:R-:W-:Y:S02]  /*c5750*/  ISETP.GE.U32.AND P1, PT, R62, 0x7f000001, PT ;  /* 0x7f0000013e00780c */ /* 0x000fe40003f26070 */
[----:B------:R-:W-:Y:S01]  /*c5760*/  ISETP.GE.U32.AND P3, PT, R34, 0x7f000001, PT ;  /* 0x7f0000012200780c */ /* 0x000fe20003f66070 */
[----:B------:R-:W-:Y:S01]  /*c5770*/  @P4 IADD3 R28, PT, PT, R28, -0x7f000001, RZ ;  /* 0x80ffffff1c1c4810 */ /* 0x000fe20007ffe0ff */
[----:B------:R-:W-:Y:S01]  /*c5780*/  ISETP.GE.U32.AND P4, PT, R121, 0x7f000001, PT ;  /* 0x7f0000017900780c */ /* 0x000fe20003f86070 */
[----:B------:R-:W-:-:S02]  /*c5790*/  @P5 IADD3 R127, PT, PT, R127, -0x7f000001, RZ ;  /* 0x80ffffff7f7f5810 */ /* 0x000fc40007ffe0ff */
[----:B------:R-:W-:Y:S02]  /*c57a0*/  @P2 IADD3 R68, PT, PT, R68, -0x7f000001, RZ ;  /* 0x80ffffff44442810 */ /* 0x000fe40007ffe0ff */
[----:B------:R-:W-:Y:S02]  /*c57b0*/  IADD3 R31, PT, PT, R158, R31, RZ ;  /* 0x0000001f9e1f7210 */ /* 0x000fe40007ffe0ff */
[----:B------:R-:W-:Y:S02]  /*c57c0*/  IADD3 R129, PT, PT, R129, R28, RZ ;  /* 0x0000001c81817210 */ /* 0x000fe40007ffe0ff */
[----:B------:R-:W-:Y:S02]  /*c57d0*/  IADD3 R13, PT, PT, R166, R35, RZ ;  /* 0x00000023a60d7210 */ /* 0x000fe40007ffe0ff */
[----:B------:R-:W-:Y:S02]  /*c57e0*/  IADD3 R127, PT, PT, R28, R127, RZ ;  /* 0x0000007f1c7f7210 */ /* 0x000fe40007ffe0ff */
[----:B------:R-:W-:-:S02]  /*c57f0*/  IADD3 R12, PT, PT, R72, R68, RZ ;  /* 0x00000044480c7210 */ /* 0x000fc40007ffe0ff */
[----:B------:R-:W-:Y:S02]  /*c5800*/  IADD3 R28, PT, PT, R208, R208, RZ ;  /* 0x000000d0d01c7210 */ /* 0x000fe40007ffe0ff */
[----:B------:R-:W-:Y:S01]  /*c5810*/  @P1 IADD3 R62, PT, PT, R62, -0x7f000001, RZ ;  /* 0x80ffffff3e3e1810 */ /* 0x000fe20007ffe0ff */
[----:B------:R-:W-:Y:S01]  /*c5820*/  ISETP.GE.U32.AND P1, PT, R30, 0x7f000001, PT ;  /* 0x7f0000011e00780c */ /* 0x000fe20003f26070 */
[----:B------:R-:W-:Y:S01]  /*c5830*/  @P3 IADD3 R34, PT, PT, R34, -0x7f000001, RZ ;  /* 0x80ffffff22223810 */ /* 0x000fe20007ffe0ff */
[----:B------:R-:W-:Y:S01]  /*c5840*/  ISETP.GE.U32.AND P3, PT, R31, 0x7f000001, PT ;  /* 0x7f0000011f00780c */ /* 0x000fe20003f66070 */
[----:B------:R-:W-:Y:S01]  /*c5850*/  @P4 IADD3 R121, PT, PT, R121, -0x7f000001, RZ ;  /* 0x80ffffff79794810 */ /* 0x000fe20007ffe0ff */
[----:B------:R-:W-:Y:S01]  /*c5860*/  ISETP.GE.U32.AND P2, PT, R12, 0x7f000001, PT ;  /* 0x7f0000010c00780c */ /* 0x000fe20003f46070 */
[----:B------:R-:W-:Y:S01]  /*c5870*/  ISETP.GE.U32.AND P5, PT, R28, 0x7f000001, PT ;  /* 0x7f0000011c00780c */ /* 0x000fe20003fa6070 */
[----:B------:R-:W-:Y:S01]  /*c5880*/  ISETP.GE.U32.AND P4, PT, R13, 0x7f000001, PT ;  /* 0x7f0000010d00780c */ /* 0x000fe20003f86070 */
[----:B------:R-:W-:-:S05]  /*c5890*/  IADD3 R33, PT, PT, R226, R179, RZ ;  /* 0x000000b3e2217210 */ /* 0x000fca0007ffe0ff */
[----:B------:R-:W-:Y:S01]  /*c58a0*/  ISETP.GE.U32.AND P0, PT, R33, 0x7f000001, PT ;  /* 0x7f0000012100780c */ /* 0x000fe20003f06070 */
[----:B------:R-:W-:Y:S02]  /*c58b0*/  @P1 IADD3 R30, PT, PT, R30, -0x7f000001, RZ ;  /* 0x80ffffff1e1e1810 */ /* 0x000fe40007ffe0ff */
[----:B------:R-:W-:Y:S02]  /*c58c0*/  @P3 IADD3 R31, PT, PT, R31, -0x7f000001, RZ ;  /* 0x80ffffff1f1f3810 */ /* 0x000fe40007ffe0ff */
[----:B------:R-:W-:Y:S02]  /*c58d0*/  @P2 IADD3 R12, PT, PT, R12, -0x7f000001, RZ ;  /* 0x80ffffff0c0c2810 */ /* 0x000fe40007ffe0ff */
[----:B------:R-:W-:Y:S02]  /*c58e0*/  @P5 IADD3 R28, PT, PT, R28, -0x7f000001, RZ ;  /* 0x80ffffff1c1c5810 */ /* 0x000fe40007ffe0ff */
[----:B------:R-:W-:Y:S02]  /*c58f0*/  @P4 IADD3 R13, PT, PT, R13, -0x7f000001, RZ ;  /* 0x80ffffff0d0d4810 */ /* 0x000fe40007ffe0ff */
[----:B------:R-:W-:-:S02]  /*c5900*/  IADD3 R30, PT, PT, R31, R30, RZ ;  /* 0x0000001e1f1e7210 */ /* 0x000fc40007ffe0ff */
[----:B------:R-:W-:Y:S02]  /*c5910*/  IADD3 R31, PT, PT, R63, R31, RZ ;  /* 0x0000001f3f1f7210 */ /* 0x000fe40007ffe0ff */
[-C--:B------:R-:W-:Y:S02]  /*c5920*/  IADD3 R123, PT, PT, R202, R12.reuse, RZ ;  /* 0x0000000cca7b7210 */ /* 0x080fe40007ffe0ff */
[----:B------:R-:W-:Y:S02]  /*c5930*/  IADD3 R63, PT, PT, R174, R12, RZ ;  /* 0x0000000cae3f7210 */ /* 0x000fe40007ffe0ff */
[----:B------:R-:W-:Y:S02]  /*c5940*/  IADD3 R28, PT, PT, R13, R28, RZ ;  /* 0x0000001c0d1c7210 */ /* 0x000fe40007ffe0ff */
[----:B------:R-:W-:Y:S02]  /*c5950*/  IADD3 R29, PT, PT, R29, R13, RZ ;  /* 0x0000000d1d1d7210 */ /* 0x000fe40007ffe0ff */
[----:B------:R-:W-:Y:S01]  /*c5960*/  @P0 IADD3 R33, PT, PT, R33, -0x7f000001, RZ ;  /* 0x80ffffff21210810 */ /* 0x000fe20007ffe0ff */
[----:B------:R-:W2:Y:S03]  /*c5970*/  LDL.64 R12, [R1+0x100] ;  /* 0x00010000010c7983 */ /* 0x000ea60000100a00 */
[----:B------:R-:W-:-:S05]  /*c5980*/  IADD3 R71, PT, PT, R62, R33, RZ ;  /* 0x000000213e477210 */ /* 0x000fca0007ffe0ff */
[----:B------:R-:W-:Y:S01]  /*c5990*/  ISETP.GE.U32.AND P6, PT, R71, 0x7f000001, PT ;  /* 0x7f0000014700780c */ /* 0x000fe20003fc6070 */
[----:B------:R-:W-:Y:S02]  /*c59a0*/  IADD3 R121, PT, PT, R34, R121, RZ ;  /* 0x0000007922797210 */ /* 0x000fe40007ffe0ff */
[----:B------:R-:W-:Y:S02]  /*c59b0*/  IADD3 R32, PT, PT, R32, R34, RZ ;  /* 0x0000002220207210 */ /* 0x000fe40007ffe0ff */
[----:B------:R-:W-:Y:S01]  /*c59c0*/  IADD3 R34, PT, PT, R226, R226, RZ ;  /* 0x000000e2e2227210 */ /* 0x000fe20007ffe0ff */
[----:B------:R-:W-:Y:S01]  /*c59d0*/  ISETP.GE.U32.AND P1, PT, R123, 0x7f000001, PT ;  /* 0x7f0000017b00780c */ /* 0x000fe20003f26070 */
[----:B------:R-:W-:-:S03]  /*c59e0*/  ISETP.GE.U32.AND P3, PT, R129, 0x7f000001, PT ;  /* 0x7f0000018100780c */ /* 0x000fc60003f66070 */
[----:B------:R-:W-:-:S03]  /*c59f0*/  ISETP.GE.U32.AND P4, PT, R34, 0x7f000001, PT ;  /* 0x7f0000012200780c */ /* 0x000fc60003f86070 */
[----:B------:R-:W-:Y:S01]  /*c5a00*/  @P6 IADD3 R71, PT, PT, R71, -0x7f000001, RZ ;  /* 0x80ffffff47476810 */ /* 0x000fe20007ffe0ff */
[----:B------:R-:W-:Y:S01]  /*c5a10*/  ISETP.GE.U32.AND P0, PT, R70, 0x7f000001, PT ;  /* 0x7f0000014600780c */ /* 0x000fe20003f06070 */
[----:B------:R-:W-:Y:S02]  /*c5a20*/  IADD3 R64, PT, PT, R216, R216, RZ ;  /* 0x000000d8d8407210 */ /* 0x000fe40007ffe0ff */
[----:B------:R-:W-:-:S03]  /*c5a30*/  IADD3 R35, PT, PT, R210, R71, RZ ;  /* 0x00000047d2237210 */ /* 0x000fc60007ffe0ff */
[----:B------:R-:W-:Y:S02]  /*c5a40*/  ISETP.GE.U32.AND P5, PT, R64, 0x7f000001, PT ;  /* 0x7f0000014000780c */ /* 0x000fe40003fa6070 */
[----:B------:R-:W-:Y:S01]  /*c5a50*/  ISETP.GE.U32.AND P2, PT, R35, 0x7f000001, PT ;  /* 0x7f0000012300780c */ /* 0x000fe20003f46070 */
[----:B------:R-:W-:Y:S02]  /*c5a60*/  @P1 IADD3 R123, PT, PT, R123, -0x7f000001, RZ ;  /* 0x80ffffff7b7b1810 */ /* 0x000fe40007ffe0ff */
[----:B------:R-:W-:Y:S01]  /*c5a70*/  @P4 IADD3 R34, PT, PT, R34, -0x7f000001, RZ ;  /* 0x80ffffff22224810 */ /* 0x000fe20007ffe0ff */
[----:B------:R-:W-:Y:S01]  /*c5a80*/  ISETP.GE.U32.AND P1, PT, R127, 0x7f000001, PT ;  /* 0x7f0000017f00780c */ /* 0x000fe20003f26070 */
[----:B------:R-:W-:Y:S01]  /*c5a90*/  @P3 IADD3 R129, PT, PT, R129, -0x7f000001, RZ ;  /* 0x80ffffff81813810 */ /* 0x000fe20007ffe0ff */
[----:B------:R-:W-:Y:S01]  /*c5aa0*/  ISETP.GE.U32.AND P4, PT, R30, 0x7f000001, PT ;  /* 0x7f0000011e00780c */ /* 0x000fe20003f86070 */
[----:B------:R-:W-:Y:S01]  /*c5ab0*/  @P0 IADD3 R70, PT, PT, R70, -0x7f000001, RZ ;  /* 0x80ffffff46460810 */ /* 0x000fe20007ffe0ff */
[----:B------:R-:W-:Y:S01]  /*c5ac0*/  ISETP.GE.U32.AND P0, PT, R63, 0x7f000001, PT ;  /* 0x7f0000013f00780c */ /* 0x000fe20003f06070 */
[----:B------:R-:W-:Y:S01]  /*c5ad0*/  IADD3 R73, PT, PT, R129, UR6, RZ ;  /* 0x0000000681497c10 */ /* 0x000fe2000fffe0ff */
[----:B------:R-:W-:Y:S01]  /*c5ae0*/  ISETP.GE.U32.AND P3, PT, R32, 0x7f000001, PT ;  /* 0x7f0000012000780c */ /* 0x000fe20003f66070 */
[----:B------:R-:W-:-:S02]  /*c5af0*/  @P5 IADD3 R64, PT, PT, R64, -0x7f000001, RZ ;  /* 0x80ffffff40405810 */ /* 0x000fc40007ffe0ff */
[----:B------:R-:W-:Y:S01]  /*c5b00*/  @P2 IADD3 R35, PT, PT, R35, -0x7f000001, RZ ;  /* 0x80ffffff23232810 */ /* 0x000fe20007ffe0ff */
[----:B------:R-:W-:Y:S01]  /*c5b10*/  ISETP.GE.U32.AND P2, PT, R31, 0x7f000001, PT ;  /* 0x7f0000011f00780c */ /* 0x000fe20003f46070 */
[----:B------:R-:W-:Y:S02]  /*c5b20*/  ISETP.GE.U32.AND P5, PT, R73, 0x7f000001, PT ;  /* 0x7f0000014900780c */ /* 0x000fe40003fa6070 */
[----:B------:R-:W-:Y:S02]  /*c5b30*/  @P1 IADD3 R127, PT, PT, R127, -0x7f000001, RZ ;  /* 0x80ffffff7f7f1810 */ /* 0x000fe40007ffe0ff */
[----:B------:R-:W-:Y:S02]  /*c5b40*/  IADD3 R71, PT, PT, R179, R71, RZ ;  /* 0x00000047b3477210 */ /* 0x000fe40007ffe0ff */
[----:B------:R-:W-:Y:S02]  /*c5b50*/  @P4 IADD3 R30, PT, PT, R30, -0x7f000001, RZ ;  /* 0x80ffffff1e1e4810 */ /* 0x000fe40007ffe0ff */
[----:B------:R-:W-:-:S02]  /*c5b60*/  @P0 IADD3 R63, PT, PT, R63, -0x7f000001, RZ ;  /* 0x80ffffff3f3f0810 */ /* 0x000fc40007ffe0ff */
[----:B------:R-:W-:Y:S01]  /*c5b70*/  IADD3 R74, PT, PT, R127, UR6, RZ ;  /* 0x000000067f4a7c10 */ /* 0x000fe2000fffe0ff */
[----:B------:R-:W-:Y:S01]  /*c5b80*/  ISETP.GE.U32.AND P6, PT, R71, 0x7f000001, PT ;  /* 0x7f0000014700780c */ /* 0x000fe20003fc6070 */
[----:B------:R-:W-:Y:S01]  /*c5b90*/  ISETP.GE.U32.AND P0, PT, R122, 0x7f000001, PT ;  /* 0x7f0000017a00780c */ /* 0x000fe20003f06070 */
[----:B------:R-:W-:Y:S02]  /*c5ba0*/  IADD3 R119, PT, PT, R30, UR6, RZ ;  /* 0x000000061e777c10 */ /* 0x000fe4000fffe0ff */
[----:B------:R-:W-:Y:S01]  /*c5bb0*/  @P3 IADD3 R32, PT, PT, R32, -0x7f000001, RZ ;  /* 0x80ffffff20203810 */ /* 0x000fe20007ffe0ff */
[----:B------:R-:W-:Y:S01]  /*c5bc0*/  ISETP.GE.U32.AND P1, PT, R121, 0x7f000001, PT ;  /* 0x7f0000017900780c */ /* 0x000fe20003f26070 */
[----:B------:R-:W-:Y:S01]  /*c5bd0*/  @P2 IADD3 R31, PT, PT, R31, -0x7f000001, RZ ;  /* 0x80ffffff1f1f2810 */ /* 0x000fe20007ffe0ff */
[----:B------:R-:W-:Y:S01]  /*c5be0*/  ISETP.GE.U32.AND P3, PT, R74, 0x7f000001, PT ;  /* 0x7f0000014a00780c */ /* 0x000fe20003f66070 */
[----:B------:R-:W-:Y:S01]  /*c5bf0*/  @P5 IADD3 R73, PT, PT, R73, -0x7f000001, RZ ;  /* 0x80ffffff49495810 */ /* 0x000fe20007ffe0ff */
[----:B------:R-:W-:Y:S01]  /*c5c00*/  ISETP.GE.U32.AND P4, PT, R28, 0x7f000001, PT ;  /* 0x7f0000011c00780c */ /* 0x000fe20003f86070 */
[----:B------:R-:W-:Y:S01]  /*c5c10*/  ISETP.GE.U32.AND P5, PT, R119, 0x7f000001, PT ;  /* 0x7f0000017700780c */ /* 0x000fe20003fa6070 */
[----:B------:R-:W-:-:S02]  /*c5c20*/  IADD3 R75, PT, PT, R31, UR6, RZ ;  /* 0x000000061f4b7c10 */ /* 0x000fc4000fffe0ff */
[----:B------:R-:W-:Y:S01]  /*c5c30*/  IADD3 R72, PT, PT, R72, R123, RZ ;  /* 0x0000007b48487210 */ /* 0x000fe20007ffe0ff */
[----:B------:R-:W-:Y:S01]  /*c5c40*/  ISETP.GE.U32.AND P2, PT, R29, 0x7f000001, PT ;  /* 0x7f0000011d00780c */ /* 0x000fe20003f46070 */
[----:B------:R-:W-:Y:S02]  /*c5c50*/  @P6 IADD3 R71, PT, PT, R71, -0x7f000001, RZ ;  /* 0x80ffffff47476810 */ /* 0x000fe40007ffe0ff */
[----:B------:R-:W-:Y:S01]  /*c5c60*/  @P0 IADD3 R122, PT, PT, R122, -0x7f000001, RZ ;  /* 0x80ffffff7a7a0810 */ /* 0x000fe20007ffe0ff */
[----:B------:R-:W-:Y:S01]  /*c5c70*/  ISETP.GE.U32.AND P6, PT, R75, 0x7f000001, PT ;  /* 0x7f0000014b00780c */ /* 0x000fe20003fc6070 */
[----:B------:R-:W-:Y:S01]  /*c5c80*/  ISETP.GE.U32.AND P0, PT, R72, 0x7f000001, PT ;  /* 0x7f0000014800780c */ /* 0x000fe20003f06070 */
        /* <DEDUP_REMOVED lines=10> */
[----:B------:R-:W-:-:S02]  /*c5d30*/  @P2 IADD3 R29, PT, PT, R29, -0x7f000001, RZ ;  /* 0x80ffffff1d1d2810 */ /* 0x000fc40007ffe0ff */
[----:B------:R-:W-:Y:S01]  /*c5d40*/  @P6 IADD3 R75, PT, PT, R75, -0x7f000001, RZ ;  /* 0x80ffffff4b4b6810 */ /* 0x000fe20007ffe0ff */
[----:B------:R-:W-:Y:S01]  /*c5d50*/  ISETP.GE.U32.AND P1, PT, R70, 0x7f000001, PT ;  /* 0x7f0000014600780c */ /* 0x000fe20003f26070 */
[----:B------:R-:W-:Y:S01]  /*c5d60*/  ISETP.GE.U32.AND P5, PT, R74, 0x7f000001, PT ;  /* 0x7f0000014a00780c */ /* 0x000fe20003fa6070 */
[----:B------:R-:W-:Y:S01]  /*c5d70*/  @P0 IADD3 R72, PT, PT, R72, -0x7f000001, RZ ;  /* 0x80ffffff48480810 */ /* 0x000fe20007ffe0ff */
[----:B------:R-:W-:Y:S01]  /*c5d80*/  ISETP.GE.U32.AND P4, PT, R64, 0x7f000001, PT ;  /* 0x7f0000014000780c */ /* 0x000fe20003f86070 */
        /* <DEDUP_REMOVED lines=17> */
[----:B------:R-:W-:-:S02]  /*c5ea0*/  IADD3 R119, PT, PT, R64, R119, RZ ;  /* 0x0000007740777210 */ /* 0x000fc40007ffe0ff */
[----:B------:R-:W-:Y:S01]  /*c5eb0*/  @P2 IADD3 R68, PT, PT, R68, -0x7f000001, RZ ;  /* 0x80ffffff44442810 */ /* 0x000fe20007ffe0ff */
[----:B------:R-:W-:Y:S01]  /*c5ec0*/  ISETP.GE.U32.AND P5, PT, R73, 0x7f000001, PT ;  /* 0x7f0000014900780c */ /* 0x000fe20003fa6070 */
[----:B------:R-:W-:Y:S01]  /*c5ed0*/  ISETP.GE.U32.AND P1, PT, R62, 0x7f000001, PT ;  /* 0x7f0000013e00780c */ /* 0x000fe20003f26070 */
[----:B------:R-:W-:Y:S01]  /*c5ee0*/  @P6 IADD3 R75, PT, PT, R75, -0x7f000001, RZ ;  /* 0x80ffffff4b4b6810 */ /* 0x000fe20007ffe0ff */
[----:B------:R-:W-:Y:S01]  /*c5ef0*/  ISETP.GE.U32.AND P2, PT, R33, 0x7f000001, PT ;  /* 0x7f0000012100780c */ /* 0x000fe20003f46070 */
[----:B------:R-:W-:Y:S01]  /*c5f00*/  ISETP.GE.U32.AND P0, PT, R34, 0x7f000001, PT ;  /* 0x7f0000012200780c */ /* 0x000fe20003f06070 */
[----:B------:R-:W-:Y:S01]  /*c5f10*/  ISETP.GE.U32.AND P6, PT, R119, 0x7f000001, PT ;  /* 0x7f0000017700780c */ /* 0x000fe20003fc6070 */
[----:B------:R-:W-:Y:S01]  /*c5f20*/  IADD3 R71, PT, PT, R68, R75, RZ ;  /* 0x0000004b44477210 */ /* 0x000fe20007ffe0ff */
[----:B------:R-:W-:Y:S02]  /*c5f30*/  ISETP.GE.U32.AND P4, PT, R35, 0x7f000001, PT ;  /* 0x7f0000012300780c */ /* 0x000fe40003f86070 */
[----:B------:R-:W-:-:S02]  /*c5f40*/  @P3 IADD3 R63, PT, PT, R63, -0x7f000001, RZ ;  /* 0x80ffffff3f3f3810 */ /* 0x000fc40007ffe0ff */
[----:B------:R-:W-:Y:S02]  /*c5f50*/  ISETP.GE.U32.AND P3, PT, R71, 0x7f000001, PT ;  /* 0x7f0000014700780c */ /* 0x000fe40003f66070 */
        /* <DEDUP_REMOVED lines=12> */
[----:B------:R-:W-:Y:S01]  /*c6020*/  ISETP.GE.U32.AND P1, PT, R73, 0x7f000001, PT ;  /* 0x7f0000014900780c */ /* 0x000fe20003f26070 */
[----:B------:R-:W-:-:S05]  /*c6030*/  IADD3 R71, PT, PT, R35, R71, RZ ;  /* 0x0000004723477210 */ /* 0x000fca0007ffe0ff */
[----:B------:R-:W-:-:S05]  /*c6040*/  ISETP.GE.U32.AND P2, PT, R71, 0x7f000001, PT ;  /* 0x7f0000014700780c */ /* 0x000fca0003f46070 */
[----:B------:R-:W-:Y:S02]  /*c6050*/  @P0 IADD3 R74, PT, PT, R74, -0x7f000001, RZ ;  /* 0x80ffffff4a4a0810 */ /* 0x000fe40007ffe0ff */
[----:B------:R-:W-:Y:S02]  /*c6060*/  @P3 IADD3 R33, PT, PT, R33, -0x7f000001, RZ ;  /* 0x80ffffff21213810 */ /* 0x000fe40007ffe0ff */
[----:B------:R-:W-:Y:S02]  /*c6070*/  @P1 IADD3 R73, PT, PT, R73, -0x7f000001, RZ ;  /* 0x80ffffff49491810 */ /* 0x000fe40007ffe0ff */
[----:B------:R-:W-:Y:S02]  /*c6080*/  IADD3 R123, PT, PT, R32, R74, RZ ;  /* 0x0000004a207b7210 */ /* 0x000fe40007ffe0ff */
[----:B------:R-:W-:Y:S02]  /*c6090*/  IADD3 R30, PT, PT, R30, R33, RZ ;  /* 0x000000211e1e7210 */ /* 0x000fe40007ffe0ff */
[----:B------:R-:W-:-:S02]  /*c60a0*/  IADD3 R127, PT, PT, R127, R73, RZ ;  /* 0x000000497f7f7210 */ /* 0x000fc40007ffe0ff */
[----:B------:R-:W-:Y:S02]  /*c60b0*/  @P2 IADD3 R71, PT, PT, R71, -0x7f000001, RZ ;  /* 0x80ffffff47472810 */ /* 0x000fe40007ffe0ff */
[----:B------:R-:W-:Y:S01]  /*c60c0*/  IADD3 R129, PT, PT, R129, R74, RZ ;  /* 0x0000004a81817210 */ /* 0x000fe20007ffe0ff */
[----:B------:R-:W-:Y:S01]  /*c60d0*/  ISETP.GE.U32.AND P6, PT, R123, 0x7f000001, PT ;  /* 0x7f0000017b00780c */ /* 0x000fe20003fc6070 */
[----:B------:R-:W-:Y:S01]  /*c60e0*/  ISETP.GE.U32.AND P5, PT, R30, 0x7f000001, PT ;  /* 0x7f0000011e00780c */ /* 0x000fe20003fa6070 */
[----:B------:R-:W-:Y:S01]  /*c60f0*/  ISETP.GE.U32.AND P3, PT, R127, 0x7f000001, PT ;  /* 0x7f0000017f00780c */ /* 0x000fe20003f66070 */
[----:B------:R-:W-:Y:S01]  /*c6100*/  IADD3 R29, PT, PT, R29, R71, RZ ;  /* 0x000000471d1d7210 */ /* 0x000fe20007ffe0ff */
[----:B------:R-:W-:Y:S01]  /*c6110*/  ISETP.GE.U32.AND P2, PT, R129, 0x7f000001, PT ;  /* 0x7f0000018100780c */ /* 0x000fe20003f46070 */
[----:B------:R-:W-:Y:S02]  /*c6120*/  IADD3 R70, PT, PT, R70, R73, RZ ;  /* 0x0000004946467210 */ /* 0x000fe40007ffe0ff */
[----:B------:R-:W-:-:S02]  /*c6130*/  IADD3 R31, PT, PT, R31, R71, RZ ;  /* 0x000000471f1f7210 */ /* 0x000fc40007ffe0ff */
[----:B------:R-:W-:Y:S01]  /*c6140*/  IADD3 R68, PT, PT, R68, R71, RZ ;  /* 0x0000004744447210 */ /* 0x000fe20007ffe0ff */
[----:B------:R-:W-:Y:S01]  /*c6150*/  ISETP.GE.U32.AND P1, PT, R29, 0x7f000001, PT ;  /* 0x7f0000011d00780c */ /* 0x000fe20003f26070 */
[----:B------:R-:W-:Y:S02]  /*c6160*/  IADD3 R72, PT, PT, R72, R74, RZ ;  /* 0x0000004a48487210 */ /* 0x000fe40007ffe0ff */
[-C--:B------:R-:W-:Y:S01]  /*c6170*/  IADD3 R28, PT, PT, R28, R33.reuse, RZ ;  /* 0x000000211c1c7210 */ /* 0x080fe20007ffe0ff */
[----:B------:R-:W-:Y:S01]  /*c6180*/  ISETP.GE.U32.AND P4, PT, R31, 0x7f000001, PT ;  /* 0x7f0000011f00780c */ /* 0x000fe20003f86070 */
[----:B------:R-:W-:Y:S02]  /*c6190*/  @P6 IADD3 R123, PT, PT, R123, -0x7f000001, RZ ;  /* 0x80ffffff7b7b6810 */ /* 0x000fe40007ffe0ff */
[----:B------:R-:W-:Y:S01]  /*c61a0*/  @P5 IADD3 R30, PT, PT, R30, -0x7f000001, RZ ;  /* 0x80ffffff1e1e5810 */ /* 0x000fe20007ffe0ff */
[----:B------:R-:W-:Y:S01]  /*c61b0*/  ISETP.GE.U32.AND P5, PT, R70, 0x7f000001, PT ;  /* 0x7f0000014600780c */ /* 0x000fe20003fa6070 */
[----:B------:R-:W-:Y:S01]  /*c61c0*/  ISETP.GE.U32.AND P6, PT, R68, 0x7f000001, PT ;  /* 0x7f0000014400780c */ /* 0x000fe20003fc6070 */
[----:B------:R-:W-:-:S02]  /*c61d0*/  IADD3 R64, PT, PT, R64, R33, RZ ;  /* 0x0000002140407210 */ /* 0x000fc40007ffe0ff */
[----:B------:R-:W-:Y:S02]  /*c61e0*/  @P3 IADD3 R127, PT, PT, R127, -0x7f000001, RZ ;  /* 0x80ffffff7f7f3810 */ /* 0x000fe40007ffe0ff */
[----:B------:R-:W-:Y:S02]  /*c61f0*/  IADD3 R121, PT, PT, R121, R73, RZ ;  /* 0x0000004979797210 */ /* 0x000fe40007ffe0ff */
[----:B------:R-:W-:Y:S02]  /*c6200*/  IADD3 R33, PT, PT, R34, R33, RZ ;  /* 0x0000002122217210 */ /* 0x000fe40007ffe0ff */
[----:B------:R-:W-:Y:S01]  /*c6210*/  @P2 IADD3 R129, PT, PT, R129, -0x7f000001, RZ ;  /* 0x80ffffff81812810 */ /* 0x000fe20007ffe0ff */
[----:B------:R-:W-:Y:S01]  /*c6220*/  ISETP.GE.U32.AND P3, PT, R72, 0x7f000001, PT ;  /* 0x7f0000014800780c */ /* 0x000fe20003f66070 */
[----:B------:R-:W-:Y:S01]  /*c6230*/  ISETP.GE.U32.AND P2, PT, R28, 0x7f000001, PT ;  /* 0x7f0000011c00780c */ /* 0x000fe20003f46070 */
[----:B------:R-:W-:Y:S01]  /*c6240*/  @P1 IADD3 R29, PT, PT, R29, -0x7f000001, RZ ;  /* 0x80ffffff1d1d1810 */ /* 0x000fe20007ffe0ff */
[----:B------:R-:W-:Y:S01]  /*c6250*/  ISETP.GE.U32.AND P0, PT, R121, 0x7f000001, PT ;  /* 0x7f0000017900780c */ /* 0x000fe20003f06070 */
[----:B------:R-:W-:Y:S01]  /*c6260*/  IADD3 R129, PT, PT, R135, R129, RZ ;  /* 0x0000008187817210 */ /* 0x000fe20007ffe0ff */
[----:B------:R-:W-:Y:S01]  /*c6270*/  ISETP.GE.U32.AND P1, PT, R33, 0x7f000001, PT ;  /* 0x7f0000012100780c */ /* 0x000fe20003f26070 */
[----:B------:R-:W-:-:S02]  /*c6280*/  IADD3 R127, PT, PT, R143, R127, RZ ;  /* 0x0000007f8f7f7210 */ /* 0x000fc40007ffe0ff */
[----:B------:R-:W-:Y:S02]  /*c6290*/  IADD3 R62, PT, PT, R62, R73, RZ ;  /* 0x000000493e3e7210 */ /* 0x000fe40007ffe0ff */
[----:B------:R-:W-:Y:S02]  /*c62a0*/  @P4 IADD3 R31, PT, PT, R31, -0x7f000001, RZ ;  /* 0x80ffffff1f1f4810 */ /* 0x000fe40007ffe0ff */
[----:B------:R-:W-:Y:S02]  /*c62b0*/  @P5 IADD3 R70, PT, PT, R70, -0x7f000001, RZ ;  /* 0x80ffffff46465810 */ /* 0x000fe40007ffe0ff */
[----:B------:R-:W-:Y:S02]  /*c62c0*/  IADD3 R32, PT, PT, R35, R71, RZ ;  /* 0x0000004723207210 */ /* 0x000fe40007ffe0ff */
[----:B------:R-:W-:Y:S01]  /*c62d0*/  @P6 IADD3 R68, PT, PT, R68, -0x7f000001, RZ ;  /* 0x80ffffff44446810 */ /* 0x000fe20007ffe0ff */
[----:B------:R-:W-:Y:S01]  /*c62e0*/  ISETP.GE.U32.AND P5, PT, R129, 0x7f000001, PT ;  /* 0x7f0000018100780c */ /* 0x000fe20003fa6070 */
[----:B------:R-:W-:Y:S01]  /*c62f0*/  ISETP.GE.U32.AND P6, PT, R127, 0x7f000001, PT ;  /* 0x7f0000017f00780c */ /* 0x000fe20003fc6070 */
[----:B------:R-:W-:-:S02]  /*c6300*/  @P3 IADD3 R72, PT, PT, R72, -0x7f000001, RZ ;  /* 0x80ffffff48483810 */ /* 0x000fc40007ffe0ff */
[----:B------:R-:W-:Y:S02]  /*c6310*/  IADD3 R63, PT, PT, R63, R74, RZ ;  /* 0x0000004a3f3f7210 */ /* 0x000fe40007ffe0ff */
[----:B------:R-:W-:Y:S02]  /*c6320*/  IADD3 R126, PT, PT, R138, R31, RZ ;  /* 0x0000001f8a7e7210 */ /* 0x000fe40007ffe0ff */
[----:B------:R-:W-:Y:S01]  /*c6330*/  @P2 IADD3 R28, PT, PT, R28, -0x7f000001, RZ ;  /* 0x80ffffff1c1c2810 */ /* 0x000fe20007ffe0ff */
[----:B------:R-:W-:Y:S01]  /*c6340*/  ISETP.GE.U32.AND P3, PT, R62, 0x7f000001, PT ;  /* 0x7f0000013e00780c */ /* 0x000fe20003f66070 */
[----:B------:R-:W-:Y:S01]  /*c6350*/  ISETP.GE.U32.AND P2, PT, R32, 0x7f000001, PT ;  /* 0x7f0000012000780c */ /* 0x000fe20003f46070 */
[----:B------:R-:W-:Y:S02]  /*c6360*/  @P0 IADD3 R121, PT, PT, R121, -0x7f000001, RZ ;  /* 0x80ffffff79790810 */ /* 0x000fe40007ffe0ff */
[----:B------:R-:W-:Y:S01]  /*c6370*/  @P1 IADD3 R33, PT, PT, R33, -0x7f000001, RZ ;  /* 0x80ffffff21211810 */ /* 0x000fe20007ffe0ff */
[----:B------:R-:W-:Y:S01]  /*c6380*/  ISETP.GE.U32.AND P0, PT, R63, 0x7f000001, PT ;  /* 0x7f0000013f00780c */ /* 0x000fe20003f06070 */
[----:B------:R-:W-:Y:S01]  /*c6390*/  ISETP.GE.U32.AND P1, PT, R126, 0x7f000001, PT ;  /* 0x7f0000017e00780c */ /* 0x000fe20003f26070 */
[----:B------:R-:W-:-:S02]  /*c63a0*/  IADD3 R125, PT, PT, R251, R30, RZ ;  /* 0x0000001efb7d7210 */ /* 0x000fc40007ffe0ff */
[----:B------:R-:W-:Y:S02]  /*c63b0*/  IADD3 R119, PT, PT, R248, R29, RZ ;  /* 0x0000001df8777210 */ /* 0x000fe40007ffe0ff */
[----:B------:R-:W-:Y:S02]  /*c63c0*/  @P5 IADD3 R129, PT, PT, R129, -0x7f000001, RZ ;  /* 0x80ffffff81815810 */ /* 0x000fe40007ffe0ff */
[----:B------:R-:W-:Y:S02]  /*c63d0*/  IADD3 R71, PT, PT, R58, R59, RZ ;  /* 0x0000003b3a477210 */ /* 0x000fe40007ffe0ff */
[----:B------:R-:W-:Y:S02]  /*c63e0*/  @P6 IADD3 R127, PT, PT, R127, -0x7f000001, RZ ;  /* 0x80ffffff7f7f6810 */ /* 0x000fe40007ffe0ff */
[----:B------:R-:W-:Y:S01]  /*c63f0*/  IADD3 R123, PT, PT, R250, R123, RZ ;  /* 0x0000007bfa7b7210 */ /* 0x000fe20007ffe0ff */
[----:B------:R-:W-:Y:S01]  /*c6400*/  ISETP.GE.U32.AND P6, PT, R125, 0x7f000001, PT ;  /* 0x7f0000017d00780c */ /* 0x000fe20003fc6070 */
[----:B------:R-:W-:-:S02]  /*c6410*/  IADD3 R74, PT, PT, R247, R28, RZ ;  /* 0x0000001cf74a7210 */ /* 0x000fc40007ffe0ff */
[----:B------:R-:W-:Y:S01]  /*c6420*/  @P3 IADD3 R62, PT, PT, R62, -0x7f000001, RZ ;  /* 0x80ffffff3e3e3810 */ /* 0x000fe20007ffe0ff */
[----:B------:R-:W-:Y:S01]  /*c6430*/  ISETP.GE.U32.AND P4, PT, R64, 0x7f000001, PT ;  /* 0x7f0000014000780c */ /* 0x000fe20003f86070 */
[----:B------:R-:W-:Y:S01]  /*c6440*/  @P2 IADD3 R32, PT, PT, R32, -0x7f000001, RZ ;  /* 0x80ffffff20202810 */ /* 0x000fe20007ffe0ff */
[----:B------:R-:W-:Y:S01]  /*c6450*/  IMAD.WIDE.U32 R28, R129, R129, RZ ;  /* 0x00000081811c7225 */ /* 0x000fe200078e00ff */
[----:B------:R-:W-:Y:S01]  /*c6460*/  ISETP.GE.U32.AND P3, PT, R119, 0x7f000001, PT ;  /* 0x7f0000017700780c */ /* 0x000fe20003f66070 */
[----:B------:R-:W-:Y:S01]  /*c6470*/  ISETP.GE.U32.AND P2, PT, R71, 0x7f000001, PT ;  /* 0x7f0000014700780c */ /* 0x000fe20003f46070 */
[----:B------:R-:W-:Y:S01]  /*c6480*/  ISETP.GE.U32.AND P5, PT, R123, 0x7f000001, PT ;  /* 0x7f0000017b00780c */ /* 0x000fe20003fa6070 */
[----:B------:R-:W-:Y:S01]  /*c6490*/  @P0 IADD3 R63, PT, PT, R63, -0x7f000001, RZ ;  /* 0x80ffffff3f3f0810 */ /* 0x000fe20007ffe0ff */
[----:B------:R-:W-:Y:S01]  /*c64a0*/  IMAD R124, R28, 0x7effffff, RZ ;  /* 0x7effffff1c7c7824 */ /* 0x000fe200078e02ff */
[----:B------:R-:W-:Y:S02]  /*c64b0*/  @P1 IADD3 R126, PT, PT, R126, -0x7f000001, RZ ;  /* 0x80ffffff7e7e1810 */ /* 0x000fe40007ffe0ff */
[----:B------:R-:W-:Y:S01]  /*c64c0*/  IADD3 R72, PT, PT, R246, R72, RZ ;  /* 0x00000048f6487210 */ /* 0x000fe20007ffe0ff */
[----:B------:R-:W-:Y:S01]  /*c64d0*/  ISETP.GE.U32.AND P0, PT, R74, 0x7f000001, PT ;  /* 0x7f0000014a00780c */ /* 0x000fe20003f06070 */
[----:B------:R-:W-:Y:S01]  /*c64e0*/  IADD3 R70, PT, PT, R242, R70, RZ ;  /* 0x00000046f2467210 */ /* 0x000fe20007ffe0ff */
[----:B------:R-:W-:Y:S01]  /*c64f0*/  IMAD.HI.U32 R124, R124, 0x7f000001, R28 ;  /* 0x7f0000017c7c7827 */ /* 0x000fe200078e001c */
[----:B------:R-:W-:-:S03]  /*c6500*/  IADD3 R121, PT, PT, R249, R121, RZ ;  /* 0x00000079f9797210 */ /* 0x000fc60007ffe0ff */
[----:B------:R-:W-:-:S04]  /*c6510*/  IMAD.WIDE.U32 R28, R126, R126, RZ ;  /* 0x0000007e7e1c7225 */ /* 0x000fc800078e00ff */
[----:B------:R-:W-:Y:S01]  /*c6520*/  IMAD.WIDE.U32 R30, R127, R127, RZ ;  /* 0x0000007f7f1e7225 */ /* 0x000fe200078e00ff */
[----:B------:R-:W-:Y:S01]  /*c6530*/  ISETP.GE.U32.AND P1, PT, R72, 0x7f000001, PT ;  /* 0x7f0000014800780c */ /* 0x000fe20003f26070 */
[----:B------:R-:W-:Y:S01]  /*c6540*/  @P6 IADD3 R125, PT, PT, R125, -0x7f000001, RZ ;  /* 0x80ffffff7d7d6810 */ /* 0x000fe20007ffe0ff */
[----:B------:R-:W-:Y:S01]  /*c6550*/  ISETP.GE.U32.AND P6, PT, R70, 0x7f000001, PT ;  /* 0x7f0000014600780c */ /* 0x000fe20003fc6070 */
[----:B------:R-:W-:Y:S02]  /*c6560*/  @P4 IADD3 R64, PT, PT, R64, -0x7f000001, RZ ;  /* 0x80ffffff40404810 */ /* 0x000fe40007ffe0ff */
[----:B------:R-:W-:Y:S02]  /*c6570*/  IADD3 R68, PT, PT, R236, R68, RZ ;  /* 0x00000044ec447210 */ /* 0x000fe40007ffe0ff */
[----:B------:R-:W-:Y:S01]  /*c6580*/  @P3 IADD3 R119, PT, PT, R119, -0x7f000001, RZ ;  /* 0x80ffffff77773810 */ /* 0x000fe20007ffe0ff */
[----:B------:R-:W-:Y:S01]  /*c6590*/  IMAD R73, R28, 0x7effffff, RZ ;  /* 0x7effffff1c497824 */ /* 0x000fe200078e02ff */
[----:B------:R-:W-:Y:S01]  /*c65a0*/  ISETP.GE.U32.AND P4, PT, R121, 0x7f000001, PT ;  /* 0x7f0000017900780c */ /* 0x000fe20003f86070 */
[----:B------:R-:W-:Y:S01]  /*c65b0*/  IMAD R122, R30, 0x7effffff, RZ ;  /* 0x7effffff1e7a7824 */ /* 0x000fe200078e02ff */
[----:B------:R-:W-:-:S02]  /*c65c0*/  @P2 IADD3 R71, PT, PT, R71, -0x7f000001, RZ ;  /* 0x80ffffff47472810 */ /* 0x000fc40007ffe0ff */
[----:B------:R-:W-:Y:S01]  /*c65d0*/  @P5 IADD3 R123, PT, PT, R123, -0x7f000001, RZ ;  /* 0x80ffffff7b7b5810 */ /* 0x000fe20007ffe0ff */
[----:B------:R-:W-:-:S04]  /*c65e0*/  IMAD.HI.U32 R73, R73, 0x7f000001, R28 ;  /* 0x7f00000149497827 */ /* 0x000fc800078e001c */
[----:B------:R-:W-:-:S04]  /*c65f0*/  IMAD.HI.U32 R122, R122, 0x7f000001, R30 ;  /* 0x7f0000017a7a7827 */ /* 0x000fc800078e001e */
[----:B------:R-:W-:Y:S01]  /*c6600*/  IMAD.WIDE.U32 R28, R119, R119, RZ ;  /* 0x00000077771c7225 */ /* 0x000fe200078e00ff */
[----:B------:R-:W-:Y:S01]  /*c6610*/  ISETP.GE.U32.AND P2, PT, R68, 0x7f000001, PT ;  /* 0x7f0000014400780c */ /* 0x000fe20003f46070 */
[----:B------:R-:W-:Y:S02]  /*c6620*/  @P0 IADD3 R74, PT, PT, R74, -0x7f000001, RZ ;  /* 0x80ffffff4a4a0810 */ /* 0x000fe40007ffe0ff */
[----:B------:R-:W-:Y:S02]  /*c6630*/  IADD3 R59, PT, PT, R223, R32, RZ ;  /* 0x00000020df3b7210 */ /* 0x000fe40007ffe0ff */
[----:B------:R-:W-:Y:S01]  /*c6640*/  IADD3 R58, PT, PT, R221, R33, RZ ;  /* 0x00000021dd3a7210 */ /* 0x000fe20007ffe0ff */
[----:B------:R-:W-:Y:S01]  /*c6650*/  IMAD.WIDE.U32 R30, R125, R125, RZ ;  /* 0x0000007d7d1e7225 */ /* 0x000fe200078e00ff */
[----:B------:R-:W-:-:S03]  /*c6660*/  ISETP.GE.U32.AND P0, PT, R71, R0, PT ;  /* 0x000000004700720c */ /* 0x000fc60003f06070 */
[----:B------:R-:W-:-:S04]  /*c6670*/  IMAD.WIDE.U32 R32, R123, R123, RZ ;  /* 0x0000007b7b207225 */ /* 0x000fc800078e00ff */
[----:B------:R-:W-:Y:S02]  /*c6680*/  IMAD R131, R28, 0x7effffff, RZ ;  /* 0x7effffff1c837824 */ /* 0x000fe400078e02ff */
[----:B------:R-:W-:Y:S01]  /*c6690*/  IMAD R135, R30, 0x7effffff, RZ ;  /* 0x7effffff1e877824 */ /* 0x000fe200078e02ff */
[----:B------:R-:W-:Y:S01]  /*c66a0*/  @P1 IADD3 R72, PT, PT, R72, -0x7f000001, RZ ;  /* 0x80ffffff48481810 */ /* 0x000fe20007ffe0ff */
[----:B------:R-:W-:Y:S01]  /*c66b0*/  IMAD R133, R32, 0x7effffff, RZ ;  /* 0x7effffff20857824 */ /* 0x000fe200078e02ff */
[----:B------:R-:W-:Y:S01]  /*c66c0*/  @P6 IADD3 R70, PT, PT, R70, -0x7f000001, RZ ;  /* 0x80ffffff46466810 */ /* 0x000fe20007ffe0ff */
[----:B------:R-:W-:Y:S01]  /*c66d0*/  IMAD.HI.U32 R131, R131, 0x7f000001, R28 ;  /* 0x7f00000183837827 */ /* 0x000fe200078e001c */
[----:B------:R-:W-:-:S03]  /*c66e0*/  @P4 IADD3 R121, PT, PT, R121, -0x7f000001, RZ ;  /* 0x80ffffff79794810 */ /* 0x000fc60007ffe0ff */
[----:B------:R-:W-:-:S04]  /*c66f0*/  IMAD.HI.U32 R135, R135, 0x7f000001, R30 ;  /* 0x7f00000187877827 */ /* 0x000fc800078e001e */
[----:B------:R-:W-:Y:S01]  /*c6700*/  IMAD.WIDE.U32 R28, R74, R74, RZ ;  /* 0x0000004a4a1c7225 */ /* 0x000fe200078e00ff */
[----:B------:R-:W-:-:S03]  /*c6710*/  IADD3 R138, PT, PT, -R0, R71, RZ ;  /* 0x00000047008a7210 */ /* 0x000fc60007ffe1ff */
[----:B------:R-:W-:-:S04]  /*c6720*/  IMAD.HI.U32 R133, R133, 0x7f000001, R32 ;  /* 0x7f00000185857827 */ /* 0x000fc800078e0020 */
[----:B------:R-:W-:-:S04]  /*c6730*/  IMAD.WIDE.U32 R30, R72, R72, RZ ;  /* 0x00000048481e7225 */ /* 0x000fc800078e00ff */
[----:B------:R-:W-:Y:S01]  /*c6740*/  IMAD.WIDE.U32 R32, R70, R70, RZ ;  /* 0x0000004646207225 */ /* 0x000fe200078e00ff */
[----:B------:R-:W-:-:S03]  /*c6750*/  IADD3 R64, PT, PT, R235, R64, RZ ;  /* 0x00000040eb407210 */ /* 0x000fc60007ffe0ff */
[----:B------:R-:W-:Y:S01]  /*c6760*/  IMAD R130, R28, 0x7effffff, RZ ;  /* 0x7effffff1c827824 */ /* 0x000fe200078e02ff */
[----:B------:R-:W-:Y:S01]  /*c6770*/  @P2 IADD3 R68, PT, PT, R68, -0x7f000001, RZ ;  /* 0x80ffffff44442810 */ /* 0x000fe20007ffe0ff */
[----:B------:R-:W-:-:S04]  /*c6780*/  IMAD.WIDE.U32 R34, R121, R121, RZ ;  /* 0x0000007979227225 */ /* 0x000fc800078e00ff */
[----:B------:R-:W-:Y:S01]  /*c6790*/  IMAD R71, R30, 0x7effffff, RZ ;  /* 0x7effffff1e477824 */ /* 0x000fe200078e02ff */
[----:B------:R-:W-:Y:S01]  /*c67a0*/  @!P0 IADD3 R138, PT, PT, R138, 0x7f000001, RZ ;  /* 0x7f0000018a8a8810 */ /* 0x000fe20007ffe0ff */
[----:B------:R-:W-:Y:S02]  /*c67b0*/  IMAD R75, R32, 0x7effffff, RZ ;  /* 0x7effffff204b7824 */ /* 0x000fe400078e02ff */
[----:B------:R-:W-:-:S04]  /*c67c0*/  IMAD.HI.U32 R130, R130, 0x7f000001, R28 ;  /* 0x7f00000182827827 */ /* 0x000fc800078e001c */
[----:B------:R-:W-:Y:S02]  /*c67d0*/  IMAD R132, R34, 0x7effffff, RZ ;  /* 0x7effffff22847824 */ /* 0x000fe400078e02ff */
[----:B------:R-:W-:-:S04]  /*c67e0*/  IMAD.HI.U32 R71, R71, 0x7f000001, R30 ;  /* 0x7f00000147477827 */ /* 0x000fc800078e001e */
[----:B------:R-:W-:Y:S01]  /*c67f0*/  IMAD.WIDE.U32 R28, R68, R68, RZ ;  /* 0x00000044441c7225 */ /* 0x000fe200078e00ff */
[----:B------:R-:W-:-:S03]  /*c6800*/  ISETP.GE.U32.AND P0, PT, R64, 0x7f000001, PT ;  /* 0x7f0000014000780c */ /* 0x000fc60003f06070 */
[----:B------:R-:W-:-:S04]  /*c6810*/  IMAD.HI.U32 R75, R75, 0x7f000001, R32 ;  /* 0x7f0000014b4b7827 */ /* 0x000fc800078e0020 */
[----:B--2---:R-:W-:-:S04]  /*c6820*/  IMAD.WIDE.U32 R30, R137, R138, RZ ;  /* 0x0000008a891e7225 */ /* 0x004fc800078e00ff */
[----:B---3--:R-:W-:Y:S01]  /*c6830*/  IMAD.WIDE.U32 R32, R136, R138, RZ ;  /* 0x0000008a88207225 */ /* 0x008fe200078e00ff */
[----:B------:R-:W-:-:S03]  /*c6840*/  IADD3 R63, PT, PT, R232, R63, RZ ;  /* 0x0000003fe83f7210 */ /* 0x000fc60007ffe0ff */
[----:B------:R-:W-:-:S04]  /*c6850*/  IMAD.HI.U32 R132, R132, 0x7f000001, R34 ;  /* 0x7f00000184847827 */ /* 0x000fc800078e0022 */
[----:B------:R-:W-:Y:S02]  /*c6860*/  IMAD R137, R28, 0x7effffff, RZ ;  /* 0x7effffff1c897824 */ /* 0x000fe400078e02ff */
[----:B----4-:R-:W-:-:S04]  /*c6870*/  IMAD.WIDE.U32 R34, R76, R138, RZ ;  /* 0x0000008a4c227225 */ /* 0x010fc800078e00ff */
[----:B------:R-:W-:Y:S02]  /*c6880*/  IMAD R136, R30, 0x7effffff, RZ ;  /* 0x7effffff1e887824 */ /* 0x000fe400078e02ff */
[----:B------:R-:W-:Y:S02]  /*c6890*/  IMAD R143, R32, 0x7effffff, RZ ;  /* 0x7effffff208f7824 */ /* 0x000fe400078e02ff */
[----:B------:R-:W-:Y:S01]  /*c68a0*/  IMAD.HI.U32 R76, R137, 0x7f000001, R28 ;  /* 0x7f000001894c7827 */ /* 0x000fe200078e001c */
[----:B------:R-:W-:-:S03]  /*c68b0*/  ISETP.GE.U32.AND P3, PT, R63, 0x7f000001, PT ;  /* 0x7f0000013f00780c */ /* 0x000fc60003f66070 */
[----:B------:R-:W-:Y:S02]  /*c68c0*/  IMAD R137, R34, 0x7effffff, RZ ;  /* 0x7effffff22897824 */ /* 0x000fe400078e02ff */
[----:B------:R-:W-:-:S04]  /*c68d0*/  IMAD.HI.U32 R136, R136, 0x7f000001, R30 ;  /* 0x7f00000188887827 */ /* 0x000fc800078e001e */
[----:B------:R-:W-:-:S04]  /*c68e0*/  IMAD.WIDE.U32 R28, R134, R138, RZ ;  /* 0x0000008a861c7225 */ /* 0x000fc800078e00ff */
[----:B------:R-:W-:-:S04]  /*c68f0*/  IMAD.HI.U32 R32, R143, 0x7f000001, R32 ;  /* 0x7f0000018f207827 */ /* 0x000fc800078e0020 */
[----:B------:R-:W-:Y:S01]  /*c6900*/  IMAD.HI.U32 R33, R137, 0x7f000001, R34 ;  /* 0x7f00000189217827 */ /* 0x000fe200078e0022 */
[----:B------:R-:W-:-:S03]  /*c6910*/  @P0 IADD3 R64, PT, PT, R64, -0x7f000001, RZ ;  /* 0x80ffffff40400810 */ /* 0x000fc60007ffe0ff */
[----:B------:R-:W-:Y:S01]  /*c6920*/  IMAD R35, R28, 0x7effffff, RZ ;  /* 0x7effffff1c237824 */ /* 0x000fe200078e02ff */
[----:B------:R-:W-:Y:S01]  /*c6930*/  ISETP.GE.U32.AND P0, PT, R136, 0x7f000001, PT ;  /* 0x7f0000018800780c */ /* 0x000fe20003f06070 */
[----:B------:R-:W-:Y:S01]  /*c6940*/  ISETP.GE.U32.AND P2, PT, R32, 0x7f000001, PT ;  /* 0x7f0000012000780c */ /* 0x000fe20003f46070 */
[----:B------:R-:W2:Y:S01]  /*c6950*/  LDL.LU R0, [R1+0x5f0] ;  /* 0x0005f00001007983 */ /* 0x000ea20000300800 */
[----:B------:R-:W-:Y:S01]  /*c6960*/  IMAD.HI.U32 R35, R35, 0x7f000001, R28 ;  /* 0x7f00000123237827 */ /* 0x000fe200078e001c */
[----:B------:R-:W-:Y:S01]  /*c6970*/  ISETP.GE.U32.AND P1, PT, R33, 0x7f000001, PT ;  /* 0x7f0000012100780c */ /* 0x000fe20003f26070 */
[----:B------:R-:W-:Y:S02]  /*c6980*/  @P3 IADD3 R63, PT, PT, R63, -0x7f000001, RZ ;  /* 0x80ffffff3f3f3810 */ /* 0x000fe40007ffe0ff */
[----:B------:R-:W-:Y:S01]  /*c6990*/  IADD3 R62, PT, PT, R224, R62, RZ ;  /* 0x0000003ee03e7210 */ /* 0x000fe20007ffe0ff */
[----:B------:R-:W-:Y:S01]  /*c69a0*/  ISETP.GE.U32.AND P6, PT, R58, 0x7f000001, PT ;  /* 0x7f0000013a00780c */ /* 0x000fe20003fc6070 */
[----:B------:R-:W-:Y:S01]  /*c69b0*/  ISETP.GE.U32.AND P3, PT, R35, 0x7f000001, PT ;  /* 0x7f0000012300780c */ /* 0x000fe20003f66070 */
[----:B------:R-:W-:Y:S01]  /*c69c0*/  ISETP.GE.U32.AND P5, PT, R59, 0x7f000001, PT ;  /* 0x7f0000013b00780c */ /* 0x000fe20003fa6070 */
[----:B------:R-:W3:Y:S04]  /*c69d0*/  LDL.LU R251, [R1+0x600] ;  /* 0x0006000001fb7983 */ /* 0x000ee80000300800 */
[----:B------:R-:W4:Y:S04]  /*c69e0*/  LDL.LU R250, [R1+0x5fc] ;  /* 0x0005fc0001fa7983 */ /* 0x000f280000300800 */
[----:B------:R-:W2:Y:S01]  /*c69f0*/  LDL.LU R249, [R1+0x5f8] ;  /* 0x0005f80001f97983 */ /* 0x000ea20000300800 */
[----:B------:R-:W-:-:S02]  /*c6a00*/  @P0 IADD3 R136, PT, PT, R136, -0x7f000001, RZ ;  /* 0x80ffffff88880810 */ /* 0x000fc40007ffe0ff */
[----:B------:R-:W-:Y:S01]  /*c6a10*/  @P2 IADD3 R32, PT, PT, R32, -0x7f000001, RZ ;  /* 0x80ffffff20202810 */ /* 0x000fe20007ffe0ff */
[----:B------:R-:W2:Y:S04]  /*c6a20*/  LDL.LU R248, [R1+0x5f4] ;  /* 0x0005f40001f87983 */ /* 0x000ea80000300800 */
[----:B------:R-:W2:Y:S01]  /*c6a30*/  LDL.LU R247, [R1+0x608] ;  /* 0x0006080001f77983 */ /* 0x000ea20000300800 */
[----:B------:R-:W-:Y:S02]  /*c6a40*/  @P1 IADD3 R33, PT, PT, R33, -0x7f000001, RZ ;  /* 0x80ffffff21211810 */ /* 0x000fe40007ffe0ff */
[----:B------:R-:W-:Y:S02]  /*c6a50*/  IADD3 R120, PT, PT, R136, R120, RZ ;  /* 0x0000007888787210 */ /* 0x000fe40007ffe0ff */
[----:B------:R-:W-:Y:S01]  /*c6a60*/  IADD3 R69, PT, PT, R32, R69, RZ ;  /* 0x0000004520457210 */ /* 0x000fe20007ffe0ff */
[----:B------:R-:W-:Y:S01]  /*c6a70*/  IMAD.WIDE.U32 R28, R64, R64, RZ ;  /* 0x00000040401c7225 */ /* 0x000fe200078e00ff */
[----:B------:R-:W-:-:S03]  /*c6a80*/  @P3 IADD3 R35, PT, PT, R35, -0x7f000001, RZ ;  /* 0x80ffffff23233810 */ /* 0x000fc60007ffe0ff */
[----:B------:R-:W-:Y:S01]  /*c6a90*/  IMAD.WIDE.U32 R30, R63, R63, RZ ;  /* 0x0000003f3f1e7225 */ /* 0x000fe200078e00ff */
[----:B------:R-:W-:Y:S01]  /*c6aa0*/  ISETP.GE.U32.AND P0, PT, R120, 0x7f000001, PT ;  /* 0x7f0000017800780c */ /* 0x000fe20003f06070 */
[----:B------:R-:W-:Y:S01]  /*c6ab0*/  ISETP.GE.U32.AND P1, PT, R69, 0x7f000001, PT ;  /* 0x7f0000014500780c */ /* 0x000fe20003f26070 */
[----:B------:R-:W-:Y:S02]  /*c6ac0*/  IADD3 R77, PT, PT, R33, R77, RZ ;  /* 0x0000004d214d7210 */ /* 0x000fe40007ffe0ff */
[----:B------:R-:W-:Y:S01]  /*c6ad0*/  IADD3 R35, PT, PT, R35, R65, RZ ;  /* 0x0000004123237210 */ /* 0x000fe20007ffe0ff */
[----:B------:R-:W2:Y:S04]  /*c6ae0*/  LDL.LU R246, [R1+0x618] ;  /* 0x0006180001f67983 */ /* 0x000ea80000300800 */
[----:B------:R-:W2:Y:S04]  /*c6af0*/  LDL.LU R242, [R1+0x614] ;  /* 0x0006140001f27983 */ /* 0x000ea80000300800 */
[----:B------:R-:W2:Y:S01]  /*c6b00*/  LDL.LU R236, [R1+0x610] ;  /* 0x0006100001ec7983 */ /* 0x000ea20000300800 */
[----:B------:R-:W-:Y:S01]  /*c6b10*/  ISETP.GE.U32.AND P2, PT, R77, 0x7f000001, PT ;  /* 0x7f0000014d00780c */ /* 0x000fe20003f46070 */
[----:B------:R-:W-:-:S02]  /*c6b20*/  ISETP.GE.U32.AND P3, PT, R35, 0x7f000001, PT ;  /* 0x7f0000012300780c */ /* 0x000fc40003f66070 */
[----:B------:R0:W-:Y:S04]  /*c6b30*/  STL [R1+0x110], R120 ;  /* 0x0001107801007387 */ /* 0x0001e80000100800 */
[----:B------:R1:W-:Y:S04]  /*c6b40*/  STL [R1+0x114], R69 ;  /* 0x0001144501007387 */ /* 0x0003e80000100800 */
[----:B------:R-:W2:Y:S04]  /*c6b50*/  LDL.LU R235, [R1+0x60c] ;  /* 0x00060c0001eb7983 */ /* 0x000ea80000300800 */
[----:B------:R-:W2:Y:S04]  /*c6b60*/  LDL.LU R232, [R1+0x7c4] ;  /* 0x0007c40001e87983 */ /* 0x000ea80000300800 */
[----:B------:R-:W2:Y:S04]  /*c6b70*/  LDL.LU R224, [R1+0x7c0] ;  /* 0x0007c00001e07983 */ /* 0x000ea80000300800 */
[----:B------:R-:W2:Y:S04]  /*c6b80*/  LDL.LU R223, [R1+0x7bc] ;  /* 0x0007bc0001df7983 */ /* 0x000ea80000300800 */
[----:B------:R-:W2:Y:S01]  /*c6b90*/  LDL.LU R221, [R1+0x7b8] ;  /* 0x0007b80001dd7983 */ /* 0x000ea20000300800 */
[----:B0-----:R-:W-:-:S02]  /*c6ba0*/  @P0 IADD3 R120, PT, PT, R120, -0x7f000001, RZ ;  /* 0x80ffffff78780810 */ /* 0x001fc40007ffe0ff */
[----:B-1----:R-:W-:-:S03]  /*c6bb0*/  @P1 IADD3 R69, PT, PT, R69, -0x7f000001, RZ ;  /* 0x80ffffff45451810 */ /* 0x002fc60007ffe0ff */
[----:B------:R-:W-:Y:S04]  /*c6bc0*/  STL [R1+0x110], R120 ;  /* 0x0001107801007387 */ /* 0x000fe80000100800 */
[----:B------:R-:W-:Y:S04]  /*c6bd0*/  STL [R1+0x114], R69 ;  /* 0x0001144501007387 */ /* 0x000fe80000100800 */
[----:B------:R0:W-:Y:S04]  /*c6be0*/  STL [R1+0x118], R77 ;  /* 0x0001184d01007387 */ /* 0x0001e80000100800 */
[----:B------:R1:W-:Y:S01]  /*c6bf0*/  STL [R1+0x11c], R35 ;  /* 0x00011c2301007387 */ /* 0x0003e20000100800 */
[----:B------:R-:W-:Y:S01]  /*c6c00*/  ISETP.GE.U32.AND P4, PT, R62, 0x7f000001, PT ;  /* 0x7f0000013e00780c */ /* 0x000fe20003f86070 */
[----:B0-----:R-:W-:-:S02]  /*c6c10*/  @P2 IADD3 R77, PT, PT, R77, -0x7f000001, RZ ;  /* 0x80ffffff4d4d2810 */ /* 0x001fc40007ffe0ff */
[----:B-1----:R-:W-:-:S03]  /*c6c20*/  @P3 IADD3 R35, PT, PT, R35, -0x7f000001, RZ ;  /* 0x80ffffff23233810 */ /* 0x002fc60007ffe0ff */
[----:B------:R0:W-:Y:S04]  /*c6c30*/  STL [R1+0x118], R77 ;  /* 0x0001184d01007387 */ /* 0x0001e80000100800 */
[----:B------:R1:W-:Y:S04]  /*c6c40*/  STL [R1+0x11c], R35 ;  /* 0x00011c2301007387 */ /* 0x0003e80000100800 */
[----:B------:R-:W2:Y:S04]  /*c6c50*/  LD.E R120, desc[UR22][R12.64+0x1bc0] ;  /* 0x001bc0160c787980 */ /* 0x000ea8000c101900 */
[----:B------:R-:W2:Y:S01]  /*c6c60*/  LD.E R65, desc[UR22][R12.64+0x1bc8] ;  /* 0x001bc8160c417980 */ /* 0x000ea2000c101900 */
[----:B------:R-:W-:-:S03]  /*c6c70*/  ISETP.GE.U32.AND P1, PT, R122, 0x7f000001, PT ;  /* 0x7f0000017a00780c */ /* 0x000fc60003f26070 */
[----:B------:R-:W2:Y:S04]  /*c6c80*/  LD.E R69, desc[UR22][R12.64+0x1bcc] ;  /* 0x001bcc160c457980 */ /* 0x000ea8000c101900 */
[----:B0-----:R0:W2:Y:S01]  /*c6c90*/  LD.E R77, desc[UR22][R12.64+0x1bc4] ;  /* 0x001bc4160c4d7980 */ /* 0x0010a2000c101900 */
[----:B------:R-:W-:Y:S01]  /*c6ca0*/  @P6 IADD3 R58, PT, PT, R58, -0x7f000001, RZ ;  /* 0x80ffffff3a3a6810 */ /* 0x000fe20007ffe0ff */
[----:B------:R-:W-:Y:S01]  /*c6cb0*/  ISETP.GE.U32.AND P6, PT, R135, 0x7f000001, PT ;  /* 0x7f0000018700780c */ /* 0x000fe20003fc6070 */
[----:B------:R-:W-:Y:S01]  /*c6cc0*/  IMAD R34, R28, 0x7effffff, RZ ;  /* 0x7effffff1c227824 */ /* 0x000fe200078e02ff */
[----:B------:R-:W-:Y:S01]  /*c6cd0*/  @P4 IADD3 R62, PT, PT, R62, -0x7f000001, RZ ;  /* 0x80ffffff3e3e4810 */ /* 0x000fe20007ffe0ff */
[----:B------:R-:W-:Y:S02]  /*c6ce0*/  ISETP.GE.U32.AND P4, PT, R132, 0x7f000001, PT ;  /* 0x7f0000018400780c */ /* 0x000fe40003f86070 */
[----:B------:R-:W-:-:S04]  /*c6cf0*/  IMAD.HI.U32 R34, R34, 0x7f000001, R28 ;  /* 0x7f00000122227827 */ /* 0x000fc800078e001c */
[----:B------:R-:W-:-:S04]  /*c6d00*/  IMAD.WIDE.U32 R28, R62, R62, RZ ;  /* 0x0000003e3e1c7225 */ /* 0x000fc800078e00ff */
[----:B------:R-:W-:-:S04]  /*c6d10*/  IMAD.WIDE.U32 R32, R58, R58, RZ ;  /* 0x0000003a3a207225 */ /* 0x000fc800078e00ff */
[----:B------:R-:W-:Y:S01]  /*c6d20*/  IMAD R136, R28, 0x7effffff, RZ ;  /* 0x7effffff1c887824 */ /* 0x000fe200078e02ff */
[----:B------:R-:W-:Y:S01]  /*c6d30*/  @P1 IADD3 R122, PT, PT, R122, -0x7f000001, RZ ;  /* 0x80ffffff7a7a1810 */ /* 0x000fe20007ffe0ff */
[----:B------:R-:W-:Y:S02]  /*c6d40*/  IMAD R134, R32, 0x7effffff, RZ ;  /* 0x7effffff20867824 */ /* 0x000fe400078e02ff */
[----:B------:R-:W-:Y:S01]  /*c6d50*/  IMAD.HI.U32 R136, R136, 0x7f000001, R28 ;  /* 0x7f00000188887827 */ /* 0x000fe200078e001c */
[----:B------:R-:W-:-:S03]  /*c6d60*/  @P6 IADD3 R135, PT, PT, R135, -0x7f000001, RZ ;  /* 0x80ffffff87876810 */ /* 0x000fc60007ffe0ff */
[----:B------:R-:W-:-:S04]  /*c6d70*/  IMAD.WIDE.U32 R28, R122, R127, RZ ;  /* 0x0000007f7a1c7225 */ /* 0x000fc800078e00ff */
[----:B------:R-:W-:-:S04]  /*c6d80*/  IMAD.HI.U32 R134, R134, 0x7f000001, R32 ;  /* 0x7f00000186867827 */ /* 0x000fc800078e0020 */
[----:B------:R-:W-:-:S04]  /*c6d90*/  IMAD.WIDE.U32 R32, R135, R125, RZ ;  /* 0x0000007d87207225 */ /* 0x000fc800078e00ff */
[----:B------:R-:W-:Y:S01]  /*c6da0*/  IMAD R125, R28, 0x7effffff, RZ ;  /* 0x7effffff1c7d7824 */ /* 0x000fe200078e02ff */
[----:B------:R-:W-:Y:S01]  /*c6db0*/  @P4 IADD3 R132, PT, PT, R132, -0x7f000001, RZ ;  /* 0x80ffffff84844810 */ /* 0x000fe20007ffe0ff */
[----:B------:R-:W-:Y:S01]  /*c6dc0*/  ISETP.GE.U32.AND P0, PT, R124, 0x7f000001, PT ;  /* 0x7f0000017c00780c */ /* 0x000fe20003f06070 */
[----:B------:R-:W-:Y:S01]  /*c6dd0*/  ISETP.GE.U32.AND P3, PT, R73, 0x7f000001, PT ;  /* 0x7f0000014900780c */ /* 0x000fe20003f66070 */
[----:B------:R-:W-:Y:S01]  /*c6de0*/  ISETP.GE.U32.AND P2, PT, R133, 0x7f000001, PT ;  /* 0x7f0000018500780c */ /* 0x000fe20003f46070 */
[----:B------:R-:W-:Y:S01]  /*c6df0*/  ISETP.GE.U32.AND P6, PT, R130, 0x7f000001, PT ;  /* 0x7f0000018200780c */ /* 0x000fe20003fc6070 */
[----:B------:R-:W-:-:S04]  /*c6e00*/  IMAD.HI.U32 R125, R125, 0x7f000001, R28 ;  /* 0x7f0000017d7d7827 */ /* 0x000fc800078e001c */
[----:B------:R-:W-:Y:S01]  /*c6e10*/  IMAD R138, R30, 0x7effffff, RZ ;  /* 0x7effffff1e8a7824 */ /* 0x000fe200078e02ff */
[----:B------:R-:W-:Y:S01]  /*c6e20*/  @P5 IADD3 R59, PT, PT, R59, -0x7f000001, RZ ;  /* 0x80ffffff3b3b5810 */ /* 0x000fe20007ffe0ff */
[----:B------:R-:W-:Y:S01]  /*c6e30*/  IMAD.WIDE.U32 R28, R132, R121, RZ ;  /* 0x00000079841c7225 */ /* 0x000fe200078e00ff */
[----:B------:R-:W2:Y:S04]  /*c6e40*/  LDL R127, [R1+0x110] ;  /* 0x00011000017f7983 */ /* 0x000ea80000100800 */
[----:B------:R-:W2:Y:S01]  /*c6e50*/  LDL R121, [R1+0x114] ;  /* 0x0001140001797983 */ /* 0x000ea20000100800 */
[----:B------:R-:W-:-:S04]  /*c6e60*/  IMAD.HI.U32 R138, R138, 0x7f000001, R30 ;  /* 0x7f0000018a8a7827 */ /* 0x000fc800078e001e */
[----:B------:R-:W-:Y:S01]  /*c6e70*/  IMAD.WIDE.U32 R30, R59, R59, RZ ;  /* 0x0000003b3b1e7225 */ /* 0x000fe200078e00ff */
[----:B------:R-:W-:Y:S02]  /*c6e80*/  @P0 IADD3 R124, PT, PT, R124, -0x7f000001, RZ ;  /* 0x80ffffff7c7c0810 */ /* 0x000fe40007ffe0ff */
[----:B------:R-:W-:Y:S01]  /*c6e90*/  @P3 IADD3 R73, PT, PT, R73, -0x7f000001, RZ ;  /* 0x80ffffff49493810 */ /* 0x000fe20007ffe0ff */
[----:B------:R-:W-:Y:S01]  /*c6ea0*/  IMAD R137, R30, 0x7effffff, RZ ;  /* 0x7effffff1e897824 */ /* 0x000fe200078e02ff */
[----:B------:R-:W-:Y:S02]  /*c6eb0*/  @P2 IADD3 R133, PT, PT, R133, -0x7f000001, RZ ;  /* 0x80ffffff85852810 */ /* 0x000fe40007ffe0ff */
[----:B------:R-:W-:Y:S01]  /*c6ec0*/  @P6 IADD3 R130, PT, PT, R130, -0x7f000001, RZ ;  /* 0x80ffffff82826810 */ /* 0x000fe20007ffe0ff */
[----:B------:R-:W-:Y:S01]  /*c6ed0*/  ISETP.GE.U32.AND P0, PT, R75, 0x7f000001, PT ;  /* 0x7f0000014b00780c */ /* 0x000fe20003f06070 */
[----:B------:R-:W-:Y:S01]  /*c6ee0*/  IMAD.HI.U32 R137, R137, 0x7f000001, R30 ;  /* 0x7f00000189897827 */ /* 0x000fe200078e001e */
[----:B------:R-:W-:Y:S01]  /*c6ef0*/  ISETP.GE.U32.AND P3, PT, R76, 0x7f000001, PT ;  /* 0x7f0000014c00780c */ /* 0x000fe20003f66070 */
[----:B------:R-:W-:Y:S01]  /*c6f00*/  ISETP.GE.U32.AND P2, PT, R34, 0x7f000001, PT ;  /* 0x7f0000012200780c */ /* 0x000fe20003f46070 */
[----:B------:R-:W-:Y:S01]  /*c6f10*/  ISETP.GE.U32.AND P6, PT, R138, 0x7f000001, PT ;  /* 0x7f0000018a00780c */ /* 0x000fe20003fc6070 */
[----:B0-----:R-:W-:-:S04]  /*c6f20*/  IMAD.WIDE.U32 R12, R124, R129, RZ ;  /* 0x000000817c0c7225 */ /* 0x001fc800078e00ff */
[----:B------:R-:W-:Y:S01]  /*c6f30*/  IMAD.WIDE.U32 R30, R73, R126, RZ ;  /* 0x0000007e491e7225 */ /* 0x000fe200078e00ff */
[----:B------:R-:W-:-:S03]  /*c6f40*/  ISETP.GE.U32.AND P5, PT, R131, 0x7f000001, PT ;  /* 0x7f0000018300780c */ /* 0x000fc60003fa6070 */
[----:B------:R-:W-:Y:S02]  /*c6f50*/  IMAD R73, R12, 0x7effffff, RZ ;  /* 0x7effffff0c497824 */ /* 0x000fe400078e02ff */
[----:B------:R-:W-:Y:S02]  /*c6f60*/  IMAD R122, R32, 0x7effffff, RZ ;  /* 0x7effffff207a7824 */ /* 0x000fe400078e02ff */
[----:B------:R-:W-:Y:S01]  /*c6f70*/  IMAD R124, R30, 0x7effffff, RZ ;  /* 0x7effffff1e7c7824 */ /* 0x000fe200078e02ff */
[----:B------:R-:W-:Y:S01]  /*c6f80*/  ISETP.GE.U32.AND P1, PT, R71, 0x7f000001, PT ;  /* 0x7f0000014700780c */ /* 0x000fe20003f26070 */
[----:B------:R-:W-:-:S04]  /*c6f90*/  IMAD.HI.U32 R73, R73, 0x7f000001, R12 ;  /* 0x7f00000149497827 */ /* 0x000fc800078e000c */
[----:B------:R-:W-:-:S04]  /*c6fa0*/  IMAD.HI.U32 R124, R124, 0x7f000001, R30 ;  /* 0x7f0000017c7c7827 */ /* 0x000fc800078e001e */
        /* <DEDUP_REMOVED lines=9> */
[----:B------:R-:W-:Y:S01]  /*c7040*/  @P5 IADD3 R131, PT, PT, R131, -0x7f000001, RZ ;  /* 0x80ffffff83835810 */ /* 0x000fe20007ffe0ff */
[----:B------:R-:W-:-:S04]  /*c7050*/  IMAD.WIDE.U32 R32, R130, R74, RZ ;  /* 0x0000004a82207225 */ /* 0x000fc800078e00ff */
[----:B------:R-:W-:-:S04]  /*c7060*/  IMAD.WIDE.U32 R12, R133, R123, RZ ;  /* 0x0000007b850c7225 */ /* 0x000fc800078e00ff */
[----:B------:R-:W-:Y:S01]  /*c7070*/  IMAD.WIDE.U32 R30, R131, R119, RZ ;  /* 0x00000077831e7225 */ /* 0x000fe200078e00ff */
[----:B------:R-:W2:Y:S04]  /*c7080*/  LDL R123, [R1+0x118] ;  /* 0x00011800017b7983 */ /* 0x000ea80000100800 */
[----:B------:R-:W2:Y:S01]  /*c7090*/  LDL R126, [R1+0x11c] ;  /* 0x00011c00017e7983 */ /* 0x000ea20000100800 */
[----:B------:R-:W-:Y:S01]  /*c70a0*/  IMAD R119, R32, 0x7effffff, RZ ;  /* 0x7effffff20777824 */ /* 0x000fe200078e02ff */
[----:B------:R-:W-:Y:S01]  /*c70b0*/  @P1 IADD3 R71, PT, PT, R71, -0x7f000001, RZ ;  /* 0x80ffffff47471810 */ /* 0x000fe20007ffe0ff */
[----:B------:R-:W-:Y:S01]  /*c70c0*/  ISETP.GE.U32.AND P4, PT, R136, 0x7f000001, PT ;  /* 0x7f0000018800780c */ /* 0x000fe20003f86070 */
[----:B------:R-:W-:Y:S01]  /*c70d0*/  ISETP.GE.U32.AND P1, PT, R134, 0x7f000001, PT ;  /* 0x7f0000018600780c */ /* 0x000fe20003f26070 */
[----:B-1----:R-:W-:-:S04]  /*c70e0*/  IMAD.WIDE.U32 R34, R34, R64, RZ ;  /* 0x0000004022227225 */ /* 0x002fc800078e00ff */
        /* <DEDUP_REMOVED lines=9> */
[----:B------:R-:W-:-:S02]  /*c7180*/  IMAD R129, R30, 0x7effffff, RZ ;  /* 0x7effffff1e817824 */ /* 0x000fc400078e02ff */
[----:B------:R-:W-:-:S04]  /*c7190*/  IMAD.HI.U32 R130, R130, 0x7f000001, R28 ;  /* 0x7f00000182827827 */ /* 0x000fc800078e001c */
[----:B------:R-:W-:-:S04]  /*c71a0*/  IMAD.WIDE.U32 R28, R71, R72, RZ ;  /* 0x00000048471c7225 */ /* 0x000fc800078e00ff */
[----:B------:R-:W-:-:S04]  /*c71b0*/  IMAD.HI.U32 R68, R68, 0x7f000001, R34 ;  /* 0x7f00000144447827 */ /* 0x000fc800078e0022 */
[----:B------:R-:W-:-:S04]  /*c71c0*/  IMAD.HI.U32 R74, R74, 0x7f000001, R12 ;  /* 0x7f0000014a4a7827 */ /* 0x000fc800078e000c */
[----:B------:R-:W-:Y:S01]  /*c71d0*/  IMAD.HI.U32 R129, R129, 0x7f000001, R30 ;  /* 0x7f00000181817827 */ /* 0x000fe200078e001e */
        /* <DEDUP_REMOVED lines=12> */
[----:B------:R-:W-:Y:S01]  /*c72a0*/  IMAD R75, R28, 0x7effffff, RZ ;  /* 0x7effffff1c4b7824 */ /* 0x000fe200078e02ff */
[----:B------:R-:W3:Y:S03]  /*c72b0*/  LDL.64 R12, [R1+0x100] ;  /* 0x00010000010c7983 */ /* 0x000ee60000100a00 */
        /* <DEDUP_REMOVED lines=13> */
[----:B------:R-:W-:-:S04]  /*c7390*/  IMAD.WIDE.U32 R30, R137, R59, RZ ;  /* 0x0000003b891e7225 */ /* 0x000fc800078e00ff */
[----:B------:R-:W-:-:S04]  /*c73a0*/  IMAD.HI.U32 R59, R35, 0x7f000001, R28 ;  /* 0x7f000001233b7827 */ /* 0x000fc800078e001c */
        /* <DEDUP_REMOVED lines=101> */
[----:B------:R-:W-:-:S04]  /*c7a00*/  IMAD R69, R30, 0x7effffff, RZ ;  /* 0x7effffff1e457824 */ /* 0x000fc800078e02ff */
[----:B------:R-:W-:-:S04]  /*c7a10*/  IMAD.HI.U32 R30, R69, 0x7f000001, R30 ;  /* 0x7f000001451e7827 */ /* 0x000fc800078e001e */
[----:B------:R-:W-:Y:S01]  /*c7a20*/  IMAD R65, R28, 0x7effffff, RZ ;  /* 0x7effffff1c417824 */ /* 0x000fe200078e02ff */
[----:B------:R-:W-:-:S03]  /*c7a30*/  ISETP.GE.U32.AND P1, PT, R30, 0x7f000001, PT ;  /* 0x7f0000011e00780c */ /* 0x000fc60003f26070 */
[----:B------:R-:W-:-:S05]  /*c7a40*/  IMAD.HI.U32 R28, R65, 0x7f000001, R28 ;  /* 0x7f000001411c7827 */ /* 0x000fca00078e001c */
[----:B------:R-:W-:-:S05]  /*c7a50*/  ISETP.GE.U32.AND P0, PT, R28, 0x7f000001, PT ;  /* 0x7f0000011c00780c */ /* 0x000fca0003f06070 */
[----:B------:R-:W-:Y:S01]  /*c7a60*/  @P1 IADD3 R30, PT, PT, R30, -0x7f000001, RZ ;  /* 0x80ffffff1e1e1810 */ /* 0x000fe20007ffe0ff */
[----:B------:R-:W-:-:S03]  /*c7a70*/  IMAD R77, R32, 0x7effffff, RZ ;  /* 0x7effffff204d7824 */ /* 0x000fc600078e02ff */
[----:B------:R-:W-:Y:S01]  /*c7a80*/  IADD3 R30, PT, PT, R30, R121, RZ ;  /* 0x000000791e1e7210 */ /* 0x000fe20007ffe0ff */
[----:B------:R-:W-:-:S03]  /*c7a90*/  IMAD R120, R34, 0x7effffff, RZ ;  /* 0x7effffff22787824 */ /* 0x000fc600078e02ff */
[----:B------:R-:W-:Y:S01]  /*c7aa0*/  @P0 IADD3 R28, PT, PT, R28, -0x7f000001, RZ ;  /* 0x80ffffff1c1c0810 */ /* 0x000fe20007ffe0ff */
[----:B------:R-:W-:Y:S01]  /*c7ab0*/  ISETP.GE.U32.AND P1, PT, R30, 0x7f000001, PT ;  /* 0x7f0000011e00780c */ /* 0x000fe20003f26070 */
[----:B------:R-:W-:-:S04]  /*c7ac0*/  IMAD.HI.U32 R32, R77, 0x7f000001, R32 ;  /* 0x7f0000014d207827 */ /* 0x000fc800078e0020 */
[----:B------:R-:W-:Y:S01]  /*c7ad0*/  IMAD.HI.U32 R34, R120, 0x7f000001, R34 ;  /* 0x7f00000178227827 */ /* 0x000fe200078e0022 */
[----:B------:R-:W-:Y:S02]  /*c7ae0*/  IADD3 R28, PT, PT, R28, R127, RZ ;  /* 0x0000007f1c1c7210 */ /* 0x000fe40007ffe0ff */
[----:B------:R-:W-:Y:S01]  /*c7af0*/  IADD3 R77, PT, PT, R129, R129, RZ ;  /* 0x00000081814d7210 */ /* 0x000fe20007ffe0ff */
[----:B------:R-:W-:Y:S01]  /*c7b00*/  ISETP.GE.U32.AND P2, PT, R32, 0x7f000001, PT ;  /* 0x7f0000012000780c */ /* 0x000fe20003f46070 */
[----:B------:R-:W-:Y:S01]  /*c7b10*/  ISETP.GE.U32.AND P3, PT, R34, 0x7f000001, PT ;  /* 0x7f0000012200780c */ /* 0x000fe20003f66070 */
[----:B------:R-:W-:Y:S04]  /*c7b20*/  STL [R1+0x110], R28 ;  /* 0x0001101c01007387 */ /* 0x000fe80000100800 */
[----:B------:R0:W-:Y:S02]  /*c7b30*/  STL [R1+0x114], R30 ;  /* 0x0001141e01007387 */ /* 0x0001e40000100800 */
[----:B0-----:R-:W-:Y:S01]  /*c7b40*/  @P1 IADD3 R30, PT, PT, R30, -0x7f000001, RZ ;  /* 0x80ffffff1e1e1810 */ /* 0x001fe20007ffe0ff */
[----:B------:R-:W-:-:S04]  /*c7b50*/  ISETP.GE.U32.AND P1, PT, R77, 0x7f000001, PT ;  /* 0x7f0000014d00780c */ /* 0x000fc80003f26070 */
[----:B------:R-:W-:Y:S02]  /*c7b60*/  @P2 IADD3 R32, PT, PT, R32, -0x7f000001, RZ ;  /* 0x80ffffff20202810 */ /* 0x000fe40007ffe0ff */
[----:B------:R-:W-:Y:S01]  /*c7b70*/  @P3 IADD3 R34, PT, PT, R34, -0x7f000001, RZ ;  /* 0x80ffffff22223810 */ /* 0x000fe20007ffe0ff */
[----:B------:R-:W-:Y:S01]  /*c7b80*/  ISETP.GE.U32.AND P0, PT, R28, 0x7f000001, PT ;  /* 0x7f0000011c00780c */ /* 0x000fe20003f06070 */
[----:B------:R-:W-:Y:S02]  /*c7b90*/  IADD3 R32, PT, PT, R32, R123, RZ ;  /* 0x0000007b20207210 */ /* 0x000fe40007ffe0ff */
[----:B------:R-:W-:-:S03]  /*c7ba0*/  IADD3 R34, PT, PT, R34, R126, RZ ;  /* 0x0000007e22227210 */ /* 0x000fc60007ffe0ff */
        /* <DEDUP_REMOVED lines=14> */
[----:B---3--:R-:W3:Y:S04]  /*c7c90*/  LD.E R28, desc[UR22][R12.64+0x1bd0] ;  /* 0x001bd0160c1c7980 */ /* 0x008ee8000c101900 */
[----:B------:R-:W4:Y:S04]  /*c7ca0*/  LD.E R30, desc[UR22][R12.64+0x1bd4] ;  /* 0x001bd4160c1e7980 */ /* 0x000f28000c101900 */
[----:B------:R-:W4:Y:S04]  /*c7cb0*/  LDL R69, [R1+0x110] ;  /* 0x0001100001457983 */ /* 0x000f280000100800 */
[----:B------:R-:W4:Y:S04]  /*c7cc0*/  LDL R120, [R1+0x114] ;  /* 0x0001140001787983 */ /* 0x000f280000100800 */
[----:B------:R-:W4:Y:S04]  /*c7cd0*/  LDL R121, [R1+0x118] ;  /* 0x0001180001797983 */ /* 0x000f280000100800 */
[----:B------:R-:W4:Y:S04]  /*c7ce0*/  LDL R123, [R1+0x11c] ;  /* 0x00011c00017b7983 */ /* 0x000f280000100800 */
[----:B0-----:R-:W4:Y:S04]  /*c7cf0*/  LD.E R32, desc[UR22][R12.64+0x1bd8] ;  /* 0x001bd8160c207980 */ /* 0x001f28000c101900 */
[----:B-1----:R-:W4:Y:S04]  /*c7d00*/  LD.E R34, desc[UR22][R12.64+0x1bdc] ;  /* 0x001bdc160c227980 */ /* 0x002f28000c101900 */
[----:B------:R-:W4:Y:S01]  /*c7d10*/  LDL.64 R12, [R1+0x100] ;  /* 0x00010000010c7983 */ /* 0x000f220000100a00 */
[----:B------:R-:W-:-:S05]  /*c7d20*/  IADD3 R124, PT, PT, R124, R124, RZ ;  /* 0x0000007c7c7c7210 */ /* 0x000fca0007ffe0ff */
[----:B------:R-:W-:-:S13]  /*c7d30*/  ISETP.GE.U32.AND P0, PT, R124, 0x7f000001, PT ;  /* 0x7f0000017c00780c */ /* 0x000fda0003f06070 */
[----:B------:R-:W-:-:S04]  /*c7d40*/  @P0 IADD3 R124, PT, PT, R124, -0x7f000001, RZ ;  /* 0x80ffffff7c7c0810 */ /* 0x000fc80007ffe0ff */
[----:B------:R-:W-:-:S05]  /*c7d50*/  IADD3 R136, PT, PT, R136, R124, RZ ;  /* 0x0000007c88887210 */ /* 0x000fca0007ffe0ff */
[----:B------:R-:W-:Y:S01]  /*c7d60*/  ISETP.GE.U32.AND P0, PT, R136, 0x7f000001, PT ;  /* 0x7f0000018800780c */ /* 0x000fe20003f06070 */
[----:B------:R-:W-:-:S12]  /*c7d70*/  IADD3 R64, PT, PT, R64, R64, RZ ;  /* 0x0000004040407210 */ /* 0x000fd80007ffe0ff */
        /* <DEDUP_REMOVED lines=33> */
[----:B----4-:R-:W-:-:S04]  /*c7f90*/  IMAD.WIDE.U32 R30, R30, R35, RZ ;  /* 0x000000231e1e7225 */ /* 0x010fc800078e00ff */
        /* <DEDUP_REMOVED lines=106> */
[----:B------:R-:W-:Y:S02]  /*c8640*/  IADD3 R74, PT, PT, R74, R74, RZ ;  /* 0x0000004a4a4a7210 */ /* 0x000fe40007ffe0ff */
[----:B------:R-:W-:Y:S01]  /*c8650*/  IADD3 R59, PT, PT, R59, R59, RZ ;  /* 0x0000003b3b3b7210 */ /* 0x000fe20007ffe0ff */
[----:B------:R-:W2:Y:S06]  /*c8660*/  LDL.LU R127, [R1+0x61c] ;  /* 0x00061c00017f7983 */ /* 0x000eac0000300800 */
        /* <DEDUP_REMOVED lines=719> */
[----:B------:R-:W4:Y:S04]  /*cb360*/  LD.E R72, desc[UR22][R12.64+0x1cb8] ;  /* 0x001cb8160c487980 */ /* 0x000f28000c101900 */
[----:B------:R-:W4:Y:S04]  /*cb370*/  LD.E R75, desc[UR22][R12.64+0x1cbc] ;  /* 0x001cbc160c4b7980 */ /* 0x000f28000c101900 */
[----:B------:R-:W4:Y:S04]  /*cb380*/  LDL R65, [R1+0x110] ;  /* 0x0001100001417983 */ /* 0x000f280000100800 */
[----:B------:R-:W4:Y:S04]  /*cb390*/  LDL R69, [R1+0x114] ;  /* 0x0001140001457983 */ /* 0x000f280000100800 */
[----:B------:R-:W4:Y:S04]  /*cb3a0*/  LDL R70, [R1+0x118] ;  /* 0x0001180001467983 */ /* 0x000f280000100800 */
[----:B------:R-:W4:Y:S04]  /*cb3b0*/  LDL R71, [R1+0x11c] ;  /* 0x00011c0001477983 */ /* 0x000f280000100800 */
        /* <DEDUP_REMOVED lines=13> */
[----:B------:R-:W-:Y:S02]  /*cb490*/  IADD3 R130, PT, PT, R232, R241, RZ ;  /* 0x000000f1e8827210 */ /* 0x000fe40007ffe0ff */
        /* <DEDUP_REMOVED lines=10> */
[----:B0-----:R-:W-:Y:S01]  /*cb540*/  IMAD.WIDE.U32 R28, R76, R76, RZ ;  /* 0x0000004c4c1c7225 */ /* 0x001fe200078e00ff */
[----:B------:R-:W-:Y:S01]  /*cb550*/  ISETP.GE.U32.AND P0, PT, R73, 0x7f000001, PT ;  /* 0x7f0000014900780c */ /* 0x000fe20003f06070 */
[----:B------:R-:W4:Y:S04]  /*cb560*/  LDL.LU R225, [R1+0x7cc] ;  /* 0x0007cc0001e17983 */ /* 0x000f280000300800 */
[----:B------:R-:W4:Y:S01]  /*cb570*/  LDL.LU R224, [R1+0x7c8] ;  /* 0x0007c80001e07983 */ /* 0x000f220000300800 */
[----:B------:R-:W-:-:S02]  /*cb580*/  IMAD R121, R28, 0x7effffff, RZ ;  /* 0x7effffff1c797824 */ /* 0x000fc400078e02ff */
[----:B-1----:R-:W-:-:S04]  /*cb590*/  IMAD.WIDE.U32 R30, R62, R62, RZ ;  /* 0x0000003e3e1e7225 */ /* 0x002fc800078e00ff */
[----:B------:R-:W-:-:S04]  /*cb5a0*/  IMAD.HI.U32 R121, R121, 0x7f000001, R28 ;  /* 0x7f00000179797827 */ /* 0x000fc800078e001c */
[----:B------:R-:W-:Y:S02]  /*cb5b0*/  IMAD R122, R30, 0x7effffff, RZ ;  /* 0x7effffff1e7a7824 */ /* 0x000fe400078e02ff */
[----:B------:R-:W-:Y:S01]  /*cb5c0*/  IMAD.WIDE.U32 R28, R74, R74, RZ ;  /* 0x0000004a4a1c7225 */ /* 0x000fe200078e00ff */
[----:B------:R-:W4:Y:S01]  /*cb5d0*/  LDL.LU R223, [R1+0x7e0] ;  /* 0x0007e00001df7983 */ /* 0x000f220000300800 */
[----:B------:R-:W-:Y:S01]  /*cb5e0*/  @P1 IADD3 R68, PT, PT, R68, -0x7f000001, RZ ;  /* 0x80ffffff44441810 */ /* 0x000fe20007ffe0ff */
[----:B------:R-:W-:Y:S01]  /*cb5f0*/  ISETP.GE.U32.AND P1, PT, R121, 0x7f000001, PT ;  /* 0x7f0000017900780c */ /* 0x000fe20003f26070 */
[----:B------:R-:W-:-:S04]  /*cb600*/  IMAD.HI.U32 R122, R122, 0x7f000001, R30 ;  /* 0x7f0000017a7a7827 */ /* 0x000fc800078e001e */
[----:B------:R-:W-:Y:S01]  /*cb610*/  IMAD R77, R28, 0x7effffff, RZ ;  /* 0x7effffff1c4d7824 */ /* 0x000fe200078e02ff */
[----:B------:R-:W-:Y:S01]  /*cb620*/  @P0 IADD3 R73, PT, PT, R73, -0x7f000001, RZ ;  /* 0x80ffffff49490810 */ /* 0x000fe20007ffe0ff */
[----:B--2---:R-:W-:-:S04]  /*cb630*/  IMAD.WIDE.U32 R34, R64, R64, RZ ;  /* 0x0000004040227225 */ /* 0x004fc800078e00ff */
[----:B------:R-:W-:Y:S01]  /*cb640*/  IMAD.HI.U32 R77, R77, 0x7f000001, R28 ;  /* 0x7f0000014d4d7827 */ /* 0x000fe200078e001c */
[----:B------:R-:W-:-:S03]  /*cb650*/  ISETP.GE.U32.AND P2, PT, R122, 0x7f000001, PT ;  /* 0x7f0000017a00780c */ /* 0x000fc60003f46070 */
[----:B------:R-:W-:Y:S01]  /*cb660*/  IMAD.WIDE.U32 R30, R73, R73, RZ ;  /* 0x00000049491e7225 */ /* 0x000fe200078e00ff */
[----:B------:R-:W-:-:S03]  /*cb670*/  ISETP.GE.U32.AND P0, PT, R59, 0x7f000001, PT ;  /* 0x7f0000013b00780c */ /* 0x000fc60003f06070 */
[----:B------:R-:W-:-:S04]  /*cb680*/  IMAD.WIDE.U32 R32, R68, R68, RZ ;  /* 0x0000004444207225 */ /* 0x000fc800078e00ff */
[----:B------:R-:W-:Y:S02]  /*cb690*/  IMAD R58, R34, 0x7effffff, RZ ;  /* 0x7effffff223a7824 */ /* 0x000fe400078e02ff */
[----:B------:R-:W-:Y:S01]  /*cb6a0*/  IMAD R119, R30, 0x7effffff, RZ ;  /* 0x7effffff1e777824 */ /* 0x000fe200078e02ff */
[----:B------:R-:W2:Y:S01]  /*cb6b0*/  LDL.LU R221, [R1+0x7f0] ;  /* 0x0007f00001dd7983 */ /* 0x000ea20000300800 */
[----:B------:R-:W-:Y:S01]  /*cb6c0*/  @P1 IADD3 R121, PT, PT, R121, -0x7f000001, RZ ;  /* 0x80ffffff79791810 */ /* 0x000fe20007ffe0ff */
[----:B------:R-:W-:Y:S01]  /*cb6d0*/  ISETP.GE.U32.AND P1, PT, R77, 0x7f000001, PT ;  /* 0x7f0000014d00780c */ /* 0x000fe20003f26070 */
[----:B------:R-:W-:Y:S02]  /*cb6e0*/  IMAD R123, R32, 0x7effffff, RZ ;  /* 0x7effffff207b7824 */ /* 0x000fe400078e02ff */
[----:B------:R-:W-:-:S04]  /*cb6f0*/  IMAD.HI.U32 R34, R58, 0x7f000001, R34 ;  /* 0x7f0000013a227827 */ /* 0x000fc800078e0022 */
[----:B------:R-:W-:-:S04]  /*cb700*/  IMAD.HI.U32 R119, R119, 0x7f000001, R30 ;  /* 0x7f00000177777827 */ /* 0x000fc800078e001e */
[----:B------:R-:W-:Y:S01]  /*cb710*/  IMAD.HI.U32 R32, R123, 0x7f000001, R32 ;  /* 0x7f0000017b207827 */ /* 0x000fe200078e0020 */
[----:B------:R-:W-:Y:S01]  /*cb720*/  @P2 IADD3 R122, PT, PT, R122, -0x7f000001, RZ ;  /* 0x80ffffff7a7a2810 */ /* 0x000fe20007ffe0ff */
[----:B------:R-:W2:Y:S01]  /*cb730*/  LDL.LU R213, [R1+0x7e8] ;  /* 0x0007e80001d57983 */ /* 0x000ea20000300800 */
[----:B------:R-:W-:Y:S01]  /*cb740*/  ISETP.GE.U32.AND P4, PT, R34, 0x7f000001, PT ;  /* 0x7f0000012200780c */ /* 0x000fe20003f86070 */
[----:B------:R-:W-:Y:S01]  /*cb750*/  ISETP.GE.U32.AND P2, PT, R119, 0x7f000001, PT ;  /* 0x7f0000017700780c */ /* 0x000fe20003f46070 */
[----:B------:R-:W-:Y:S01]  /*cb760*/  @P0 IADD3 R59, PT, PT, R59, -0x7f000001, RZ ;  /* 0x80ffffff3b3b0810 */ /* 0x000fe20007ffe0ff */
[----:B------:R-:W-:Y:S01]  /*cb770*/  ISETP.GE.U32.AND P3, PT, R32, 0x7f000001, PT ;  /* 0x7f0000012000780c */ /* 0x000fe20003f66070 */
[----:B------:R-:W-:Y:S01]  /*cb780*/  IMAD.WIDE.U32 R28, R121, R76, RZ ;  /* 0x0000004c791c7225 */ /* 0x000fe200078e00ff */
[----:B------:R-:W2:Y:S01]  /*cb790*/  LDL.LU R211, [R1+0x7e4] ;  /* 0x0007e40001d37983 */ /* 0x000ea20000300800 */
[----:B------:R-:W-:Y:S01]  /*cb7a0*/  @P1 IADD3 R77, PT, PT, R77, -0x7f000001, RZ ;  /* 0x80ffffff4d4d1810 */ /* 0x000fe20007ffe0ff */
[----:B------:R-:W-:Y:S01]  /*cb7b0*/  ISETP.GE.U32.AND P1, PT, R59, R127, PT ;  /* 0x0000007f3b00720c */ /* 0x000fe20003f26070 */
[----:B------:R-:W-:-:S04]  /*cb7c0*/  IMAD.WIDE.U32 R30, R122, R62, RZ ;  /* 0x0000003e7a1e7225 */ /* 0x000fc800078e00ff */
[----:B------:R-:W-:Y:S01]  /*cb7d0*/  IMAD R58, R28, 0x7effffff, RZ ;  /* 0x7effffff1c3a7824 */ /* 0x000fe200078e02ff */
[----:B------:R-:W-:Y:S01]  /*cb7e0*/  IADD3 R121, PT, PT, -R127, R59, RZ ;  /* 0x0000003b7f797210 */ /* 0x000fe20007ffe1ff */
[----:B------:R-:W2:Y:S01]  /*cb7f0*/  LDL.LU R209, [R1+0x804] ;  /* 0x0008040001d17983 */ /* 0x000ea20000300800 */
[----:B------:R-:W-:Y:S01]  /*cb800*/  IMAD R62, R30, 0x7effffff, RZ ;  /* 0x7effffff1e3e7824 */ /* 0x000fe200078e02ff */
[----:B------:R-:W-:Y:S01]  /*cb810*/  @P4 IADD3 R34, PT, PT, R34, -0x7f000001, RZ ;  /* 0x80ffffff22224810 */ /* 0x000fe20007ffe0ff */
[----:B------:R-:W-:Y:S01]  /*cb820*/  IMAD.HI.U32 R58, R58, 0x7f000001, R28 ;  /* 0x7f0000013a3a7827 */ /* 0x000fe200078e001c */
[----:B------:R-:W-:-:S03]  /*cb830*/  @P2 IADD3 R119, PT, PT, R119, -0x7f000001, RZ ;  /* 0x80ffffff77772810 */ /* 0x000fc60007ffe0ff */
[----:B------:R-:W-:Y:S01]  /*cb840*/  IMAD.WIDE.U32 R28, R77, R74, RZ ;  /* 0x0000004a4d1c7225 */ /* 0x000fe200078e00ff */
[----:B------:R-:W-:-:S03]  /*cb850*/  @P3 IADD3 R32, PT, PT, R32, -0x7f000001, RZ ;  /* 0x80ffffff20203810 */ /* 0x000fc60007ffe0ff */
[----:B------:R-:W-:Y:S01]  /*cb860*/  IMAD.HI.U32 R62, R62, 0x7f000001, R30 ;  /* 0x7f0000013e3e7827 */ /* 0x000fe200078e001e */
[----:B------:R-:W-:-:S03]  /*cb870*/  IADD3 R76, PT, PT, R247, R237, RZ ;  /* 0x000000edf74c7210 */ /* 0x000fc60007ffe0ff */
[----:B------:R-:W-:-:S04]  /*cb880*/  IMAD.WIDE.U32 R34, R34, R64, RZ ;  /* 0x0000004022227225 */ /* 0x000fc800078e00ff */
[----:B------:R-:W-:-:S04]  /*cb890*/  IMAD.WIDE.U32 R30, R119, R73, RZ ;  /* 0x00000049771e7225 */ /* 0x000fc800078e00ff */
[----:B------:R-:W-:Y:S01]  /*cb8a0*/  IMAD R64, R28, 0x7effffff, RZ ;  /* 0x7effffff1c407824 */ /* 0x000fe200078e02ff */
[----:B------:R-:W-:Y:S01]  /*cb8b0*/  @!P1 IADD3 R121, PT, PT, R121, 0x7f000001, RZ ;  /* 0x7f00000179799810 */ /* 0x000fe20007ffe0ff */
[----:B------:R-:W-:Y:S01]  /*cb8c0*/  IMAD.WIDE.U32 R32, R32, R68, RZ ;  /* 0x0000004420207225 */ /* 0x000fe200078e00ff */
[----:B------:R-:W-:-:S03]  /*cb8d0*/  ISETP.GE.U32.AND P0, PT, R76, 0x7f000001, PT ;  /* 0x7f0000014c00780c */ /* 0x000fc60003f06070 */
[----:B------:R-:W-:Y:S02]  /*cb8e0*/  IMAD R68, R30, 0x7effffff, RZ ;  /* 0x7effffff1e447824 */ /* 0x000fe400078e02ff */
[----:B------:R-:W-:Y:S01]  /*cb8f0*/  IMAD.HI.U32 R64, R64, 0x7f000001, R28 ;  /* 0x7f00000140407827 */ /* 0x000fe200078e001c */
[----:B------:R-:W-:Y:S02]  /*cb900*/  IADD3 R119, PT, PT, R246, R245, RZ ;  /* 0x000000f5f6777210 */ /* 0x000fe40007ffe0ff */
[----:B------:R-:W-:Y:S01]  /*cb910*/  IADD3 R77, PT, PT, R242, R243, RZ ;  /* 0x000000f3f24d7210 */ /* 0x000fe20007ffe0ff */
[----:B------:R-:W-:Y:S02]  /*cb920*/  IMAD R59, R32, 0x7effffff, RZ ;  /* 0x7effffff203b7824 */ /* 0x000fe400078e02ff */
[----:B------:R-:W-:Y:S01]  /*cb930*/  IMAD.HI.U32 R68, R68, 0x7f000001, R30 ;  /* 0x7f00000144447827 */ /* 0x000fe200078e001e */
[----:B------:R-:W-:-:S03]  /*cb940*/  IADD3 R74, PT, PT, R236, R244, RZ ;  /* 0x000000f4ec4a7210 */ /* 0x000fc60007ffe0ff */
[----:B------:R-:W-:Y:S01]  /*cb950*/  IMAD R73, R34, 0x7effffff, RZ ;  /* 0x7effffff22497824 */ /* 0x000fe200078e02ff */
[----:B------:R-:W-:Y:S01]  /*cb960*/  ISETP.GE.U32.AND P1, PT, R119, 0x7f000001, PT ;  /* 0x7f0000017700780c */ /* 0x000fe20003f26070 */
[----:B------:R-:W-:Y:S01]  /*cb970*/  IMAD.HI.U32 R59, R59, 0x7f000001, R32 ;  /* 0x7f0000013b3b7827 */ /* 0x000fe200078e0020 */
[----:B------:R-:W-:Y:S01]  /*cb980*/  ISETP.GE.U32.AND P2, PT, R77, 0x7f000001, PT ;  /* 0x7f0000014d00780c */ /* 0x000fe20003f46070 */
[----:B------:R-:W-:Y:S01]  /*cb990*/  ISETP.GE.U32.AND P3, PT, R74, 0x7f000001, PT ;  /* 0x7f0000014a00780c */ /* 0x000fe20003f66070 */
[----:B------:R-:W-:Y:S01]  /*cb9a0*/  @P0 IADD3 R76, PT, PT, R76, -0x7f000001, RZ ;  /* 0x80ffffff4c4c0810 */ /* 0x000fe20007ffe0ff */
[----:B------:R-:W2:Y:S04]  /*cb9b0*/  LDL.LU R206, [R1+0x800] ;  /* 0x0008000001ce7983 */ /* 0x000ea80000300800 */
[----:B------:R-:W2:Y:S04]  /*cb9c0*/  LDL.LU R205, [R1+0x7fc] ;  /* 0x0007fc0001cd7983 */ /* 0x000ea80000300800 */
[----:B------:R-:W2:Y:S04]  /*cb9d0*/  LDL.LU R203, [R1+0x7f8] ;  /* 0x0007f80001cb7983 */ /* 0x000ea80000300800 */
[----:B------:R-:W2:Y:S04]  /*cb9e0*/  LDL.LU R251, [R1+0x474] ;  /* 0x0004740001fb7983 */ /* 0x000ea80000300800 */
[----:B------:R-:W2:Y:S04]  /*cb9f0*/  LDL.LU R250, [R1+0x470] ;  /* 0x0004700001fa7983 */ /* 0x000ea80000300800 */
[----:B------:R-:W2:Y:S04]  /*cba00*/  LDL.LU R0, [R1+0xc00] ;  /* 0x000c000001007983 */ /* 0x000ea80000300800 */
[----:B------:R-:W2:Y:S04]  /*cba10*/  LDL.LU R248, [R1+0xb88] ;  /* 0x000b880001f87983 */ /* 0x000ea80000300800 */
[----:B------:R-:W2:Y:S01]  /*cba20*/  LDL.LU R249, [R1+0x484] ;  /* 0x0004840001f97983 */ /* 0x000ea20000300800 */
[----:B------:R-:W-:-:S02]  /*cba30*/  @P1 IADD3 R119, PT, PT, R119, -0x7f000001, RZ ;  /* 0x80ffffff77771810 */ /* 0x000fc40007ffe0ff */
[----:B------:R-:W-:Y:S02]  /*cba40*/  @P2 IADD3 R77, PT, PT, R77, -0x7f000001, RZ ;  /* 0x80ffffff4d4d2810 */ /* 0x000fe40007ffe0ff */
[----:B------:R-:W-:Y:S01]  /*cba50*/  @P3 IADD3 R74, PT, PT, R74, -0x7f000001, RZ ;  /* 0x80ffffff4a4a3810 */ /* 0x000fe20007ffe0ff */
[----:B---3--:R-:W-:-:S04]  /*cba60*/  IMAD.WIDE.U32 R28, R63, R121, RZ ;  /* 0x000000793f1c7225 */ /* 0x008fc800078e00ff */
[----:B----4-:R-:W-:-:S04]  /*cba70*/  IMAD.WIDE.U32 R30, R120, R121, RZ ;  /* 0x00000079781e7225 */ /* 0x010fc800078e00ff */
[----:B------:R-:W-:Y:S02]  /*cba80*/  IMAD R122, R28, 0x7effffff, RZ ;  /* 0x7effffff1c7a7824 */ /* 0x000fe400078e02ff */
[----:B------:R-:W-:-:S04]  /*cba90*/  IMAD.HI.U32 R63, R73, 0x7f000001, R34 ;  /* 0x7f000001493f7827 */ /* 0x000fc800078e0022 */
[----:B------:R-:W-:-:S04]  /*cbaa0*/  IMAD.HI.U32 R122, R122, 0x7f000001, R28 ;  /* 0x7f0000017a7a7827 */ /* 0x000fc800078e001c */
[----:B------:R-:W-:Y:S02]  /*cbab0*/  IMAD R123, R30, 0x7effffff, RZ ;  /* 0x7effffff1e7b7824 */ /* 0x000fe400078e02ff */
[----:B------:R-:W-:-:S04]  /*cbac0*/  IMAD.WIDE.U32 R32, R72, R121, RZ ;  /* 0x0000007948207225 */ /* 0x000fc800078e00ff */
[----:B------:R-:W-:-:S04]  /*cbad0*/  IMAD.WIDE.U32 R34, R75, R121, RZ ;  /* 0x000000794b227225 */ /* 0x000fc800078e00ff */
[----:B------:R-:W-:-:S04]  /*cbae0*/  IMAD.HI.U32 R72, R123, 0x7f000001, R30 ;  /* 0x7f0000017b487827 */ /* 0x000fc800078e001e */
[----:B------:R-:W-:Y:S01]  /*cbaf0*/  IMAD R75, R32, 0x7effffff, RZ ;  /* 0x7effffff204b7824 */ /* 0x000fe200078e02ff */
[----:B------:R-:W-:Y:S01]  /*cbb00*/  ISETP.GE.U32.AND P0, PT, R122, 0x7f000001, PT ;  /* 0x7f0000017a00780c */ /* 0x000fe20003f06070 */
[----:B------:R-:W-:Y:S02]  /*cbb10*/  IMAD R123, R34, 0x7effffff, RZ ;  /* 0x7effffff227b7824 */ /* 0x000fe400078e02ff */
[----:B------:R-:W-:-:S04]  /*cbb20*/  IMAD.HI.U32 R75, R75, 0x7f000001, R32 ;  /* 0x7f0000014b4b7827 */ /* 0x000fc800078e0020 */
[----:B------:R-:W-:Y:S01]  /*cbb30*/  IMAD.HI.U32 R123, R123, 0x7f000001, R34 ;  /* 0x7f0000017b7b7827 */ /* 0x000fe200078e0022 */
[----:B------:R-:W-:Y:S01]  /*cbb40*/  ISETP.GE.U32.AND P1, PT, R72, 0x7f000001, PT ;  /* 0x7f0000014800780c */ /* 0x000fe20003f26070 */
[----:B------:R-:W-:-:S03]  /*cbb50*/  ISETP.GE.U32.AND P2, PT, R75, 0x7f000001, PT ;  /* 0x7f0000014b00780c */ /* 0x000fc60003f46070 */
[----:B------:R-:W-:Y:S01]  /*cbb60*/  ISETP.GE.U32.AND P3, PT, R123, 0x7f000001, PT ;  /* 0x7f0000017b00780c */ /* 0x000fe20003f66070 */
[----:B------:R-:W-:Y:S02]  /*cbb70*/  IADD3 R73, PT, PT, R235, R217, RZ ;  /* 0x000000d9eb497210 */ /* 0x000fe40007ffe0ff */
[----:B------:R-:W3:Y:S01]  /*cbb80*/  LDL.LU R235, [R1+0x7dc] ;  /* 0x0007dc0001eb7983 */ /* 0x000ee20000300800 */
[----:B------:R-:W-:Y:S01]  /*cbb90*/  @P0 IADD3 R122, PT, PT, R122, -0x7f000001, RZ ;  /* 0x80ffffff7a7a0810 */ /* 0x000fe20007ffe0ff */
[----:B------:R-:W-:Y:S01]  /*cbba0*/  IMAD.WIDE.U32 R28, R76, R76, RZ ;  /* 0x0000004c4c1c7225 */ /* 0x000fe200078e00ff */
[----:B------:R-:W-:-:S03]  /*cbbb0*/  ISETP.GE.U32.AND P4, PT, R73, 0x7f000001, PT ;  /* 0x7f0000014900780c */ /* 0x000fc60003f86070 */
[----:B------:R-:W-:Y:S01]  /*cbbc0*/  IMAD.WIDE.U32 R30, R119, R119, RZ ;  /* 0x00000077771e7225 */ /* 0x000fe200078e00ff */
[----:B------:R-:W4:Y:S01]  /*cbbd0*/  LDL.LU R217, [R1+0x7ec] ;  /* 0x0007ec0001d97983 */ /* 0x000f220000300800 */
[----:B------:R-:W-:Y:S02]  /*cbbe0*/  IADD3 R65, PT, PT, R122, R65, RZ ;  /* 0x000000417a417210 */ /* 0x000fe40007ffe0ff */
[----:B------:R-:W-:Y:S02]  /*cbbf0*/  @P1 IADD3 R72, PT, PT, R72, -0x7f000001, RZ ;  /* 0x80ffffff48481810 */ /* 0x000fe40007ffe0ff */
[----:B------:R-:W-:Y:S02]  /*cbc00*/  @P2 IADD3 R75, PT, PT, R75, -0x7f000001, RZ ;  /* 0x80ffffff4b4b2810 */ /* 0x000fe40007ffe0ff */
[----:B------:R-:W-:Y:S01]  /*cbc10*/  @P3 IADD3 R123, PT, PT, R123, -0x7f000001, RZ ;  /* 0x80ffffff7b7b3810 */ /* 0x000fe20007ffe0ff */
[----:B------:R-:W-:Y:S01]  /*cbc20*/  ISETP.GE.U32.AND P0, PT, R65, 0x7f000001, PT ;  /* 0x7f0000014100780c */ /* 0x000fe20003f06070 */
[----:B------:R-:W-:-:S02]  /*cbc30*/  IADD3 R69, PT, PT, R72, R69, RZ ;  /* 0x0000004548457210 */ /* 0x000fc40007ffe0ff */
[----:B------:R-:W-:Y:S02]  /*cbc40*/  IADD3 R75, PT, PT, R75, R70, RZ ;  /* 0x000000464b4b7210 */ /* 0x000fe40007ffe0ff */
[----:B------:R-:W-:Y:S02]  /*cbc50*/  IADD3 R71, PT, PT, R123, R71, RZ ;  /* 0x000000477b477210 */ /* 0x000fe40007ffe0ff */
[----:B------:R-:W-:Y:S01]  /*cbc60*/  @P4 IADD3 R73, PT, PT, R73, -0x7f000001, RZ ;  /* 0x80ffffff49494810 */ /* 0x000fe20007ffe0ff */
[----:B------:R-:W-:Y:S01]  /*cbc70*/  ISETP.GE.U32.AND P2, PT, R69, 0x7f000001, PT ;  /* 0x7f0000014500780c */ /* 0x000fe20003f46070 */
[----:B------:R-:W-:Y:S01]  /*cbc80*/  ISETP.GE.U32.AND P3, PT, R75, 0x7f000001, PT ;  /* 0x7f0000014b00780c */ /* 0x000fe20003f66070 */
[----:B------:R-:W-:Y:S01]  /*cbc90*/  ISETP.GE.U32.AND P4, PT, R71, 0x7f000001, PT ;  /* 0x7f0000014700780c */ /* 0x000fe20003f86070 */
[----:B------:R0:W-:Y:S02]  /*cbca0*/  STL [R1+0x110], R65 ;  /* 0x0001104101007387 */ /* 0x0001e40000100800 */
[----:B0-----:R-:W-:-:S05]  /*cbcb0*/  @P0 IADD3 R65, PT, PT, R65, -0x7f000001, RZ ;  /* 0x80ffffff41410810 */ /* 0x001fca0007ffe0ff */
[----:B------:R-:W-:Y:S04]  /*cbcc0*/  STL [R1+0x110], R65 ;  /* 0x0001104101007387 */ /* 0x000fe80000100800 */
[----:B------:R0:W-:Y:S04]  /*cbcd0*/  STL [R1+0x114], R69 ;  /* 0x0001144501007387 */ /* 0x0001e80000100800 */
[----:B------:R1:W-:Y:S04]  /*cbce0*/  STL [R1+0x118], R75 ;  /* 0x0001184b01007387 */ /* 0x0003e80000100800 */
[----:B------:R1:W-:Y:S01]  /*cbcf0*/  STL [R1+0x11c], R71 ;  /* 0x00011c4701007387 */ /* 0x0003e20000100800 */
[----:B------:R-:W-:Y:S01]  /*cbd00*/  ISETP.GE.U32.AND P0, PT, R124, 0x7f000001, PT ;  /* 0x7f0000017c00780c */ /* 0x000fe20003f06070 */
[----:B0-----:R-:W-:-:S02]  /*cbd10*/  @P2 IADD3 R69, PT, PT, R69, -0x7f000001, RZ ;  /* 0x80ffffff45452810 */ /* 0x001fc40007ffe0ff */
[----:B-1----:R-:W-:Y:S02]  /*cbd20*/  @P3 IADD3 R75, PT, PT, R75, -0x7f000001, RZ ;  /* 0x80ffffff4b4b3810 */ /* 0x002fe40007ffe0ff */
[----:B------:R-:W-:Y:S01]  /*cbd30*/  @P4 IADD3 R71, PT, PT, R71, -0x7f000001, RZ ;  /* 0x80ffffff47474810 */ /* 0x000fe20007ffe0ff */
[----:B------:R-:W-:Y:S04]  /*cbd40*/  STL [R1+0x114], R69 ;  /* 0x0001144501007387 */ /* 0x000fe80000100800 */
[----:B------:R0:W-:Y:S04]  /*cbd50*/  STL [R1+0x118], R75 ;  /* 0x0001184b01007387 */ /* 0x0001e80000100800 */
[----:B------:R1:W-:Y:S01]  /*cbd60*/  STL [R1+0x11c], R71 ;  /* 0x00011c4701007387 */ /* 0x0003e20000100800 */
[----:B------:R-:W-:-:S03]  /*cbd70*/  ISETP.GE.U32.AND P1, PT, R130, 0x7f000001, PT ;  /* 0x7f0000018200780c */ /* 0x000fc60003f26070 */
[----:B------:R-:W2:Y:S04]  /*cbd80*/  LD.E R72, desc[UR22][R12.64+0x1cc4] ;  /* 0x001cc4160c487980 */ /* 0x000ea8000c101900 */
[----:B------:R-:W2:Y:S01]  /*cbd90*/  LD.E R65, desc[UR22][R12.64+0x1cc8] ;  /* 0x001cc8160c417980 */ /* 0x000ea2000c101900 */
[----:B------:R-:W-:Y:S02]  /*cbda0*/  IMAD R120, R28, 0x7effffff, RZ ;  /* 0x7effffff1c787824 */ /* 0x000fe400078e02ff */
[----:B------:R-:W-:Y:S01]  /*cbdb0*/  IMAD R121, R30, 0x7effffff, RZ ;  /* 0x7effffff1e797824 */ /* 0x000fe200078e02ff */
[----:B------:R-:W-:Y:S01]  /*cbdc0*/  ISETP.GE.U32.AND P2, PT, R126, 0x7f000001, PT ;  /* 0x7f0000017e00780c */ /* 0x000fe20003f46070 */
[----:B------:R-:W-:Y:S01]  /*cbdd0*/  @P0 IADD3 R124, PT, PT, R124, -0x7f000001, RZ ;  /* 0x80ffffff7c7c0810 */ /* 0x000fe20007ffe0ff */
[----:B------:R-:W-:Y:S01]  /*cbde0*/  IMAD.WIDE.U32 R32, R73, R73, RZ ;  /* 0x0000004949207225 */ /* 0x000fe200078e00ff */
[----:B0-----:R-:W2:Y:S04]  /*cbdf0*/  LD.E R75, desc[UR22][R12.64+0x1cc0] ;  /* 0x001cc0160c4b7980 */ /* 0x001ea8000c101900 */
[----:B-1----:R0:W2:Y:S01]  /*cbe00*/  LD.E R71, desc[UR22][R12.64+0x1ccc] ;  /* 0x001ccc160c477980 */ /* 0x0020a2000c101900 */
[----:B------:R-:W-:-:S04]  /*cbe10*/  IMAD.HI.U32 R120, R120, 0x7f000001, R28 ;  /* 0x7f00000178787827 */ /* 0x000fc800078e001c */
[----:B------:R-:W-:-:S04]  /*cbe20*/  IMAD.WIDE.U32 R28, R77, R77, RZ ;  /* 0x0000004d4d1c7225 */ /* 0x000fc800078e00ff */
[----:B------:R-:W-:-:S04]  /*cbe30*/  IMAD.HI.U32 R121, R121, 0x7f000001, R30 ;  /* 0x7f00000179797827 */ /* 0x000fc800078e001e */
[----:B------:R-:W-:Y:S02]  /*cbe40*/  IMAD R34, R28, 0x7effffff, RZ ;  /* 0x7effffff1c227824 */ /* 0x000fe400078e02ff */
[----:B------:R-:W-:Y:S01]  /*cbe50*/  IMAD.WIDE.U32 R30, R74, R74, RZ ;  /* 0x0000004a4a1e7225 */ /* 0x000fe200078e00ff */
[----:B------:R-:W-:Y:S01]  /*cbe60*/  @P1 IADD3 R130, PT, PT, R130, -0x7f000001, RZ ;  /* 0x80ffffff82821810 */ /* 0x000fe20007ffe0ff */
[----:B------:R-:W-:Y:S01]  /*cbe70*/  ISETP.GE.U32.AND P0, PT, R120, 0x7f000001, PT ;  /* 0x7f0000017800780c */ /* 0x000fe20003f06070 */
[----:B------:R-:W-:Y:S01]  /*cbe80*/  ISETP.GE.U32.AND P1, PT, R121, 0x7f000001, PT ;  /* 0x7f0000017900780c */ /* 0x000fe20003f26070 */
[----:B------:R-:W-:-:S04]  /*cbe90*/  IMAD.HI.U32 R122, R34, 0x7f000001, R28 ;  /* 0x7f000001227a7827 */ /* 0x000fc800078e001c */
[----:B------:R-:W-:Y:S02]  /*cbea0*/  IMAD R35, R30, 0x7effffff, RZ ;  /* 0x7effffff1e237824 */ /* 0x000fe400078e02ff */
[----:B------:R-:W-:Y:S01]  /*cbeb0*/  IMAD R34, R32, 0x7effffff, RZ ;  /* 0x7effffff20227824 */ /* 0x000fe200078e02ff */
[----:B------:R-:W-:Y:S02]  /*cbec0*/  @P2 IADD3 R126, PT, PT, R126, -0x7f000001, RZ ;  /* 0x80ffffff7e7e2810 */ /* 0x000fe40007ffe0ff */
[----:B------:R-:W-:Y:S01]  /*cbed0*/  IADD3 R70, PT, PT, R127, R219, RZ ;  /* 0x000000db7f467210 */ /* 0x000fe20007ffe0ff */
[----:B------:R-:W-:-:S04]  /*cbee0*/  IMAD.HI.U32 R35, R35, 0x7f000001, R30 ;  /* 0x7f00000123237827 */ /* 0x000fc800078e001e */
[----:B------:R-:W-:-:S04]  /*cbef0*/  IMAD.HI.U32 R34, R34, 0x7f000001, R32 ;  /* 0x7f00000122227827 */ /* 0x000fc800078e0020 */
[----:B------:R-:W-:-:S04]  /*cbf00*/  IMAD.WIDE.U32 R30, R124, R124, RZ ;  /* 0x0000007c7c1e7225 */ /* 0x000fc800078e00ff */
[----:B------:R-:W-:-:S04]  /*cbf10*/  IMAD.WIDE.U32 R32, R126, R126, RZ ;  /* 0x0000007e7e207225 */ /* 0x000fc800078e00ff */
[----:B------:R-:W-:Y:S01]  /*cbf20*/  IMAD R129, R30, 0x7effffff, RZ ;  /* 0x7effffff1e817824 */ /* 0x000fe200078e02ff */
[----:B------:R-:W-:Y:S01]  /*cbf30*/  ISETP.GE.U32.AND P3, PT, R125, 0x7f000001, PT ;  /* 0x7f0000017d00780c */ /* 0x000fe20003f66070 */
[----:B------:R-:W-:Y:S01]  /*cbf40*/  @P0 IADD3 R120, PT, PT, R120, -0x7f000001, RZ ;  /* 0x80ffffff78780810 */ /* 0x000fe20007ffe0ff */
[----:B------:R-:W-:Y:S01]  /*cbf50*/  IMAD R127, R32, 0x7effffff, RZ ;  /* 0x7effffff207f7824 */ /* 0x000fe200078e02ff */
[----:B------:R-:W-:Y:S01]  /*cbf60*/  @P1 IADD3 R121, PT, PT, R121, -0x7f000001, RZ ;  /* 0x80ffffff79791810 */ /* 0x000fe20007ffe0ff */
        /* <DEDUP_REMOVED lines=33> */
[----:B------:R-:W-:-:S02]  /*cc180*/  IMAD R121, R30, 0x7effffff, RZ ;  /* 0x7effffff1e797824 */ /* 0x000fc400078e02ff */
[----:B------:R-:W-:Y:S01]  /*cc190*/  IMAD R69, R32, 0x7effffff, RZ ;  /* 0x7effffff20457824 */ /* 0x000fe200078e02ff */
[----:B------:R-:W-:Y:S01]  /*cc1a0*/  @P0 IADD3 R122, PT, PT, R122, -0x7f000001, RZ ;  /* 0x80ffffff7a7a0810 */ /* 0x000fe20007ffe0ff */
[----:B------:R-:W-:-:S04]  /*cc1b0*/  IMAD.HI.U32 R131, R131, 0x7f000001, R28 ;  /* 0x7f00000183837827 */ /* 0x000fc800078e001c */
[----:B------:R-:W-:-:S04]  /*cc1c0*/  IMAD.HI.U32 R121, R121, 0x7f000001, R30 ;  /* 0x7f00000179797827 */ /* 0x000fc800078e001e */
[----:B------:R-:W-:-:S04]  /*cc1d0*/  IMAD.HI.U32 R69, R69, 0x7f000001, R32 ;  /* 0x7f00000145457827 */ /* 0x000fc800078e0020 */
[----:B------:R-:W-:-:S04]  /*cc1e0*/  IMAD.WIDE.U32 R28, R122, R77, RZ ;  /* 0x0000004d7a1c7225 */ /* 0x000fc800078e00ff */
        /* <DEDUP_REMOVED lines=132> */
[----:B---3--:R-:W-:Y:S01]  /*cca30*/  ISETP.GE.U32.AND P0, PT, R34, R235, PT ;  /* 0x000000eb2200720c */ /* 0x008fe20003f06070 */
[----:B------:R-:W-:-:S12]  /*cca40*/  IADD3 R34, PT, PT, -R235, R34, RZ ;  /* 0x00000022eb227210 */ /* 0x000fd80007ffe1ff */
[----:B------:R-:W-:-:S05]  /*cca50*/  @!P0 IADD3 R34, PT, PT, R34, 0x7f000001, RZ ;  /* 0x7f00000122228810 */ /* 0x000fca0007ffe0ff */
[----:B--2---:R-:W-:-:S04]  /*cca60*/  IMAD.WIDE.U32 R28, R75, R34, RZ ;  /* 0x000000224b1c7225 */ /* 0x004fc800078e00ff */
        /* <DEDUP_REMOVED lines=948> */
[----:B------:R-:W4:Y:S04]  /*d05b0*/  LDL.LU R163, [R1+0x840] ;  /* 0x0008400001a37983 */ /* 0x000f280000300800 */
[----:B------:R-:W4:Y:S01]  /*d05c0*/  LDL.LU R162, [R1+0x83c] ;  /* 0x00083c0001a27983 */ /* 0x000f220000300800 */
[----:B0-----:R-:W-:Y:S01]  /*d05d0*/  IMAD.WIDE.U32 R28, R72, R72, RZ ;  /* 0x00000048481c7225 */ /* 0x001fe200078e00ff */
[----:B------:R-:W-:Y:S02]  /*d05e0*/  ISETP.GE.U32.AND P0, PT, R73, 0x7f000001, PT ;  /* 0x7f0000014900780c */ /* 0x000fe40003f06070 */
[----:B------:R-:W4:Y:S01]  /*d05f0*/  LDL.LU R161, [R1+0x838] ;  /* 0x0008380001a17983 */ /* 0x000f220000300800 */
[----:B------:R-:W-:-:S02]  /*d0600*/  IMAD R121, R28, 0x7effffff, RZ ;  /* 0x7effffff1c797824 */ /* 0x000fc400078e02ff */
[----:B-1----:R-:W-:-:S04]  /*d0610*/  IMAD.WIDE.U32 R30, R63, R63, RZ ;  /* 0x0000003f3f1e7225 */ /* 0x002fc800078e00ff */
[----:B------:R-:W-:Y:S01]  /*d0620*/  IMAD.HI.U32 R121, R121, 0x7f000001, R28 ;  /* 0x7f00000179797827 */ /* 0x000fe200078e001c */
[----:B------:R-:W-:-:S03]  /*d0630*/  @P2 IADD3 R74, PT, PT, R74, -0x7f000001, RZ ;  /* 0x80ffffff4a4a2810 */ /* 0x000fc60007ffe0ff */
[----:B------:R-:W-:Y:S01]  /*d0640*/  IMAD R122, R30, 0x7effffff, RZ ;  /* 0x7effffff1e7a7824 */ /* 0x000fe200078e02ff */
[----:B------:R-:W-:Y:S01]  /*d0650*/  @P1 IADD3 R64, PT, PT, R64, -0x7f000001, RZ ;  /* 0x80ffffff40401810 */ /* 0x000fe20007ffe0ff */
[----:B------:R-:W-:Y:S01]  /*d0660*/  ISETP.GE.U32.AND P1, PT, R121, 0x7f000001, PT ;  /* 0x7f0000017900780c */ /* 0x000fe20003f26070 */
[----:B------:R-:W-:-:S04]  /*d0670*/  IMAD.WIDE.U32 R28, R74, R74, RZ ;  /* 0x0000004a4a1c7225 */ /* 0x000fc800078e00ff */
[----:B------:R-:W-:Y:S01]  /*d0680*/  IMAD.HI.U32 R122, R122, 0x7f000001, R30 ;  /* 0x7f0000017a7a7827 */ /* 0x000fe200078e001e */
[----:B------:R-:W-:Y:S02]  /*d0690*/  @P3 IADD3 R62, PT, PT, R62, -0x7f000001, RZ ;  /* 0x80ffffff3e3e3810 */ /* 0x000fe40007ffe0ff */
[----:B------:R-:W-:Y:S01]  /*d06a0*/  @P0 IADD3 R73, PT, PT, R73, -0x7f000001, RZ ;  /* 0x80ffffff49490810 */ /* 0x000fe20007ffe0ff */
[----:B------:R-:W-:Y:S01]  /*d06b0*/  IMAD R77, R28, 0x7effffff, RZ ;  /* 0x7effffff1c4d7824 */ /* 0x000fe200078e02ff */
[----:B------:R-:W-:Y:S01]  /*d06c0*/  ISETP.GE.U32.AND P0, PT, R59, 0x7f000001, PT ;  /* 0x7f0000013b00780c */ /* 0x000fe20003f06070 */
[----:B------:R-:W-:Y:S01]  /*d06d0*/  ISETP.GE.U32.AND P2, PT, R122, 0x7f000001, PT ;  /* 0x7f0000017a00780c */ /* 0x000fe20003f46070 */
[----:B--2---:R-:W-:-:S04]  /*d06e0*/  IMAD.WIDE.U32 R34, R62, R62, RZ ;  /* 0x0000003e3e227225 */ /* 0x004fc800078e00ff */
[----:B------:R-:W-:-:S04]  /*d06f0*/  IMAD.HI.U32 R77, R77, 0x7f000001, R28 ;  /* 0x7f0000014d4d7827 */ /* 0x000fc800078e001c */
[----:B------:R-:W-:-:S04]  /*d0700*/  IMAD.WIDE.U32 R30, R73, R73, RZ ;  /* 0x00000049491e7225 */ /* 0x000fc800078e00ff */
[----:B------:R-:W-:-:S04]  /*d0710*/  IMAD.WIDE.U32 R32, R64, R64, RZ ;  /* 0x0000004040207225 */ /* 0x000fc800078e00ff */
[----:B------:R-:W-:Y:S01]  /*d0720*/  IMAD R58, R34, 0x7effffff, RZ ;  /* 0x7effffff223a7824 */ /* 0x000fe200078e02ff */
[----:B------:R-:W-:Y:S01]  /*d0730*/  @P1 IADD3 R121, PT, PT, R121, -0x7f000001, RZ ;  /* 0x80ffffff79791810 */ /* 0x000fe20007ffe0ff */
[----:B------:R-:W-:Y:S01]  /*d0740*/  IMAD R120, R30, 0x7effffff, RZ ;  /* 0x7effffff1e787824 */ /* 0x000fe200078e02ff */
[----:B------:R-:W-:Y:S01]  /*d0750*/  ISETP.GE.U32.AND P1, PT, R77, 0x7f000001, PT ;  /* 0x7f0000014d00780c */ /* 0x000fe20003f26070 */
[----:B------:R-:W-:Y:S02]  /*d0760*/  IMAD R123, R32, 0x7effffff, RZ ;  /* 0x7effffff207b7824 */ /* 0x000fe400078e02ff */
[----:B------:R-:W-:-:S04]  /*d0770*/  IMAD.HI.U32 R34, R58, 0x7f000001, R34 ;  /* 0x7f0000013a227827 */ /* 0x000fc800078e0022 */
[----:B------:R-:W-:-:S04]  /*d0780*/  IMAD.HI.U32 R120, R120, 0x7f000001, R30 ;  /* 0x7f00000178787827 */ /* 0x000fc800078e001e */
[----:B------:R-:W-:Y:S01]  /*d0790*/  IMAD.HI.U32 R32, R123, 0x7f000001, R32 ;  /* 0x7f0000017b207827 */ /* 0x000fe200078e0020 */
[----:B------:R-:W-:Y:S02]  /*d07a0*/  @P2 IADD3 R122, PT, PT, R122, -0x7f000001, RZ ;  /* 0x80ffffff7a7a2810 */ /* 0x000fe40007ffe0ff */
[----:B------:R-:W-:Y:S01]  /*d07b0*/  @P0 IADD3 R59, PT, PT, R59, -0x7f000001, RZ ;  /* 0x80ffffff3b3b0810 */ /* 0x000fe20007ffe0ff */
[----:B------:R-:W-:Y:S01]  /*d07c0*/  ISETP.GE.U32.AND P4, PT, R34, 0x7f000001, PT ;  /* 0x7f0000012200780c */ /* 0x000fe20003f86070 */
[----:B------:R-:W-:Y:S01]  /*d07d0*/  ISETP.GE.U32.AND P2, PT, R120, 0x7f000001, PT ;  /* 0x7f0000017800780c */ /* 0x000fe20003f46070 */
[----:B------:R-:W-:Y:S01]  /*d07e0*/  ISETP.GE.U32.AND P3, PT, R32, 0x7f000001, PT ;  /* 0x7f0000012000780c */ /* 0x000fe20003f66070 */
[----:B------:R-:W-:Y:S01]  /*d07f0*/  IMAD.WIDE.U32 R28, R121, R72, RZ ;  /* 0x00000048791c7225 */ /* 0x000fe200078e00ff */
[----:B------:R-:W-:Y:S01]  /*d0800*/  @P1 IADD3 R77, PT, PT, R77, -0x7f000001, RZ ;  /* 0x80ffffff4d4d1810 */ /* 0x000fe20007ffe0ff */
[----:B------:R-:W-:Y:S02]  /*d0810*/  ISETP.GE.U32.AND P1, PT, R59, R125, PT ;  /* 0x0000007d3b00720c */ /* 0x000fe40003f26070 */
[----:B------:R-:W-:-:S04]  /*d0820*/  IMAD.WIDE.U32 R30, R122, R63, RZ ;  /* 0x0000003f7a1e7225 */ /* 0x000fc800078e00ff */
[----:B------:R-:W-:Y:S01]  /*d0830*/  IMAD R58, R28, 0x7effffff, RZ ;  /* 0x7effffff1c3a7824 */ /* 0x000fe200078e02ff */
[----:B------:R-:W-:Y:S01]  /*d0840*/  IADD3 R121, PT, PT, -R125, R59, RZ ;  /* 0x0000003b7d797210 */ /* 0x000fe20007ffe1ff */
        /* <DEDUP_REMOVED lines=27> */
[----:B------:R-:W2:Y:S08]  /*d0a00*/  LDL.LU R213, [R1+0x818] ;  /* 0x0008180001d57983 */ /* 0x000eb00000300800 */
        /* <DEDUP_REMOVED lines=20> */
[----:B------:R-:W-:Y:S01]  /*d0b50*/  IADD3 R73, PT, PT, R211, R198, RZ ;  /* 0x000000c6d3497210 */ /* 0x000fe20007ffe0ff */
[----:B------:R-:W-:-:S04]  /*d0b60*/  IMAD.WIDE.U32 R28, R72, R72, RZ ;  /* 0x00000048481c7225 */ /* 0x000fc800078e00ff */
[----:B------:R-:W-:Y:S01]  /*d0b70*/  IMAD.WIDE.U32 R30, R120, R120, RZ ;  /* 0x00000078781e7225 */ /* 0x000fe200078e00ff */
[----:B------:R-:W-:Y:S01]  /*d0b80*/  @P0 IADD3 R123, PT, PT, R123, -0x7f000001, RZ ;  /* 0x80ffffff7b7b0810 */ /* 0x000fe20007ffe0ff */
[----:B------:R-:W3:Y:S01]  /*d0b90*/  LDL.LU R211, [R1+0x814] ;  /* 0x0008140001d37983 */ /* 0x000ee20000300800 */
[----:B------:R-:W-:-:S03]  /*d0ba0*/  ISETP.GE.U32.AND P4, PT, R73, 0x7f000001, PT ;  /* 0x7f0000014900780c */ /* 0x000fc60003f86070 */
[----:B------:R-:W4:Y:S01]  /*d0bb0*/  LDL.LU R198, [R1+0x82c] ;  /* 0x00082c0001c67983 */ /* 0x000f220000300800 */
[----:B------:R-:W-:Y:S02]  /*d0bc0*/  IADD3 R123, PT, PT, R123, R68, RZ ;  /* 0x000000447b7b7210 */ /* 0x000fe40007ffe0ff */
[----:B------:R-:W-:Y:S02]  /*d0bd0*/  @P1 IADD3 R75, PT, PT, R75, -0x7f000001, RZ ;  /* 0x80ffffff4b4b1810 */ /* 0x000fe40007ffe0ff */
[----:B------:R-:W-:Y:S02]  /*d0be0*/  @P2 IADD3 R76, PT, PT, R76, -0x7f000001, RZ ;  /* 0x80ffffff4c4c2810 */ /* 0x000fe40007ffe0ff */
[----:B------:R-:W-:Y:S01]  /*d0bf0*/  @P3 IADD3 R119, PT, PT, R119, -0x7f000001, RZ ;  /* 0x80ffffff77773810 */ /* 0x000fe20007ffe0ff */
[----:B------:R-:W-:Y:S01]  /*d0c00*/  ISETP.GE.U32.AND P0, PT, R123, 0x7f000001, PT ;  /* 0x7f0000017b00780c */ /* 0x000fe20003f06070 */
[----:B------:R-:W-:Y:S02]  /*d0c10*/  IADD3 R75, PT, PT, R75, R69, RZ ;  /* 0x000000454b4b7210 */ /* 0x000fe40007ffe0ff */
[----:B------:R-:W-:-:S02]  /*d0c20*/  IADD3 R76, PT, PT, R76, R70, RZ ;  /* 0x000000464c4c7210 */ /* 0x000fc40007ffe0ff */
[----:B------:R-:W-:Y:S02]  /*d0c30*/  IADD3 R71, PT, PT, R119, R71, RZ ;  /* 0x0000004777477210 */ /* 0x000fe40007ffe0ff */
[----:B------:R-:W-:Y:S01]  /*d0c40*/  @P4 IADD3 R73, PT, PT, R73, -0x7f000001, RZ ;  /* 0x80ffffff49494810 */ /* 0x000fe20007ffe0ff */
[----:B------:R-:W-:Y:S01]  /*d0c50*/  ISETP.GE.U32.AND P2, PT, R75, 0x7f000001, PT ;  /* 0x7f0000014b00780c */ /* 0x000fe20003f46070 */
[----:B------:R-:W-:Y:S01]  /*d0c60*/  IADD3 R70, PT, PT, R205, R215, RZ ;  /* 0x000000d7cd467210 */ /* 0x000fe20007ffe0ff */
[----:B------:R-:W-:Y:S01]  /*d0c70*/  ISETP.GE.U32.AND P3, PT, R76, 0x7f000001, PT ;  /* 0x7f0000014c00780c */ /* 0x000fe20003f66070 */
[----:B------:R-:W-:Y:S01]  /*d0c80*/  ISETP.GE.U32.AND P4, PT, R71, 0x7f000001, PT ;  /* 0x7f0000014700780c */ /* 0x000fe20003f86070 */
[----:B------:R-:W2:Y:S04]  /*d0c90*/  LDL.LU R215, [R1+0x81c] ;  /* 0x00081c0001d77983 */ /* 0x000ea80000300800 */
[----:B------:R0:W-:Y:S01]  /*d0ca0*/  STL [R1+0x110], R123 ;  /* 0x0001107b01007387 */ /* 0x0001e20000100800 */
[----:B------:R-:W-:Y:S01]  /*d0cb0*/  IMAD R122, R28, 0x7effffff, RZ ;  /* 0x7effffff1c7a7824 */ /* 0x000fe200078e02ff */
[----:B------:R-:W-:Y:S01]  /*d0cc0*/  ISETP.GE.U32.AND P1, PT, R130, 0x7f000001, PT ;  /* 0x7f0000018200780c */ /* 0x000fe20003f26070 */
[----:B------:R-:W-:Y:S01]  /*d0cd0*/  IMAD.WIDE.U32 R32, R73, R73, RZ ;  /* 0x0000004949207225 */ /* 0x000fe200078e00ff */
[----:B------:R-:W-:-:S02]  /*d0ce0*/  IADD3 R69, PT, PT, R203, R207, RZ ;  /* 0x000000cfcb457210 */ /* 0x000fc40007ffe0ff */
[----:B------:R-:W-:Y:S01]  /*d0cf0*/  IADD3 R68, PT, PT, R125, R199, RZ ;  /* 0x000000c77d447210 */ /* 0x000fe20007ffe0ff */
[----:B------:R-:W2:Y:S01]  /*d0d00*/  LDL.LU R205, [R1+0x820] ;  /* 0x0008200001cd7983 */ /* 0x000ea20000300800 */
[----:B0-----:R-:W-:Y:S01]  /*d0d10*/  @P0 IADD3 R123, PT, PT, R123, -0x7f000001, RZ ;  /* 0x80ffffff7b7b0810 */ /* 0x001fe20007ffe0ff */
[----:B------:R-:W-:-:S06]  /*d0d20*/  IMAD.HI.U32 R121, R122, 0x7f000001, R28 ;  /* 0x7f0000017a797827 */ /* 0x000fcc00078e001c */
[----:B------:R-:W-:Y:S01]  /*d0d30*/  @P1 IADD3 R130, PT, PT, R130, -0x7f000001, RZ ;  /* 0x80ffffff82821810 */ /* 0x000fe20007ffe0ff */
[----:B------:R-:W-:Y:S04]  /*d0d40*/  STL [R1+0x110], R123 ;  /* 0x0001107b01007387 */ /* 0x000fe80000100800 */
[----:B------:R0:W-:Y:S04]  /*d0d50*/  STL [R1+0x114], R75 ;  /* 0x0001144b01007387 */ /* 0x0001e80000100800 */
[----:B------:R1:W-:Y:S04]  /*d0d60*/  STL [R1+0x118], R76 ;  /* 0x0001184c01007387 */ /* 0x0003e80000100800 */
[----:B------:R1:W-:Y:S01]  /*d0d70*/  STL [R1+0x11c], R71 ;  /* 0x00011c4701007387 */ /* 0x0003e20000100800 */
[----:B------:R-:W-:-:S03]  /*d0d80*/  IMAD R34, R32, 0x7effffff, RZ ;  /* 0x7effffff20227824 */ /* 0x000fc600078e02ff */
[----:B------:R-:W2:Y:S04]  /*d0d90*/  LDL.LU R207, [R1+0x80c] ;  /* 0x00080c0001cf7983 */ /* 0x000ea80000300800 */
[----:B------:R-:W2:Y:S01]  /*d0da0*/  LDL.LU R203, [R1+0x830] ;  /* 0x0008300001cb7983 */ /* 0x000ea20000300800 */
[----:B0-----:R-:W-:Y:S02]  /*d0db0*/  @P2 IADD3 R75, PT, PT, R75, -0x7f000001, RZ ;  /* 0x80ffffff4b4b2810 */ /* 0x001fe40007ffe0ff */
[----:B-1----:R-:W-:Y:S02]  /*d0dc0*/  @P3 IADD3 R76, PT, PT, R76, -0x7f000001, RZ ;  /* 0x80ffffff4c4c3810 */ /* 0x002fe40007ffe0ff */
[----:B------:R-:W-:Y:S01]  /*d0dd0*/  @P4 IADD3 R71, PT, PT, R71, -0x7f000001, RZ ;  /* 0x80ffffff47474810 */ /* 0x000fe20007ffe0ff */
[----:B------:R0:W-:Y:S04]  /*d0de0*/  STL [R1+0x114], R75 ;  /* 0x0001144b01007387 */ /* 0x0001e80000100800 */
[----:B------:R1:W-:Y:S04]  /*d0df0*/  STL [R1+0x118], R76 ;  /* 0x0001184c01007387 */ /* 0x0003e80000100800 */
[----:B------:R0:W-:Y:S01]  /*d0e00*/  STL [R1+0x11c], R71 ;  /* 0x00011c4701007387 */ /* 0x0001e20000100800 */
[----:B------:R-:W-:-:S03]  /*d0e10*/  ISETP.GE.U32.AND P0, PT, R126, 0x7f000001, PT ;  /* 0x7f0000017e00780c */ /* 0x000fc60003f06070 */
[----:B------:R-:W2:Y:S01]  /*d0e20*/  LD.E R119, desc[UR22][R12.64+0x1dc0] ;  /* 0x001dc0160c777980 */ /* 0x000ea2000c101900 */
[----:B------:R-:W-:Y:S01]  /*d0e30*/  IMAD R122, R30, 0x7effffff, RZ ;  /* 0x7effffff1e7a7824 */ /* 0x000fe200078e02ff */
[----:B------:R-:W-:Y:S01]  /*d0e40*/  ISETP.GE.U32.AND P2, PT, R70, 0x7f000001, PT ;  /* 0x7f0000014600780c */ /* 0x000fe20003f46070 */
[----:B------:R-:W-:Y:S01]  /*d0e50*/  IMAD.HI.U32 R34, R34, 0x7f000001, R32 ;  /* 0x7f00000122227827 */ /* 0x000fe200078e0020 */
[----:B------:R-:W-:Y:S01]  /*d0e60*/  ISETP.GE.U32.AND P3, PT, R69, 0x7f000001, PT ;  /* 0x7f0000014500780c */ /* 0x000fe20003f66070 */
[----:B------:R-:W-:Y:S01]  /*d0e70*/  ISETP.GE.U32.AND P4, PT, R68, 0x7f000001, PT ;  /* 0x7f0000014400780c */ /* 0x000fe20003f86070 */
[----:B0-----:R-:W2:Y:S04]  /*d0e80*/  LD.E R75, desc[UR22][R12.64+0x1dcc] ;  /* 0x001dcc160c4b7980 */ /* 0x001ea8000c101900 */
[----:B-1----:R-:W2:Y:S04]  /*d0e90*/  LD.E R76, desc[UR22][R12.64+0x1dc4] ;  /* 0x001dc4160c4c7980 */ /* 0x002ea8000c101900 */
[----:B------:R0:W2:Y:S01]  /*d0ea0*/  LD.E R71, desc[UR22][R12.64+0x1dc8] ;  /* 0x001dc8160c477980 */ /* 0x0000a2000c101900 */
[----:B------:R-:W-:-:S04]  /*d0eb0*/  IMAD.HI.U32 R122, R122, 0x7f000001, R30 ;  /* 0x7f0000017a7a7827 */ /* 0x000fc800078e001e */
[----:B------:R-:W-:Y:S01]  /*d0ec0*/  IMAD.WIDE.U32 R30, R74, R74, RZ ;  /* 0x0000004a4a1e7225 */ /* 0x000fe200078e00ff */
[----:B------:R-:W2:Y:S01]  /*d0ed0*/  LDL R125, [R1+0x110] ;  /* 0x00011000017d7983 */ /* 0x000ea20000100800 */
[----:B------:R-:W-:Y:S01]  /*d0ee0*/  @P0 IADD3 R126, PT, PT, R126, -0x7f000001, RZ ;  /* 0x80ffffff7e7e0810 */ /* 0x000fe20007ffe0ff */
[----:B------:R-:W-:Y:S01]  /*d0ef0*/  ISETP.GE.U32.AND P0, PT, R121, 0x7f000001, PT ;  /* 0x7f0000017900780c */ /* 0x000fe20003f06070 */
[----:B------:R-:W-:Y:S01]  /*d0f00*/  ISETP.GE.U32.AND P1, PT, R122, 0x7f000001, PT ;  /* 0x7f0000017a00780c */ /* 0x000fe20003f26070 */
[----:B------:R-:W-:Y:S01]  /*d0f10*/  @P2 IADD3 R70, PT, PT, R70, -0x7f000001, RZ ;  /* 0x80ffffff46462810 */ /* 0x000fe20007ffe0ff */
[----:B------:R-:W-:-:S04]  /*d0f20*/  IMAD R35, R30, 0x7effffff, RZ ;  /* 0x7effffff1e237824 */ /* 0x000fc800078e02ff */
[----:B------:R-:W-:-:S04]  /*d0f30*/  IMAD.HI.U32 R35, R35, 0x7f000001, R30 ;  /* 0x7f00000123237827 */ /* 0x000fc800078e001e */
[----:B------:R-:W-:-:S04]  /*d0f40*/  IMAD.WIDE.U32 R32, R70, R70, RZ ;  /* 0x0000004646207225 */ /* 0x000fc800078e00ff */
[----:B------:R-:W-:-:S04]  /*d0f50*/  IMAD.WIDE.U32 R30, R126, R126, RZ ;  /* 0x0000007e7e1e7225 */ /* 0x000fc800078e00ff */
[----:B------:R-:W-:Y:S02]  /*d0f60*/  IMAD R127, R32, 0x7effffff, RZ ;  /* 0x7effffff207f7824 */ /* 0x000fe400078e02ff */
[----:B------:R-:W-:Y:S01]  /*d0f70*/  IMAD R129, R30, 0x7effffff, RZ ;  /* 0x7effffff1e817824 */ /* 0x000fe200078e02ff */
[----:B------:R-:W-:Y:S02]  /*d0f80*/  @P1 IADD3 R122, PT, PT, R122, -0x7f000001, RZ ;  /* 0x80ffffff7a7a1810 */ /* 0x000fe40007ffe0ff */
[----:B------:R-:W-:Y:S01]  /*d0f90*/  @P0 IADD3 R121, PT, PT, R121, -0x7f000001, RZ ;  /* 0x80ffffff79790810 */ /* 0x000fe20007ffe0ff */
[----:B0-----:R-:W-:-:S04]  /*d0fa0*/  IMAD.WIDE.U32 R12, R130, R130, RZ ;  /* 0x00000082820c7225 */ /* 0x001fc800078e00ff */
[----:B------:R-:W-:-:S04]  /*d0fb0*/  IMAD.HI.U32 R127, R127, 0x7f000001, R32 ;  /* 0x7f0000017f7f7827 */ /* 0x000fc800078e0020 */
[----:B------:R-:W-:-:S04]  /*d0fc0*/  IMAD.HI.U32 R129, R129, 0x7f000001, R30 ;  /* 0x7f00000181817827 */ /* 0x000fc800078e001e */
[----:B------:R-:W-:-:S04]  /*d0fd0*/  IMAD.WIDE.U32 R32, R122, R120, RZ ;  /* 0x000000787a207225 */ /* 0x000fc800078e00ff */
[----:B------:R-:W-:Y:S01]  /*d0fe0*/  IMAD.WIDE.U32 R30, R121, R72, RZ ;  /* 0x00000048791e7225 */ /* 0x000fe200078e00ff */
[----:B------:R-:W2:Y:S04]  /*d0ff0*/  LDL R120, [R1+0x114] ;  /* 0x0001140001787983 */ /* 0x000ea80000100800 */
[----:B------:R-:W2:Y:S01]  /*d1000*/  LDL R121, [R1+0x118] ;  /* 0x0001180001797983 */ /* 0x000ea20000100800 */
[----:B------:R-:W-:-:S04]  /*d1010*/  IMAD.WIDE.U32 R28, R77, R77, RZ ;  /* 0x0000004d4d1c7225 */ /* 0x000fc800078e00ff */
[----:B------:R-:W-:Y:S01]  /*d1020*/  IMAD R133, R12, 0x7effffff, RZ ;  /* 0x7effffff0c857824 */ /* 0x000fe200078e02ff */
[----:B------:R-:W2:Y:S01]  /*d1030*/  LDL R122, [R1+0x11c] ;  /* 0x00011c00017a7983 */ /* 0x000ea20000100800 */
[----:B------:R-:W-:Y:S02]  /*d1040*/  IMAD R124, R28, 0x7effffff, RZ ;  /* 0x7effffff1c7c7824 */ /* 0x000fe400078e02ff */
[----:B------:R-:W-:-:S04]  /*d1050*/  IMAD.HI.U32 R133, R133, 0x7f000001, R12 ;  /* 0x7f00000185857827 */ /* 0x000fc800078e000c */
        /* <DEDUP_REMOVED lines=81> */
[----:B------:R-:W-:Y:S01]  /*d1570*/  ISETP.GE.U32.AND P5, PT, R77, 0x7f000001, PT ;  /* 0x7f0000014d00780c */ /* 0x000fe20003fa6070 */
[----:B------:R-:W-:Y:S02]  /*d1580*/  @P6 IADD3 R74, PT, PT, R74, -0x7f000001, RZ ;  /* 0x80ffffff4a4a6810 */ /* 0x000fe40007ffe0ff */
[----:B------:R-:W-:Y:S02]  /*d1590*/  @P0 IADD3 R135, PT, PT, R135, -0x7f000001, RZ ;  /* 0x80ffffff87870810 */ /* 0x000fe40007ffe0ff */
[----:B------:R-:W-:Y:S02]  /*d15a0*/  @P1 IADD3 R124, PT, PT, R124, -0x7f000001, RZ ;  /* 0x80ffffff7c7c1810 */ /* 0x000fe40007ffe0ff */
[----:B------:R-:W-:Y:S02]  /*d15b0*/  @P2 IADD3 R35, PT, PT, R35, -0x7f000001, RZ ;  /* 0x80ffffff23232810 */ /* 0x000fe40007ffe0ff */
[----:B------:R-:W-:-:S02]  /*d15c0*/  @P3 IADD3 R127, PT, PT, R127, -0x7f000001, RZ ;  /* 0x80ffffff7f7f3810 */ /* 0x000fc40007ffe0ff */
[----:B------:R-:W-:Y:S01]  /*d15d0*/  @P4 IADD3 R129, PT, PT, R129, -0x7f000001, RZ ;  /* 0x80ffffff81814810 */ /* 0x000fe20007ffe0ff */
[----:B------:R-:W-:Y:S02]  /*d15e0*/  IMAD R68, R32, 0x7effffff, RZ ;  /* 0x7effffff20447824 */ /* 0x000fe400078e02ff */
        /* <DEDUP_REMOVED lines=149> */
[----:B------:R-:W-:Y:S02]  /*d1f40*/  IADD3 R124, PT, PT, R124, R134, RZ ;  /* 0x000000867c7c7210 */ /* 0x000fe40007ffe0ff */
[----:B------:R-:W-:Y:S02]  /*d1f50*/  IADD3 R131, PT, PT, R131, R65, RZ ;  /* 0x0000004183837210 */ /* 0x000fe40007ffe0ff */
[----:B------:R-:W-:Y:S01]  /*d1f60*/  IADD3 R58, PT, PT, R58, R58, RZ ;  /* 0x0000003a3a3a7210 */ /* 0x000fe20007ffe0ff */
[----:B------:R-:W-:Y:S01]  /*d1f70*/  ISETP.GE.U32.AND P2, PT, R31, 0x7f000001, PT ;  /* 0x7f0000011f00780c */ /* 0x000fe20003f46070 */
[----:B------:R-:W-:Y:S02]  /*d1f80*/  IADD3 R59, PT, PT, R59, R59, RZ ;  /* 0x0000003b3b3b7210 */ /* 0x000fe40007ffe0ff */
[----:B------:R-:W-:-:S02]  /*d1f90*/  IADD3 R73, PT, PT, R73, R73, RZ ;  /* 0x0000004949497210 */ /* 0x000fc40007ffe0ff */
[----:B------:R-:W-:Y:S02]  /*d1fa0*/  IADD3 R154, PT, PT, R215, R154, RZ ;  /* 0x0000009ad79a7210 */ /* 0x000fe40007ffe0ff */
[----:B------:R-:W-:Y:S02]  /*d1fb0*/  IADD3 R153, PT, PT, R213, R153, RZ ;  /* 0x00000099d5997210 */ /* 0x000fe40007ffe0ff */
[----:B------:R-:W-:Y:S02]  /*d1fc0*/  @P1 IADD3 R62, PT, PT, R62, -0x7f000001, RZ ;  /* 0x80ffffff3e3e1810 */ /* 0x000fe40007ffe0ff */
[----:B------:R-:W-:Y:S02]  /*d1fd0*/  IADD3 R147, PT, PT, R211, R147, RZ ;  /* 0x00000093d3937210 */ /* 0x000fe40007ffe0ff */
[----:B------:R-:W-:Y:S02]  /*d1fe0*/  IADD3 R144, PT, PT, R207, R144, RZ ;  /* 0x00000090cf907210 */ /* 0x000fe40007ffe0ff */
[----:B------:R-:W-:-:S02]  /*d1ff0*/  IADD3 R145, PT, PT, R209, R145, RZ ;  /* 0x00000091d1917210 */ /* 0x000fc40007ffe0ff */
[----:B------:R-:W-:Y:S01]  /*d2000*/  @P0 IADD3 R71, PT, PT, R71, -0x7f000001, RZ ;  /* 0x80ffffff47470810 */ /* 0x000fe20007ffe0ff */
[----:B------:R-:W3:Y:S01]  /*d2010*/  LDL.LU R143, [R1+0x848] ;  /* 0x00084800018f7983 */ /* 0x000ee20000300800 */
        /* <DEDUP_REMOVED lines=672> */
[----:B------:R-:W2:Y:S04]  /*d4a20*/  LD.E R31, desc[UR22][R12.64+0x1e84] ;  /* 0x001e84160c1f7980 */ /* 0x000ea8000c101900 */
[----:B0-----:R-:W3:Y:S04]  /*d4a30*/  LD.E R28, desc[UR22][R12.64+0x1e80] ;  /* 0x001e80160c1c7980 */ /* 0x001ee8000c101900 */
[----:B-1----:R-:W4:Y:S01]  /*d4a40*/  LDL R34, [R1+0x110] ;  /* 0x0001100001227983 */ /* 0x002f220000100800 */
[----:B------:R-:W-:-:S03]  /*d4a50*/  IADD3 R32, PT, PT, R68, R69, RZ ;  /* 0x0000004544207210 */ /* 0x000fc60007ffe0ff */
[----:B------:R-:W2:Y:S02]  /*d4a60*/  LD.E R30, desc[UR22][R12.64+0x1e88] ;  /* 0x001e88160c1e7980 */ /* 0x000ea4000c101900 */
        /* <DEDUP_REMOVED lines=169> */
[----:B------:R-:W-:Y:S01]  /*d5500*/  ISETP.GE.U32.AND P0, PT, R154, 0x7f000001, PT ;  /* 0x7f0000019a00780c */ /* 0x000fe20003f06070 */
[----:B------:R-:W-:Y:S01]  /*d5510*/  ISETP.GE.U32.AND P1, PT, R153, 0x7f000001, PT ;  /* 0x7f0000019900780c */ /* 0x000fe20003f26070 */
[----:B------:R-:W-:Y:S01]  /*d5520*/  ISETP.GE.U32.AND P2, PT, R147, 0x7f000001, PT ;  /* 0x7f0000019300780c */ /* 0x000fe20003f46070 */
[----:B------:R-:W-:-:S02]  /*d5530*/  IADD3 R62, PT, PT, R206, R155, RZ ;  /* 0x0000009bce3e7210 */ /* 0x000fc40007ffe0ff */
[----:B------:R-:W-:Y:S02]  /*d5540*/  IADD3 R59, PT, PT, R58, R59, RZ ;  /* 0x0000003b3a3b7210 */ /* 0x000fe40007ffe0ff */
        /* <DEDUP_REMOVED lines=8> */
[----:B0-----:R-:W-:Y:S01]  /*d55d0*/  IMAD.WIDE.U32 R28, R154, R154, RZ ;  /* 0x0000009a9a1c7225 */ /* 0x001fe200078e00ff */
[----:B------:R-:W-:Y:S01]  /*d55e0*/  IADD3 R125, PT, PT, R162, R214, RZ ;  /* 0x000000d6a27d7210 */ /* 0x000fe20007ffe0ff */
[----:B------:R-:W-:-:S02]  /*d55f0*/  ISETP.GE.U32.AND P0, PT, R145, 0x7f000001, PT ;  /* 0x7f0000019100780c */ /* 0x000fc40003f06070 */
[----:B-1----:R-:W-:-:S04]  /*d5600*/  IMAD.WIDE.U32 R30, R153, R153, RZ ;  /* 0x00000099991e7225 */ /* 0x002fc800078e00ff */
[----:B------:R-:W-:Y:S01]  /*d5610*/  IMAD R68, R28, 0x7effffff, RZ ;  /* 0x7effffff1c447824 */ /* 0x000fe200078e02ff */
[----:B------:R-:W4:Y:S04]  /*d5620*/  LDL.LU R165, [R1+0x24c] ;  /* 0x00024c0001a57983 */ /* 0x000f280000300800 */
[----:B------:R-:W4:Y:S04]  /*d5630*/  LDL.LU R162, [R1+0x258] ;  /* 0x0002580001a27983 */ /* 0x000f280000300800 */
[----:B------:R-:W4:Y:S01]  /*d5640*/  LDL.LU R155, [R1+0x26c] ;  /* 0x00026c00019b7983 */ /* 0x000f220000300800 */
[----:B------:R-:W-:Y:S01]  /*d5650*/  IMAD.HI.U32 R68, R68, 0x7f000001, R28 ;  /* 0x7f00000144447827 */ /* 0x000fe200078e001c */
[----:B------:R-:W-:-:S03]  /*d5660*/  @P1 IADD3 R144, PT, PT, R144, -0x7f000001, RZ ;  /* 0x80ffffff90901810 */ /* 0x000fc60007ffe0ff */
[----:B------:R-:W-:Y:S01]  /*d5670*/  IMAD.WIDE.U32 R28, R147, R147, RZ ;  /* 0x00000093931c7225 */ /* 0x000fe200078e00ff */
[----:B------:R-:W-:-:S03]  /*d5680*/  ISETP.GE.U32.AND P1, PT, R68, 0x7f000001, PT ;  /* 0x7f0000014400780c */ /* 0x000fc60003f26070 */
[----:B------:R-:W-:Y:S01]  /*d5690*/  IMAD R74, R30, 0x7effffff, RZ ;  /* 0x7effffff1e4a7824 */ /* 0x000fe200078e02ff */
[----:B------:R-:W-:Y:S01]  /*d56a0*/  @P3 IADD3 R62, PT, PT, R62, -0x7f000001, RZ ;  /* 0x80ffffff3e3e3810 */ /* 0x000fe20007ffe0ff */
[----:B------:R-:W-:Y:S01]  /*d56b0*/  IMAD R64, R28, 0x7effffff, RZ ;  /* 0x7effffff1c407824 */ /* 0x000fe200078e02ff */
[----:B------:R-:W-:Y:S01]  /*d56c0*/  @P0 IADD3 R145, PT, PT, R145, -0x7f000001, RZ ;  /* 0x80ffffff91910810 */ /* 0x000fe20007ffe0ff */
[----:B------:R-:W-:-:S04]  /*d56d0*/  IMAD.HI.U32 R74, R74, 0x7f000001, R30 ;  /* 0x7f0000014a4a7827 */ /* 0x000fc800078e001e */
[----:B--2---:R-:W-:-:S04]  /*d56e0*/  IMAD.WIDE.U32 R34, R62, R62, RZ ;  /* 0x0000003e3e227225 */ /* 0x004fc800078e00ff */
[----:B------:R-:W-:Y:S01]  /*d56f0*/  IMAD.HI.U32 R64, R64, 0x7f000001, R28 ;  /* 0x7f00000140407827 */ /* 0x000fe200078e001c */
[----:B------:R-:W-:-:S03]  /*d5700*/  ISETP.GE.U32.AND P0, PT, R59, 0x7f000001, PT ;  /* 0x7f0000013b00780c */ /* 0x000fc60003f06070 */
[----:B------:R-:W-:Y:S01]  /*d5710*/  IMAD.WIDE.U32 R30, R145, R145, RZ ;  /* 0x00000091911e7225 */ /* 0x000fe200078e00ff */
[----:B------:R-:W-:-:S03]  /*d5720*/  ISETP.GE.U32.AND P2, PT, R74, 0x7f000001, PT ;  /* 0x7f0000014a00780c */ /* 0x000fc60003f46070 */
[----:B------:R-:W-:Y:S02]  /*d5730*/  IMAD R58, R34, 0x7effffff, RZ ;  /* 0x7effffff223a7824 */ /* 0x000fe400078e02ff */
[----:B------:R-:W-:Y:S01]  /*d5740*/  IMAD.WIDE.U32 R32, R144, R144, RZ ;  /* 0x0000009090207225 */ /* 0x000fe200078e00ff */
[----:B------:R-:W-:Y:S01]  /*d5750*/  @P1 IADD3 R68, PT, PT, R68, -0x7f000001, RZ ;  /* 0x80ffffff44441810 */ /* 0x000fe20007ffe0ff */
[----:B------:R-:W-:Y:S02]  /*d5760*/  ISETP.GE.U32.AND P1, PT, R64, 0x7f000001, PT ;  /* 0x7f0000014000780c */ /* 0x000fe40003f26070 */
[----:B------:R-:W-:Y:S02]  /*d5770*/  IMAD R69, R30, 0x7effffff, RZ ;  /* 0x7effffff1e457824 */ /* 0x000fe400078e02ff */
[----:B------:R-:W-:-:S04]  /*d5780*/  IMAD.HI.U32 R34, R58, 0x7f000001, R34 ;  /* 0x7f0000013a227827 */ /* 0x000fc800078e0022 */
[----:B------:R-:W-:Y:S02]  /*d5790*/  IMAD R75, R32, 0x7effffff, RZ ;  /* 0x7effffff204b7824 */ /* 0x000fe400078e02ff */
[----:B------:R-:W-:-:S04]  /*d57a0*/  IMAD.HI.U32 R69, R69, 0x7f000001, R30 ;  /* 0x7f00000145457827 */ /* 0x000fc800078e001e */
[----:B------:R-:W-:Y:S01]  /*d57b0*/  IMAD.HI.U32 R32, R75, 0x7f000001, R32 ;  /* 0x7f0000014b207827 */ /* 0x000fe200078e0020 */
[----:B------:R-:W-:Y:S01]  /*d57c0*/  ISETP.GE.U32.AND P4, PT, R34, 0x7f000001, PT ;  /* 0x7f0000012200780c */ /* 0x000fe20003f86070 */
[----:B------:R-:W-:Y:S02]  /*d57d0*/  @P0 IADD3 R59, PT, PT, R59, -0x7f000001, RZ ;  /* 0x80ffffff3b3b0810 */ /* 0x000fe40007ffe0ff */
[----:B------:R-:W-:Y:S01]  /*d57e0*/  @P2 IADD3 R74, PT, PT, R74, -0x7f000001, RZ ;  /* 0x80ffffff4a4a2810 */ /* 0x000fe20007ffe0ff */
[----:B------:R-:W-:Y:S01]  /*d57f0*/  ISETP.GE.U32.AND P2, PT, R69, 0x7f000001, PT ;  /* 0x7f0000014500780c */ /* 0x000fe20003f46070 */
[----:B------:R-:W-:Y:S01]  /*d5800*/  ISETP.GE.U32.AND P3, PT, R32, 0x7f000001, PT ;  /* 0x7f0000012000780c */ /* 0x000fe20003f66070 */
[----:B------:R-:W-:Y:S01]  /*d5810*/  IMAD.WIDE.U32 R28, R68, R154, RZ ;  /* 0x0000009a441c7225 */ /* 0x000fe200078e00ff */
[----:B------:R-:W-:Y:S01]  /*d5820*/  @P1 IADD3 R64, PT, PT, R64, -0x7f000001, RZ ;  /* 0x80ffffff40401810 */ /* 0x000fe20007ffe0ff */
[----:B------:R-:W-:Y:S02]  /*d5830*/  ISETP.GE.U32.AND P1, PT, R59, R126, PT ;  /* 0x0000007e3b00720c */ /* 0x000fe40003f26070 */
[----:B------:R-:W-:-:S04]  /*d5840*/  IMAD.WIDE.U32 R30, R74, R153, RZ ;  /* 0x000000994a1e7225 */ /* 0x000fc800078e00ff */
[----:B------:R-:W-:Y:S01]  /*d5850*/  IMAD R68, R28, 0x7effffff, RZ ;  /* 0x7effffff1c447824 */ /* 0x000fe200078e02ff */
[----:B------:R-:W-:Y:S02]  /*d5860*/  IADD3 R121, PT, PT, -R126, R59, RZ ;  /* 0x0000003b7e797210 */ /* 0x000fe40007ffe1ff */
[----:B------:R-:W-:Y:S01]  /*d5870*/  @P4 IADD3 R34, PT, PT, R34, -0x7f000001, RZ ;  /* 0x80ffffff22224810 */ /* 0x000fe20007ffe0ff */
[----:B------:R-:W-:-:S04]  /*d5880*/  IMAD.HI.U32 R68, R68, 0x7f000001, R28 ;  /* 0x7f00000144447827 */ /* 0x000fc800078e001c */
[----:B------:R-:W-:-:S04]  /*d5890*/  IMAD.WIDE.U32 R28, R64, R147, RZ ;  /* 0x00000093401c7225 */ /* 0x000fc800078e00ff */
[----:B------:R-:W-:Y:S01]  /*d58a0*/  IMAD R58, R30, 0x7effffff, RZ ;  /* 0x7effffff1e3a7824 */ /* 0x000fe200078e02ff */
[----:B------:R-:W-:Y:S02]  /*d58b0*/  @P2 IADD3 R69, PT, PT, R69, -0x7f000001, RZ ;  /* 0x80ffffff45452810 */ /* 0x000fe40007ffe0ff */
[----:B------:R-:W-:Y:S02]  /*d58c0*/  IADD3 R75, PT, PT, R205, R157, RZ ;  /* 0x0000009dcd4b7210 */ /* 0x000fe40007ffe0ff */
[----:B------:R-:W-:Y:S01]  /*d58d0*/  @P3 IADD3 R32, PT, PT, R32, -0x7f000001, RZ ;  /* 0x80ffffff20203810 */ /* 0x000fe20007ffe0ff */
[----:B------:R-:W-:-:S04]  /*d58e0*/  IMAD.WIDE.U32 R34, R34, R62, RZ ;  /* 0x0000003e22227225 */ /* 0x000fc800078e00ff */
[----:B------:R-:W-:Y:S01]  /*d58f0*/  IMAD R62, R28, 0x7effffff, RZ ;  /* 0x7effffff1c3e7824 */ /* 0x000fe200078e02ff */
[----:B------:R-:W-:Y:S01]  /*d5900*/  @!P1 IADD3 R121, PT, PT, R121, 0x7f000001, RZ ;  /* 0x7f00000179799810 */ /* 0x000fe20007ffe0ff */
[----:B------:R-:W-:-:S04]  /*d5910*/  IMAD.HI.U32 R58, R58, 0x7f000001, R30 ;  /* 0x7f0000013a3a7827 */ /* 0x000fc800078e001e */
[----:B------:R-:W-:Y:S01]  /*d5920*/  IMAD.WIDE.U32 R30, R69, R145, RZ ;  /* 0x00000091451e7225 */ /* 0x000fe200078e00ff */
[----:B------:R-:W-:-:S03]  /*d5930*/  ISETP.GE.U32.AND P0, PT, R75, 0x7f000001, PT ;  /* 0x7f0000014b00780c */ /* 0x000fc60003f06070 */
[----:B------:R-:W-:-:S04]  /*d5940*/  IMAD.WIDE.U32 R32, R32, R144, RZ ;  /* 0x0000009020207225 */ /* 0x000fc800078e00ff */
[----:B------:R-:W-:-:S04]  /*d5950*/  IMAD.HI.U32 R62, R62, 0x7f000001, R28 ;  /* 0x7f0000013e3e7827 */ /* 0x000fc800078e001c */
[----:B------:R-:W-:Y:S01]  /*d5960*/  IMAD R64, R30, 0x7effffff, RZ ;  /* 0x7effffff1e407824 */ /* 0x000fe200078e02ff */
[----:B------:R-:W-:Y:S01]  /*d5970*/  IADD3 R74, PT, PT, R195, R197, RZ ;  /* 0x000000c5c34a7210 */ /* 0x000fe20007ffe0ff */
[----:B------:R-:W-:Y:S02]  /*d5980*/  IMAD R69, R32, 0x7effffff, RZ ;  /* 0x7effffff20457824 */ /* 0x000fe400078e02ff */
[----:B------:R-:W-:Y:S02]  /*d5990*/  IMAD R59, R34, 0x7effffff, RZ ;  /* 0x7effffff223b7824 */ /* 0x000fe400078e02ff */
[----:B------:R-:W-:Y:S01]  /*d59a0*/  IMAD.HI.U32 R64, R64, 0x7f000001, R30 ;  /* 0x7f00000140407827 */ /* 0x000fe200078e001e */
[----:B------:R-:W-:-:S03]  /*d59b0*/  ISETP.GE.U32.AND P1, PT, R76, 0x7f000001, PT ;  /* 0x7f0000014c00780c */ /* 0x000fc60003f26070 */
[----:B------:R-:W-:Y:S01]  /*d59c0*/  IMAD.HI.U32 R69, R69, 0x7f000001, R32 ;  /* 0x7f00000145457827 */ /* 0x000fe200078e0020 */
[----:B------:R-:W-:-:S03]  /*d59d0*/  ISETP.GE.U32.AND P2, PT, R77, 0x7f000001, PT ;  /* 0x7f0000014d00780c */ /* 0x000fc60003f46070 */
[----:B------:R-:W-:Y:S01]  /*d59e0*/  IMAD.HI.U32 R59, R59, 0x7f000001, R34 ;  /* 0x7f0000013b3b7827 */ /* 0x000fe200078e0022 */
        /* <DEDUP_REMOVED lines=15> */
[----:B------:R-:W-:-:S04]  /*d5ae0*/  IMAD.WIDE.U32 R32, R72, R121, RZ ;  /* 0x0000007948207225 */ /* 0x000fc800078e00ff */
[----:B------:R-:W-:-:S04]  /*d5af0*/  IMAD.HI.U32 R123, R123, 0x7f000001, R28 ;  /* 0x7f0000017b7b7827 */ /* 0x000fc800078e001c */
[----:B------:R-:W-:-:S04]  /*d5b00*/  IMAD.WIDE.U32 R34, R119, R121, RZ ;  /* 0x0000007977227225 */ /* 0x000fc800078e00ff */
[----:B------:R-:W-:Y:S02]  /*d5b10*/  IMAD R120, R30, 0x7effffff, RZ ;  /* 0x7effffff1e787824 */ /* 0x000fe400078e02ff */
[----:B------:R-:W-:Y:S02]  /*d5b20*/  IMAD R119, R32, 0x7effffff, RZ ;  /* 0x7effffff20777824 */ /* 0x000fe400078e02ff */
[----:B------:R-:W-:Y:S01]  /*d5b30*/  IMAD R124, R34, 0x7effffff, RZ ;  /* 0x7effffff227c7824 */ /* 0x000fe200078e02ff */
[----:B------:R-:W-:Y:S01]  /*d5b40*/  ISETP.GE.U32.AND P0, PT, R123, 0x7f000001, PT ;  /* 0x7f0000017b00780c */ /* 0x000fe20003f06070 */
[----:B------:R-:W-:-:S04]  /*d5b50*/  IMAD.HI.U32 R72, R120, 0x7f000001, R30 ;  /* 0x7f00000178487827 */ /* 0x000fc800078e001e */
[----:B------:R-:W-:-:S04]  /*d5b60*/  IMAD.HI.U32 R119, R119, 0x7f000001, R32 ;  /* 0x7f00000177777827 */ /* 0x000fc800078e0020 */
[----:B------:R-:W-:-:S04]  /*d5b70*/  IMAD.HI.U32 R124, R124, 0x7f000001, R34 ;  /* 0x7f0000017c7c7827 */ /* 0x000fc800078e0022 */
[----:B------:R-:W-:Y:S01]  /*d5b80*/  IMAD.WIDE.U32 R28, R75, R75, RZ ;  /* 0x0000004b4b1c7225 */ /* 0x000fe200078e00ff */
[----:B------:R-:W-:Y:S01]  /*d5b90*/  ISETP.GE.U32.AND P1, PT, R72, 0x7f000001, PT ;  /* 0x7f0000014800780c */ /* 0x000fe20003f26070 */
[----:B------:R-:W-:Y:S01]  /*d5ba0*/  ISETP.GE.U32.AND P2, PT, R119, 0x7f000001, PT ;  /* 0x7f0000017700780c */ /* 0x000fe20003f46070 */
[----:B------:R-:W-:Y:S01]  /*d5bb0*/  ISETP.GE.U32.AND P3, PT, R124, 0x7f000001, PT ;  /* 0x7f0000017c00780c */ /* 0x000fe20003f66070 */
[----:B------:R-:W-:Y:S01]  /*d5bc0*/  IADD3 R73, PT, PT, R169, R160, RZ ;  /* 0x000000a0a9497210 */ /* 0x000fe20007ffe0ff */
[----:B------:R-:W-:Y:S01]  /*d5bd0*/  IMAD R122, R28, 0x7effffff, RZ ;  /* 0x7effffff1c7a7824 */ /* 0x000fe200078e02ff */
[----:B------:R-:W-:-:S03]  /*d5be0*/  @P0 IADD3 R123, PT, PT, R123, -0x7f000001, RZ ;  /* 0x80ffffff7b7b0810 */ /* 0x000fc60007ffe0ff */
[----:B------:R-:W-:Y:S01]  /*d5bf0*/  IMAD.HI.U32 R121, R122, 0x7f000001, R28 ;  /* 0x7f0000017a797827 */ /* 0x000fe200078e001c */
[----:B------:R-:W-:-:S03]  /*d5c00*/  ISETP.GE.U32.AND P4, PT, R73, 0x7f000001, PT ;  /* 0x7f0000014900780c */ /* 0x000fc60003f86070 */
[----:B------:R-:W-:-:S04]  /*d5c10*/  IMAD.WIDE.U32 R28, R77, R77, RZ ;  /* 0x0000004d4d1c7225 */ /* 0x000fc800078e00ff */
[----:B------:R-:W-:Y:S01]  /*d5c20*/  IMAD.WIDE.U32 R30, R76, R76, RZ ;  /* 0x0000004c4c1e7225 */ /* 0x000fe200078e00ff */
[----:B------:R-:W-:Y:S02]  /*d5c30*/  IADD3 R65, PT, PT, R123, R65, RZ ;  /* 0x000000417b417210 */ /* 0x000fe40007ffe0ff */
[----:B------:R-:W-:Y:S02]  /*d5c40*/  @P1 IADD3 R72, PT, PT, R72, -0x7f000001, RZ ;  /* 0x80ffffff48481810 */ /* 0x000fe40007ffe0ff */
[----:B------:R-:W-:Y:S01]  /*d5c50*/  @P2 IADD3 R119, PT, PT, R119, -0x7f000001, RZ ;  /* 0x80ffffff77772810 */ /* 0x000fe20007ffe0ff */
[----:B------:R-:W-:Y:S01]  /*d5c60*/  IMAD R120, R28, 0x7effffff, RZ ;  /* 0x7effffff1c787824 */ /* 0x000fe200078e02ff */
[----:B------:R-:W-:Y:S01]  /*d5c70*/  @P3 IADD3 R124, PT, PT, R124, -0x7f000001, RZ ;  /* 0x80ffffff7c7c3810 */ /* 0x000fe20007ffe0ff */
[----:B------:R-:W-:Y:S01]  /*d5c80*/  ISETP.GE.U32.AND P0, PT, R65, 0x7f000001, PT ;  /* 0x7f0000014100780c */ /* 0x000fe20003f06070 */
[----:B------:R-:W-:Y:S01]  /*d5c90*/  IADD3 R63, PT, PT, R72, R63, RZ ;  /* 0x0000003f483f7210 */ /* 0x000fe20007ffe0ff */
[----:B------:R-:W-:Y:S01]  /*d5ca0*/  IMAD.HI.U32 R120, R120, 0x7f000001, R28 ;  /* 0x7f00000178787827 */ /* 0x000fe200078e001c */
[----:B------:R-:W-:-:S02]  /*d5cb0*/  IADD3 R71, PT, PT, R119, R71, RZ ;  /* 0x0000004777477210 */ /* 0x000fc40007ffe0ff */
[----:B------:R-:W-:Y:S02]  /*d5cc0*/  IADD3 R28, PT, PT, R124, R70, RZ ;  /* 0x000000467c1c7210 */ /* 0x000fe40007ffe0ff */
[----:B------:R-:W-:Y:S01]  /*d5cd0*/  @P4 IADD3 R73, PT, PT, R73, -0x7f000001, RZ ;  /* 0x80ffffff49494810 */ /* 0x000fe20007ffe0ff */
[----:B------:R-:W-:Y:S01]  /*d5ce0*/  ISETP.GE.U32.AND P2, PT, R63, 0x7f000001, PT ;  /* 0x7f0000013f00780c */ /* 0x000fe20003f46070 */
[----:B------:R-:W3:Y:S01]  /*d5cf0*/  LDL.LU R169, [R1+0x254] ;  /* 0x0002540001a97983 */ /* 0x000ee20000300800 */
[----:B------:R-:W-:Y:S01]  /*d5d00*/  ISETP.GE.U32.AND P3, PT, R71, 0x7f000001, PT ;  /* 0x7f0000014700780c */ /* 0x000fe20003f66070 */
[----:B------:R-:W-:Y:S02]  /*d5d10*/  ISETP.GE.U32.AND P4, PT, R28, 0x7f000001, PT ;  /* 0x7f0000011c00780c */ /* 0x000fe40003f86070 */
[----:B------:R0:W-:Y:S01]  /*d5d20*/  STL [R1+0x110], R65 ;  /* 0x0001104101007387 */ /* 0x0001e20000100800 */
[----:B------:R-:W-:Y:S01]  /*d5d30*/  IADD3 R123, PT, PT, R163, R230, RZ ;  /* 0x000000e6a37b7210 */ /* 0x000fe20007ffe0ff */
[----:B------:R-:W-:Y:S01]  /*d5d40*/  ISETP.GE.U32.AND P1, PT, R127, 0x7f000001, PT ;  /* 0x7f0000017f00780c */ /* 0x000fe20003f26070 */
[----:B------:R-:W-:-:S02]  /*d5d50*/  IMAD R122, R30, 0x7effffff, RZ ;  /* 0x7effffff1e7a7824 */ /* 0x000fc400078e02ff */
[----:B------:R-:W-:Y:S01]  /*d5d60*/  IMAD.WIDE.U32 R32, R73, R73, RZ ;  /* 0x0000004949207225 */ /* 0x000fe200078e00ff */
[----:B------:R-:W4:Y:S01]  /*d5d70*/  LDL.LU R160, [R1+0x260] ;  /* 0x0002600001a07983 */ /* 0x000f220000300800 */
[----:B0-----:R-:W-:Y:S02]  /*d5d80*/  @P0 IADD3 R65, PT, PT, R65, -0x7f000001, RZ ;  /* 0x80ffffff41410810 */ /* 0x001fe40007ffe0ff */
[----:B------:R-:W-:Y:S01]  /*d5d90*/  IADD3 R124, PT, PT, R161, R156, RZ ;  /* 0x0000009ca17c7210 */ /* 0x000fe20007ffe0ff */
[----:B------:R-:W-:Y:S01]  /*d5da0*/  ISETP.GE.U32.AND P0, PT, R123, 0x7f000001, PT ;  /* 0x7f0000017b00780c */ /* 0x000fe20003f06070 */
[----:B------:R-:W-:Y:S01]  /*d5db0*/  IMAD.HI.U32 R122, R122, 0x7f000001, R30 ;  /* 0x7f0000017a7a7827 */ /* 0x000fe200078e001e */
[----:B------:R-:W-:Y:S01]  /*d5dc0*/  IADD3 R70, PT, PT, R126, R118, RZ ;  /* 0x000000767e467210 */ /* 0x000fe20007ffe0ff */
[----:B------:R-:W-:Y:S04]  /*d5dd0*/  STL [R1+0x110], R65 ;  /* 0x0001104101007387 */ /* 0x000fe80000100800 */
[----:B------:R0:W-:Y:S04]  /*d5de0*/  STL [R1+0x114], R63 ;  /* 0x0001143f01007387 */ /* 0x0001e80000100800 */
[----:B------:R1:W-:Y:S04]  /*d5df0*/  STL [R1+0x118], R71 ;  /* 0x0001184701007387 */ /* 0x0003e80000100800 */
[----:B------:R0:W-:Y:S01]  /*d5e00*/  STL [R1+0x11c], R28 ;  /* 0x00011c1c01007387 */ /* 0x0001e20000100800 */
[----:B------:R-:W-:Y:S01]  /*d5e10*/  @P1 IADD3 R127, PT, PT, R127, -0x7f000001, RZ ;  /* 0x80ffffff7f7f1810 */ /* 0x000fe20007ffe0ff */
[----:B------:R-:W-:-:S02]  /*d5e20*/  IMAD R34, R32, 0x7effffff, RZ ;  /* 0x7effffff20227824 */ /* 0x000fc400078e02ff */
[----:B------:R-:W2:Y:S04]  /*d5e30*/  LDL.LU R163, [R1+0x250] ;  /* 0x0002500001a37983 */ /* 0x000ea80000300800 */
[----:B------:R-:W2:Y:S04]  /*d5e40*/  LDL.LU R161, [R1+0x25c] ;  /* 0x00025c0001a17983 */ /* 0x000ea80000300800 */
[----:B------:R-:W2:Y:S01]  /*d5e50*/  LDL.LU R156, [R1+0x268] ;  /* 0x00026800019c7983 */ /* 0x000ea20000300800 */
[----:B0-----:R-:W-:Y:S02]  /*d5e60*/  @P2 IADD3 R63, PT, PT, R63, -0x7f000001, RZ ;  /* 0x80ffffff3f3f2810 */ /* 0x001fe40007ffe0ff */
[----:B-1----:R-:W-:-:S02]  /*d5e70*/  @P3 IADD3 R71, PT, PT, R71, -0x7f000001, RZ ;  /* 0x80ffffff47473810 */ /* 0x002fc40007ffe0ff */
[----:B------:R-:W-:Y:S01]  /*d5e80*/  @P4 IADD3 R28, PT, PT, R28, -0x7f000001, RZ ;  /* 0x80ffffff1c1c4810 */ /* 0x000fe20007ffe0ff */
[----:B------:R0:W-:Y:S04]  /*d5e90*/  STL [R1+0x114], R63 ;  /* 0x0001143f01007387 */ /* 0x0001e80000100800 */
[----:B------:R1:W-:Y:S04]  /*d5ea0*/  STL [R1+0x118], R71 ;  /* 0x0001184701007387 */ /* 0x0003e80000100800 */
[----:B------:R0:W-:Y:S04]  /*d5eb0*/  STL [R1+0x11c], R28 ;  /* 0x00011c1c01007387 */ /* 0x0001e80000100800 */
[----:B------:R-:W2:Y:S04]  /*d5ec0*/  LD.E R119, desc[UR22][R12.64+0x1ec0] ;  /* 0x001ec0160c777980 */ /* 0x000ea8000c101900 */
[----:B------:R-:W2:Y:S01]  /*d5ed0*/  LD.E R72, desc[UR22][R12.64+0x1ec4] ;  /* 0x001ec4160c487980 */ /* 0x000ea2000c101900 */
[----:B------:R-:W-:Y:S01]  /*d5ee0*/  ISETP.GE.U32.AND P2, PT, R125, 0x7f000001, PT ;  /* 0x7f0000017d00780c */ /* 0x000fe20003f46070 */
[----:B------:R-:W-:Y:S01]  /*d5ef0*/  @P0 IADD3 R123, PT, PT, R123, -0x7f000001, RZ ;  /* 0x80ffffff7b7b0810 */ /* 0x000fe20007ffe0ff */
[----:B------:R-:W-:Y:S01]  /*d5f00*/  IMAD.WIDE.U32 R30, R74, R74, RZ ;  /* 0x0000004a4a1e7225 */ /* 0x000fe200078e00ff */
[----:B------:R-:W-:-:S03]  /*d5f10*/  ISETP.GE.U32.AND P1, PT, R122, 0x7f000001, PT ;  /* 0x7f0000017a00780c */ /* 0x000fc60003f26070 */
[----:B------:R-:W-:Y:S01]  /*d5f20*/  IMAD.HI.U32 R34, R34, 0x7f000001, R32 ;  /* 0x7f00000122227827 */ /* 0x000fe200078e0020 */
[----:B0-----:R-:W2:Y:S04]  /*d5f30*/  LD.E R63, desc[UR22][R12.64+0x1ecc] ;  /* 0x001ecc160c3f7980 */ /* 0x001ea8000c101900 */
[----:B-1----:R0:W2:Y:S01]  /*d5f40*/  LD.E R71, desc[UR22][R12.64+0x1ec8] ;  /* 0x001ec8160c477980 */ /* 0x0020a2000c101900 */
[----:B------:R-:W-:Y:S01]  /*d5f50*/  ISETP.GE.U32.AND P0, PT, R121, 0x7f000001, PT ;  /* 0x7f0000017900780c */ /* 0x000fe20003f06070 */
[----:B------:R-:W-:Y:S01]  /*d5f60*/  IMAD R35, R30, 0x7effffff, RZ ;  /* 0x7effffff1e237824 */ /* 0x000fe200078e02ff */
[----:B------:R-:W-:Y:S01]  /*d5f70*/  ISETP.GE.U32.AND P3, PT, R124, 0x7f000001, PT ;  /* 0x7f0000017c00780c */ /* 0x000fe20003f66070 */
[----:B------:R-:W-:Y:S01]  /*d5f80*/  ISETP.GE.U32.AND P4, PT, R70, 0x7f000001, PT ;  /* 0x7f0000014600780c */ /* 0x000fe20003f86070 */
[----:B------:R-:W2:Y:S01]  /*d5f90*/  LDL R118, [R1+0x114] ;  /* 0x0001140001767983 */ /* 0x000ea20000100800 */
[----:B------:R-:W-:Y:S01]  /*d5fa0*/  @P2 IADD3 R125, PT, PT, R125, -0x7f000001, RZ ;  /* 0x80ffffff7d7d2810 */ /* 0x000fe20007ffe0ff */
[----:B------:R-:W-:-:S04]  /*d5fb0*/  IMAD.HI.U32 R35, R35, 0x7f000001, R30 ;  /* 0x7f00000123237827 */ /* 0x000fc800078e001e */
[----:B------:R-:W-:-:S04]  /*d5fc0*/  IMAD.WIDE.U32 R30, R123, R123, RZ ;  /* 0x0000007b7b1e7225 */ /* 0x000fc800078e00ff */
[----:B------:R-:W-:-:S04]  /*d5fd0*/  IMAD.WIDE.U32 R32, R125, R125, RZ ;  /* 0x0000007d7d207225 */ /* 0x000fc800078e00ff */
[----:B------:R-:W-:Y:S01]  /*d5fe0*/  IMAD R129, R30, 0x7effffff, RZ ;  /* 0x7effffff1e817824 */ /* 0x000fe200078e02ff */
[----:B------:R-:W-:Y:S02]  /*d5ff0*/  @P1 IADD3 R122, PT, PT, R122, -0x7f000001, RZ ;  /* 0x80ffffff7a7a1810 */ /* 0x000fe40007ffe0ff */
[----:B------:R-:W-:Y:S01]  /*d6000*/  @P0 IADD3 R121, PT, PT, R121, -0x7f000001, RZ ;  /* 0x80ffffff79790810 */ /* 0x000fe20007ffe0ff */
[----:B------:R-:W-:Y:S02]  /*d6010*/  IMAD R126, R32, 0x7effffff, RZ ;  /* 0x7effffff207e7824 */ /* 0x000fe400078e02ff */
[----:B------:R-:W-:-:S04]  /*d6020*/  IMAD.HI.U32 R129, R129, 0x7f000001, R30 ;  /* 0x7f00000181817827 */ /* 0x000fc800078e001e */
[----:B0-----:R-:W-:-:S04]  /*d6030*/  IMAD.WIDE.U32 R12, R127, R127, RZ ;  /* 0x0000007f7f0c7225 */ /* 0x001fc800078e00ff */
[----:B------:R-:W-:-:S04]  /*d6040*/  IMAD.WIDE.U32 R30, R121, R75, RZ ;  /* 0x0000004b791e7225 */ /* 0x000fc800078e00ff */
[----:B------:R-:W-:Y:S01]  /*d6050*/  IMAD.HI.U32 R126, R126, 0x7f000001, R32 ;  /* 0x7f0000017e7e7827 */ /* 0x000fe200078e0020 */
[----:B------:R-:W2:Y:S03]  /*d6060*/  LDL R121, [R1+0x110] ;  /* 0x0001100001797983 */ /* 0x000ea60000100800 */
[----:B------:R-:W-:Y:S02]  /*d6070*/  IMAD.WIDE.U32 R32, R122, R76, RZ ;  /* 0x0000004c7a207225 */ /* 0x000fe400078e00ff */
[----:B------:R-:W2:Y:S02]  /*d6080*/  LDL R76, [R1+0x118] ;  /* 0x00011800014c7983 */ /* 0x000ea40000100800 */
[----:B------:R-:W-:Y:S02]  /*d6090*/  IMAD R132, R12, 0x7effffff, RZ ;  /* 0x7effffff0c847824 */ /* 0x000fe400078e02ff */
[----:B------:R-:W2:Y:S02]  /*d60a0*/  LDL R75, [R1+0x11c] ;  /* 0x00011c00014b7983 */ /* 0x000ea40000100800 */
        /* <DEDUP_REMOVED lines=74> */
[----:B------:R-:W-:Y:S01]  /*d6550*/  IMAD R77, R28, 0x7effffff, RZ ;  /* 0x7effffff1c4d7824 */ /* 0x000fe200078e02ff */
        /* <DEDUP_REMOVED lines=160> */
[----:B------:R-:W-:Y:S02]  /*d6f60*/  IADD3 R73, PT, PT, R73, R73, RZ ;  /* 0x0000004949497210 */ /* 0x000fe40007ffe0ff */
[----:B------:R-:W-:-:S02]  /*d6f70*/  IADD3 R10, PT, PT, R143, R10, RZ ;  /* 0x0000000a8f0a7210 */ /* 0x000fc40007ffe0ff */
[----:B------:R-:W-:Y:S01]  /*d6f80*/  @P1 IADD3 R71, PT, PT, R71, -0x7f000001, RZ ;  /* 0x80ffffff47471810 */ /* 0x000fe20007ffe0ff */
[----:B------:R-:W3:Y:S04]  /*d6f90*/  LDL.LU R143, [R1+0x854] ;  /* 0x00085400018f7983 */ /* 0x000ee80000300800 */
[----:B------:R-:W3:Y:S04]  /*d6fa0*/  LDL.LU R137, [R1+0x84c] ;  /* 0x00084c0001897983 */ /* 0x000ee80000300800 */
[----:B------:R-:W3:Y:S01]  /*d6fb0*/  LDL.LU R132, [R1+0x860] ;  /* 0x0008600001847983 */ /* 0x000ee20000300800 */
[----:B------:R-:W-:-:S03]  /*d6fc0*/  @P0 IADD3 R75, PT, PT, R75, -0x7f000001, RZ ;  /* 0x80ffffff4b4b0810 */ /* 0x000fc60007ffe0ff */
[----:B------:R-:W3:Y:S01]  /*d6fd0*/  LDL.LU R131, [R1+0x888] ;  /* 0x0008880001837983 */ /* 0x000ee20000300800 */
        /* <DEDUP_REMOVED lines=175> */
[----:B------:R-:W4:Y:S02]  /*d7ad0*/  LDL.LU R130, [R1+0x880] ;  /* 0x0008800001827983 */ /* 0x000f240000300800 */
[----:B------:R-:W-:Y:S01]  /*d7ae0*/  IADD3 R29, PT, PT, R125, UR6, RZ ;  /* 0x000000067d1d7c10 */ /* 0x000fe2000fffe0ff */
        /* <DEDUP_REMOVED lines=619> */
[----:B------:R3:W-:Y:S01]  /*da1a0*/  STL [R1+0x11c], R34 ;  /* 0x00011c2201007387 */ /* 0x0007e20000100800 */
[----:B------:R-:W-:-:S03]  /*da1b0*/  IADD3 R29, PT, PT, R169, UR6, RZ ;  /* 0x00000006a91d7c10 */ /* 0x000fc6000fffe0ff */
[----:B------:R-:W4:Y:S04]  /*da1c0*/  LDL R59, [R1+0x110] ;  /* 0x00011000013b7983 */ /* 0x000f280000100800 */
[----:B------:R-:W4:Y:S04]  /*da1d0*/  LDL R58, [R1+0x114] ;  /* 0x00011400013a7983 */ /* 0x000f280000100800 */
[----:B------:R-:W4:Y:S04]  /*da1e0*/  LDL R63, [R1+0x118] ;  /* 0x00011800013f7983 */ /* 0x000f280000100800 */
[----:B0-----:R-:W4:Y:S04]  /*da1f0*/  LD.E R28, desc[UR22][R12.64+0x1fa0] ;  /* 0x001fa0160c1c7980 */ /* 0x001f28000c101900 */
[----:B-1----:R-:W4:Y:S04]  /*da200*/  LD.E R30, desc[UR22][R12.64+0x1fa4] ;  /* 0x001fa4160c1e7980 */ /* 0x002f28000c101900 */
[----:B--2---:R-:W2:Y:S04]  /*da210*/  LD.E R32, desc[UR22][R12.64+0x1fa8] ;  /* 0x001fa8160c207980 */ /* 0x004ea8000c101900 */
[----:B---3--:R-:W3:Y:S01]  /*da220*/  LD.E R34, desc[UR22][R12.64+0x1fac] ;  /* 0x001fac160c227980 */ /* 0x008ee2000c101900 */
[----:B------:R-:W-:-:S03]  /*da230*/  ISETP.GE.U32.AND P0, PT, R29, 0x7f000001, PT ;  /* 0x7f0000011d00780c */ /* 0x000fc60003f06070 */
[----:B------:R-:W3:Y:S04]  /*da240*/  LDL R62, [R1+0x11c] ;  /* 0x00011c00013e7983 */ /* 0x000ee80000100800 */
[----:B------:R-:W3:Y:S06]  /*da250*/  LDL.64 R12, [R1+0x100] ;  /* 0x00010000010c7983 */ /* 0x000eec0000100a00 */
        /* <DEDUP_REMOVED lines=28> */
[----:B------:R-:W-:Y:S02]  /*da420*/  IADD3 R29, PT, PT, R154, R29, RZ ;  /* 0x0000001d9a1d7210 */ /* 0x000fe40007ffe0ff */
[----:B------:R-:W-:-:S03]  /*da430*/  IADD3 R35, PT, PT, R64, R65, RZ ;  /* 0x0000004140237210 */ /* 0x000fc60007ffe0ff */
        /* <DEDUP_REMOVED lines=11> */
[----:B------:R-:W-:Y:S01]  /*da4f0*/  ISETP.GE.U32.AND P0, PT, R64, 0x7f000001, PT ;  /* 0x7f0000014000780c */ /* 0x000fe20003f06070 */
        /* <DEDUP_REMOVED lines=14> */
[----:B------:R-:W-:Y:S01]  /*da5e0*/  @P0 IADD3 R64, PT, PT, R64, -0x7f000001, RZ ;  /* 0x80ffffff40400810 */ /* 0x000fe20007ffe0ff */
[----:B------:R-:W-:Y:S01]  /*da5f0*/  ISETP.GE.U32.AND P3, PT, R32, 0x7f000001, PT ;  /* 0x7f0000012000780c */ /* 0x000fe20003f66070 */
[----:B------:R-:W-:Y:S02]  /*da600*/  ISETP.GE.U32.AND P4, PT, R34, 0x7f000001, PT ;  /* 0x7f0000012200780c */ /* 0x000fe40003f86070 */
[----:B------:R-:W-:-:S05]  /*da610*/  IADD3 R64, PT, PT, R145, R64, RZ ;  /* 0x0000004091407210 */ /* 0x000fca0007ffe0ff */
[----:B------:R-:W-:Y:S02]  /*da620*/  ISETP.GE.U32.AND P0, PT, R64, 0x7f000001, PT ;  /* 0x7f0000014000780c */ /* 0x000fe40003f06070 */
[----:B------:R-:W-:Y:S02]  /*da630*/  @P1 IADD3 R28, PT, PT, R28, -0x7f000001, RZ ;  /* 0x80ffffff1c1c1810 */ /* 0x000fe40007ffe0ff */
[----:B------:R-:W-:Y:S02]  /*da640*/  @P2 IADD3 R30, PT, PT, R30, -0x7f000001, RZ ;  /* 0x80ffffff1e1e2810 */ /* 0x000fe40007ffe0ff */
[----:B------:R-:W-:Y:S02]  /*da650*/  @P3 IADD3 R32, PT, PT, R32, -0x7f000001, RZ ;  /* 0x80ffffff20203810 */ /* 0x000fe40007ffe0ff */
[----:B------:R-:W-:Y:S02]  /*da660*/  @P4 IADD3 R34, PT, PT, R34, -0x7f000001, RZ ;  /* 0x80ffffff22224810 */ /* 0x000fe40007ffe0ff */
[----:B------:R-:W-:-:S02]  /*da670*/  IADD3 R28, PT, PT, R28, R59, RZ ;  /* 0x0000003b1c1c7210 */ /* 0x000fc40007ffe0ff */
[----:B------:R-:W-:Y:S02]  /*da680*/  IADD3 R30, PT, PT, R30, R58, RZ ;  /* 0x0000003a1e1e7210 */ /* 0x000fe40007ffe0ff */
        /* <DEDUP_REMOVED lines=16> */
[----:B------:R0:W-:Y:S01]  /*da790*/  STL [R1+0x114], R30 ;  /* 0x0001141e01007387 */ /* 0x0001e20000100800 */
[----:B------:R-:W-:-:S03]  /*da7a0*/  IADD3 R34, PT, PT, R144, R64, RZ ;  /* 0x0000004090227210 */ /* 0x000fc60007ffe0ff */
[----:B------:R1:W-:Y:S04]  /*da7b0*/  STL [R1+0x118], R32 ;  /* 0x0001182001007387 */ /* 0x0003e80000100800 */
[----:B------:R2:W-:Y:S04]  /*da7c0*/  STL [R1+0x11c], R62 ;  /* 0x00011c3e01007387 */ /* 0x0005e80000100800 */
[----:B------:R-:W3:Y:S04]  /*da7d0*/  LD.E R70, desc[UR22][R12.64+0x1fb8] ;  /* 0x001fb8160c467980 */ /* 0x000ee8000c101900 */
[----:B------:R-:W4:Y:S01]  /*da7e0*/  LD.E R76, desc[UR22][R12.64+0x1fbc] ;  /* 0x001fbc160c4c7980 */ /* 0x000f22000c101900 */
[----:B------:R-:W-:-:S03]  /*da7f0*/  ISETP.GE.U32.AND P0, PT, R34, 0x7f000001, PT ;  /* 0x7f0000012200780c */ /* 0x000fc60003f06070 */
[----:B------:R-:W3:Y:S04]  /*da800*/  LDL R64, [R1+0x110] ;  /* 0x0001100001407983 */ /* 0x000ee80000100800 */
[----:B0-----:R-:W3:Y:S04]  /*da810*/  LD.E R30, desc[UR22][R12.64+0x1fb0] ;  /* 0x001fb0160c1e7980 */ /* 0x001ee8000c101900 */
[----:B------:R-:W4:Y:S04]  /*da820*/  LDL R35, [R1+0x114] ;  /* 0x0001140001237983 */ /* 0x000f280000100800 */
[----:B-1----:R0:W4:Y:S04]  /*da830*/  LD.E R32, desc[UR22][R12.64+0x1fb4] ;  /* 0x001fb4160c207980 */ /* 0x002128000c101900 */
[----:B--2---:R-:W2:Y:S04]  /*da840*/  LDL R62, [R1+0x118] ;  /* 0x00011800013e7983 */ /* 0x004ea80000100800 */
[----:B------:R-:W2:Y:S01]  /*da850*/  LDL R63, [R1+0x11c] ;  /* 0x00011c00013f7983 */ /* 0x000ea20000100800 */
        /* <DEDUP_REMOVED lines=8> */
[----:B0-----:R-:W-:-:S04]  /*da8e0*/  IMAD.WIDE.U32 R12, R165, UR7, RZ ;  /* 0x00000007a50c7c25 */ /* 0x001fc8000f8e00ff */
[----:B------:R-:W-:-:S04]  /*da8f0*/  IMAD R123, R12, 0x7effffff, RZ ;  /* 0x7effffff0c7b7824 */ /* 0x000fc800078e02ff */
[----:B------:R-:W-:Y:S01]  /*da900*/  @P1 IADD3 R59, PT, PT, R59, -0x7f000001, RZ ;  /* 0x80ffffff3b3b1810 */ /* 0x000fe20007ffe0ff */
[----:B------:R-:W-:Y:S02]  /*da910*/  IMAD.HI.U32 R123, R123, 0x7f000001, R12 ;  /* 0x7f0000017b7b7827 */ /* 0x000fe400078e000c */
[----:B------:R-:W2:Y:S01]  /*da920*/  LDL.64 R12, [R1+0x100] ;  /* 0x00010000010c7983 */ /* 0x000ea20000100a00 */
[----:B------:R-:W-:Y:S02]  /*da930*/  @P0 IADD3 R58, PT, PT, R58, -0x7f000001, RZ ;  /* 0x80ffffff3a3a0810 */ /* 0x000fe40007ffe0ff */
[----:B------:R-:W-:Y:S02]  /*da940*/  IADD3 R59, PT, PT, R65, R59, RZ ;  /* 0x0000003b413b7210 */ /* 0x000fe40007ffe0ff */
[----:B------:R-:W-:Y:S01]  /*da950*/  IADD3 R31, PT, PT, R58, UR6, RZ ;  /* 0x000000063a1f7c10 */ /* 0x000fe2000fffe0ff */
[----:B------:R-:W-:Y:S02]  /*da960*/  ISETP.GE.U32.AND P1, PT, R123, 0x7f000001, PT ;  /* 0x7f0000017b00780c */ /* 0x000fe40003f26070 */
[----:B------:R-:W-:-:S02]  /*da970*/  ISETP.GE.U32.AND P0, PT, R59, 0x7f000001, PT ;  /* 0x7f0000013b00780c */ /* 0x000fc40003f06070 */
        /* <DEDUP_REMOVED lines=79> */
[----:B------:R-:W-:-:S04]  /*dae70*/  IMAD R118, R28, 0x7effffff, RZ ;  /* 0x7effffff1c767824 */ /* 0x000fc800078e02ff */
[----:B------:R-:W-:Y:S01]  /*dae80*/  IMAD.HI.U32 R118, R118, 0x7f000001, R28 ;  /* 0x7f00000176767827 */ /* 0x000fe200078e001c */
        /* <DEDUP_REMOVED lines=10> */
[----:B------:R-:W-:Y:S01]  /*daf30*/  ISETP.GE.U32.AND P0, PT, R69, 0x7f000001, PT ;  /* 0x7f0000014500780c */ /* 0x000fe20003f06070 */
[----:B------:R-:W-:-:S04]  /*daf40*/  IMAD.WIDE.U32 R28, R153, UR17, RZ ;  /* 0x00000011991c7c25 */ /* 0x000fc8000f8e00ff */
[----:B------:R-:W-:Y:S01]  /*daf50*/  @P1 IADD3 R120, PT, PT, R120, -0x7f000001, RZ ;  /* 0x80ffffff78781810 */ /* 0x000fe20007ffe0ff */
[----:B------:R-:W-:Y:S01]  /*daf60*/  IMAD R75, R28, 0x7effffff, RZ ;  /* 0x7effffff1c4b7824 */ /* 0x000fe200078e02ff */
        /* <DEDUP_REMOVED lines=10> */
[----:B------:R-:W-:-:S02]  /*db010*/  IADD3 R69, PT, PT, -R144, R69, RZ ;  /* 0x0000004590457210 */ /* 0x000fc40007ffe1ff */
[----:B------:R-:W-:Y:S01]  /*db020*/  IADD3 R59, PT, PT, R59, R59, RZ ;  /* 0x0000003b3b3b7210 */ /* 0x000fe20007ffe0ff */
[----:B------:R-:W2:Y:S01]  /*db030*/  LDL.LU R147, [R1+0x870] ;  /* 0x0008700001937983 */ /* 0x000ea20000300800 */
[----:B------:R-:W-:-:S04]  /*db040*/  IMAD R122, R28, 0x7effffff, RZ ;  /* 0x7effffff1c7a7824 */ /* 0x000fc800078e02ff */
[----:B------:R-:W-:Y:S02]  /*db050*/  @P2 IADD3 R75, PT, PT, R75, -0x7f000001, RZ ;  /* 0x80ffffff4b4b2810 */ /* 0x000fe40007ffe0ff */
[----:B------:R-:W-:Y:S02]  /*db060*/  @P1 IADD3 R118, PT, PT, R118, -0x7f000001, RZ ;  /* 0x80ffffff76761810 */ /* 0x000fe40007ffe0ff */
[----:B------:R-:W-:Y:S02]  /*db070*/  @P3 IADD3 R68, PT, PT, R68, -0x7f000001, RZ ;  /* 0x80ffffff44443810 */ /* 0x000fe40007ffe0ff */
[----:B------:R-:W-:Y:S01]  /*db080*/  @!P0 IADD3 R69, PT, PT, R69, 0x7f000001, RZ ;  /* 0x7f00000145458810 */ /* 0x000fe20007ffe0ff */
[----:B------:R-:W-:Y:S01]  /*db090*/  IMAD.HI.U32 R122, R122, 0x7f000001, R28 ;  /* 0x7f0000017a7a7827 */ /* 0x000fe200078e001c */
[----:B------:R-:W-:Y:S02]  /*db0a0*/  IADD3 R75, PT, PT, R65, R75, RZ ;  /* 0x0000004b414b7210 */ /* 0x000fe40007ffe0ff */
[----:B------:R-:W-:Y:S01]  /*db0b0*/  IADD3 R68, PT, PT, R118, R68, RZ ;  /* 0x0000004476447210 */ /* 0x000fe20007ffe0ff */
[----:B------:R-:W-:Y:S01]  /*db0c0*/  IMAD.WIDE.U32 R28, R145, UR19, RZ ;  /* 0x00000013911c7c25 */ /* 0x000fe2000f8e00ff */
[----:B------:R-:W-:Y:S01]  /*db0d0*/  ISETP.GE.U32.AND P1, PT, R122, 0x7f000001, PT ;  /* 0x7f0000017a00780c */ /* 0x000fe20003f26070 */
[----:B------:R-:W-:Y:S01]  /*db0e0*/  ISETP.GE.U32.AND P0, PT, R75, 0x7f000001, PT ;  /* 0x7f0000014b00780c */ /* 0x000fe20003f06070 */
[----:B------:R-:W2:Y:S01]  /*db0f0*/  LDL.LU R145, [R1+0x868] ;  /* 0x0008680001917983 */ /* 0x000ea20000300800 */
[----:B------:R-:W-:Y:S01]  /*db100*/  ISETP.GE.U32.AND P2, PT, R68, 0x7f000001, PT ;  /* 0x7f0000014400780c */ /* 0x000fe20003f46070 */
[----:B---3--:R-:W-:-:S04]  /*db110*/  IMAD.WIDE.U32 R30, R30, R69, RZ ;  /* 0x000000451e1e7225 */ /* 0x008fc800078e00ff */
[----:B------:R-:W-:Y:S02]  /*db120*/  IMAD R121, R28, 0x7effffff, RZ ;  /* 0x7effffff1c797824 */ /* 0x000fe400078e02ff */
[----:B------:R-:W-:Y:S02]  /*db130*/  IMAD R124, R30, 0x7effffff, RZ ;  /* 0x7effffff1e7c7824 */ /* 0x000fe400078e02ff */
[----:B----4-:R-:W-:-:S04]  /*db140*/  IMAD.WIDE.U32 R32, R32, R69, RZ ;  /* 0x0000004520207225 */ /* 0x010fc800078e00ff */
[----:B------:R-:W-:-:S04]  /*db150*/  IMAD.HI.U32 R121, R121, 0x7f000001, R28 ;  /* 0x7f00000179797827 */ /* 0x000fc800078e001c */
[----:B------:R-:W-:-:S04]  /*db160*/  IMAD.HI.U32 R124, R124, 0x7f000001, R30 ;  /* 0x7f0000017c7c7827 */ /* 0x000fc800078e001e */
[----:B------:R-:W-:-:S04]  /*db170*/  IMAD.WIDE.U32 R28, R70, R69, RZ ;  /* 0x00000045461c7225 */ /* 0x000fc800078e00ff */
[----:B------:R-:W-:-:S04]  /*db180*/  IMAD.WIDE.U32 R30, R76, R69, RZ ;  /* 0x000000454c1e7225 */ /* 0x000fc800078e00ff */
[----:B------:R-:W-:Y:S02]  /*db190*/  IMAD R125, R32, 0x7effffff, RZ ;  /* 0x7effffff207d7824 */ /* 0x000fe400078e02ff */
[----:B------:R-:W-:Y:S02]  /*db1a0*/  IMAD R69, R28, 0x7effffff, RZ ;  /* 0x7effffff1c457824 */ /* 0x000fe400078e02ff */
[----:B------:R-:W-:Y:S01]  /*db1b0*/  IMAD R70, R30, 0x7effffff, RZ ;  /* 0x7effffff1e467824 */ /* 0x000fe200078e02ff */
[----:B------:R-:W-:Y:S02]  /*db1c0*/  @P1 IADD3 R122, PT, PT, R122, -0x7f000001, RZ ;  /* 0x80ffffff7a7a1810 */ /* 0x000fe40007ffe0ff */
[----:B------:R-:W-:Y:S02]  /*db1d0*/  @P0 IADD3 R75, PT, PT, R75, -0x7f000001, RZ ;  /* 0x80ffffff4b4b0810 */ /* 0x000fe40007ffe0ff */
[----:B------:R-:W-:Y:S01]  /*db1e0*/  @P2 IADD3 R68, PT, PT, R68, -0x7f000001, RZ ;  /* 0x80ffffff44442810 */ /* 0x000fe20007ffe0ff */
[----:B------:R-:W-:-:S04]  /*db1f0*/  IMAD.HI.U32 R125, R125, 0x7f000001, R32 ;  /* 0x7f0000017d7d7827 */ /* 0x000fc800078e0020 */
[----:B------:R-:W-:Y:S01]  /*db200*/  IMAD.HI.U32 R28, R69, 0x7f000001, R28 ;  /* 0x7f000001451c7827 */ /* 0x000fe200078e001c */
[----:B------:R-:W-:-:S03]  /*db210*/  ISETP.GE.U32.AND P3, PT, R124, 0x7f000001, PT ;  /* 0x7f0000017c00780c */ /* 0x000fc60003f66070 */
[----:B------:R-:W-:-:S04]  /*db220*/  IMAD.HI.U32 R30, R70, 0x7f000001, R30 ;  /* 0x7f000001461e7827 */ /* 0x000fc800078e001e */
[----:B------:R-:W-:Y:S01]  /*db230*/  IMAD.WIDE.U32 R32, R144, UR20, RZ ;  /* 0x0000001490207c25 */ /* 0x000fe2000f8e00ff */
[----:B------:R-:W-:Y:S02]  /*db240*/  IADD3 R122, PT, PT, R65, R122, RZ ;  /* 0x0000007a417a7210 */ /* 0x000fe40007ffe0ff */
        /* <DEDUP_REMOVED lines=8> */
[----:B------:R-:W-:Y:S01]  /*db2d0*/  IMAD.HI.U32 R29, R29, 0x7f000001, R32 ;  /* 0x7f0000011d1d7827 */ /* 0x000fe200078e0020 */
[----:B------:R-:W-:Y:S01]  /*db2e0*/  @P3 IADD3 R124, PT, PT, R124, -0x7f000001, RZ ;  /* 0x80ffffff7c7c3810 */ /* 0x000fe20007ffe0ff */
[----:B------:R-:W3:Y:S03]  /*db2f0*/  LDL.LU R144, [R1+0x858] ;  /* 0x0008580001907983 */ /* 0x000ee60000300800 */
[----:B------:R-:W-:Y:S01]  /*db300*/  ISETP.GE.U32.AND P3, PT, R29, 0x7f000001, PT ;  /* 0x7f0000011d00780c */ /* 0x000fe20003f66070 */
[----:B------:R-:W-:-:S02]  /*db310*/  @P0 IADD3 R125, PT, PT, R125, -0x7f000001, RZ ;  /* 0x80ffffff7d7d0810 */ /* 0x000fc40007ffe0ff */
[----:B------:R-:W-:Y:S02]  /*db320*/  @P1 IADD3 R28, PT, PT, R28, -0x7f000001, RZ ;  /* 0x80ffffff1c1c1810 */ /* 0x000fe40007ffe0ff */
[----:B------:R-:W-:Y:S02]  /*db330*/  @P2 IADD3 R30, PT, PT, R30, -0x7f000001, RZ ;  /* 0x80ffffff1e1e2810 */ /* 0x000fe40007ffe0ff */
[----:B------:R-:W-:Y:S02]  /*db340*/  IADD3 R64, PT, PT, R124, R64, RZ ;  /* 0x000000407c407210 */ /* 0x000fe40007ffe0ff */
[----:B------:R-:W-:Y:S02]  /*db350*/  @P5 IADD3 R121, PT, PT, R121, -0x7f000001, RZ ;  /* 0x80ffffff79795810 */ /* 0x000fe40007ffe0ff */
[----:B------:R-:W-:Y:S02]  /*db360*/  @P4 IADD3 R122, PT, PT, R122, -0x7f000001, RZ ;  /* 0x80ffffff7a7a4810 */ /* 0x000fe40007ffe0ff */
[----:B------:R-:W-:-:S02]  /*db370*/  @P6 IADD3 R68, PT, PT, R68, -0x7f000001, RZ ;  /* 0x80ffffff44446810 */ /* 0x000fc40007ffe0ff */
[----:B------:R-:W-:Y:S02]  /*db380*/  IADD3 R35, PT, PT, R125, R35, RZ ;  /* 0x000000237d237210 */ /* 0x000fe40007ffe0ff */
[----:B--2---:R-:W-:Y:S02]  /*db390*/  IADD3 R28, PT, PT, R28, R62, RZ ;  /* 0x0000003e1c1c7210 */ /* 0x004fe40007ffe0ff */
[----:B------:R-:W-:Y:S01]  /*db3a0*/  IADD3 R30, PT, PT, R30, R63, RZ ;  /* 0x0000003f1e1e7210 */ /* 0x000fe20007ffe0ff */
[----:B------:R-:W-:Y:S01]  /*db3b0*/  ISETP.GE.U32.AND P0, PT, R64, 0x7f000001, PT ;  /* 0x7f0000014000780c */ /* 0x000fe20003f06070 */
        /* <DEDUP_REMOVED lines=15> */
[----:B----4-:R-:W-:Y:S02]  /*db4b0*/  @P3 IADD3 R30, PT, PT, R30, -0x7f000001, RZ ;  /* 0x80ffffff1e1e3810 */ /* 0x010fe40007ffe0ff */
[----:B------:R-:W-:Y:S01]  /*db4c0*/  @P4 IADD3 R121, PT, PT, R121, -0x7f000001, RZ ;  /* 0x80ffffff79794810 */ /* 0x000fe20007ffe0ff */
[----:B------:R0:W-:Y:S01]  /*db4d0*/  STL [R1+0x110], R64 ;  /* 0x0001104001007387 */ /* 0x0001e20000100800 */
[----:B------:R-:W-:-:S03]  /*db4e0*/  @P5 IADD3 R68, PT, PT, R68, -0x7f000001, RZ ;  /* 0x80ffffff44445810 */ /* 0x000fc60007ffe0ff */
[----:B------:R1:W-:Y:S04]  /*db4f0*/  STL [R1+0x114], R35 ;  /* 0x0001142301007387 */ /* 0x0003e80000100800 */
[----:B------:R2:W-:Y:S04]  /*db500*/  STL [R1+0x118], R28 ;  /* 0x0001181c01007387 */ /* 0x0005e80000100800 */
[----:B------:R4:W-:Y:S04]  /*db510*/  STL [R1+0x11c], R30 ;  /* 0x00011c1e01007387 */ /* 0x0009e80000100800 */
[----:B------:R-:W3:Y:S01]  /*db520*/  LD.E R33, desc[UR22][R12.64+0x1fc0] ;  /* 0x001fc0160c217980 */ /* 0x000ee2000c101900 */
[----:B------:R-:W-:-:S02]  /*db530*/  IADD3 R65, PT, PT, R65, R29, RZ ;  /* 0x0000001d41417210 */ /* 0x000fc40007ffe0ff */
[----:B------:R-:W-:Y:S01]  /*db540*/  IADD3 R68, PT, PT, R121, R68, RZ ;  /* 0x0000004479447210 */ /* 0x000fe20007ffe0ff */
[----:B------:R-:W3:Y:S04]  /*db550*/  LD.E R32, desc[UR22][R12.64+0x1fc4] ;  /* 0x001fc4160c207980 */ /* 0x000ee8000c101900 */
[----:B------:R-:W3:Y:S04]  /*db560*/  LD.E R69, desc[UR22][R12.64+0x1fc8] ;  /* 0x001fc8160c457980 */ /* 0x000ee8000c101900 */
[----:B------:R-:W3:Y:S01]  /*db570*/  LD.E R70, desc[UR22][R12.64+0x1fcc] ;  /* 0x001fcc160c467980 */ /* 0x000ee2000c101900 */
[----:B------:R-:W-:Y:S01]  /*db580*/  ISETP.GE.U32.AND P0, PT, R65, 0x7f000001, PT ;  /* 0x7f0000014100780c */ /* 0x000fe20003f06070 */
[----:B------:R-:W-:-:S02]  /*db590*/  ISETP.GE.U32.AND P1, PT, R68, 0x7f000001, PT ;  /* 0x7f0000014400780c */ /* 0x000fc40003f26070 */
[----:B------:R-:W3:Y:S04]  /*db5a0*/  LDL R76, [R1+0x110] ;  /* 0x00011000014c7983 */ /* 0x000ee80000100800 */
[----:B0-----:R-:W3:Y:S04]  /*db5b0*/  LDL R64, [R1+0x118] ;  /* 0x0001180001407983 */ /* 0x001ee80000100800 */
[----:B------:R-:W3:Y:S04]  /*db5c0*/  LDL R63, [R1+0x11c] ;  /* 0x00011c00013f7983 */ /* 0x000ee80000100800 */
[----:B------:R-:W3:Y:S01]  /*db5d0*/  LDL.64 R12, [R1+0x100] ;  /* 0x00010000010c7983 */ /* 0x000ee20000100a00 */
[----:B------:R-:W-:-:S02]  /*db5e0*/  @P0 IADD3 R65, PT, PT, R65, -0x7f000001, RZ ;  /* 0x80ffffff41410810 */ /* 0x000fc40007ffe0ff */
[----:B------:R-:W-:-:S04]  /*db5f0*/  @P1 IADD3 R68, PT, PT, R68, -0x7f000001, RZ ;  /* 0x80ffffff44441810 */ /* 0x000fc80007ffe0ff */
[----:B-1----:R-:W-:Y:S02]  /*db600*/  IADD3 R35, PT, PT, R65, R68, RZ ;  /* 0x0000004441237210 */ /* 0x002fe40007ffe0ff */
[----:B------:R-:W3:Y:S03]  /*db610*/  LDL R68, [R1+0x114] ;  /* 0x0001140001447983 */ /* 0x000ee60000100800 */
        /* <DEDUP_REMOVED lines=8> */
[----:B--2---:R-:W-:Y:S01]  /*db6a0*/  IMAD.WIDE.U32 R28, R123, UR7, RZ ;  /* 0x000000077b1c7c25 */ /* 0x004fe2000f8e00ff */
[----:B------:R-:W-:-:S03]  /*db6b0*/  @P1 IADD3 R59, PT, PT, R59, -0x7f000001, RZ ;  /* 0x80ffffff3b3b1810 */ /* 0x000fc60007ffe0ff */
[----:B----4-:R-:W-:Y:S01]  /*db6c0*/  IMAD R30, R28, 0x7effffff, RZ ;  /* 0x7effffff1c1e7824 */ /* 0x010fe200078e02ff */
        /* <DEDUP_REMOVED lines=66> */
[----:B------:R-:W-:Y:S02]  /*dbaf0*/  IMAD R124, R28, 0x7effffff, RZ ;  /* 0x7effffff1c7c7824 */ /* 0x000fe400078e02ff */
[----:B------:R-:W-:Y:S02]  /*dbb00*/  IMAD R119, R30, 0x7effffff, RZ ;  /* 0x7effffff1e777824 */ /* 0x000fe400078e02ff */
[----:B------:R-:W-:Y:S01]  /*dbb10*/  IMAD.HI.U32 R124, R124, 0x7f000001, R28 ;  /* 0x7f0000017c7c7827 */ /* 0x000fe200078e001c */
[----:B------:R-:W-:Y:S02]  /*dbb20*/  @P1 IADD3 R125, PT, PT, R125, -0x7f000001, RZ ;  /* 0x80ffffff7d7d1810 */ /* 0x000fe40007ffe0ff */
        /* <DEDUP_REMOVED lines=9> */
[----:B------:R-:W-:-:S04]  /*dbbc0*/  IMAD.WIDE.U32 R28, R120, UR15, RZ ;  /* 0x0000000f781c7c25 */ /* 0x000fc8000f8e00ff */
[----:B------:R-:W-:Y:S02]  /*dbbd0*/  IMAD R31, R28, 0x7effffff, RZ ;  /* 0x7effffff1c1f7824 */ /* 0x000fe400078e02ff */
[----:B------:R-:W-:-:S03]  /*dbbe0*/  @P0 IADD3 R124, PT, PT, R124, -0x7f000001, RZ ;  /* 0x80ffffff7c7c0810 */ /* 0x000fc60007ffe0ff */
[----:B------:R-:W-:Y:S02]  /*dbbf0*/  @P2 IADD3 R30, PT, PT, R30, -0x7f000001, RZ ;  /* 0x80ffffff1e1e2810 */ /* 0x000fe40007ffe0ff */
[----:B------:R-:W-:Y:S01]  /*dbc00*/  @P1 IADD3 R119, PT, PT, R119, -0x7f000001, RZ ;  /* 0x80ffffff77771810 */ /* 0x000fe20007ffe0ff */
[----:B------:R-:W-:-:S04]  /*dbc10*/  IMAD.HI.U32 R31, R31, 0x7f000001, R28 ;  /* 0x7f0000011f1f7827 */ /* 0x000fc800078e001c */
[----:B------:R-:W-:Y:S01]  /*dbc20*/  IMAD.WIDE.U32 R28, R124, R10, RZ ;  /* 0x0000000a7c1c7225 */ /* 0x000fe200078e00ff */
[----:B------:R-:W-:Y:S02]  /*dbc30*/  @P3 IADD3 R123, PT, PT, R123, -0x7f000001, RZ ;  /* 0x80ffffff7b7b3810 */ /* 0x000fe40007ffe0ff */
[----:B------:R-:W-:Y:S01]  /*dbc40*/  IADD3 R120, PT, PT, R62, R30, RZ ;  /* 0x0000001e3e787210 */ /* 0x000fe20007ffe0ff */
[----:B------:R-:W-:Y:S01]  /*dbc50*/  IMAD R10, R28, 0x7effffff, RZ ;  /* 0x7effffff1c0a7824 */ /* 0x000fe200078e02ff */
[----:B------:R-:W-:Y:S01]  /*dbc60*/  IADD3 R123, PT, PT, R119, R123, RZ ;  /* 0x0000007b777b7210 */ /* 0x000fe20007ffe0ff */
[----:B------:R-:W-:Y:S02]  /*dbc70*/  ISETP.GE.U32.AND P2, PT, R31, 0x7f000001, PT ;  /* 0x7f0000011f00780c */ /* 0x000fe40003f46070 */
[----:B------:R-:W-:Y:S01]  /*dbc80*/  IMAD.HI.U32 R10, R10, 0x7f000001, R28 ;  /* 0x7f0000010a0a7827 */ /* 0x000fe200078e001c */
[----:B------:R-:W-:Y:S01]  /*dbc90*/  ISETP.GE.U32.AND P1, PT, R120, 0x7f000001, PT ;  /* 0x7f0000017800780c */ /* 0x000fe20003f26070 */
[----:B------:R-:W-:-:S02]  /*dbca0*/  ISETP.GE.U32.AND P3, PT, R123, 0x7f000001, PT ;  /* 0x7f0000017b00780c */ /* 0x000fc40003f66070 */
[----:B------:R-:W-:Y:S01]  /*dbcb0*/  IMAD.WIDE.U32 R28, R118, UR16, RZ ;  /* 0x00000010761c7c25 */ /* 0x000fe2000f8e00ff */
[----:B------:R-:W-:-:S03]  /*dbcc0*/  ISETP.GE.U32.AND P0, PT, R10, 0x7f000001, PT ;  /* 0x7f0000010a00780c */ /* 0x000fc60003f06070 */
[----:B------:R-:W-:-:S04]  /*dbcd0*/  IMAD R30, R28, 0x7effffff, RZ ;  /* 0x7effffff1c1e7824 */ /* 0x000fc800078e02ff */
[----:B------:R-:W-:Y:S01]  /*dbce0*/  IMAD.HI.U32 R30, R30, 0x7f000001, R28 ;  /* 0x7f0000011e1e7827 */ /* 0x000fe200078e001c */
[----:B------:R-:W-:Y:S02]  /*dbcf0*/  @P2 IADD3 R31, PT, PT, R31, -0x7f000001, RZ ;  /* 0x80ffffff1f1f2810 */ /* 0x000fe40007ffe0ff */
[----:B------:R-:W-:Y:S02]  /*dbd00*/  @P1 IADD3 R120, PT, PT, R120, -0x7f000001, RZ ;  /* 0x80ffffff78781810 */ /* 0x000fe40007ffe0ff */
[----:B------:R-:W-:Y:S01]  /*dbd10*/  @P3 IADD3 R123, PT, PT, R123, -0x7f000001, RZ ;  /* 0x80ffffff7b7b3810 */ /* 0x000fe20007ffe0ff */
[----:B------:R-:W-:Y:S01]  /*dbd20*/  ISETP.GE.U32.AND P1, PT, R30, 0x7f000001, PT ;  /* 0x7f0000011e00780c */ /* 0x000fe20003f26070 */
[----:B------:R-:W-:Y:S02]  /*dbd30*/  @P0 IADD3 R10, PT, PT, R10, -0x7f000001, RZ ;  /* 0x80ffffff0a0a0810 */ /* 0x000fe40007ffe0ff */
[----:B------:R-:W-:Y:S02]  /*dbd40*/  IADD3 R118, PT, PT, R62, R31, RZ ;  /* 0x0000001f3e767210 */ /* 0x000fe40007ffe0ff */
[----:B------:R-:W-:Y:S01]  /*dbd50*/  IADD3 R123, PT, PT, R120, R123, RZ ;  /* 0x0000007b787b7210 */ /* 0x000fe20007ffe0ff */
[----:B------:R-:W-:-:S02]  /*dbd60*/  ISETP.GE.U32.AND P3, PT, R10, R159, PT ;  /* 0x0000009f0a00720c */ /* 0x000fc40003f66070 */
[----:B------:R-:W-:Y:S02]  /*dbd70*/  ISETP.GE.U32.AND P0, PT, R118, 0x7f000001, PT ;  /* 0x7f0000017600780c */ /* 0x000fe40003f06070 */
[----:B------:R-:W-:Y:S01]  /*dbd80*/  ISETP.GE.U32.AND P2, PT, R123, 0x7f000001, PT ;  /* 0x7f0000017b00780c */ /* 0x000fe20003f46070 */
[----:B------:R-:W-:Y:S02]  /*dbd90*/  IADD3 R10, PT, PT, -R159, R10, RZ ;  /* 0x0000000a9f0a7210 */ /* 0x000fe40007ffe1ff */
[----:B------:R-:W-:Y:S01]  /*dbda0*/  @P1 IADD3 R30, PT, PT, R30, -0x7f000001, RZ ;  /* 0x80ffffff1e1e1810 */ /* 0x000fe20007ffe0ff */
[----:B------:R-:W-:-:S03]  /*dbdb0*/  IMAD.WIDE.U32 R28, R75, UR17, RZ ;  /* 0x000000114b1c7c25 */ /* 0x000fc6000f8e00ff */
[----:B------:R-:W-:Y:S02]  /*dbdc0*/  IADD3 R75, PT, PT, R62, R30, RZ ;  /* 0x0000001e3e4b7210 */ /* 0x000fe40007ffe0ff */
[----:B------:R-:W-:Y:S02]  /*dbdd0*/  @!P3 IADD3 R10, PT, PT, R10, 0x7f000001, RZ ;  /* 0x7f0000010a0ab810 */ /* 0x000fe40007ffe0ff */
[----:B------:R-:W-:Y:S01]  /*dbde0*/  @P0 IADD3 R118, PT, PT, R118, -0x7f000001, RZ ;  /* 0x80ffffff76760810 */ /* 0x000fe20007ffe0ff */
[----:B------:R-:W-:Y:S01]  /*dbdf0*/  IMAD R124, R28, 0x7effffff, RZ ;  /* 0x7effffff1c7c7824 */ /* 0x000fe200078e02ff */
[----:B------:R-:W-:Y:S01]  /*dbe00*/  @P2 IADD3 R123, PT, PT, R123, -0x7f000001, RZ ;  /* 0x80ffffff7b7b2810 */ /* 0x000fe20007ffe0ff */
[----:B------:R-:W-:Y:S02]  /*dbe10*/  ISETP.GE.U32.AND P1, PT, R75, 0x7f000001, PT ;  /* 0x7f0000014b00780c */ /* 0x000fe40003f26070 */
[----:B------:R-:W-:-:S04]  /*dbe20*/  IMAD.HI.U32 R124, R124, 0x7f000001, R28 ;  /* 0x7f0000017c7c7827 */ /* 0x000fc800078e001c */
[----:B---3--:R-:W-:Y:S01]  /*dbe30*/  IMAD.WIDE.U32 R30, R33, R10, RZ ;  /* 0x0000000a211e7225 */ /* 0x008fe200078e00ff */
[----:B------:R-:W-:-:S03]  /*dbe40*/  IADD3 R123, PT, PT, R118, R123, RZ ;  /* 0x0000007b767b7210 */ /* 0x000fc60007ffe0ff */
[----:B------:R-:W-:-:S04]  /*dbe50*/  IMAD.WIDE.U32 R32, R32, R10, RZ ;  /* 0x0000000a20207225 */ /* 0x000fc800078e00ff */
[----:B------:R-:W-:Y:S01]  /*dbe60*/  IMAD R125, R30, 0x7effffff, RZ ;  /* 0x7effffff1e7d7824 */ /* 0x000fe200078e02ff */
[----:B------:R-:W-:Y:S01]  /*dbe70*/  ISETP.GE.U32.AND P0, PT, R124, 0x7f000001, PT ;  /* 0x7f0000017c00780c */ /* 0x000fe20003f06070 */
[----:B------:R-:W-:Y:S02]  /*dbe80*/  ISETP.GE.U32.AND P2, PT, R123, 0x7f000001, PT ;  /* 0x7f0000017b00780c */ /* 0x000fe40003f46070 */
[----:B------:R-:W-:-:S04]  /*dbe90*/  IMAD.HI.U32 R125, R125, 0x7f000001, R30 ;  /* 0x7f0000017d7d7827 */ /* 0x000fc800078e001e */
[----:B------:R-:W-:Y:S01]  /*dbea0*/  IMAD R126, R32, 0x7effffff, RZ ;  /* 0x7effffff207e7824 */ /* 0x000fe200078e02ff */
[----:B------:R-:W-:Y:S01]  /*dbeb0*/  @P1 IADD3 R75, PT, PT, R75, -0x7f000001, RZ ;  /* 0x80ffffff4b4b1810 */ /* 0x000fe20007ffe0ff */
[----:B------:R-:W-:Y:S01]  /*dbec0*/  IMAD.WIDE.U32 R28, R122, UR18, RZ ;  /* 0x000000127a1c7c25 */ /* 0x000fe2000f8e00ff */
[----:B------:R-:W-:-:S03]  /*dbed0*/  ISETP.GE.U32.AND P1, PT, R125, 0x7f000001, PT ;  /* 0x7f0000017d00780c */ /* 0x000fc60003f26070 */
[----:B------:R-:W-:-:S04]  /*dbee0*/  IMAD.HI.U32 R126, R126, 0x7f000001, R32 ;  /* 0x7f0000017e7e7827 */ /* 0x000fc800078e0020 */
[----:B------:R-:W-:-:S04]  /*dbef0*/  IMAD.WIDE.U32 R30, R69, R10, RZ ;  /* 0x0000000a451e7225 */ /* 0x000fc800078e00ff */
[----:B------:R-:W-:-:S04]  /*dbf00*/  IMAD.WIDE.U32 R32, R70, R10, RZ ;  /* 0x0000000a46207225 */ /* 0x000fc800078e00ff */
[----:B------:R-:W-:Y:S01]  /*dbf10*/  IMAD R122, R28, 0x7effffff, RZ ;  /* 0x7effffff1c7a7824 */ /* 0x000fe200078e02ff */
[----:B------:R-:W-:Y:S01]  /*dbf20*/  @P0 IADD3 R124, PT, PT, R124, -0x7f000001, RZ ;  /* 0x80ffffff7c7c0810 */ /* 0x000fe20007ffe0ff */
[----:B------:R-:W-:Y:S01]  /*dbf30*/  IMAD R69, R30, 0x7effffff, RZ ;  /* 0x7effffff1e457824 */ /* 0x000fe200078e02ff */
[----:B------:R-:W-:Y:S01]  /*dbf40*/  @P2 IADD3 R123, PT, PT, R123, -0x7f000001, RZ ;  /* 0x80ffffff7b7b2810 */ /* 0x000fe20007ffe0ff */
[----:B------:R-:W-:Y:S01]  /*dbf50*/  IMAD R10, R32, 0x7effffff, RZ ;  /* 0x7effffff200a7824 */ /* 0x000fe200078e02ff */
[----:B------:R-:W-:Y:S01]  /*dbf60*/  ISETP.GE.U32.AND P2, PT, R126, 0x7f000001, PT ;  /* 0x7f0000017e00780c */ /* 0x000fe20003f46070 */
[----:B------:R-:W-:-:S04]  /*dbf70*/  IMAD.HI.U32 R122, R122, 0x7f000001, R28 ;  /* 0x7f0000017a7a7827 */ /* 0x000fc800078e001c */
[----:B------:R-:W-:-:S04]  /*dbf80*/  IMAD.HI.U32 R30, R69, 0x7f000001, R30 ;  /* 0x7f000001451e7827 */ /* 0x000fc800078e001e */
[----:B------:R-:W-:-:S04]  /*dbf90*/  IMAD.WIDE.U32 R28, R121, UR19, RZ ;  /* 0x00000013791c7c25 */ /* 0x000fc8000f8e00ff */
[----:B------:R-:W-:Y:S01]  /*dbfa0*/  IMAD.HI.U32 R10, R10, 0x7f000001, R32 ;  /* 0x7f0000010a0a7827 */ /* 0x000fe200078e0020 */
[----:B------:R-:W-:Y:S02]  /*dbfb0*/  IADD3 R121, PT, PT, R62, R124, RZ ;  /* 0x0000007c3e797210 */ /* 0x000fe40007ffe0ff */
[----:B------:R-:W-:Y:S02]  /*dbfc0*/  IADD3 R123, PT, PT, R75, R123, RZ ;  /* 0x0000007b4b7b7210 */ /* 0x000fe40007ffe0ff */
[----:B------:R-:W-:Y:S01]  /*dbfd0*/  @P1 IADD3 R125, PT, PT, R125, -0x7f000001, RZ ;  /* 0x80ffffff7d7d1810 */ /* 0x000fe20007ffe0ff */
[----:B------:R-:W-:Y:S01]  /*dbfe0*/  IMAD R31, R28, 0x7effffff, RZ ;  /* 0x7effffff1c1f7824 */ /* 0x000fe200078e02ff */
[----:B------:R-:W-:Y:S01]  /*dbff0*/  ISETP.GE.U32.AND P1, PT, R30, 0x7f000001, PT ;  /* 0x7f0000011e00780c */ /* 0x000fe20003f26070 */
[----:B------:R-:W-:Y:S01]  /*dc000*/  ISETP.GE.U32.AND P0, PT, R122, 0x7f000001, PT ;  /* 0x7f0000017a00780c */ /* 0x000fe20003f06070 */
[----:B------:R-:W-:Y:S01]  /*dc010*/  ISETP.GE.U32.AND P3, PT, R10, 0x7f000001, PT ;  /* 0x7f0000010a00780c */ /* 0x000fe20003f66070 */
[----:B------:R-:W-:Y:S01]  /*dc020*/  ISETP.GE.U32.AND P4, PT, R121, 0x7f000001, PT ;  /* 0x7f0000017900780c */ /* 0x000fe20003f86070 */
[----:B------:R-:W-:Y:S01]  /*dc030*/  ISETP.GE.U32.AND P5, PT, R123, 0x7f000001, PT ;  /* 0x7f0000017b00780c */ /* 0x000fe20003fa6070 */
[----:B------:R-:W-:Y:S01]  /*dc040*/  IMAD.HI.U32 R31, R31, 0x7f000001, R28 ;  /* 0x7f0000011f1f7827 */ /* 0x000fe200078e001c */
[----:B------:R-:W-:-:S02]  /*dc050*/  @P2 IADD3 R126, PT, PT, R126, -0x7f000001, RZ ;  /* 0x80ffffff7e7e2810 */ /* 0x000fc40007ffe0ff */
[----:B------:R-:W-:Y:S02]  /*dc060*/  IADD3 R76, PT, PT, R125, R76, RZ ;  /* 0x0000004c7d4c7210 */ /* 0x000fe40007ffe0ff */
[----:B------:R-:W-:Y:S01]  /*dc070*/  ISETP.GE.U32.AND P2, PT, R31, 0x7f000001, PT ;  /* 0x7f0000011f00780c */ /* 0x000fe20003f46070 */
[----:B------:R-:W-:Y:S02]  /*dc080*/  IADD3 R68, PT, PT, R126, R68, RZ ;  /* 0x000000447e447210 */ /* 0x000fe40007ffe0ff */
[----:B------:R-:W-:Y:S02]  /*dc090*/  @P1 IADD3 R30, PT, PT, R30, -0x7f000001, RZ ;  /* 0x80ffffff1e1e1810 */ /* 0x000fe40007ffe0ff */
[----:B------:R-:W-:Y:S02]  /*dc0a0*/  @P0 IADD3 R122, PT, PT, R122, -0x7f000001, RZ ;  /* 0x80ffffff7a7a0810 */ /* 0x000fe40007ffe0ff */
[----:B------:R-:W-:Y:S02]  /*dc0b0*/  @P3 IADD3 R10, PT, PT, R10, -0x7f000001, RZ ;  /* 0x80ffffff0a0a3810 */ /* 0x000fe40007ffe0ff */
[----:B------:R-:W-:-:S02]  /*dc0c0*/  @P4 IADD3 R121, PT, PT, R121, -0x7f000001, RZ ;  /* 0x80ffffff79794810 */ /* 0x000fc40007ffe0ff */
[----:B------:R-:W-:Y:S01]  /*dc0d0*/  @P5 IADD3 R123, PT, PT, R123, -0x7f000001, RZ ;  /* 0x80ffffff7b7b5810 */ /* 0x000fe20007ffe0ff */
[----:B------:R-:W-:Y:S01]  /*dc0e0*/  ISETP.GE.U32.AND P0, PT, R76, 0x7f000001, PT ;  /* 0x7f0000014c00780c */ /* 0x000fe20003f06070 */
[----:B------:R-:W-:Y:S01]  /*dc0f0*/  ISETP.GE.U32.AND P1, PT, R68, 0x7f000001, PT ;  /* 0x7f0000014400780c */ /* 0x000fe20003f26070 */
[----:B------:R-:W-:Y:S01]  /*dc100*/  IADD3 R30, PT, PT, R30, R64, RZ ;  /* 0x000000401e1e7210 */ /* 0x000fe20007ffe0ff */
[----:B------:R-:W-:Y:S01]  /*dc110*/  IMAD.WIDE.U32 R28, R65, UR20, RZ ;  /* 0x00000014411c7c25 */ /* 0x000fe2000f8e00ff */
        /* <DEDUP_REMOVED lines=8> */
[----:B------:R0:W-:Y:S04]  /*dc1a0*/  STL [R1+0x110], R76 ;  /* 0x0001104c01007387 */ /* 0x0001e80000100800 */
[----:B------:R1:W-:Y:S01]  /*dc1b0*/  STL [R1+0x114], R68 ;  /* 0x0001144401007387 */ /* 0x0003e20000100800 */
[----:B0-----:R-:W-:-:S02]  /*dc1c0*/  @P0 IADD3 R76, PT, PT, R76, -0x7f000001, RZ ;  /* 0x80ffffff4c4c0810 */ /* 0x001fc40007ffe0ff */
[----:B-1----:R-:W-:-:S03]  /*dc1d0*/  @P1 IADD3 R68, PT, PT, R68, -0x7f000001, RZ ;  /* 0x80ffffff44441810 */ /* 0x002fc60007ffe0ff */
[----:B------:R-:W-:Y:S04]  /*dc1e0*/  STL [R1+0x110], R76 ;  /* 0x0001104c01007387 */ /* 0x000fe80000100800 */
[----:B------:R-:W-:Y:S04]  /*dc1f0*/  STL [R1+0x114], R68 ;  /* 0x0001144401007387 */ /* 0x000fe80000100800 */
[----:B------:R0:W-:Y:S04]  /*dc200*/  STL [R1+0x118], R30 ;  /* 0x0001181e01007387 */ /* 0x0001e80000100800 */
[----:B------:R1:W-:Y:S01]  /*dc210*/  STL [R1+0x11c], R10 ;  /* 0x00011c0a01007387 */ /* 0x0003e20000100800 */
[----:B------:R-:W-:Y:S01]  /*dc220*/  IMAD R32, R28, 0x7effffff, RZ ;  /* 0x7effffff1c207824 */ /* 0x000fe200078e02ff */
[----:B------:R-:W-:-:S02]  /*dc230*/  @P4 IADD3 R65, PT, PT, R65, -0x7f000001, RZ ;  /* 0x80ffffff41414810 */ /* 0x000fc40007ffe0ff */
[----:B------:R-:W-:Y:S02]  /*dc240*/  @P5 IADD3 R123, PT, PT, R123, -0x7f000001, RZ ;  /* 0x80ffffff7b7b5810 */ /* 0x000fe40007ffe0ff */
[----:B0-----:R-:W-:Y:S02]  /*dc250*/  @P2 IADD3 R30, PT, PT, R30, -0x7f000001, RZ ;  /* 0x80ffffff1e1e2810 */ /* 0x001fe40007ffe0ff */
[----:B-1----:R-:W-:Y:S01]  /*dc260*/  @P3 IADD3 R10, PT, PT, R10, -0x7f000001, RZ ;  /* 0x80ffffff0a0a3810 */ /* 0x002fe20007ffe0ff */
[----:B------:R-:W-:Y:S01]  /*dc270*/  IMAD.HI.U32 R28, R32, 0x7f000001, R28 ;  /* 0x7f000001201c7827 */ /* 0x000fe200078e001c */
[----:B------:R-:W-:Y:S01]  /*dc280*/  IADD3 R63, PT, PT, R62, R31, RZ ;  /* 0x0000001f3e3f7210 */ /* 0x000fe20007ffe0ff */
[----:B------:R-:W-:Y:S04]  /*dc290*/  STL [R1+0x118], R30 ;  /* 0x0001181e01007387 */ /* 0x000fe80000100800 */
[----:B------:R0:W-:Y:S01]  /*dc2a0*/  STL [R1+0x11c], R10 ;  /* 0x00011c0a01007387 */ /* 0x0001e20000100800 */
[----:B------:R-:W-:-:S03]  /*dc2b0*/  IADD3 R29, PT, PT, R65, R123, RZ ;  /* 0x0000007b411d7210 */ /* 0x000fc60007ffe0ff */
[----:B------:R-:W2:Y:S01]  /*dc2c0*/  LD.E R33, desc[UR22][R12.64+0x1fd0] ;  /* 0x001fd0160c217980 */ /* 0x000ea2000c101900 */
[----:B------:R-:W-:Y:S01]  /*dc2d0*/  ISETP.GE.U32.AND P1, PT, R28, 0x7f000001, PT ;  /* 0x7f0000011c00780c */ /* 0x000fe20003f26070 */
[----:B------:R-:W-:Y:S02]  /*dc2e0*/  ISETP.GE.U32.AND P0, PT, R63, 0x7f000001, PT ;  /* 0x7f0000013f00780c */ /* 0x000fe40003f06070 */
[----:B------:R-:W3:Y:S01]  /*dc2f0*/  LD.E R32, desc[UR22][R12.64+0x1fd4] ;  /* 0x001fd4160c207980 */ /* 0x000ee2000c101900 */
[----:B------:R-:W-:-:S03]  /*dc300*/  ISETP.GE.U32.AND P2, PT, R29, 0x7f000001, PT ;  /* 0x7f0000011d00780c */ /* 0x000fc60003f46070 */
[----:B------:R-:W4:Y:S04]  /*dc310*/  LD.E R76, desc[UR22][R12.64+0x1fd8] ;  /* 0x001fd8160c4c7980 */ /* 0x000f28000c101900 */
[----:B------:R-:W2:Y:S04]  /*dc320*/  LD.E R123, desc[UR22][R12.64+0x1fdc] ;  /* 0x001fdc160c7b7980 */ /* 0x000ea8000c101900 */
[----:B------:R-:W2:Y:S04]  /*dc330*/  LDL R122, [R1+0x110] ;  /* 0x00011000017a7983 */ /* 0x000ea80000100800 */
[----:B------:R-:W2:Y:S04]  /*dc340*/  LDL R68, [R1+0x114] ;  /* 0x0001140001447983 */ /* 0x000ea80000100800 */
[----:B------:R-:W2:Y:S04]  /*dc350*/  LDL R70, [R1+0x118] ;  /* 0x0001180001467983 */ /* 0x000ea80000100800 */
[----:B------:R-:W3:Y:S01]  /*dc360*/  LDL R69, [R1+0x11c] ;  /* 0x00011c0001457983 */ /* 0x000ee20000100800 */
[----:B------:R-:W-:-:S02]  /*dc370*/  @P1 IADD3 R28, PT, PT, R28, -0x7f000001, RZ ;  /* 0x80ffffff1c1c1810 */ /* 0x000fc40007ffe0ff */
[----:B------:R-:W-:Y:S01]  /*dc380*/  @P0 IADD3 R63, PT, PT, R63, -0x7f000001, RZ ;  /* 0x80ffffff3f3f0810 */ /* 0x000fe20007ffe0ff */
[----:B------:R-:W3:Y:S01]  /*dc390*/  LDL.64 R12, [R1+0x100] ;  /* 0x00010000010c7983 */ /* 0x000ee20000100a00 */
[----:B------:R-:W-:Y:S02]  /*dc3a0*/  @P2 IADD3 R29, PT, PT, R29, -0x7f000001, RZ ;  /* 0x80ffffff1d1d2810 */ /* 0x000fe40007ffe0ff */
[----:B------:R-:W-:Y:S02]  /*dc3b0*/  IADD3 R64, PT, PT, R62, R28, RZ ;  /* 0x0000001c3e407210 */ /* 0x000fe40007ffe0ff */
[----:B0-----:R-:W-:-:S03]  /*dc3c0*/  IADD3 R10, PT, PT, R63, R29, RZ ;  /* 0x0000001d3f0a7210 */ /* 0x001fc60007ffe0ff */
        /* <DEDUP_REMOVED lines=46> */
[----:B------:R-:W-:Y:S01]  /*dc6b0*/  ISETP.GE.U32.AND P3, PT, R34, R159, PT ;  /* 0x0000009f2200720c */ /* 0x000fe20003f66070 */
[----:B------:R-:W-:Y:S01]  /*dc6c0*/  IMAD.WIDE.U32 R28, R72, UR11, RZ ;  /* 0x0000000b481c7c25 */ /* 0x000fe2000f8e00ff */
[----:B------:R-:W-:-:S03]  /*dc6d0*/  IADD3 R34, PT, PT, -R159, R34, RZ ;  /* 0x000000229f227210 */ /* 0x000fc60007ffe1ff */
[----:B------:R-:W-:-:S04]  /*dc6e0*/  IMAD R124, R28, 0x7effffff, RZ ;  /* 0x7effffff1c7c7824 */ /* 0x000fc800078e02ff */
        /* <DEDUP_REMOVED lines=11> */
[----:B------:R-:W-:-:S04]  /*dc7a0*/  IMAD.WIDE.U32 R28, R77, UR12, RZ ;  /* 0x0000000c4d1c7c25 */ /* 0x000fc8000f8e00ff */
        /* <DEDUP_REMOVED lines=21> */
[----:B------:R-:W-:-:S02]  /*dc900*/  IADD3 R74, PT, PT, R62, R74, RZ ;  /* 0x0000004a3e4a7210 */ /* 0x000fc40007ffe0ff */
[----:B------:R-:W-:Y:S01]  /*dc910*/  IADD3 R31, PT, PT, R50, R77, RZ ;  /* 0x0000004d321f7210 */ /* 0x000fe20007ffe0ff */
[----:B------:R-:W-:Y:S01]  /*dc920*/  ISETP.GE.U32.AND P0, PT, R119, 0x7f000001, PT ;  /* 0x7f0000017700780c */ /* 0x000fe20003f06070 */
[----:B------:R-:W-:Y:S01]  /*dc930*/  ISETP.GE.U32.AND P2, PT, R30, 0x7f000001, PT ;  /* 0x7f0000011e00780c */ /* 0x000fe20003f46070 */
[----:B------:R-:W-:Y:S02]  /*dc940*/  ISETP.GE.U32.AND P1, PT, R74, 0x7f000001, PT ;  /* 0x7f0000014a00780c */ /* 0x000fe40003f26070 */
[----:B------:R-:W-:Y:S01]  /*dc950*/  ISETP.GE.U32.AND P3, PT, R31, 0x7f000001, PT ;  /* 0x7f0000011f00780c */ /* 0x000fe20003f66070 */
[----:B------:R-:W-:-:S04]  /*dc960*/  IMAD.WIDE.U32 R28, R120, UR14, RZ ;  /* 0x0000000e781c7c25 */ /* 0x000fc8000f8e00ff */
[----:B------:R-:W-:-:S04]  /*dc970*/  IMAD R120, R28, 0x7effffff, RZ ;  /* 0x7effffff1c787824 */ /* 0x000fc800078e02ff */
[----:B------:R-:W-:Y:S02]  /*dc980*/  @P0 IADD3 R119, PT, PT, R119, -0x7f000001, RZ ;  /* 0x80ffffff77770810 */ /* 0x000fe40007ffe0ff */
[----:B------:R-:W-:Y:S02]  /*dc990*/  @P2 IADD3 R30, PT, PT, R30, -0x7f000001, RZ ;  /* 0x80ffffff1e1e2810 */ /* 0x000fe40007ffe0ff */
[----:B------:R-:W-:Y:S02]  /*dc9a0*/  @P1 IADD3 R74, PT, PT, R74, -0x7f000001, RZ ;  /* 0x80ffffff4a4a1810 */ /* 0x000fe40007ffe0ff */
[----:B------:R-:W-:Y:S01]  /*dc9b0*/  @P3 IADD3 R31, PT, PT, R31, -0x7f000001, RZ ;  /* 0x80ffffff1f1f3810 */ /* 0x000fe20007ffe0ff */
[----:B------:R-:W-:-:S04]  /*dc9c0*/  IMAD.HI.U32 R120, R120, 0x7f000001, R28 ;  /* 0x7f00000178787827 */ /* 0x000fc800078e001c */
[----:B------:R-:W-:Y:S01]  /*dc9d0*/  IMAD.WIDE.U32 R28, R119, R34, RZ ;  /* 0x00000022771c7225 */ /* 0x000fe200078e00ff */
        /* <DEDUP_REMOVED lines=11> */
[----:B------:R-:W-:Y:S01]  /*dca90*/  @P1 IADD3 R77, PT, PT, R77, -0x7f000001, RZ ;  /* 0x80ffffff4d4d1810 */ /* 0x000fe20007ffe0ff */
[----:B------:R-:W-:Y:S01]  /*dcaa0*/  IMAD.HI.U32 R30, R30, 0x7f000001, R28 ;  /* 0x7f0000011e1e7827 */ /* 0x000fe200078e001c */
[----:B------:R-:W-:Y:S02]  /*dcab0*/  @P3 IADD3 R31, PT, PT, R31, -0x7f000001, RZ ;  /* 0x80ffffff1f1f3810 */ /* 0x000fe40007ffe0ff */
[----:B------:R-:W-:Y:S02]  /*dcac0*/  IADD3 R118, PT, PT, R62, R120, RZ ;  /* 0x000000783e767210 */ /* 0x000fe40007ffe0ff */
[----:B------:R-:W-:Y:S01]  /*dcad0*/  ISETP.GE.U32.AND P1, PT, R30, 0x7f000001, PT ;  /* 0x7f0000011e00780c */ /* 0x000fe20003f26070 */
[----:B------:R-:W-:-:S02]  /*dcae0*/  IADD3 R31, PT, PT, R77, R31, RZ ;  /* 0x0000001f4d1f7210 */ /* 0x000fc40007ffe0ff */
[----:B------:R-:W-:Y:S01]  /*dcaf0*/  @P0 IADD3 R119, PT, PT, R119, -0x7f000001, RZ ;  /* 0x80ffffff77770810 */ /* 0x000fe20007ffe0ff */
[----:B------:R-:W-:Y:S02]  /*dcb00*/  ISETP.GE.U32.AND P0, PT, R118, 0x7f000001, PT ;  /* 0x7f0000017600780c */ /* 0x000fe40003f06070 */
[----:B------:R-:W-:Y:S02]  /*dcb10*/  ISETP.GE.U32.AND P2, PT, R31, 0x7f000001, PT ;  /* 0x7f0000011f00780c */ /* 0x000fe40003f46070 */
[----:B------:R-:W-:Y:S01]  /*dcb20*/  ISETP.GE.U32.AND P3, PT, R119, R167, PT ;  /* 0x000000a77700720c */ /* 0x000fe20003f66070 */
[----:B------:R-:W-:Y:S01]  /*dcb30*/  IADD3 R119, PT, PT, -R167, R119, RZ ;  /* 0x00000077a7777210 */ /* 0x000fe20007ffe1ff */
[----:B------:R-:W-:-:S03]  /*dcb40*/  IMAD.WIDE.U32 R28, R75, UR16, RZ ;  /* 0x000000104b1c7c25 */ /* 0x000fc6000f8e00ff */
[----:B------:R-:W-:Y:S01]  /*dcb50*/  @P1 IADD3 R30, PT, PT, R30, -0x7f000001, RZ ;  /* 0x80ffffff1e1e1810 */ /* 0x000fe20007ffe0ff */
[----:B------:R-:W-:-:S03]  /*dcb60*/  IMAD R120, R28, 0x7effffff, RZ ;  /* 0x7effffff1c787824 */ /* 0x000fc600078e02ff */
[----:B------:R-:W-:Y:S02]  /*dcb70*/  @P0 IADD3 R118, PT, PT, R118, -0x7f000001, RZ ;  /* 0x80ffffff76760810 */ /* 0x000fe40007ffe0ff */
[----:B------:R-:W-:Y:S02]  /*dcb80*/  IADD3 R75, PT, PT, R62, R30, RZ ;  /* 0x0000001e3e4b7210 */ /* 0x000fe40007ffe0ff */
[----:B------:R-:W-:Y:S02]  /*dcb90*/  @P2 IADD3 R31, PT, PT, R31, -0x7f000001, RZ ;  /* 0x80ffffff1f1f2810 */ /* 0x000fe40007ffe0ff */
[----:B------:R-:W-:Y:S01]  /*dcba0*/  @!P3 IADD3 R119, PT, PT, R119, 0x7f000001, RZ ;  /* 0x7f0000017777b810 */ /* 0x000fe20007ffe0ff */
[----:B------:R-:W-:Y:S01]  /*dcbb0*/  IMAD.HI.U32 R120, R120, 0x7f000001, R28 ;  /* 0x7f00000178787827 */ /* 0x000fe200078e001c */
[----:B------:R-:W-:Y:S01]  /*dcbc0*/  ISETP.GE.U32.AND P0, PT, R75, 0x7f000001, PT ;  /* 0x7f0000014b00780c */ /* 0x000fe20003f06070 */
[----:B------:R-:W-:Y:S02]  /*dcbd0*/  IADD3 R34, PT, PT, R118, R31, RZ ;  /* 0x0000001f76227210 */ /* 0x000fe40007ffe0ff */
[----:B--2---:R-:W-:-:S04]  /*dcbe0*/  IMAD.WIDE.U32 R30, R33, R119, RZ ;  /* 0x00000077211e7225 */ /* 0x004fc800078e00ff */
[----:B------:R-:W-:-:S04]  /*dcbf0*/  IMAD.WIDE.U32 R28, R121, UR17, RZ ;  /* 0x00000011791c7c25 */ /* 0x000fc8000f8e00ff */
[----:B------:R-:W-:Y:S01]  /*dcc00*/  IMAD R124, R30, 0x7effffff, RZ ;  /* 0x7effffff1e7c7824 */ /* 0x000fe200078e02ff */
[----:B------:R-:W-:Y:S01]  /*dcc10*/  ISETP.GE.U32.AND P1, PT, R120, 0x7f000001, PT ;  /* 0x7f0000017800780c */ /* 0x000fe20003f26070 */
[----:B------:R-:W-:Y:S01]  /*dcc20*/  ISETP.GE.U32.AND P2, PT, R34, 0x7f000001, PT ;  /* 0x7f0000012200780c */ /* 0x000fe20003f46070 */
[----:B------:R-:W-:Y:S02]  /*dcc30*/  IMAD R121, R28, 0x7effffff, RZ ;  /* 0x7effffff1c797824 */ /* 0x000fe400078e02ff */
[----:B------:R-:W-:-:S04]  /*dcc40*/  IMAD.HI.U32 R124, R124, 0x7f000001, R30 ;  /* 0x7f0000017c7c7827 */ /* 0x000fc800078e001e */
[----:B---3--:R-:W-:-:S04]  /*dcc50*/  IMAD.WIDE.U32 R32, R32, R119, RZ ;  /* 0x0000007720207225 */ /* 0x008fc800078e00ff */
[----:B------:R-:W-:-:S04]  /*dcc60*/  IMAD.HI.U32 R121, R121, 0x7f000001, R28 ;  /* 0x7f00000179797827 */ /* 0x000fc800078e001c */
[----:B------:R-:W-:Y:S01]  /*dcc70*/  IMAD R125, R32, 0x7effffff, RZ ;  /* 0x7effffff207d7824 */ /* 0x000fe200078e02ff */
[----:B------:R-:W-:Y:S01]  /*dcc80*/  @P0 IADD3 R75, PT, PT, R75, -0x7f000001, RZ ;  /* 0x80ffffff4b4b0810 */ /* 0x000fe20007ffe0ff */
[----:B----4-:R-:W-:Y:S01]  /*dcc90*/  IMAD.WIDE.U32 R28, R76, R119, RZ ;  /* 0x000000774c1c7225 */ /* 0x010fe200078e00ff */
[----:B------:R-:W-:-:S03]  /*dcca0*/  ISETP.GE.U32.AND P0, PT, R124, 0x7f000001, PT ;  /* 0x7f0000017c00780c */ /* 0x000fc60003f06070 */
[----:B------:R-:W-:-:S04]  /*dccb0*/  IMAD.WIDE.U32 R30, R123, R119, RZ ;  /* 0x000000777b1e7225 */ /* 0x000fc800078e00ff */
[----:B------:R-:W-:-:S04]  /*dccc0*/  IMAD.HI.U32 R33, R125, 0x7f000001, R32 ;  /* 0x7f0000017d217827 */ /* 0x000fc800078e0020 */
[----:B------:R-:W-:Y:S01]  /*dccd0*/  IMAD R76, R28, 0x7effffff, RZ ;  /* 0x7effffff1c4c7824 */ /* 0x000fe200078e02ff */
[----:B------:R-:W-:Y:S02]  /*dcce0*/  @P1 IADD3 R120, PT, PT, R120, -0x7f000001, RZ ;  /* 0x80ffffff78781810 */ /* 0x000fe40007ffe0ff */
[----:B------:R-:W-:Y:S01]  /*dccf0*/  @P2 IADD3 R34, PT, PT, R34, -0x7f000001, RZ ;  /* 0x80ffffff22222810 */ /* 0x000fe20007ffe0ff */
[----:B------:R-:W-:Y:S02]  /*dcd00*/  IMAD R32, R30, 0x7effffff, RZ ;  /* 0x7effffff1e207824 */ /* 0x000fe400078e02ff */
        /* <DEDUP_REMOVED lines=11> */
[----:B------:R-:W-:Y:S01]  /*dcdc0*/  IADD3 R122, PT, PT, R124, R122, RZ ;  /* 0x0000007a7c7a7210 */ /* 0x000fe20007ffe0ff */
[----:B------:R-:W-:-:S04]  /*dcdd0*/  IMAD.WIDE.U32 R28, R65, UR18, RZ ;  /* 0x00000012411c7c25 */ /* 0x000fc8000f8e00ff */
[----:B------:R-:W-:Y:S01]  /*dcde0*/  ISETP.GE.U32.AND P0, PT, R122, 0x7f000001, PT ;  /* 0x7f0000017a00780c */ /* 0x000fe20003f06070 */
[----:B------:R-:W-:Y:S02]  /*dcdf0*/  @P1 IADD3 R33, PT, PT, R33, -0x7f000001, RZ ;  /* 0x80ffffff21211810 */ /* 0x000fe40007ffe0ff */
[----:B------:R-:W-:Y:S02]  /*dce00*/  @P2 IADD3 R76, PT, PT, R76, -0x7f000001, RZ ;  /* 0x80ffffff4c4c2810 */ /* 0x000fe40007ffe0ff */
[----:B------:R-:W-:Y:S02]  /*dce10*/  @P3 IADD3 R30, PT, PT, R30, -0x7f000001, RZ ;  /* 0x80ffffff1e1e3810 */ /* 0x000fe40007ffe0ff */
[----:B------:R-:W-:Y:S02]  /*dce20*/  @P5 IADD3 R121, PT, PT, R121, -0x7f000001, RZ ;  /* 0x80ffffff79795810 */ /* 0x000fe40007ffe0ff */
[----:B------:R-:W-:Y:S02]  /*dce30*/  @P4 IADD3 R32, PT, PT, R32, -0x7f000001, RZ ;  /* 0x80ffffff20204810 */ /* 0x000fe40007ffe0ff */
[----:B------:R-:W-:Y:S01]  /*dce40*/  @P6 IADD3 R34, PT, PT, R34, -0x7f000001, RZ ;  /* 0x80ffffff22226810 */ /* 0x000fe20007ffe0ff */
[----:B------:R-:W-:Y:S01]  /*dce50*/  IMAD R31, R28, 0x7effffff, RZ ;  /* 0x7effffff1c1f7824 */ /* 0x000fe200078e02ff */
[----:B------:R-:W-:-:S02]  /*dce60*/  IADD3 R33, PT, PT, R33, R68, RZ ;  /* 0x0000004421217210 */ /* 0x000fc40007ffe0ff */
[----:B------:R-:W-:Y:S02]  /*dce70*/  IADD3 R70, PT, PT, R76, R70, RZ ;  /* 0x000000464c467210 */ /* 0x000fe40007ffe0ff */
[----:B------:R-:W-:Y:S01]  /*dce80*/  IADD3 R30, PT, PT, R30, R69, RZ ;  /* 0x000000451e1e7210 */ /* 0x000fe20007ffe0ff */
[----:B------:R-:W-:Y:S01]  /*dce90*/  IMAD.HI.U32 R31, R31, 0x7f000001, R28 ;  /* 0x7f0000011f1f7827 */ /* 0x000fe200078e001c */
[----:B------:R-:W-:Y:S02]  /*dcea0*/  IADD3 R65, PT, PT, R62, R121, RZ ;  /* 0x000000793e417210 */ /* 0x000fe40007ffe0ff */
[----:B------:R-:W-:Y:S01]  /*dceb0*/  IADD3 R34, PT, PT, R32, R34, RZ ;  /* 0x0000002220227210 */ /* 0x000fe20007ffe0ff */
[----:B------:R-:W-:Y:S01]  /*dcec0*/  ISETP.GE.U32.AND P1, PT, R33, 0x7f000001, PT ;  /* 0x7f0000012100780c */ /* 0x000fe20003f26070 */
[----:B------:R0:W-:Y:S01]  /*dced0*/  STL [R1+0x110], R122 ;  /* 0x0001107a01007387 */ /* 0x0001e20000100800 */
[----:B------:R-:W-:Y:S01]  /*dcee0*/  ISETP.GE.U32.AND P2, PT, R70, 0x7f000001, PT ;  /* 0x7f0000014600780c */ /* 0x000fe20003f46070 */
[----:B------:R-:W-:Y:S01]  /*dcef0*/  ISETP.GE.U32.AND P4, PT, R31, 0x7f000001, PT ;  /* 0x7f0000011f00780c */ /* 0x000fe20003f86070 */
[----:B------:R-:W-:Y:S01]  /*dcf00*/  ISETP.GE.U32.AND P3, PT, R65, 0x7f000001, PT ;  /* 0x7f0000014100780c */ /* 0x000fe20003f66070 */
[----:B------:R-:W-:Y:S01]  /*dcf10*/  ISETP.GE.U32.AND P5, PT, R34, 0x7f000001, PT ;  /* 0x7f0000012200780c */ /* 0x000fe20003fa6070 */
[----:B0-----:R-:W-:Y:S01]  /*dcf20*/  @P0 IADD3 R122, PT, PT, R122, -0x7f000001, RZ ;  /* 0x80ffffff7a7a0810 */ /* 0x001fe20007ffe0ff */
[----:B------:R-:W-:Y:S01]  /*dcf30*/  ISETP.GE.U32.AND P0, PT, R30, 0x7f000001, PT ;  /* 0x7f0000011e00780c */ /* 0x000fe20003f06070 */
[----:B------:R-:W-:-:S03]  /*dcf40*/  IMAD.WIDE.U32 R28, R63, UR19, RZ ;  /* 0x000000133f1c7c25 */ /* 0x000fc6000f8e00ff */
[----:B------:R-:W-:Y:S04]  /*dcf50*/  STL [R1+0x110], R122 ;  /* 0x0001107a01007387 */ /* 0x000fe80000100800 */
[----:B------:R0:W-:Y:S04]  /*dcf60*/  STL [R1+0x114], R33 ;  /* 0x0001142101007387 */ /* 0x0001e80000100800 */
[----:B------:R1:W-:Y:S04]  /*dcf70*/  STL [R1+0x118], R70 ;  /* 0x0001184601007387 */ /* 0x0003e80000100800 */
[----:B------:R2:W-:Y:S01]  /*dcf80*/  STL [R1+0x11c], R30 ;  /* 0x00011c1e01007387 */ /* 0x0005e20000100800 */
[----:B------:R-:W-:-:S02]  /*dcf90*/  @P4 IADD3 R31, PT, PT, R31, -0x7f000001, RZ ;  /* 0x80ffffff1f1f4810 */ /* 0x000fc40007ffe0ff */
[----:B------:R-:W-:Y:S02]  /*dcfa0*/  @P3 IADD3 R65, PT, PT, R65, -0x7f000001, RZ ;  /* 0x80ffffff41413810 */ /* 0x000fe40007ffe0ff */
[----:B------:R-:W-:Y:S01]  /*dcfb0*/  @P5 IADD3 R34, PT, PT, R34, -0x7f000001, RZ ;  /* 0x80ffffff22225810 */ /* 0x000fe20007ffe0ff */
[----:B------:R-:W-:Y:S01]  /*dcfc0*/  IMAD R68, R28, 0x7effffff, RZ ;  /* 0x7effffff1c447824 */ /* 0x000fe200078e02ff */
[----:B0-----:R-:W-:Y:S02]  /*dcfd0*/  @P1 IADD3 R33, PT, PT, R33, -0x7f000001, RZ ;  /* 0x80ffffff21211810 */ /* 0x001fe40007ffe0ff */
[----:B-1----:R-:W-:Y:S02]  /*dcfe0*/  @P2 IADD3 R70, PT, PT, R70, -0x7f000001, RZ ;  /* 0x80ffffff46462810 */ /* 0x002fe40007ffe0ff */
[----:B--2---:R-:W-:Y:S01]  /*dcff0*/  @P0 IADD3 R30, PT, PT, R30, -0x7f000001, RZ ;  /* 0x80ffffff1e1e0810 */ /* 0x004fe20007ffe0ff */
[----:B------:R0:W-:Y:S04]  /*dd000*/  STL [R1+0x114], R33 ;  /* 0x0001142101007387 */ /* 0x0001e80000100800 */
[----:B------:R-:W-:Y:S04]  /*dd010*/  STL [R1+0x118], R70 ;  /* 0x0001184601007387 */ /* 0x000fe80000100800 */
[----:B------:R1:W-:Y:S01]  /*dd020*/  STL [R1+0x11c], R30 ;  /* 0x00011c1e01007387 */ /* 0x0003e20000100800 */
[----:B------:R-:W-:Y:S01]  /*dd030*/  IMAD.HI.U32 R68, R68, 0x7f000001, R28 ;  /* 0x7f00000144447827 */ /* 0x000fe200078e001c */
[----:B------:R-:W-:-:S02]  /*dd040*/  IADD3 R63, PT, PT, R62, R31, RZ ;  /* 0x0000001f3e3f7210 */ /* 0x000fc40007ffe0ff */
[----:B------:R-:W-:Y:S01]  /*dd050*/  IADD3 R34, PT, PT, R65, R34, RZ ;  /* 0x0000002241227210 */ /* 0x000fe20007ffe0ff */
[----:B------:R-:W2:Y:S04]  /*dd060*/  LD.E R122, desc[UR22][R12.64+0x1fe0] ;  /* 0x001fe0160c7a7980 */ /* 0x000ea8000c101900 */
[----:B------:R-:W3:Y:S01]  /*dd070*/  LD.E R120, desc[UR22][R12.64+0x1fe8] ;  /* 0x001fe8160c787980 */ /* 0x000ee2000c101900 */
[----:B------:R-:W-:Y:S01]  /*dd080*/  ISETP.GE.U32.AND P1, PT, R68, 0x7f000001, PT ;  /* 0x7f0000014400780c */ /* 0x000fe20003f26070 */
[----:B------:R-:W-:Y:S01]  /*dd090*/  ISETP.GE.U32.AND P0, PT, R63, 0x7f000001, PT ;  /* 0x7f0000013f00780c */ /* 0x000fe20003f06070 */
[----:B------:R-:W-:Y:S01]  /*dd0a0*/  ISETP.GE.U32.AND P2, PT, R34, 0x7f000001, PT ;  /* 0x7f0000012200780c */ /* 0x000fe20003f46070 */
[----:B0-----:R-:W4:Y:S01]  /*dd0b0*/  LD.E R33, desc[UR22][R12.64+0x1fe4] ;  /* 0x001fe4160c217980 */ /* 0x001f22000c101900 */
[----:B------:R-:W-:-:S03]  /*dd0c0*/  IMAD.WIDE.U32 R28, R64, UR20, RZ ;  /* 0x00000014401c7c25 */ /* 0x000fc6000f8e00ff */
[----:B------:R-:W2:Y:S04]  /*dd0d0*/  LD.E R121, desc[UR22][R12.64+0x1fec] ;  /* 0x001fec160c797980 */ /* 0x000ea8000c101900 */
[----:B------:R-:W2:Y:S04]  /*dd0e0*/  LDL R119, [R1+0x110] ;  /* 0x0001100001777983 */ /* 0x000ea80000100800 */
[----:B------:R-:W2:Y:S01]  /*dd0f0*/  LDL R76, [R1+0x114] ;  /* 0x00011400014c7983 */ /* 0x000ea20000100800 */
[----:B-1----:R-:W-:-:S03]  /*dd100*/  IMAD R30, R28, 0x7effffff, RZ ;  /* 0x7effffff1c1e7824 */ /* 0x002fc600078e02ff */
[----:B------:R-:W2:Y:S04]  /*dd110*/  LDL R70, [R1+0x118] ;  /* 0x0001180001467983 */ /* 0x000ea80000100800 */
[----:B------:R-:W2:Y:S01]  /*dd120*/  LDL R69, [R1+0x11c] ;  /* 0x00011c0001457983 */ /* 0x000ea20000100800 */
[----:B------:R-:W-:Y:S02]  /*dd130*/  @P1 IADD3 R68, PT, PT, R68, -0x7f000001, RZ ;  /* 0x80ffffff44441810 */ /* 0x000fe40007ffe0ff */
[----:B------:R-:W-:Y:S02]  /*dd140*/  @P0 IADD3 R63, PT, PT, R63, -0x7f000001, RZ ;  /* 0x80ffffff3f3f0810 */ /* 0x000fe40007ffe0ff */
[----:B------:R-:W-:Y:S01]  /*dd150*/  @P2 IADD3 R34, PT, PT, R34, -0x7f000001, RZ ;  /* 0x80ffffff22222810 */ /* 0x000fe20007ffe0ff */
[----:B------:R-:W-:Y:S01]  /*dd160*/  IMAD.HI.U32 R28, R30, 0x7f000001, R28 ;  /* 0x7f0000011e1c7827 */ /* 0x000fe200078e001c */
[----:B------:R-:W3:Y:S01]  /*dd170*/  LDL.64 R12, [R1+0x100] ;  /* 0x00010000010c7983 */ /* 0x000ee20000100a00 */
        /* <DEDUP_REMOVED lines=119> */
[----:B------:R-:W-:-:S04]  /*dd8f0*/  @P1 IADD3 R30, PT, PT, R30, -0x7f000001, RZ ;  /* 0x80ffffff1e1e1810 */ /* 0x000fc80007ffe0ff */
[----:B------:R-:W-:Y:S02]  /*dd900*/  @P0 IADD3 R74, PT, PT, R74, -0x7f000001, RZ ;  /* 0x80ffffff4a4a0810 */ /* 0x000fe40007ffe0ff */
[----:B------:R-:W-:Y:S02]  /*dd910*/  IADD3 R75, PT, PT, R62, R30, RZ ;  /* 0x0000001e3e4b7210 */ /* 0x000fe40007ffe0ff */
[----:B------:R-:W-:Y:S02]  /*dd920*/  @P2 IADD3 R31, PT, PT, R31, -0x7f000001, RZ ;  /* 0x80ffffff1f1f2810 */ /* 0x000fe40007ffe0ff */
[----:B------:R-:W-:Y:S01]  /*dd930*/  @!P3 IADD3 R35, PT, PT, R35, 0x7f000001, RZ ;  /* 0x7f0000012323b810 */ /* 0x000fe20007ffe0ff */
[----:B------:R-:W-:Y:S01]  /*dd940*/  IMAD R77, R28, 0x7effffff, RZ ;  /* 0x7effffff1c4d7824 */ /* 0x000fe200078e02ff */
[----:B------:R-:W-:Y:S01]  /*dd950*/  ISETP.GE.U32.AND P1, PT, R75, 0x7f000001, PT ;  /* 0x7f0000014b00780c */ /* 0x000fe20003f26070 */
[----:B------:R-:W-:Y:S02]  /*dd960*/  IADD3 R118, PT, PT, R74, R31, RZ ;  /* 0x0000001f4a767210 */ /* 0x000fe40007ffe0ff */
[----:B------:R-:W-:-:S04]  /*dd970*/  IMAD.HI.U32 R77, R77, 0x7f000001, R28 ;  /* 0x7f0000014d4d7827 */ /* 0x000fc800078e001c */
[----:B--2---:R-:W-:-:S04]  /*dd980*/  IMAD.WIDE.U32 R30, R122, R35, RZ ;  /* 0x000000237a1e7225 */ /* 0x004fc800078e00ff */
[----:B------:R-:W-:-:S04]  /*dd990*/  IMAD.WIDE.U32 R28, R32, UR16, RZ ;  /* 0x00000010201c7c25 */ /* 0x000fc8000f8e00ff */
[----:B------:R-:W-:Y:S01]  /*dd9a0*/  IMAD R123, R30, 0x7effffff, RZ ;  /* 0x7effffff1e7b7824 */ /* 0x000fe200078e02ff */
[----:B------:R-:W-:Y:S01]  /*dd9b0*/  ISETP.GE.U32.AND P2, PT, R118, 0x7f000001, PT ;  /* 0x7f0000017600780c */ /* 0x000fe20003f46070 */
[----:B------:R-:W-:Y:S01]  /*dd9c0*/  ISETP.GE.U32.AND P0, PT, R77, 0x7f000001, PT ;  /* 0x7f0000014d00780c */ /* 0x000fe20003f06070 */
[----:B----4-:R-:W-:-:S04]  /*dd9d0*/  IMAD.WIDE.U32 R32, R33, R35, RZ ;  /* 0x0000002321207225 */ /* 0x010fc800078e00ff */
[----:B------:R-:W-:-:S04]  /*dd9e0*/  IMAD.HI.U32 R123, R123, 0x7f000001, R30 ;  /* 0x7f0000017b7b7827 */ /* 0x000fc800078e001e */
[----:B------:R-:W-:Y:S02]  /*dd9f0*/  IMAD R124, R32, 0x7effffff, RZ ;  /* 0x7effffff207c7824 */ /* 0x000fe400078e02ff */
[----:B------:R-:W-:Y:S01]  /*dda00*/  IMAD R122, R28, 0x7effffff, RZ ;  /* 0x7effffff1c7a7824 */ /* 0x000fe200078e02ff */
[----:B------:R-:W-:Y:S01]  /*dda10*/  @P1 IADD3 R75, PT, PT, R75, -0x7f000001, RZ ;  /* 0x80ffffff4b4b1810 */ /* 0x000fe20007ffe0ff */
[----:B------:R-:W-:Y:S01]  /*dda20*/  ISETP.GE.U32.AND P1, PT, R123, 0x7f000001, PT ;  /* 0x7f0000017b00780c */ /* 0x000fe20003f26070 */
[----:B------:R-:W-:-:S04]  /*dda30*/  IMAD.HI.U32 R124, R124, 0x7f000001, R32 ;  /* 0x7f0000017c7c7827 */ /* 0x000fc800078e0020 */
[----:B---3--:R-:W-:-:S04]  /*dda40*/  IMAD.WIDE.U32 R30, R120, R35, RZ ;  /* 0x00000023781e7225 */ /* 0x008fc800078e00ff */
[----:B------:R-:W-:-:S04]  /*dda50*/  IMAD.WIDE.U32 R32, R121, R35, RZ ;  /* 0x0000002379207225 */ /* 0x000fc800078e00ff */
[----:B------:R-:W-:-:S04]  /*dda60*/  IMAD.HI.U32 R122, R122, 0x7f000001, R28 ;  /* 0x7f0000017a7a7827 */ /* 0x000fc800078e001c */
[----:B------:R-:W-:-:S04]  /*dda70*/  IMAD.WIDE.U32 R28, R65, UR17, RZ ;  /* 0x00000011411c7c25 */ /* 0x000fc8000f8e00ff */
[----:B------:R-:W-:Y:S01]  /*dda80*/  IMAD R65, R30, 0x7effffff, RZ ;  /* 0x7effffff1e417824 */ /* 0x000fe200078e02ff */
[----:B------:R-:W-:Y:S02]  /*dda90*/  @P0 IADD3 R77, PT, PT, R77, -0x7f000001, RZ ;  /* 0x80ffffff4d4d0810 */ /* 0x000fe40007ffe0ff */
[----:B------:R-:W-:Y:S01]  /*ddaa0*/  @P2 IADD3 R118, PT, PT, R118, -0x7f000001, RZ ;  /* 0x80ffffff76762810 */ /* 0x000fe20007ffe0ff */
[----:B------:R-:W-:Y:S01]  /*ddab0*/  IMAD R35, R32, 0x7effffff, RZ ;  /* 0x7effffff20237824 */ /* 0x000fe200078e02ff */
[----:B------:R-:W-:Y:S01]  /*ddac0*/  ISETP.GE.U32.AND P2, PT, R124, 0x7f000001, PT ;  /* 0x7f0000017c00780c */ /* 0x000fe20003f46070 */
[----:B------:R-:W-:-:S04]  /*ddad0*/  IMAD.HI.U32 R30, R65, 0x7f000001, R30 ;  /* 0x7f000001411e7827 */ /* 0x000fc800078e001e */
        /* <DEDUP_REMOVED lines=40> */
[----:B------:R-:W-:-:S02]  /*ddd60*/  @P4 IADD3 R63, PT, PT, R63, -0x7f000001, RZ ;  /* 0x80ffffff3f3f4810 */ /* 0x000fc40007ffe0ff */
[----:B------:R-:W-:Y:S01]  /*ddd70*/  @P5 IADD3 R118, PT, PT, R118, -0x7f000001, RZ ;  /* 0x80ffffff76765810 */ /* 0x000fe20007ffe0ff */
[----:B------:R-:W-:Y:S01]  /*ddd80*/  IMAD R30, R28, 0x7effffff, RZ ;  /* 0x7effffff1c1e7824 */ /* 0x000fe200078e02ff */
        /* <DEDUP_REMOVED lines=11> */
[----:B------:R-:W-:Y:S01]  /*dde40*/  ISETP.GE.U32.AND P2, PT, R31, 0x7f000001, PT ;  /* 0x7f0000011f00780c */ /* 0x000fe20003f46070 */
[----:B------:R-:W-:Y:S02]  /*dde50*/  IMAD.WIDE.U32 R28, R68, UR19, RZ ;  /* 0x00000013441c7c25 */ /* 0x000fe4000f8e00ff */
[----:B------:R-:W4:Y:S04]  /*dde60*/  LDL R120, [R1+0x110] ;  /* 0x0001100001787983 */ /* 0x000f280000100800 */
[----:B0-----:R-:W2:Y:S04]  /*dde70*/  LD.E R32, desc[UR22][R12.64+0x1ff4] ;  /* 0x001ff4160c207980 */ /* 0x001ea8000c101900 */
[----:B------:R0:W2:Y:S01]  /*dde80*/  LD.E R70, desc[UR22][R12.64+0x1ff8] ;  /* 0x001ff8160c467980 */ /* 0x0000a2000c101900 */
[----:B------:R-:W-:-:S03]  /*dde90*/  IMAD R35, R28, 0x7effffff, RZ ;  /* 0x7effffff1c237824 */ /* 0x000fc600078e02ff */
[----:B------:R-:W2:Y:S04]  /*ddea0*/  LDL R69, [R1+0x114] ;  /* 0x0001140001457983 */ /* 0x000ea80000100800 */
[----:B------:R-:W2:Y:S04]  /*ddeb0*/  LDL R119, [R1+0x118] ;  /* 0x0001180001777983 */ /* 0x000ea80000100800 */
[----:B------:R-:W3:Y:S01]  /*ddec0*/  LDL R121, [R1+0x11c] ;  /* 0x00011c0001797983 */ /* 0x000ee20000100800 */
[----:B------:R-:W-:Y:S02]  /*dded0*/  @P1 IADD3 R30, PT, PT, R30, -0x7f000001, RZ ;  /* 0x80ffffff1e1e1810 */ /* 0x000fe40007ffe0ff */
[----:B------:R-:W-:-:S02]  /*ddee0*/  @P0 IADD3 R65, PT, PT, R65, -0x7f000001, RZ ;  /* 0x80ffffff41410810 */ /* 0x000fc40007ffe0ff */
        /* <DEDUP_REMOVED lines=22> */
[----:B------:R-:W4:Y:S01]  /*de050*/  LDL.64 R12, [R1+0x100] ;  /* 0x00010000010c7983 */ /* 0x000f220000100a00 */
        /* <DEDUP_REMOVED lines=27> */
[----:B------:R-:W-:Y:S01]  /*de210*/  IMAD R31, R28, 0x7effffff, RZ ;  /* 0x7effffff1c1f7824 */ /* 0x000fe200078e02ff */
[----:B------:R-:W-:-:S04]  /*de220*/  IADD3 R170, PT, PT, -R170, R10, RZ ;  /* 0x0000000aaaaa7210 */ /* 0x000fc80007ffe1ff */
        /* <DEDUP_REMOVED lines=80> */
[----:B------:R-:W-:Y:S01]  /*de730*/  IMAD.WIDE.U32 R28, R77, UR15, RZ ;  /* 0x0000000f4d1c7c25 */ /* 0x000fe2000f8e00ff */
[----:B------:R-:W-:Y:S01]  /*de740*/  ISETP.GE.U32.AND P1, PT, R75, 0x7f000001, PT ;  /* 0x7f0000014b00780c */ /* 0x000fe20003f26070 */
[----:B------:R-:W-:Y:S02]  /*de750*/  ISETP.GE.U32.AND P2, PT, R10, 0x7f000001, PT ;  /* 0x7f0000010a00780c */ /* 0x000fe40003f46070 */
[----:B------:R-:W-:Y:S02]  /*de760*/  IMAD R122, R30, 0x7effffff, RZ ;  /* 0x7effffff1e7a7824 */ /* 0x000fe400078e02ff */
[----:B------:R-:W-:Y:S02]  /*de770*/  IMAD R77, R28, 0x7effffff, RZ ;  /* 0x7effffff1c4d7824 */ /* 0x000fe400078e02ff */
[----:B------:R-:W-:-:S04]  /*de780*/  IMAD.WIDE.U32 R32, R32, R74, RZ ;  /* 0x0000004a20207225 */ /* 0x000fc800078e00ff */
[----:B------:R-:W-:-:S04]  /*de790*/  IMAD.HI.U32 R122, R122, 0x7f000001, R30 ;  /* 0x7f0000017a7a7827 */ /* 0x000fc800078e001e */
[----:B------:R-:W-:Y:S02]  /*de7a0*/  IMAD R123, R32, 0x7effffff, RZ ;  /* 0x7effffff207b7824 */ /* 0x000fe400078e02ff */
[----:B------:R-:W-:Y:S01]  /*de7b0*/  IMAD.HI.U32 R77, R77, 0x7f000001, R28 ;  /* 0x7f0000014d4d7827 */ /* 0x000fe200078e001c */
[----:B------:R-:W-:-:S03]  /*de7c0*/  @P0 IADD3 R73, PT, PT, R73, -0x7f000001, RZ ;  /* 0x80ffffff49490810 */ /* 0x000fc60007ffe0ff */
[----:B------:R-:W-:-:S04]  /*de7d0*/  IMAD.WIDE.U32 R28, R70, R74, RZ ;  /* 0x0000004a461c7225 */ /* 0x000fc800078e00ff */
[----:B---3--:R-:W-:Y:S01]  /*de7e0*/  IMAD.WIDE.U32 R30, R76, R74, RZ ;  /* 0x0000004a4c1e7225 */ /* 0x008fe200078e00ff */
[----:B------:R-:W-:-:S03]  /*de7f0*/  ISETP.GE.U32.AND P0, PT, R122, 0x7f000001, PT ;  /* 0x7f0000017a00780c */ /* 0x000fc60003f06070 */
[----:B------:R-:W-:Y:S01]  /*de800*/  IMAD.HI.U32 R33, R123, 0x7f000001, R32 ;  /* 0x7f0000017b217827 */ /* 0x000fe200078e0020 */
[----:B------:R-:W-:Y:S02]  /*de810*/  @P1 IADD3 R75, PT, PT, R75, -0x7f000001, RZ ;  /* 0x80ffffff4b4b1810 */ /* 0x000fe40007ffe0ff */
[----:B------:R-:W-:Y:S01]  /*de820*/  @P2 IADD3 R10, PT, PT, R10, -0x7f000001, RZ ;  /* 0x80ffffff0a0a2810 */ /* 0x000fe20007ffe0ff */
[----:B------:R-:W-:Y:S02]  /*de830*/  IMAD R70, R28, 0x7effffff, RZ ;  /* 0x7effffff1c467824 */ /* 0x000fe400078e02ff */
        /* <DEDUP_REMOVED lines=12> */
[----:B----4-:R-:W-:Y:S01]  /*de900*/  IADD3 R120, PT, PT, R122, R120, RZ ;  /* 0x000000787a787210 */ /* 0x010fe20007ffe0ff */
[----:B------:R-:W-:-:S04]  /*de910*/  IMAD.WIDE.U32 R28, R63, UR16, RZ ;  /* 0x000000103f1c7c25 */ /* 0x000fc8000f8e00ff */
[----:B------:R-:W-:Y:S01]  /*de920*/  ISETP.GE.U32.AND P0, PT, R120, 0x7f000001, PT ;  /* 0x7f0000017800780c */ /* 0x000fe20003f06070 */
[----:B------:R-:W-:Y:S02]  /*de930*/  @P1 IADD3 R33, PT, PT, R33, -0x7f000001, RZ ;  /* 0x80ffffff21211810 */ /* 0x000fe40007ffe0ff */
[----:B------:R-:W-:Y:S01]  /*de940*/  @P2 IADD3 R70, PT, PT, R70, -0x7f000001, RZ ;  /* 0x80ffffff46462810 */ /* 0x000fe20007ffe0ff */
[----:B------:R-:W-:Y:S01]  /*de950*/  IMAD R63, R28, 0x7effffff, RZ ;  /* 0x7effffff1c3f7824 */ /* 0x000fe200078e02ff */
[----:B------:R-:W-:Y:S02]  /*de960*/  @P5 IADD3 R77, PT, PT, R77, -0x7f000001, RZ ;  /* 0x80ffffff4d4d5810 */ /* 0x000fe40007ffe0ff */
[----:B------:R-:W-:Y:S02]  /*de970*/  @P4 IADD3 R32, PT, PT, R32, -0x7f000001, RZ ;  /* 0x80ffffff20204810 */ /* 0x000fe40007ffe0ff */
[----:B------:R-:W-:Y:S02]  /*de980*/  @P6 IADD3 R10, PT, PT, R10, -0x7f000001, RZ ;  /* 0x80ffffff0a0a6810 */ /* 0x000fe40007ffe0ff */
[----:B------:R-:W-:-:S02]  /*de990*/  @P3 IADD3 R30, PT, PT, R30, -0x7f000001, RZ ;  /* 0x80ffffff1e1e3810 */ /* 0x000fc40007ffe0ff */
[----:B------:R-:W-:Y:S02]  /*de9a0*/  IADD3 R33, PT, PT, R33, R69, RZ ;  /* 0x0000004521217210 */ /* 0x000fe40007ffe0ff */
[----:B------:R-:W-:Y:S01]  /*de9b0*/  IADD3 R70, PT, PT, R70, R119, RZ ;  /* 0x0000007746467210 */ /* 0x000fe20007ffe0ff */
[----:B------:R-:W-:Y:S01]  /*de9c0*/  IMAD.HI.U32 R63, R63, 0x7f000001, R28 ;  /* 0x7f0000013f3f7827 */ /* 0x000fe200078e001c */
[----:B------:R-:W-:Y:S02]  /*de9d0*/  IADD3 R69, PT, PT, R62, R77, RZ ;  /* 0x0000004d3e457210 */ /* 0x000fe40007ffe0ff */
        /* <DEDUP_REMOVED lines=22> */
[----:B------:R-:W-:Y:S01]  /*deb40*/  IMAD.HI.U32 R65, R65, 0x7f000001, R28 ;  /* 0x7f00000141417827 */ /* 0x000fe200078e001c */
[----:B------:R0:W-:Y:S04]  /*deb50*/  STL [R1+0x114], R33 ;  /* 0x0001142101007387 */ /* 0x0001e80000100800 */
[----:B------:R-:W-:Y:S01]  /*deb60*/  STL [R1+0x118], R70 ;  /* 0x0001184601007387 */ /* 0x000fe20000100800 */
[----:B------:R-:W-:-:S02]  /*deb70*/  IADD3 R63, PT, PT, R62, R63, RZ ;  /* 0x0000003f3e3f7210 */ /* 0x000fc40007ffe0ff */
[----:B------:R-:W-:Y:S01]  /*deb80*/  IADD3 R10, PT, PT, R69, R10, RZ ;  /* 0x0000000a450a7210 */ /* 0x000fe20007ffe0ff */
[----:B------:R1:W-:Y:S04]  /*deb90*/  STL [R1+0x11c], R30 ;  /* 0x00011c1e01007387 */ /* 0x0003e80000100800 */
[----:B------:R-:W2:Y:S01]  /*deba0*/  LD.E R120, desc[UR22][R12.64+0x2000] ;  /* 0x002000160c787980 */ /* 0x000ea2000c101900 */
[----:B------:R-:W-:Y:S01]  /*debb0*/  ISETP.GE.U32.AND P1, PT, R65, 0x7f000001, PT ;  /* 0x7f0000014100780c */ /* 0x000fe20003f26070 */
[----:B------:R-:W-:Y:S01]  /*debc0*/  ISETP.GE.U32.AND P0, PT, R63, 0x7f000001, PT ;  /* 0x7f0000013f00780c */ /* 0x000fe20003f06070 */
[----:B------:R-:W-:Y:S01]  /*debd0*/  ISETP.GE.U32.AND P2, PT, R10, 0x7f000001, PT ;  /* 0x7f0000010a00780c */ /* 0x000fe20003f46070 */
[----:B------:R-:W-:Y:S01]  /*debe0*/  IMAD.WIDE.U32 R28, R118, UR18, RZ ;  /* 0x00000012761c7c25 */ /* 0x000fe2000f8e00ff */
[----:B0-----:R-:W3:Y:S04]  /*debf0*/  LD.E R33, desc[UR22][R12.64+0x2004] ;  /* 0x002004160c217980 */ /* 0x001ee8000c101900 */
[----:B------:R-:W4:Y:S04]  /*dec00*/  LD.E R118, desc[UR22][R12.64+0x2008] ;  /* 0x002008160c767980 */ /* 0x000f28000c101900 */
[----:B------:R0:W2:Y:S04]  /*dec10*/  LD.E R119, desc[UR22][R12.64+0x200c] ;  /* 0x00200c160c777980 */ /* 0x0000a8000c101900 */
[----:B------:R-:W2:Y:S01]  /*dec20*/  LDL R77, [R1+0x110] ;  /* 0x00011000014d7983 */ /* 0x000ea20000100800 */
[----:B-1----:R-:W-:-:S03]  /*dec30*/  IMAD R30, R28, 0x7effffff, RZ ;  /* 0x7effffff1c1e7824 */ /* 0x002fc600078e02ff */
        /* <DEDUP_REMOVED lines=29> */
[----:B------:R-:W-:Y:S01]  /*dee10*/  IADD3 R64, PT, PT, R62, R28, RZ ;  /* 0x0000001c3e407210 */ /* 0x000fe20007ffe0ff */
[----:B------:R-:W4:Y:S01]  /*dee20*/  LDL.64 R12, [R1+0x100] ;  /* 0x00010000010c7983 */ /* 0x000f220000100a00 */
        /* <DEDUP_REMOVED lines=23> */
[----:B------:R-:W-:Y:S01]  /*defa0*/  ISETP.GE.U32.AND P2, PT, R34, R171, PT ;  /* 0x000000ab2200720c */ /* 0x000fe20003f46070 */
[----:B------:R-:W-:Y:S01]  /*defb0*/  IMAD.WIDE.U32 R28, R71, UR7, RZ ;  /* 0x00000007471c7c25 */ /* 0x000fe2000f8e00ff */
[----:B------:R-:W-:-:S03]  /*defc0*/  IADD3 R171, PT, PT, -R171, R34, RZ ;  /* 0x00000022abab7210 */ /* 0x000fc60007ffe1ff */
[----:B------:R-:W-:-:S03]  /*defd0*/  IMAD R30, R28, 0x7effffff, RZ ;  /* 0x7effffff1c1e7824 */ /* 0x000fc600078e02ff */
[----:B------:R-:W-:-:S04]  /*defe0*/  @P1 IADD3 R59, PT, PT, R59, -0x7f000001, RZ ;  /* 0x80ffffff3b3b1810 */ /* 0x000fc80007ffe0ff */
[----:B------:R-:W-:Y:S01]  /*deff0*/  @P0 IADD3 R58, PT, PT, R58, -0x7f000001, RZ ;  /* 0x80ffffff3a3a0810 */ /* 0x000fe20007ffe0ff */
[----:B------:R-:W-:Y:S01]  /*df000*/  IMAD.HI.U32 R30, R30, 0x7f000001, R28 ;  /* 0x7f0000011e1e7827 */ /* 0x000fe200078e001c */
[----:B------:R-:W-:Y:S02]  /*df010*/  IADD3 R59, PT, PT, R75, R59, RZ ;  /* 0x0000003b4b3b7210 */ /* 0x000fe40007ffe0ff */
[----:B------:R-:W-:Y:S02]  /*df020*/  IADD3 R34, PT, PT, R58, UR6, RZ ;  /* 0x000000063a227c10 */ /* 0x000fe4000fffe0ff */
        /* <DEDUP_REMOVED lines=21> */
[----:B------:R-:W-:Y:S01]  /*df180*/  IMAD R51, R30, 0x7effffff, RZ ;  /* 0x7effffff1e337824 */ /* 0x000fe200078e02ff */
[----:B------:R-:W-:Y:S02]  /*df190*/  @P1 IADD3 R121, PT, PT, R121, -0x7f000001, RZ ;  /* 0x80ffffff79791810 */ /* 0x000fe40007ffe0ff */
[----:B------:R-:W-:Y:S02]  /*df1a0*/  @P0 IADD3 R50, PT, PT, R50, -0x7f000001, RZ ;  /* 0x80ffffff32320810 */ /* 0x000fe40007ffe0ff */
[----:B------:R-:W-:Y:S01]  /*df1b0*/  @P2 IADD3 R34, PT, PT, R34, -0x7f000001, RZ ;  /* 0x80ffffff22222810 */ /* 0x000fe20007ffe0ff */
        /* <DEDUP_REMOVED lines=37> */
[----:B------:R-:W-:Y:S01]  /*df410*/  IMAD.WIDE.U32 R28, R73, UR13, RZ ;  /* 0x0000000d491c7c25 */ /* 0x000fe2000f8e00ff */
[----:B------:R-:W-:-:S03]  /*df420*/  IADD3 R34, PT, PT, -R172, R34, RZ ;  /* 0x00000022ac227210 */ /* 0x000fc60007ffe1ff */
        /* <DEDUP_REMOVED lines=9> */
[----:B--2---:R-:W-:Y:S01]  /*df4c0*/  IMAD.WIDE.U32 R30, R120, R34, RZ ;  /* 0x00000022781e7225 */ /* 0x004fe200078e00ff */
[----:B------:R-:W-:-:S02]  /*df4d0*/  ISETP.GE.U32.AND P0, PT, R72, 0x7f000001, PT ;  /* 0x7f0000014800780c */ /* 0x000fc40003f06070 */
[----:B------:R-:W-:Y:S01]  /*df4e0*/  ISETP.GE.U32.AND P2, PT, R73, 0x7f000001, PT ;  /* 0x7f0000014900780c */ /* 0x000fe20003f46070 */
[----:B------:R-:W-:-:S04]  /*df4f0*/  IMAD.WIDE.U32 R28, R32, UR14, RZ ;  /* 0x0000000e201c7c25 */ /* 0x000fc8000f8e00ff */
[----:B------:R-:W-:Y:S02]  /*df500*/  IMAD R121, R30, 0x7effffff, RZ ;  /* 0x7effffff1e797824 */ /* 0x000fe400078e02ff */
[----:B---3--:R-:W-:-:S04]  /*df510*/  IMAD.WIDE.U32 R32, R33, R34, RZ ;  /* 0x0000002221207225 */ /* 0x008fc800078e00ff */
[----:B------:R-:W-:-:S04]  /*df520*/  IMAD.HI.U32 R121, R121, 0x7f000001, R30 ;  /* 0x7f00000179797827 */ /* 0x000fc800078e001e */
[----:B------:R-:W-:Y:S02]  /*df530*/  IMAD R122, R32, 0x7effffff, RZ ;  /* 0x7effffff207a7824 */ /* 0x000fe400078e02ff */
[----:B------:R-:W-:Y:S01]  /*df540*/  IMAD R120, R28, 0x7effffff, RZ ;  /* 0x7effffff1c787824 */ /* 0x000fe200078e02ff */
[----:B------:R-:W-:Y:S01]  /*df550*/  @P1 IADD3 R71, PT, PT, R71, -0x7f000001, RZ ;  /* 0x80ffffff47471810 */ /* 0x000fe20007ffe0ff */
[----:B----4-:R-:W-:Y:S01]  /*df560*/  IMAD.WIDE.U32 R30, R118, R34, RZ ;  /* 0x00000022761e7225 */ /* 0x010fe200078e00ff */
[----:B------:R-:W-:-:S03]  /*df570*/  ISETP.GE.U32.AND P1, PT, R121, 0x7f000001, PT ;  /* 0x7f0000017900780c */ /* 0x000fc60003f26070 */
[----:B------:R-:W-:-:S04]  /*df580*/  IMAD.HI.U32 R122, R122, 0x7f000001, R32 ;  /* 0x7f0000017a7a7827 */ /* 0x000fc800078e0020 */
[----:B------:R-:W-:-:S04]  /*df590*/  IMAD.WIDE.U32 R32, R119, R34, RZ ;  /* 0x0000002277207225 */ /* 0x000fc800078e00ff */
[----:B------:R-:W-:Y:S01]  /*df5a0*/  IMAD.HI.U32 R120, R120, 0x7f000001, R28 ;  /* 0x7f00000178787827 */ /* 0x000fe200078e001c */
[----:B------:R-:W-:Y:S02]  /*df5b0*/  @P0 IADD3 R72, PT, PT, R72, -0x7f000001, RZ ;  /* 0x80ffffff48480810 */ /* 0x000fe40007ffe0ff */
[----:B------:R-:W-:Y:S01]  /*df5c0*/  @P2 IADD3 R73, PT, PT, R73, -0x7f000001, RZ ;  /* 0x80ffffff49492810 */ /* 0x000fe20007ffe0ff */
[----:B------:R-:W-:-:S04]  /*df5d0*/  IMAD.WIDE.U32 R28, R69, UR15, RZ ;  /* 0x0000000f451c7c25 */ /* 0x000fc8000f8e00ff */
[----:B------:R-:W-:Y:S02]  /*df5e0*/  IMAD R69, R30, 0x7effffff, RZ ;  /* 0x7effffff1e457824 */ /* 0x000fe400078e02ff */
[----:B------:R-:W-:Y:S01]  /*df5f0*/  IMAD R34, R32, 0x7effffff, RZ ;  /* 0x7effffff20227824 */ /* 0x000fe200078e02ff */
[----:B------:R-:W-:Y:S01]  /*df600*/  ISETP.GE.U32.AND P2, PT, R122, 0x7f000001, PT ;  /* 0x7f0000017a00780c */ /* 0x000fe20003f46070 */
[----:B------:R-:W-:Y:S02]  /*df610*/  IADD3 R72, PT, PT, R75, R72, RZ ;  /* 0x000000484b487210 */ /* 0x000fe40007ffe0ff */
[----:B------:R-:W-:Y:S01]  /*df620*/  IADD3 R73, PT, PT, R71, R73, RZ ;  /* 0x0000004947497210 */ /* 0x000fe20007ffe0ff */
[----:B------:R-:W-:-:S04]  /*df630*/  IMAD.HI.U32 R30, R69, 0x7f000001, R30 ;  /* 0x7f000001451e7827 */ /* 0x000fc800078e001e */
[----:B------:R-:W-:Y:S01]  /*df640*/  IMAD.HI.U32 R32, R34, 0x7f000001, R32 ;  /* 0x7f00000122207827 */ /* 0x000fe200078e0020 */
[----:B------:R-:W-:Y:S01]  /*df650*/  ISETP.GE.U32.AND P0, PT, R120, 0x7f000001, PT ;  /* 0x7f0000017800780c */ /* 0x000fe20003f06070 */
[----:B------:R-:W-:Y:S01]  /*df660*/  ISETP.GE.U32.AND P4, PT, R72, 0x7f000001, PT ;  /* 0x7f0000014800780c */ /* 0x000fe20003f86070 */
[----:B------:R-:W-:Y:S01]  /*df670*/  ISETP.GE.U32.AND P5, PT, R73, 0x7f000001, PT ;  /* 0x7f0000014900780c */ /* 0x000fe20003fa6070 */
[----:B------:R-:W-:Y:S01]  /*df680*/  @P1 IADD3 R121, PT, PT, R121, -0x7f000001, RZ ;  /* 0x80ffffff79791810 */ /* 0x000fe20007ffe0ff */
[----:B------:R-:W-:Y:S01]  /*df690*/  IMAD R69, R28, 0x7effffff, RZ ;  /* 0x7effffff1c457824 */ /* 0x000fe200078e02ff */
[----:B------:R-:W-:Y:S01]  /*df6a0*/  ISETP.GE.U32.AND P1, PT, R30, 0x7f000001, PT ;  /* 0x7f0000011e00780c */ /* 0x000fe20003f26070 */
[----:B------:R-:W-:Y:S02]  /*df6b0*/  ISETP.GE.U32.AND P3, PT, R32, 0x7f000001, PT ;  /* 0x7f0000012000780c */ /* 0x000fe40003f66070 */
        /* <DEDUP_REMOVED lines=11> */
[----:B------:R-:W-:Y:S01]  /*df770*/  IMAD.WIDE.U32 R28, R63, UR16, RZ ;  /* 0x000000103f1c7c25 */ /* 0x000fe2000f8e00ff */
[----:B------:R-:W-:Y:S01]  /*df780*/  ISETP.GE.U32.AND P1, PT, R70, 0x7f000001, PT ;  /* 0x7f0000014600780c */ /* 0x000fe20003f26070 */
[----:B------:R-:W-:Y:S02]  /*df790*/  IADD3 R63, PT, PT, R75, R120, RZ ;  /* 0x000000784b3f7210 */ /* 0x000fe40007ffe0ff */
[----:B------:R-:W-:Y:S02]  /*df7a0*/  IADD3 R73, PT, PT, R72, R73, RZ ;  /* 0x0000004948497210 */ /* 0x000fe40007ffe0ff */
[----:B------:R-:W-:Y:S02]  /*df7b0*/  IADD3 R30, PT, PT, R30, R74, RZ ;  /* 0x0000004a1e1e7210 */ /* 0x000fe40007ffe0ff */
[----:B------:R-:W-:-:S02]  /*df7c0*/  IADD3 R32, PT, PT, R32, R76, RZ ;  /* 0x0000004c20207210 */ /* 0x000fc40007ffe0ff */
[----:B------:R-:W-:Y:S01]  /*df7d0*/  @P2 IADD3 R69, PT, PT, R69, -0x7f000001, RZ ;  /* 0x80ffffff45452810 */ /* 0x000fe20007ffe0ff */
[----:B------:R-:W-:Y:S01]  /*df7e0*/  ISETP.GE.U32.AND P4, PT, R63, 0x7f000001, PT ;  /* 0x7f0000013f00780c */ /* 0x000fe20003f86070 */
[----:B------:R-:W-:Y:S01]  /*df7f0*/  ISETP.GE.U32.AND P5, PT, R73, 0x7f000001, PT ;  /* 0x7f0000014900780c */ /* 0x000fe20003fa6070 */
        /* <DEDUP_REMOVED lines=17> */
[----:B-1----:R-:W-:-:S03]  /*df910*/  @P3 IADD3 R32, PT, PT, R32, -0x7f000001, RZ ;  /* 0x80ffffff20203810 */ /* 0x002fc60007ffe0ff */
[----:B------:R-:W-:Y:S04]  /*df920*/  STL [R1+0x118], R30 ;  /* 0x0001181e01007387 */ /* 0x000fe80000100800 */
[----:B------:R0:W-:Y:S04]  /*df930*/  STL [R1+0x11c], R32 ;  /* 0x00011c2001007387 */ /* 0x0001e80000100800 */
[----:B------:R-:W2:Y:S01]  /*df940*/  LD.E R33, desc[UR22][R12.64+0x2010] ;  /* 0x002010160c217980 */ /* 0x000ea2000c101900 */
[----:B------:R-:W-:Y:S01]  /*df950*/  ISETP.GE.U32.AND P1, PT, R76, 0x7f000001, PT ;  /* 0x7f0000014c00780c */ /* 0x000fe20003f26070 */
[----:B------:R-:W-:Y:S01]  /*df960*/  ISETP.GE.U32.AND P0, PT, R69, 0x7f000001, PT ;  /* 0x7f0000014500780c */ /* 0x000fe20003f06070 */
[----:B------:R-:W-:Y:S01]  /*df970*/  ISETP.GE.U32.AND P2, PT, R31, 0x7f000001, PT ;  /* 0x7f0000011f00780c */ /* 0x000fe20003f46070 */
[----:B------:R-:W3:Y:S01]  /*df980*/  LD.E R73, desc[UR22][R12.64+0x201c] ;  /* 0x00201c160c497980 */ /* 0x000ee2000c101900 */
[----:B------:R-:W-:-:S03]  /*df990*/  IMAD.WIDE.U32 R28, R65, UR17, RZ ;  /* 0x00000011411c7c25 */ /* 0x000fc6000f8e00ff */
[----:B------:R-:W4:Y:S04]  /*df9a0*/  LD.E R70, desc[UR22][R12.64+0x2018] ;  /* 0x002018160c467980 */ /* 0x000f28000c101900 */
[----:B0-----:R0:W2:Y:S04]  /*df9b0*/  LD.E R32, desc[UR22][R12.64+0x2014] ;  /* 0x002014160c207980 */ /* 0x0010a8000c101900 */
[----:B------:R-:W2:Y:S01]  /*df9c0*/  LDL R118, [R1+0x110] ;  /* 0x0001100001767983 */ /* 0x000ea20000100800 */
[----:B------:R-:W-:-:S03]  /*df9d0*/  IMAD R30, R28, 0x7effffff, RZ ;  /* 0x7effffff1c1e7824 */ /* 0x000fc600078e02ff */
[----:B------:R-:W3:Y:S04]  /*df9e0*/  LDL R77, [R1+0x118] ;  /* 0x00011800014d7983 */ /* 0x000ee80000100800 */
[----:B------:R-:W3:Y:S01]  /*df9f0*/  LDL R119, [R1+0x11c] ;  /* 0x00011c0001777983 */ /* 0x000ee20000100800 */
[----:B------:R-:W-:Y:S02]  /*dfa00*/  @P1 IADD3 R76, PT, PT, R76, -0x7f000001, RZ ;  /* 0x80ffffff4c4c1810 */ /* 0x000fe40007ffe0ff */
[----:B------:R-:W-:Y:S02]  /*dfa10*/  @P0 IADD3 R69, PT, PT, R69, -0x7f000001, RZ ;  /* 0x80ffffff45450810 */ /* 0x000fe40007ffe0ff */
[----:B------:R-:W-:Y:S01]  /*dfa20*/  @P2 IADD3 R31, PT, PT, R31, -0x7f000001, RZ ;  /* 0x80ffffff1f1f2810 */ /* 0x000fe20007ffe0ff */
[----:B------:R-:W-:Y:S01]  /*dfa30*/  IMAD.HI.U32 R29, R30, 0x7f000001, R28 ;  /* 0x7f0000011e1d7827 */ /* 0x000fe200078e001c */
[----:B------:R-:W-:-:S02]  /*dfa40*/  IADD3 R76, PT, PT, R75, R76, RZ ;  /* 0x0000004c4b4c7210 */ /* 0x000fc40007ffe0ff */
[----:B------:R-:W-:Y:S02]  /*dfa50*/  IADD3 R30, PT, PT, R69, R31, RZ ;  /* 0x0000001f451e7210 */ /* 0x000fe40007ffe0ff */
[----:B------:R-:W-:Y:S01]  /*dfa60*/  ISETP.GE.U32.AND P1, PT, R29, 0x7f000001, PT ;  /* 0x7f0000011d00780c */ /* 0x000fe20003f26070 */
[----:B------:R-:W-:Y:S02]  /*dfa70*/  ISETP.GE.U32.AND P0, PT, R76, 0x7f000001, PT ;  /* 0x7f0000014c00780c */ /* 0x000fe40003f06070 */
[----:B------:R-:W-:Y:S01]  /*dfa80*/  ISETP.GE.U32.AND P2, PT, R30, 0x7f000001, PT ;  /* 0x7f0000011e00780c */ /* 0x000fe20003f46070 */
[----:B0-----:R-:W-:Y:S02]  /*dfa90*/  IMAD.WIDE.U32 R12, R68, UR18, RZ ;  /* 0x00000012440c7c25 */ /* 0x001fe4000f8e00ff */
        /* <DEDUP_REMOVED lines=48> */
[----:B------:R-:W-:Y:S01]  /*dfda0*/  ISETP.GE.U32.AND P1, PT, R35, R172, PT ;  /* 0x000000ac2300720c */ /* 0x000fe20003f26070 */
[----:B------:R-:W-:Y:S02]  /*dfdb0*/  IADD3 R35, PT, PT, -R172, R35, RZ ;  /* 0x00000023ac237210 */ /* 0x000fe40007ffe1ff */
[----:B------:R-:W-:-:S09]  /*dfdc0*/  IADD3 R59, PT, PT, R59, R59, RZ ;  /* 0x0000003b3b3b7210 */ /* 0x000fd20007ffe0ff */
[----:B------:R-:W-:Y:S02]  /*dfdd0*/  @P0 IADD3 R74, PT, PT, R74, -0x7f000001, RZ ;  /* 0x80ffffff4a4a0810 */ /* 0x000fe40007ffe0ff */
[----:B------:R-:W-:Y:S02]  /*dfde0*/  @!P1 IADD3 R35, PT, PT, R35, 0x7f000001, RZ ;  /* 0x7f00000123239810 */ /* 0x000fe40007ffe0ff */
[----:B------:R-:W-:Y:S01]  /*dfdf0*/  IADD3 R58, PT, PT, R58, R74, RZ ;  /* 0x0000004a3a3a7210 */ /* 0x000fe20007ffe0ff */
[----:B------:R-:W-:-:S04]  /*dfe00*/  ISETP.GE.U32.AND P2, PT, R59, 0x7f000001, PT ;  /* 0x7f0000013b00780c */ /* 0x000fc80003f46070 */
[----:B------:R-:W-:Y:S01]  /*dfe10*/  ISETP.GE.U32.AND P1, PT, R58, 0x7f000001, PT ;  /* 0x7f0000013a00780c */ /* 0x000fe20003f26070 */
[----:B------:R-:W-:Y:S01]  /*dfe20*/  IADD3 R54, PT, PT, R54, R35, RZ ;  /* 0x0000002336367210 */ /* 0x000fe20007ffe0ff */
[----:B------:R-:W-:-:S04]  /*dfe30*/  IMAD.WIDE.U32 R28, R50, UR7, RZ ;  /* 0x00000007321c7c25 */ /* 0x000fc8000f8e00ff */
[----:B------:R-:W-:Y:S01]  /*dfe40*/  ISETP.GE.U32.AND P0, PT, R54, 0x7f000001, PT ;  /* 0x7f0000013600780c */ /* 0x000fe20003f06070 */
[----:B------:R-:W-:Y:S02]  /*dfe50*/  IMAD R120, R28, 0x7effffff, RZ ;  /* 0x7effffff1c787824 */ /* 0x000fe400078e02ff */
[----:B------:R-:W-:-:S04]  /*dfe60*/  @P2 IADD3 R59, PT, PT, R59, -0x7f000001, RZ ;  /* 0x80ffffff3b3b2810 */ /* 0x000fc80007ffe0ff */
[----:B------:R-:W-:Y:S01]  /*dfe70*/  @P1 IADD3 R58, PT, PT, R58, -0x7f000001, RZ ;  /* 0x80ffffff3a3a1810 */ /* 0x000fe20007ffe0ff */
[----:B------:R-:W-:Y:S01]  /*dfe80*/  IMAD.HI.U32 R120, R120, 0x7f000001, R28 ;  /* 0x7f00000178787827 */ /* 0x000fe200078e001c */
[----:B------:R-:W-:Y:S02]  /*dfe90*/  IADD3 R50, PT, PT, R74, R59, RZ ;  /* 0x0000003b4a327210 */ /* 0x000fe40007ffe0ff */
[----:B------:R-:W-:Y:S02]  /*dfea0*/  IADD3 R35, PT, PT, R58, UR6, RZ ;  /* 0x000000063a237c10 */ /* 0x000fe4000fffe0ff */
[----:B------:R-:W-:Y:S01]  /*dfeb0*/  @P0 IADD3 R54, PT, PT, R54, -0x7f000001, RZ ;  /* 0x80ffffff36360810 */ /* 0x000fe20007ffe0ff */
[----:B------:R-:W-:Y:S01]  /*dfec0*/  ISETP.GE.U32.AND P1, PT, R120, 0x7f000001, PT ;  /* 0x7f0000017800780c */ /* 0x000fe20003f26070 */
[----:B------:R-:W-:Y:S01]  /*dfed0*/  ISETP.GE.U32.AND P0, PT, R50, 0x7f000001, PT ;  /* 0x7f0000013200780c */ /* 0x000fe20003f06070 */
[----:B------:R-:W-:Y:S01]  /*dfee0*/  ISETP.GE.U32.AND P2, PT, R35, 0x7f000001, PT ;  /* 0x7f0000012300780c */ /* 0x000fe20003f46070 */
[----:B------:R-:W-:-:S04]  /*dfef0*/  IMAD.WIDE.U32 R30, R51, UR9, RZ ;  /* 0x00000009331e7c25 */ /* 0x000fc8000f8e00ff */
[----:B------:R-:W-:-:S04]  /*dff00*/  IMAD.WIDE.U32 R28, R54, R54, RZ ;  /* 0x00000036361c7225 */ /* 0x000fc800078e00ff */
[----:B------:R-:W-:Y:S02]  /*dff10*/  IMAD R51, R30, 0x7effffff, RZ ;  /* 0x7effffff1e337824 */ /* 0x000fe400078e02ff */
[----:B------:R-:W-:Y:S01]  /*dff20*/  IMAD R59, R28, 0x7effffff, RZ ;  /* 0x7effffff1c3b7824 */ /* 0x000fe200078e02ff */
[----:B------:R-:W-:Y:S02]  /*dff30*/  @P1 IADD3 R120, PT, PT, R120, -0x7f000001, RZ ;  /* 0x80ffffff78781810 */ /* 0x000fe40007ffe0ff */
[----:B------:R-:W-:Y:S02]  /*dff40*/  @P0 IADD3 R50, PT, PT, R50, -0x7f000001, RZ ;  /* 0x80ffffff32320810 */ /* 0x000fe40007ffe0ff */
[----:B------:R-:W-:Y:S01]  /*dff50*/  @P2 IADD3 R35, PT, PT, R35, -0x7f000001, RZ ;  /* 0x80ffffff23232810 */ /* 0x000fe20007ffe0ff */
[----:B------:R-:W-:Y:S01]  /*dff60*/  IMAD.HI.U32 R30, R51, 0x7f000001, R30 ;  /* 0x7f000001331e7827 */ /* 0x000fe200078e001e */
[----:B------:R-:W-:-:S03]  /*dff70*/  IADD3 R51, PT, PT, R74, R120, RZ ;  /* 0x000000784a337210 */ /* 0x000fc60007ffe0ff */
[----:B------:R-:W-:Y:S01]  /*dff80*/  IMAD.HI.U32 R59, R59, 0x7f000001, R28 ;  /* 0x7f0000013b3b7827 */ /* 0x000fe200078e001c */
[----:B------:R-:W-:Y:S01]  /*dff90*/  IADD3 R35, PT, PT, R50, R35, RZ ;  /* 0x0000002332237210 */ /* 0x000fe20007ffe0ff */
        /* <DEDUP_REMOVED lines=29> */
[----:B------:R-:W-:Y:S01]  /*e0170*/  @P0 IADD3 R59, PT, PT, R59, -0x7f000001, RZ ;  /* 0x80ffffff3b3b0810 */ /* 0x000fe20007ffe0ff */
[----:B------:R-:W-:Y:S01]  /*e0180*/  ISETP.GE.U32.AND P0, PT, R53, 0x7f000001, PT ;  /* 0x7f0000013500780c */ /* 0x000fe20003f06070 */
[----:B------:R-:W-:-:S03]  /*e0190*/  ISETP.GE.U32.AND P2, PT, R35, 0x7f000001, PT ;  /* 0x7f0000012300780c */ /* 0x000fc60003f46070 */
[----:B------:R-:W-:Y:S01]  /*e01a0*/  ISETP.GE.U32.AND P3, PT, R59, R173, PT ;  /* 0x000000ad3b00720c */ /* 0x000fe20003f66070 */
[----:B------:R-:W-:Y:S01]  /*e01b0*/  IMAD.WIDE.U32 R28, R71, UR12, RZ ;  /* 0x0000000c471c7c25 */ /* 0x000fe2000f8e00ff */
[----:B------:R-:W-:-:S05]  /*e01c0*/  IADD3 R59, PT, PT, -R173, R59, RZ ;  /* 0x0000003bad3b7210 */ /* 0x000fca0007ffe1ff */
[----:B------:R-:W-:Y:S01]  /*e01d0*/  @P1 IADD3 R54, PT, PT, R54, -0x7f000001, RZ ;  /* 0x80ffffff36361810 */ /* 0x000fe20007ffe0ff */
[----:B------:R-:W-:Y:S01]  /*e01e0*/  IMAD R71, R28, 0x7effffff, RZ ;  /* 0x7effffff1c477824 */ /* 0x000fe200078e02ff */
[----:B------:R-:W-:Y:S02]  /*e01f0*/  @P0 IADD3 R53, PT, PT, R53, -0x7f000001, RZ ;  /* 0x80ffffff35350810 */ /* 0x000fe40007ffe0ff */
[----:B------:R-:W-:Y:S02]  /*e0200*/  @P2 IADD3 R35, PT, PT, R35, -0x7f000001, RZ ;  /* 0x80ffffff23232810 */ /* 0x000fe40007ffe0ff */
[----:B------:R-:W-:Y:S02]  /*e0210*/  IADD3 R54, PT, PT, R74, R54, RZ ;  /* 0x000000364a367210 */ /* 0x000fe40007ffe0ff */
[----:B------:R-:W-:Y:S01]  /*e0220*/  @!P3 IADD3 R59, PT, PT, R59, 0x7f000001, RZ ;  /* 0x7f0000013b3bb810 */ /* 0x000fe20007ffe0ff */
[----:B------:R-:W-:Y:S01]  /*e0230*/  IMAD.HI.U32 R71, R71, 0x7f000001, R28 ;  /* 0x7f00000147477827 */ /* 0x000fe200078e001c */
[----:B------:R-:W-:Y:S01]  /*e0240*/  IADD3 R35, PT, PT, R53, R35, RZ ;  /* 0x0000002335237210 */ /* 0x000fe20007ffe0ff */
[----:B------:R-:W-:-:S02]  /*e0250*/  ISETP.GE.U32.AND P0, PT, R54, 0x7f000001, PT ;  /* 0x7f0000013600780c */ /* 0x000fc40003f06070 */
[----:B--2---:R-:W-:Y:S01]  /*e0260*/  IMAD.WIDE.U32 R30, R33, R59, RZ ;  /* 0x0000003b211e7225 */ /* 0x004fe200078e00ff */
[----:B------:R-:W-:Y:S01]  /*e0270*/  ISETP.GE.U32.AND P1, PT, R71, 0x7f000001, PT ;  /* 0x7f0000014700780c */ /* 0x000fe20003f26070 */
[----:B------:R-:W-:Y:S02]  /*e0280*/  ISETP.GE.U32.AND P2, PT, R35, 0x7f000001, PT ;  /* 0x7f0000012300780c */ /* 0x000fe40003f46070 */
[----:B------:R-:W-:-:S04]  /*e0290*/  IMAD.WIDE.U32 R28, R72, UR13, RZ ;  /* 0x0000000d481c7c25 */ /* 0x000fc8000f8e00ff */
[----:B------:R-:W-:Y:S02]  /*e02a0*/  IMAD R120, R30, 0x7effffff, RZ ;  /* 0x7effffff1e787824 */ /* 0x000fe400078e02ff */
[----:B------:R-:W-:-:S04]  /*e02b0*/  IMAD.WIDE.U32 R32, R32, R59, RZ ;  /* 0x0000003b20207225 */ /* 0x000fc800078e00ff */
[----:B------:R-:W-:Y:S02]  /*e02c0*/  IMAD R72, R28, 0x7effffff, RZ ;  /* 0x7effffff1c487824 */ /* 0x000fe400078e02ff */
[----:B------:R-:W-:-:S04]  /*e02d0*/  IMAD.HI.U32 R120, R120, 0x7f000001, R30 ;  /* 0x7f00000178787827 */ /* 0x000fc800078e001e */
[----:B------:R-:W-:Y:S02]  /*e02e0*/  IMAD R121, R32, 0x7effffff, RZ ;  /* 0x7effffff20797824 */ /* 0x000fe400078e02ff */
[----:B---3--:R-:W-:-:S04]  /*e02f0*/  IMAD.WIDE.U32 R30, R73, R59, RZ ;  /* 0x0000003b491e7225 */ /* 0x008fc800078e00ff */
[----:B------:R-:W-:Y:S01]  /*e0300*/  IMAD.HI.U32 R72, R72, 0x7f000001, R28 ;  /* 0x7f00000148487827 */ /* 0x000fe200078e001c */
[----:B------:R-:W-:-:S03]  /*e0310*/  @P0 IADD3 R54, PT, PT, R54, -0x7f000001, RZ ;  /* 0x80ffffff36360810 */ /* 0x000fc60007ffe0ff */
[----:B------:R-:W-:-:S04]  /*e0320*/  IMAD.HI.U32 R33, R121, 0x7f000001, R32 ;  /* 0x7f00000179217827 */ /* 0x000fc800078e0020 */
[----:B----4-:R-:W-:Y:S01]  /*e0330*/  IMAD.WIDE.U32 R28, R70, R59, RZ ;  /* 0x0000003b461c7225 */ /* 0x010fe200078e00ff */
[----:B------:R-:W-:Y:S01]  /*e0340*/  ISETP.GE.U32.AND P0, PT, R120, 0x7f000001, PT ;  /* 0x7f0000017800780c */ /* 0x000fe20003f06070 */
[----:B------:R-:W-:Y:S02]  /*e0350*/  @P1 IADD3 R71, PT, PT, R71, -0x7f000001, RZ ;  /* 0x80ffffff47471810 */ /* 0x000fe40007ffe0ff */
[----:B------:R-:W-:Y:S01]  /*e0360*/  @P2 IADD3 R35, PT, PT, R35, -0x7f000001, RZ ;  /* 0x80ffffff23232810 */ /* 0x000fe20007ffe0ff */
[----:B------:R-:W-:Y:S02]  /*e0370*/  IMAD R32, R30, 0x7effffff, RZ ;  /* 0x7effffff1e207824 */ /* 0x000fe400078e02ff */
[----:B------:R-:W-:Y:S02]  /*e0380*/  IMAD R59, R28, 0x7effffff, RZ ;  /* 0x7effffff1c3b7824 */ /* 0x000fe400078e02ff */
[----:B------:R-:W-:Y:S01]  /*e0390*/  IMAD.HI.U32 R30, R32, 0x7f000001, R30 ;  /* 0x7f000001201e7827 */ /* 0x000fe200078e001e */
[----:B------:R-:W-:-:S02]  /*e03a0*/  IADD3 R32, PT, PT, R74, R71, RZ ;  /* 0x000000474a207210 */ /* 0x000fc40007ffe0ff */
        /* <DEDUP_REMOVED lines=8> */
[----:B------:R-:W-:Y:S01]  /*e0430*/  ISETP.GE.U32.AND P3, PT, R30, 0x7f000001, PT ;  /* 0x7f0000011e00780c */ /* 0x000fe20003f66070 */
[----:B------:R-:W-:Y:S02]  /*e0440*/  IMAD.WIDE.U32 R28, R63, UR14, RZ ;  /* 0x0000000e3f1c7c25 */ /* 0x000fe4000f8e00ff */
[----:B------:R-:W-:-:S02]  /*e0450*/  IADD3 R118, PT, PT, R120, R118, RZ ;  /* 0x0000007678767210 */ /* 0x000fc40007ffe0ff */
[----:B------:R-:W-:Y:S02]  /*e0460*/  IMAD R31, R28, 0x7effffff, RZ ;  /* 0x7effffff1c1f7824 */ /* 0x000fe400078e02ff */
[----:B------:R-:W-:Y:S01]  /*e0470*/  @P5 IADD3 R72, PT, PT, R72, -0x7f000001, RZ ;  /* 0x80ffffff48485810 */ /* 0x000fe20007ffe0ff */
[----:B------:R-:W-:Y:S01]  /*e0480*/  ISETP.GE.U32.AND P0, PT, R118, 0x7f000001, PT ;  /* 0x7f0000017600780c */ /* 0x000fe20003f06070 */
[----:B------:R-:W-:Y:S02]  /*e0490*/  @P4 IADD3 R32, PT, PT, R32, -0x7f000001, RZ ;  /* 0x80ffffff20204810 */ /* 0x000fe40007ffe0ff */
[----:B------:R-:W-:Y:S02]  /*e04a0*/  @P6 IADD3 R35, PT, PT, R35, -0x7f000001, RZ ;  /* 0x80ffffff23236810 */ /* 0x000fe40007ffe0ff */
[----:B------:R-:W-:Y:S02]  /*e04b0*/  @P1 IADD3 R33, PT, PT, R33, -0x7f000001, RZ ;  /* 0x80ffffff21211810 */ /* 0x000fe40007ffe0ff */
[----:B------:R-:W-:-:S02]  /*e04c0*/  @P2 IADD3 R59, PT, PT, R59, -0x7f000001, RZ ;  /* 0x80ffffff3b3b2810 */ /* 0x000fc40007ffe0ff */
[----:B------:R-:W-:Y:S01]  /*e04d0*/  @P3 IADD3 R30, PT, PT, R30, -0x7f000001, RZ ;  /* 0x80ffffff1e1e3810 */ /* 0x000fe20007ffe0ff */
[----:B------:R-:W-:Y:S01]  /*e04e0*/  IMAD.HI.U32 R31, R31, 0x7f000001, R28 ;  /* 0x7f0000011f1f7827 */ /* 0x000fe200078e001c */
        /* <DEDUP_REMOVED lines=9> */
[----:B------:R0:W-:Y:S01]  /*e0580*/  STL [R1+0x110], R118 ;  /* 0x0001107601007387 */ /* 0x0001e20000100800 */
[----:B------:R-:W-:Y:S01]  /*e0590*/  ISETP.GE.U32.AND P2, PT, R77, 0x7f000001, PT ;  /* 0x7f0000014d00780c */ /* 0x000fe20003f46070 */
[----:B------:R-:W-:Y:S01]  /*e05a0*/  IMAD.WIDE.U32 R28, R69, UR15, RZ ;  /* 0x0000000f451c7c25 */ /* 0x000fe2000f8e00ff */
[----:B0-----:R-:W-:Y:S01]  /*e05b0*/  @P0 IADD3 R118, PT, PT, R118, -0x7f000001, RZ ;  /* 0x80ffffff76760810 */ /* 0x001fe20007ffe0ff */
[----:B------:R-:W-:-:S05]  /*e05c0*/  ISETP.GE.U32.AND P0, PT, R30, 0x7f000001, PT ;  /* 0x7f0000011e00780c */ /* 0x000fca0003f06070 */
[----:B------:R-:W-:Y:S02]  /*e05d0*/  @P4 IADD3 R31, PT, PT, R31, -0x7f000001, RZ ;  /* 0x80ffffff1f1f4810 */ /* 0x000fe40007ffe0ff */
[----:B------:R-:W-:Y:S02]  /*e05e0*/  @P3 IADD3 R63, PT, PT, R63, -0x7f000001, RZ ;  /* 0x80ffffff3f3f3810 */ /* 0x000fe40007ffe0ff */
[----:B------:R-:W-:Y:S01]  /*e05f0*/  @P5 IADD3 R35, PT, PT, R35, -0x7f000001, RZ ;  /* 0x80ffffff23235810 */ /* 0x000fe20007ffe0ff */
[----:B------:R-:W-:Y:S04]  /*e0600*/  STL [R1+0x110], R118 ;  /* 0x0001107601007387 */ /* 0x000fe80000100800 */
[----:B------:R0:W-:Y:S01]  /*e0610*/  STL [R1+0x114], R33 ;  /* 0x0001142101007387 */ /* 0x0001e20000100800 */
[----:B------:R-:W-:-:S03]  /*e0620*/  IMAD R68, R28, 0x7effffff, RZ ;  /* 0x7effffff1c447824 */ /* 0x000fc600078e02ff */
[----:B------:R1:W-:Y:S04]  /*e0630*/  STL [R1+0x118], R77 ;  /* 0x0001184d01007387 */ /* 0x0003e80000100800 */
[----:B------:R2:W-:Y:S01]  /*e0640*/  STL [R1+0x11c], R30 ;  /* 0x00011c1e01007387 */ /* 0x0005e20000100800 */
[----:B------:R-:W-:Y:S01]  /*e0650*/  IMAD.HI.U32 R68, R68, 0x7f000001, R28 ;  /* 0x7f00000144447827 */ /* 0x000fe200078e001c */
[----:B------:R-:W-:Y:S02]  /*e0660*/  IADD3 R59, PT, PT, R74, R31, RZ ;  /* 0x0000001f4a3b7210 */ /* 0x000fe40007ffe0ff */
[----:B------:R-:W-:Y:S02]  /*e0670*/  IADD3 R35, PT, PT, R63, R35, RZ ;  /* 0x000000233f237210 */ /* 0x000fe40007ffe0ff */
[----:B0-----:R-:W-:-:S02]  /*e0680*/  @P1 IADD3 R33, PT, PT, R33, -0x7f000001, RZ ;  /* 0x80ffffff21211810 */ /* 0x001fc40007ffe0ff */
[----:B-1----:R-:W-:Y:S02]  /*e0690*/  @P2 IADD3 R77, PT, PT, R77, -0x7f000001, RZ ;  /* 0x80ffffff4d4d2810 */ /* 0x002fe40007ffe0ff */
[----:B--2---:R-:W-:Y:S01]  /*e06a0*/  @P0 IADD3 R30, PT, PT, R30, -0x7f000001, RZ ;  /* 0x80ffffff1e1e0810 */ /* 0x004fe20007ffe0ff */
[----:B------:R0:W-:Y:S04]  /*e06b0*/  STL [R1+0x114], R33 ;  /* 0x0001142101007387 */ /* 0x0001e80000100800 */
[----:B------:R1:W-:Y:S04]  /*e06c0*/  STL [R1+0x118], R77 ;  /* 0x0001184d01007387 */ /* 0x0003e80000100800 */
[----:B------:R2:W-:Y:S04]  /*e06d0*/  STL [R1+0x11c], R30 ;  /* 0x00011c1e01007387 */ /* 0x0005e80000100800 */
[----:B------:R-:W3:Y:S01]  /*e06e0*/  LD.E R119, desc[UR22][R12.64+0x2020] ;  /* 0x002020160c777980 */ /* 0x000ee2000c101900 */
[----:B------:R-:W-:Y:S01]  /*e06f0*/  ISETP.GE.U32.AND P1, PT, R68, 0x7f000001, PT ;  /* 0x7f0000014400780c */ /* 0x000fe20003f26070 */
[----:B------:R-:W-:Y:S01]  /*e0700*/  ISETP.GE.U32.AND P0, PT, R59, 0x7f000001, PT ;  /* 0x7f0000013b00780c */ /* 0x000fe20003f06070 */
[----:B------:R-:W-:Y:S01]  /*e0710*/  ISETP.GE.U32.AND P2, PT, R35, 0x7f000001, PT ;  /* 0x7f0000012300780c */ /* 0x000fe20003f46070 */
[----:B------:R-:W-:Y:S01]  /*e0720*/  IMAD.WIDE.U32 R28, R76, UR16, RZ ;  /* 0x000000104c1c7c25 */ /* 0x000fe2000f8e00ff */
[----:B------:R-:W4:Y:S04]  /*e0730*/  LD.E R118, desc[UR22][R12.64+0x202c] ;  /* 0x00202c160c767980 */ /* 0x000f28000c101900 */
[----:B0-----:R-:W3:Y:S04]  /*e0740*/  LD.E R33, desc[UR22][R12.64+0x2024] ;  /* 0x002024160c217980 */ /* 0x001ee8000c101900 */
[----:B-1----:R0:W3:Y:S04]  /*e0750*/  LD.E R77, desc[UR22][R12.64+0x2028] ;  /* 0x002028160c4d7980 */ /* 0x0020e8000c101900 */
[----:B------:R-:W3:Y:S01]  /*e0760*/  LDL R76, [R1+0x110] ;  /* 0x00011000014c7983 */ /* 0x000ee20000100800 */
[----:B--2---:R-:W-:-:S03]  /*e0770*/  IMAD R30, R28, 0x7effffff, RZ ;  /* 0x7effffff1c1e7824 */ /* 0x004fc600078e02ff */
[----:B------:R-:W2:Y:S04]  /*e0780*/  LDL R69, [R1+0x114] ;  /* 0x0001140001457983 */ /* 0x000ea80000100800 */
[----:B------:R-:W2:Y:S04]  /*e0790*/  LDL R70, [R1+0x118] ;  /* 0x0001180001467983 */ /* 0x000ea80000100800 */
[----:B------:R-:W2:Y:S01]  /*e07a0*/  LDL R71, [R1+0x11c] ;  /* 0x00011c0001477983 */ /* 0x000ea20000100800 */
        /* <DEDUP_REMOVED lines=65> */
[----:B------:R-:W-:Y:S01]  /*e0bc0*/  ISETP.GE.U32.AND P2, PT, R10, R173, PT ;  /* 0x000000ad0a00720c */ /* 0x000fe20003f46070 */
[----:B------:R-:W-:-:S11]  /*e0bd0*/  IADD3 R10, PT, PT, -R173, R10, RZ ;  /* 0x0000000aad0a7210 */ /* 0x000fd60007ffe1ff */
[----:B------:R-:W-:-:S04]  /*e0be0*/  @P0 IADD3 R35, PT, PT, R35, -0x7f000001, RZ ;  /* 0x80ffffff23230810 */ /* 0x000fc80007ffe0ff */
[----:B------:R-:W-:-:S05]  /*e0bf0*/  IADD3 R72, PT, PT, R176, R35, RZ ;  /* 0x00000023b0487210 */ /* 0x000fca0007ffe0ff */
[----:B------:R-:W-:Y:S01]  /*e0c00*/  ISETP.GE.U32.AND P1, PT, R72, 0x7f000001, PT ;  /* 0x7f0000014800780c */ /* 0x000fe20003f26070 */
[----:B------:R-:W-:-:S04]  /*e0c10*/  @!P2 IADD3 R10, PT, PT, R10, 0x7f000001, RZ ;  /* 0x7f0000010a0aa810 */ /* 0x000fc80007ffe0ff */
[----:B------:R-:W-:Y:S02]  /*e0c20*/  IADD3 R55, PT, PT, R55, R10, RZ ;  /* 0x0000000a37377210 */ /* 0x000fe40007ffe0ff */
[----:B------:R-:W-:-:S06]  /*e0c30*/  IADD3 R50, PT, PT, R50, R50, RZ ;  /* 0x0000003232327210 */ /* 0x000fcc0007ffe0ff */
[----:B------:R-:W-:Y:S01]  /*e0c40*/  @P1 IADD3 R72, PT, PT, R72, -0x7f000001, RZ ;  /* 0x80ffffff48481810 */ /* 0x000fe20007ffe0ff */
[----:B------:R-:W-:-:S03]  /*e0c50*/  ISETP.GE.U32.AND P0, PT, R55, 0x7f000001, PT ;  /* 0x7f0000013700780c */ /* 0x000fc60003f06070 */
[----:B------:R-:W-:Y:S01]  /*e0c60*/  IADD3 R58, PT, PT, R58, R72, RZ ;  /* 0x000000483a3a7210 */ /* 0x000fe20007ffe0ff */
[----:B------:R-:W-:-:S04]  /*e0c70*/  ISETP.GE.U32.AND P2, PT, R50, 0x7f000001, PT ;  /* 0x7f0000013200780c */ /* 0x000fc80003f46070 */
[----:B------:R-:W-:Y:S01]  /*e0c80*/  ISETP.GE.U32.AND P1, PT, R58, 0x7f000001, PT ;  /* 0x7f0000013a00780c */ /* 0x000fe20003f26070 */
[----:B------:R-:W-:-:S04]  /*e0c90*/  IMAD.WIDE.U32 R30, R51, UR7, RZ ;  /* 0x00000007331e7c25 */ /* 0x000fc8000f8e00ff */
[----:B------:R-:W-:Y:S01]  /*e0ca0*/  @P0 IADD3 R55, PT, PT, R55, -0x7f000001, RZ ;  /* 0x80ffffff37370810 */ /* 0x000fe20007ffe0ff */
[----:B------:R-:W-:-:S04]  /*e0cb0*/  IMAD R10, R30, 0x7effffff, RZ ;  /* 0x7effffff1e0a7824 */ /* 0x000fc800078e02ff */
[----:B------:R-:W-:Y:S01]  /*e0cc0*/  IMAD.WIDE.U32 R28, R55, R55, RZ ;  /* 0x00000037371c7225 */ /* 0x000fe200078e00ff */
[----:B------:R-:W-:Y:S02]  /*e0cd0*/  @P2 IADD3 R50, PT, PT, R50, -0x7f000001, RZ ;  /* 0x80ffffff32322810 */ /* 0x000fe40007ffe0ff */
[----:B------:R-:W-:Y:S01]  /*e0ce0*/  @P1 IADD3 R58, PT, PT, R58, -0x7f000001, RZ ;  /* 0x80ffffff3a3a1810 */ /* 0x000fe20007ffe0ff */
[----:B------:R-:W-:Y:S02]  /*e0cf0*/  IMAD R51, R28, 0x7effffff, RZ ;  /* 0x7effffff1c337824 */ /* 0x000fe400078e02ff */
[----:B------:R-:W-:Y:S01]  /*e0d00*/  IMAD.HI.U32 R30, R10, 0x7f000001, R30 ;  /* 0x7f0000010a1e7827 */ /* 0x000fe200078e001e */
[----:B------:R-:W-:-:S03]  /*e0d10*/  IADD3 R50, PT, PT, R72, R50, RZ ;  /* 0x0000003248327210 */ /* 0x000fc60007ffe0ff */
[----:B------:R-:W-:Y:S01]  /*e0d20*/  IMAD.HI.U32 R51, R51, 0x7f000001, R28 ;  /* 0x7f00000133337827 */ /* 0x000fe200078e001c */
[----:B------:R-:W-:Y:S01]  /*e0d30*/  IADD3 R10, PT, PT, R58, UR6, RZ ;  /* 0x000000063a0a7c10 */ /* 0x000fe2000fffe0ff */
        /* <DEDUP_REMOVED lines=32> */
[----:B------:R-:W-:Y:S01]  /*e0f40*/  ISETP.GE.U32.AND P3, PT, R10, R175, PT ;  /* 0x000000af0a00720c */ /* 0x000fe20003f66070 */
[----:B------:R-:W-:Y:S01]  /*e0f50*/  IADD3 R10, PT, PT, -R175, R10, RZ ;  /* 0x0000000aaf0a7210 */ /* 0x000fe20007ffe1ff */
[----:B------:R-:W-:-:S07]  /*e0f60*/  IMAD.WIDE.U32 R28, R54, UR11, RZ ;  /* 0x0000000b361c7c25 */ /* 0x000fce000f8e00ff */
[----:B------:R-:W-:Y:S02]  /*e0f70*/  @P1 IADD3 R51, PT, PT, R51, -0x7f000001, RZ ;  /* 0x80ffffff33331810 */ /* 0x000fe40007ffe0ff */
[----:B------:R-:W-:Y:S02]  /*e0f80*/  @P0 IADD3 R53, PT, PT, R53, -0x7f000001, RZ ;  /* 0x80ffffff35350810 */ /* 0x000fe40007ffe0ff */
[----:B------:R-:W-:Y:S02]  /*e0f90*/  @P2 IADD3 R30, PT, PT, R30, -0x7f000001, RZ ;  /* 0x80ffffff1e1e2810 */ /* 0x000fe40007ffe0ff */
[----:B------:R-:W-:Y:S02]  /*e0fa0*/  @!P3 IADD3 R10, PT, PT, R10, 0x7f000001, RZ ;  /* 0x7f0000010a0ab810 */ /* 0x000fe40007ffe0ff */
[----:B------:R-:W-:Y:S01]  /*e0fb0*/  IADD3 R54, PT, PT, R72, R51, RZ ;  /* 0x0000003348367210 */ /* 0x000fe20007ffe0ff */
[----:B------:R-:W-:Y:S01]  /*e0fc0*/  IMAD R75, R28, 0x7effffff, RZ ;  /* 0x7effffff1c4b7824 */ /* 0x000fe200078e02ff */
[----:B------:R-:W-:-:S03]  /*e0fd0*/  IADD3 R51, PT, PT, R53, R30, RZ ;  /* 0x0000001e35337210 */ /* 0x000fc60007ffe0ff */
[----:B------:R-:W-:Y:S01]  /*e0fe0*/  ISETP.GE.U32.AND P1, PT, R54, 0x7f000001, PT ;  /* 0x7f0000013600780c */ /* 0x000fe20003f26070 */
[----:B------:R-:W-:-:S04]  /*e0ff0*/  IMAD.HI.U32 R75, R75, 0x7f000001, R28 ;  /* 0x7f0000014b4b7827 */ /* 0x000fc800078e001c */
[----:B---3--:R-:W-:Y:S01]  /*e1000*/  IMAD.WIDE.U32 R30, R119, R10, RZ ;  /* 0x0000000a771e7225 */ /* 0x008fe200078e00ff */
[----:B------:R-:W-:-:S03]  /*e1010*/  ISETP.GE.U32.AND P2, PT, R51, 0x7f000001, PT ;  /* 0x7f0000013300780c */ /* 0x000fc60003f46070 */
[----:B------:R-:W-:-:S04]  /*e1020*/  IMAD.WIDE.U32 R28, R32, UR12, RZ ;  /* 0x0000000c201c7c25 */ /* 0x000fc8000f8e00ff */
[----:B------:R-:W-:Y:S01]  /*e1030*/  IMAD R119, R30, 0x7effffff, RZ ;  /* 0x7effffff1e777824 */ /* 0x000fe200078e02ff */
[----:B------:R-:W-:Y:S01]  /*e1040*/  ISETP.GE.U32.AND P0, PT, R75, 0x7f000001, PT ;  /* 0x7f0000014b00780c */ /* 0x000fe20003f06070 */
[----:B------:R-:W-:-:S04]  /*e1050*/  IMAD.WIDE.U32 R32, R33, R10, RZ ;  /* 0x0000000a21207225 */ /* 0x000fc800078e00ff */
[----:B------:R-:W-:-:S04]  /*e1060*/  IMAD.HI.U32 R119, R119, 0x7f000001, R30 ;  /* 0x7f00000177777827 */ /* 0x000fc800078e001e */
[----:B------:R-:W-:Y:S02]  /*e1070*/  IMAD R120, R32, 0x7effffff, RZ ;  /* 0x7effffff20787824 */ /* 0x000fe400078e02ff */
[----:B------:R-:W-:Y:S02]  /*e1080*/  IMAD R55, R28, 0x7effffff, RZ ;  /* 0x7effffff1c377824 */ /* 0x000fe400078e02ff */
[----:B------:R-:W-:Y:S01]  /*e1090*/  IMAD.WIDE.U32 R30, R77, R10, RZ ;  /* 0x0000000a4d1e7225 */ /* 0x000fe200078e00ff */
[----:B------:R-:W-:Y:S01]  /*e10a0*/  @P1 IADD3 R54, PT, PT, R54, -0x7f000001, RZ ;  /* 0x80ffffff36361810 */ /* 0x000fe20007ffe0ff */
[----:B------:R-:W-:Y:S02]  /*e10b0*/  ISETP.GE.U32.AND P1, PT, R119, 0x7f000001, PT ;  /* 0x7f0000017700780c */ /* 0x000fe40003f26070 */
[----:B------:R-:W-:Y:S01]  /*e10c0*/  IMAD.HI.U32 R120, R120, 0x7f000001, R32 ;  /* 0x7f00000178787827 */ /* 0x000fe200078e0020 */
[----:B------:R-:W-:-:S03]  /*e10d0*/  @P2 IADD3 R51, PT, PT, R51, -0x7f000001, RZ ;  /* 0x80ffffff33332810 */ /* 0x000fc60007ffe0ff */
[----:B----4-:R-:W-:-:S04]  /*e10e0*/  IMAD.WIDE.U32 R32, R118, R10, RZ ;  /* 0x0000000a76207225 */ /* 0x010fc800078e00ff */
[----:B------:R-:W-:-:S04]  /*e10f0*/  IMAD.HI.U32 R55, R55, 0x7f000001, R28 ;  /* 0x7f00000137377827 */ /* 0x000fc800078e001c */
[----:B------:R-:W-:Y:S01]  /*e1100*/  IMAD.WIDE.U32 R28, R63, UR13, RZ ;  /* 0x0000000d3f1c7c25 */ /* 0x000fe2000f8e00ff */
[----:B------:R-:W-:Y:S02]  /*e1110*/  @P0 IADD3 R75, PT, PT, R75, -0x7f000001, RZ ;  /* 0x80ffffff4b4b0810 */ /* 0x000fe40007ffe0ff */
[----:B------:R-:W-:Y:S01]  /*e1120*/  IADD3 R10, PT, PT, R54, R51, RZ ;  /* 0x00000033360a7210 */ /* 0x000fe20007ffe0ff */
[----:B------:R-:W-:Y:S02]  /*e1130*/  IMAD R63, R30, 0x7effffff, RZ ;  /* 0x7effffff1e3f7824 */ /* 0x000fe400078e02ff */
[----:B------:R-:W-:Y:S01]  /*e1140*/  IMAD R51, R32, 0x7effffff, RZ ;  /* 0x7effffff20337824 */ /* 0x000fe200078e02ff */
[----:B------:R-:W-:Y:S01]  /*e1150*/  ISETP.GE.U32.AND P2, PT, R120, 0x7f000001, PT ;  /* 0x7f0000017800780c */ /* 0x000fe20003f46070 */
[----:B------:R-:W-:Y:S01]  /*e1160*/  IADD3 R75, PT, PT, R72, R75, RZ ;  /* 0x0000004b484b7210 */ /* 0x000fe20007ffe0ff */
[----:B------:R-:W-:-:S04]  /*e1170*/  IMAD.HI.U32 R30, R63, 0x7f000001, R30 ;  /* 0x7f0000013f1e7827 */ /* 0x000fc800078e001e */
[----:B------:R-:W-:Y:S01]  /*e1180*/  IMAD.HI.U32 R32, R51, 0x7f000001, R32 ;  /* 0x7f00000133207827 */ /* 0x000fe200078e0020 */
[----:B------:R-:W-:-:S03]  /*e1190*/  @P1 IADD3 R119, PT, PT, R119, -0x7f000001, RZ ;  /* 0x80ffffff77771810 */ /* 0x000fc60007ffe0ff */
[----:B------:R-:W-:Y:S01]  /*e11a0*/  IMAD R31, R28, 0x7effffff, RZ ;  /* 0x7effffff1c1f7824 */ /* 0x000fe200078e02ff */
[----:B------:R-:W-:Y:S01]  /*e11b0*/  ISETP.GE.U32.AND P0, PT, R55, 0x7f000001, PT ;  /* 0x7f0000013700780c */ /* 0x000fe20003f06070 */
[----:B------:R-:W-:Y:S01]  /*e11c0*/  ISETP.GE.U32.AND P1, PT, R30, 0x7f000001, PT ;  /* 0x7f0000011e00780c */ /* 0x000fe20003f26070 */
[----:B------:R-:W-:Y:S01]  /*e11d0*/  ISETP.GE.U32.AND P4, PT, R75, 0x7f000001, PT ;  /* 0x7f0000014b00780c */ /* 0x000fe20003f86070 */
[----:B------:R-:W-:Y:S01]  /*e11e0*/  ISETP.GE.U32.AND P5, PT, R10, 0x7f000001, PT ;  /* 0x7f0000010a00780c */ /* 0x000fe20003fa6070 */
[----:B------:R-:W-:Y:S01]  /*e11f0*/  ISETP.GE.U32.AND P3, PT, R32, 0x7f000001, PT ;  /* 0x7f0000012000780c */ /* 0x000fe20003f66070 */
[----:B------:R-:W-:Y:S01]  /*e1200*/  IMAD.HI.U32 R31, R31, 0x7f000001, R28 ;  /* 0x7f0000011f1f7827 */ /* 0x000fe200078e001c */
[----:B------:R-:W-:Y:S02]  /*e1210*/  @P2 IADD3 R120, PT, PT, R120, -0x7f000001, RZ ;  /* 0x80ffffff78782810 */ /* 0x000fe40007ffe0ff */
[----:B------:R-:W-:Y:S02]  /*e1220*/  IADD3 R76, PT, PT, R119, R76, RZ ;  /* 0x0000004c774c7210 */ /* 0x000fe40007ffe0ff */
[----:B------:R-:W-:Y:S01]  /*e1230*/  ISETP.GE.U32.AND P2, PT, R31, 0x7f000001, PT ;  /* 0x7f0000011f00780c */ /* 0x000fe20003f46070 */
[----:B--2---:R-:W-:-:S02]  /*e1240*/  IADD3 R69, PT, PT, R120, R69, RZ ;  /* 0x0000004578457210 */ /* 0x004fc40007ffe0ff */
[----:B------:R-:W-:Y:S02]  /*e1250*/  @P0 IADD3 R55, PT, PT, R55, -0x7f000001, RZ ;  /* 0x80ffffff37370810 */ /* 0x000fe40007ffe0ff */
[----:B------:R-:W-:Y:S02]  /*e1260*/  @P1 IADD3 R30, PT, PT, R30, -0x7f000001, RZ ;  /* 0x80ffffff1e1e1810 */ /* 0x000fe40007ffe0ff */
[----:B------:R-:W-:Y:S02]  /*e1270*/  @P4 IADD3 R75, PT, PT, R75, -0x7f000001, RZ ;  /* 0x80ffffff4b4b4810 */ /* 0x000fe40007ffe0ff */
[----:B------:R-:W-:Y:S02]  /*e1280*/  @P5 IADD3 R10, PT, PT, R10, -0x7f000001, RZ ;  /* 0x80ffffff0a0a5810 */ /* 0x000fe40007ffe0ff */
[----:B------:R-:W-:Y:S01]  /*e1290*/  @P3 IADD3 R32, PT, PT, R32, -0x7f000001, RZ ;  /* 0x80ffffff20203810 */ /* 0x000fe20007ffe0ff */
[----:B------:R-:W-:Y:S01]  /*e12a0*/  ISETP.GE.U32.AND P0, PT, R76, 0x7f000001, PT ;  /* 0x7f0000014c00780c */ /* 0x000fe20003f06070 */
        /* <DEDUP_REMOVED lines=12> */
[----:B------:R-:W-:Y:S01]  /*e1370*/  IMAD.WIDE.U32 R28, R59, UR14, RZ ;  /* 0x0000000e3b1c7c25 */ /* 0x000fe2000f8e00ff */
        /* <DEDUP_REMOVED lines=12> */
[----:B------:R-:W-:Y:S02]  /*e1440*/  IADD3 R55, PT, PT, R72, R31, RZ ;  /* 0x0000001f48377210 */ /* 0x000fe40007ffe0ff */
[----:B------:R-:W-:Y:S01]  /*e1450*/  IADD3 R10, PT, PT, R51, R10, RZ ;  /* 0x0000000a330a7210 */ /* 0x000fe20007ffe0ff */
[----:B------:R0:W-:Y:S04]  /*e1460*/  STL [R1+0x118], R30 ;  /* 0x0001181e01007387 */ /* 0x0001e80000100800 */
[----:B------:R1:W-:Y:S01]  /*e1470*/  STL [R1+0x11c], R32 ;  /* 0x00011c2001007387 */ /* 0x0003e20000100800 */
[----:B------:R-:W-:Y:S01]  /*e1480*/  ISETP.GE.U32.AND P1, PT, R71, 0x7f000001, PT ;  /* 0x7f0000014700780c */ /* 0x000fe20003f26070 */
[----:B------:R-:W-:Y:S01]  /*e1490*/  ISETP.GE.U32.AND P0, PT, R55, 0x7f000001, PT ;  /* 0x7f0000013700780c */ /* 0x000fe20003f06070 */
[----:B------:R-:W-:Y:S01]  /*e14a0*/  ISETP.GE.U32.AND P2, PT, R10, 0x7f000001, PT ;  /* 0x7f0000010a00780c */ /* 0x000fe20003f46070 */
[----:B------:R-:W-:Y:S01]  /*e14b0*/  IMAD.WIDE.U32 R28, R68, UR15, RZ ;  /* 0x0000000f441c7c25 */ /* 0x000fe2000f8e00ff */
[----:B------:R-:W2:Y:S04]  /*e14c0*/  LD.E R69, desc[UR22][R12.64+0x203c] ;  /* 0x00203c160c457980 */ /* 0x000ea8000c101900 */
[----:B------:R-:W3:Y:S04]  /*e14d0*/  LD.E R68, desc[UR22][R12.64+0x2038] ;  /* 0x002038160c447980 */ /* 0x000ee8000c101900 */
[----:B0-----:R-:W4:Y:S04]  /*e14e0*/  LD.E R30, desc[UR22][R12.64+0x2030] ;  /* 0x002030160c1e7980 */ /* 0x001f28000c101900 */
[----:B-1----:R0:W2:Y:S01]  /*e14f0*/  LD.E R32, desc[UR22][R12.64+0x2034] ;  /* 0x002034160c207980 */ /* 0x0020a2000c101900 */
        /* <DEDUP_REMOVED lines=13> */
[----:B0-----:R-:W-:-:S02]  /*e15d0*/  IMAD.WIDE.U32 R12, R65, UR16, RZ ;  /* 0x00000010410c7c25 */ /* 0x001fc4000f8e00ff */
        /* <DEDUP_REMOVED lines=18> */
[----:B------:R-:W3:Y:S01]  /*e1700*/  LDL.64 R12, [R1+0x100] ;  /* 0x00010000010c7983 */ /* 0x000ee20000100a00 */
        /* <DEDUP_REMOVED lines=44> */
[----:B------:R-:W-:-:S10]  /*e19d0*/  ISETP.GE.U32.AND P2, PT, R34, R175, PT ;  /* 0x000000af2200720c */ /* 0x000fd40003f46070 */
[----:B------:R-:W-:Y:S02]  /*e19e0*/  @P0 IADD3 R72, PT, PT, R72, -0x7f000001, RZ ;  /* 0x80ffffff48480810 */ /* 0x000fe40007ffe0ff */
[----:B------:R-:W-:Y:S02]  /*e19f0*/  @P1 IADD3 R10, PT, PT, R10, -0x7f000001, RZ ;  /* 0x80ffffff0a0a1810 */ /* 0x000fe40007ffe0ff */
[----:B------:R-:W-:Y:S02]  /*e1a00*/  IADD3 R34, PT, PT, -R175, R34, RZ ;  /* 0x00000022af227210 */ /* 0x000fe40007ffe1ff */
[----:B------:R-:W-:Y:S02]  /*e1a10*/  IADD3 R10, PT, PT, R72, R10, RZ ;  /* 0x0000000a480a7210 */ /* 0x000fe40007ffe0ff */
[----:B------:R-:W-:-:S03]  /*e1a20*/  @!P2 IADD3 R34, PT, PT, R34, 0x7f000001, RZ ;  /* 0x7f0000012222a810 */ /* 0x000fc60007ffe0ff */
        /* <DEDUP_REMOVED lines=8> */
[----:B------:R-:W-:Y:S01]  /*e1ab0*/  IMAD R31, R28, 0x7effffff, RZ ;  /* 0x7effffff1c1f7824 */ /* 0x000fe200078e02ff */
[----:B------:R-:W-:-:S03]  /*e1ac0*/  IADD3 R50, PT, PT, R50, R50, RZ ;  /* 0x0000003232327210 */ /* 0x000fc60007ffe0ff */
[----:B------:R-:W-:-:S03]  /*e1ad0*/  IMAD.HI.U32 R31, R31, 0x7f000001, R28 ;  /* 0x7f0000011f1f7827 */ /* 0x000fc600078e001c */
[----:B------:R-:W-:Y:S02]  /*e1ae0*/  @P1 IADD3 R34, PT, PT, R34, -0x7f000001, RZ ;  /* 0x80ffffff22221810 */ /* 0x000fe40007ffe0ff */
[----:B------:R-:W-:Y:S02]  /*e1af0*/  ISETP.GE.U32.AND P0, PT, R31, 0x7f000001, PT ;  /* 0x7f0000011f00780c */ /* 0x000fe40003f06070 */
[----:B------:R-:W-:Y:S01]  /*e1b00*/  IADD3 R58, PT, PT, R58, R34, RZ ;  /* 0x000000223a3a7210 */ /* 0x000fe20007ffe0ff */
[----:B------:R-:W-:-:S04]  /*e1b10*/  ISETP.GE.U32.AND P2, PT, R50, 0x7f000001, PT ;  /* 0x7f0000013200780c */ /* 0x000fc80003f46070 */
[----:B------:R-:W-:Y:S01]  /*e1b20*/  ISETP.GE.U32.AND P1, PT, R58, 0x7f000001, PT ;  /* 0x7f0000013a00780c */ /* 0x000fe20003f26070 */
[----:B------:R-:W-:-:S05]  /*e1b30*/  IMAD.WIDE.U32 R28, R52, UR7, RZ ;  /* 0x00000007341c7c25 */ /* 0x000fca000f8e00ff */
[----:B------:R-:W-:Y:S01]  /*e1b40*/  @P0 IADD3 R31, PT, PT, R31, -0x7f000001, RZ ;  /* 0x80ffffff1f1f0810 */ /* 0x000fe20007ffe0ff */
[----:B------:R-:W-:Y:S02]  /*e1b50*/  IMAD R52, R28, 0x7effffff, RZ ;  /* 0x7effffff1c347824 */ /* 0x000fe400078e02ff */
[----:B------:R-:W-:Y:S02]  /*e1b60*/  @P2 IADD3 R50, PT, PT, R50, -0x7f000001, RZ ;  /* 0x80ffffff32322810 */ /* 0x000fe40007ffe0ff */
[----:B------:R-:W-:Y:S02]  /*e1b70*/  IMAD.HI.U32 R52, R52, 0x7f000001, R28 ;  /* 0x7f00000134347827 */ /* 0x000fe400078e001c */
[----:B------:R-:W-:Y:S02]  /*e1b80*/  @P1 IADD3 R58, PT, PT, R58, -0x7f000001, RZ ;  /* 0x80ffffff3a3a1810 */ /* 0x000fe40007ffe0ff */
[----:B------:R-:W-:Y:S01]  /*e1b90*/  IMAD.WIDE.U32 R28, R31, R56, RZ ;  /* 0x000000381f1c7225 */ /* 0x000fe200078e00ff */
[----:B------:R-:W-:-:S02]  /*e1ba0*/  IADD3 R50, PT, PT, R34, R50, RZ ;  /* 0x0000003222327210 */ /* 0x000fc40007ffe0ff */
[----:B------:R-:W-:Y:S01]  /*e1bb0*/  IADD3 R31, PT, PT, R58, UR6, RZ ;  /* 0x000000063a1f7c10 */ /* 0x000fe2000fffe0ff */
        /* <DEDUP_REMOVED lines=30> */
[----:B------:R-:W-:Y:S01]  /*e1da0*/  IMAD.WIDE.U32 R28, R75, UR11, RZ ;  /* 0x0000000b4b1c7c25 */ /* 0x000fe2000f8e00ff */
[----:B------:R-:W-:-:S02]  /*e1db0*/  ISETP.GE.U32.AND P1, PT, R74, 0x7f000001, PT ;  /* 0x7f0000014a00780c */ /* 0x000fc40003f26070 */
[----:B------:R-:W-:Y:S01]  /*e1dc0*/  ISETP.GE.U32.AND P2, PT, R54, 0x7f000001, PT ;  /* 0x7f0000013600780c */ /* 0x000fe20003f46070 */
[----:B----4-:R-:W-:-:S04]  /*e1dd0*/  IMAD.WIDE.U32 R30, R30, R56, RZ ;  /* 0x000000381e1e7225 */ /* 0x010fc800078e00ff */
[----:B------:R-:W-:Y:S02]  /*e1de0*/  IMAD R118, R30, 0x7effffff, RZ ;  /* 0x7effffff1e767824 */ /* 0x000fe400078e02ff */
[----:B--2---:R-:W-:-:S04]  /*e1df0*/  IMAD.WIDE.U32 R32, R32, R56, RZ ;  /* 0x0000003820207225 */ /* 0x004fc800078e00ff */
[----:B------:R-:W-:Y:S02]  /*e1e00*/  IMAD R75, R28, 0x7effffff, RZ ;  /* 0x7effffff1c4b7824 */ /* 0x000fe400078e02ff */
[----:B------:R-:W-:-:S04]  /*e1e10*/  IMAD.HI.U32 R118, R118, 0x7f000001, R30 ;  /* 0x7f00000176767827 */ /* 0x000fc800078e001e */
[----:B------:R-:W-:Y:S02]  /*e1e20*/  IMAD R119, R32, 0x7effffff, RZ ;  /* 0x7effffff20777824 */ /* 0x000fe400078e02ff */
[----:B------:R-:W-:-:S04]  /*e1e30*/  IMAD.HI.U32 R75, R75, 0x7f000001, R28 ;  /* 0x7f0000014b4b7827 */ /* 0x000fc800078e001c */
[----:B------:R-:W-:Y:S01]  /*e1e40*/  IMAD.WIDE.U32 R30, R69, R56, RZ ;  /* 0x00000038451e7225 */ /* 0x000fe200078e00ff */
[----:B------:R-:W-:-:S03]  /*e1e50*/  @P0 IADD3 R53, PT, PT, R53, -0x7f000001, RZ ;  /* 0x80ffffff35350810 */ /* 0x000fc60007ffe0ff */
        /* <DEDUP_REMOVED lines=17> */
[----:B------:R-:W-:-:S03]  /*e1f70*/  ISETP.GE.U32.AND P3, PT, R31, 0x7f000001, PT ;  /* 0x7f0000011f00780c */ /* 0x000fc60003f66070 */
[----:B------:R-:W-:Y:S01]  /*e1f80*/  IADD3 R76, PT, PT, R118, R76, RZ ;  /* 0x0000004c764c7210 */ /* 0x000fe20007ffe0ff */
[----:B------:R-:W-:-:S03]  /*e1f90*/  IMAD.WIDE.U32 R28, R51, UR12, RZ ;  /* 0x0000000c331c7c25 */ /* 0x000fc6000f8e00ff */
[----:B------:R-:W-:Y:S01]  /*e1fa0*/  @P1 IADD3 R32, PT, PT, R32, -0x7f000001, RZ ;  /* 0x80ffffff20201810 */ /* 0x000fe20007ffe0ff */
[----:B------:R-:W-:Y:S01]  /*e1fb0*/  ISETP.GE.U32.AND P0, PT, R76, 0x7f000001, PT ;  /* 0x7f0000014c00780c */ /* 0x000fe20003f06070 */
[----:B------:R-:W-:Y:S02]  /*e1fc0*/  @P5 IADD3 R75, PT, PT, R75, -0x7f000001, RZ ;  /* 0x80ffffff4b4b5810 */ /* 0x000fe40007ffe0ff */
[----:B------:R-:W-:Y:S02]  /*e1fd0*/  @P2 IADD3 R33, PT, PT, R33, -0x7f000001, RZ ;  /* 0x80ffffff21212810 */ /* 0x000fe40007ffe0ff */
[----:B------:R-:W-:Y:S02]  /*e1fe0*/  @P4 IADD3 R30, PT, PT, R30, -0x7f000001, RZ ;  /* 0x80ffffff1e1e4810 */ /* 0x000fe40007ffe0ff */
[----:B------:R-:W-:Y:S01]  /*e1ff0*/  @P6 IADD3 R56, PT, PT, R56, -0x7f000001, RZ ;  /* 0x80ffffff38386810 */ /* 0x000fe20007ffe0ff */
[----:B------:R-:W-:Y:S01]  /*e2000*/  IMAD R51, R28, 0x7effffff, RZ ;  /* 0x7effffff1c337824 */ /* 0x000fe200078e02ff */
        /* <DEDUP_REMOVED lines=18> */
[----:B------:R1:W-:Y:S01]  /*e2130*/  STL [R1+0x118], R33 ;  /* 0x0001182101007387 */ /* 0x0003e20000100800 */
[----:B------:R-:W-:Y:S02]  /*e2140*/  @P4 IADD3 R51, PT, PT, R51, -0x7f000001, RZ ;  /* 0x80ffffff33334810 */ /* 0x000fe40007ffe0ff */
[----:B------:R-:W-:-:S02]  /*e2150*/  @P3 IADD3 R54, PT, PT, R54, -0x7f000001, RZ ;  /* 0x80ffffff36363810 */ /* 0x000fc40007ffe0ff */
[----:B------:R-:W-:Y:S01]  /*e2160*/  @P5 IADD3 R56, PT, PT, R56, -0x7f000001, RZ ;  /* 0x80ffffff38385810 */ /* 0x000fe20007ffe0ff */
[----:B------:R2:W-:Y:S01]  /*e2170*/  STL [R1+0x11c], R31 ;  /* 0x00011c1f01007387 */ /* 0x0005e20000100800 */
[----:B------:R-:W-:Y:S01]  /*e2180*/  IMAD R55, R28, 0x7effffff, RZ ;  /* 0x7effffff1c377824 */ /* 0x000fe200078e02ff */
[----:B0-----:R-:W-:Y:S02]  /*e2190*/  @P1 IADD3 R32, PT, PT, R32, -0x7f000001, RZ ;  /* 0x80ffffff20201810 */ /* 0x001fe40007ffe0ff */
[----:B-1----:R-:W-:Y:S02]  /*e21a0*/  @P2 IADD3 R33, PT, PT, R33, -0x7f000001, RZ ;  /* 0x80ffffff21212810 */ /* 0x002fe40007ffe0ff */
[----:B--2---:R-:W-:Y:S01]  /*e21b0*/  @P0 IADD3 R31, PT, PT, R31, -0x7f000001, RZ ;  /* 0x80ffffff1f1f0810 */ /* 0x004fe20007ffe0ff */
[----:B------:R0:W-:Y:S01]  /*e21c0*/  STL [R1+0x114], R32 ;  /* 0x0001142001007387 */ /* 0x0001e20000100800 */
[----:B------:R-:W-:Y:S01]  /*e21d0*/  IMAD.HI.U32 R55, R55, 0x7f000001, R28 ;  /* 0x7f00000137377827 */ /* 0x000fe200078e001c */
[----:B------:R-:W-:-:S02]  /*e21e0*/  IADD3 R51, PT, PT, R34, R51, RZ ;  /* 0x0000003322337210 */ /* 0x000fc40007ffe0ff */
[----:B------:R-:W-:Y:S01]  /*e21f0*/  IADD3 R56, PT, PT, R54, R56, RZ ;  /* 0x0000003836387210 */ /* 0x000fe20007ffe0ff */
[----:B------:R-:W-:Y:S04]  /*e2200*/  STL [R1+0x118], R33 ;  /* 0x0001182101007387 */ /* 0x000fe80000100800 */
[----:B------:R1:W-:Y:S01]  /*e2210*/  STL [R1+0x11c], R31 ;  /* 0x00011c1f01007387 */ /* 0x0003e20000100800 */
[----:B------:R-:W-:Y:S01]  /*e2220*/  ISETP.GE.U32.AND P1, PT, R55, 0x7f000001, PT ;  /* 0x7f0000013700780c */ /* 0x000fe20003f26070 */
[----:B------:R-:W-:Y:S01]  /*e2230*/  ISETP.GE.U32.AND P0, PT, R51, 0x7f000001, PT ;  /* 0x7f0000013300780c */ /* 0x000fe20003f06070 */
[----:B------:R-:W-:Y:S01]  /*e2240*/  ISETP.GE.U32.AND P2, PT, R56, 0x7f000001, PT ;  /* 0x7f0000013800780c */ /* 0x000fe20003f46070 */
[----:B------:R-:W-:Y:S01]  /*e2250*/  IMAD.WIDE.U32 R28, R71, UR14, RZ ;  /* 0x0000000e471c7c25 */ /* 0x000fe2000f8e00ff */
[----:B0-----:R-:W2:Y:S04]  /*e2260*/  LD.E R32, desc[UR22][R12.64+0x2044] ;  /* 0x002044160c207980 */ /* 0x001ea8000c101900 */
[----:B------:R-:W3:Y:S04]  /*e2270*/  LD.E R74, desc[UR22][R12.64+0x2048] ;  /* 0x002048160c4a7980 */ /* 0x000ee8000c101900 */
[----:B------:R-:W4:Y:S04]  /*e2280*/  LD.E R75, desc[UR22][R12.64+0x204c] ;  /* 0x00204c160c4b7980 */ /* 0x000f28000c101900 */
[----:B-1----:R0:W2:Y:S01]  /*e2290*/  LD.E R31, desc[UR22][R12.64+0x2040] ;  /* 0x002040160c1f7980 */ /* 0x0020a2000c101900 */
[----:B------:R-:W-:-:S03]  /*e22a0*/  IMAD R33, R28, 0x7effffff, RZ ;  /* 0x7effffff1c217824 */ /* 0x000fc600078e02ff */
[----:B------:R-:W2:Y:S04]  /*e22b0*/  LDL R70, [R1+0x110] ;  /* 0x0001100001467983 */ /* 0x000ea80000100800 */
[----:B------:R-:W2:Y:S04]  /*e22c0*/  LDL R68, [R1+0x114] ;  /* 0x0001140001447983 */ /* 0x000ea80000100800 */
[----:B------:R-:W2:Y:S04]  /*e22d0*/  LDL R65, [R1+0x118] ;  /* 0x0001180001417983 */ /* 0x000ea80000100800 */
[----:B------:R-:W3:Y:S01]  /*e22e0*/  LDL R69, [R1+0x11c] ;  /* 0x00011c0001457983 */ /* 0x000ee20000100800 */
        /* <DEDUP_REMOVED lines=76> */
[----:B------:R-:W-:-:S09]  /*e27b0*/  ISETP.GE.U32.AND P3, PT, R35, R176, PT ;  /* 0x000000b02300720c */ /* 0x000fd20003f66070 */
[----:B------:R-:W-:Y:S02]  /*e27c0*/  @P1 IADD3 R28, PT, PT, R28, -0x7f000001, RZ ;  /* 0x80ffffff1c1c1810 */ /* 0x000fe40007ffe0ff */
[----:B------:R-:W-:Y:S02]  /*e27d0*/  @P0 IADD3 R72, PT, PT, R72, -0x7f000001, RZ ;  /* 0x80ffffff48480810 */ /* 0x000fe40007ffe0ff */
[----:B------:R-:W-:Y:S02]  /*e27e0*/  @P2 IADD3 R33, PT, PT, R33, -0x7f000001, RZ ;  /* 0x80ffffff21212810 */ /* 0x000fe40007ffe0ff */
[----:B------:R-:W-:Y:S02]  /*e27f0*/  IADD3 R71, PT, PT, R34, R28, RZ ;  /* 0x0000001c22477210 */ /* 0x000fe40007ffe0ff */
[----:B------:R-:W-:Y:S02]  /*e2800*/  IADD3 R33, PT, PT, R72, R33, RZ ;  /* 0x0000002148217210 */ /* 0x000fe40007ffe0ff */
[----:B------:R-:W-:Y:S01]  /*e2810*/  IADD3 R35, PT, PT, -R176, R35, RZ ;  /* 0x00000023b0237210 */ /* 0x000fe20007ffe1ff */
[----:B------:R-:W-:-:S02]  /*e2820*/  ISETP.GE.U32.AND P1, PT, R71, 0x7f000001, PT ;  /* 0x7f0000014700780c */ /* 0x000fc40003f26070 */
[----:B------:R-:W-:Y:S01]  /*e2830*/  ISETP.GE.U32.AND P2, PT, R33, 0x7f000001, PT ;  /* 0x7f0000012100780c */ /* 0x000fe20003f46070 */
[----:B------:R-:W-:-:S04]  /*e2840*/  @!P3 IADD3 R35, PT, PT, R35, 0x7f000001, RZ ;  /* 0x7f0000012323b810 */ /* 0x000fc80007ffe0ff */
[----:B------:R-:W-:-:S06]  /*e2850*/  IADD3 R57, PT, PT, R57, R35, RZ ;  /* 0x0000002339397210 */ /* 0x000fcc0007ffe0ff */
[----:B------:R-:W-:Y:S01]  /*e2860*/  @P1 IADD3 R71, PT, PT, R71, -0x7f000001, RZ ;  /* 0x80ffffff47471810 */ /* 0x000fe20007ffe0ff */
[----:B------:R-:W-:Y:S01]  /*e2870*/  ISETP.GE.U32.AND P0, PT, R57, 0x7f000001, PT ;  /* 0x7f0000013900780c */ /* 0x000fe20003f06070 */
[----:B------:R-:W-:-:S04]  /*e2880*/  @P2 IADD3 R33, PT, PT, R33, -0x7f000001, RZ ;  /* 0x80ffffff21212810 */ /* 0x000fc80007ffe0ff */
[----:B------:R-:W-:-:S05]  /*e2890*/  IADD3 R34, PT, PT, R71, R33, RZ ;  /* 0x0000002147227210 */ /* 0x000fca0007ffe0ff */
[----:B------:R-:W-:-:S03]  /*e28a0*/  ISETP.GE.U32.AND P1, PT, R34, 0x7f000001, PT ;  /* 0x7f0000012200780c */ /* 0x000fc60003f26070 */
[----:B------:R-:W-:-:S05]  /*e28b0*/  @P0 IADD3 R57, PT, PT, R57, -0x7f000001, RZ ;  /* 0x80ffffff39390810 */ /* 0x000fca0007ffe0ff */
[----:B------:R-:W-:-:S04]  /*e28c0*/  IMAD.WIDE.U32 R28, R57, R57, RZ ;  /* 0x00000039391c7225 */ /* 0x000fc800078e00ff */
[----:B------:R-:W-:Y:S01]  /*e28d0*/  IMAD R33, R28, 0x7effffff, RZ ;  /* 0x7effffff1c217824 */ /* 0x000fe200078e02ff */
[----:B------:R-:W-:-:S03]  /*e28e0*/  @P1 IADD3 R34, PT, PT, R34, -0x7f000001, RZ ;  /* 0x80ffffff22221810 */ /* 0x000fc60007ffe0ff */
[----:B------:R-:W-:Y:S01]  /*e28f0*/  IMAD.HI.U32 R28, R33, 0x7f000001, R28 ;  /* 0x7f000001211c7827 */ /* 0x000fe200078e001c */
[----:B------:R-:W-:-:S04]  /*e2900*/  IADD3 R35, PT, PT, R178, R34, RZ ;  /* 0x00000022b2237210 */ /* 0x000fc80007ffe0ff */
[----:B------:R-:W-:Y:S01]  /*e2910*/  ISETP.GE.U32.AND P0, PT, R28, 0x7f000001, PT ;  /* 0x7f0000011c00780c */ /* 0x000fe20003f06070 */
[----:B------:R-:W-:Y:S01]  /*e2920*/  ISETP.GE.U32.AND P1, PT, R35, 0x7f000001, PT ;  /* 0x7f0000012300780c */ /* 0x000fe20003f26070 */
[----:B------:R-:W-:-:S11]  /*e2930*/  IADD3 R50, PT, PT, R50, R50, RZ ;  /* 0x0000003232327210 */ /* 0x000fd60007ffe0ff */
[----:B------:R-:W-:Y:S02]  /*e2940*/  @P0 IADD3 R28, PT, PT, R28, -0x7f000001, RZ ;  /* 0x80ffffff1c1c0810 */ /* 0x000fe40007ffe0ff */
[----:B------:R-:W-:-:S03]  /*e2950*/  @P1 IADD3 R35, PT, PT, R35, -0x7f000001, RZ ;  /* 0x80ffffff23231810 */ /* 0x000fc60007ffe0ff */
[----:B------:R-:W-:Y:S01]  /*e2960*/  IMAD.WIDE.U32 R28, R28, R57, RZ ;  /* 0x000000391c1c7225 */ /* 0x000fe200078e00ff */
[----:B------:R-:W-:-:S03]  /*e2970*/  IADD3 R58, PT, PT, R58, R35, RZ ;  /* 0x000000233a3a7210 */ /* 0x000fc60007ffe0ff */
[----:B------:R-:W-:Y:S01]  /*e2980*/  IMAD R33, R28, 0x7effffff, RZ ;  /* 0x7effffff1c217824 */ /* 0x000fe200078e02ff */
[----:B------:R-:W-:Y:S01]  /*e2990*/  ISETP.GE.U32.AND P2, PT, R50, 0x7f000001, PT ;  /* 0x7f0000013200780c */ /* 0x000fe20003f46070 */
[----:B------:R-:W-:Y:S02]  /*e29a0*/  ISETP.GE.U32.AND P1, PT, R58, 0x7f000001, PT ;  /* 0x7f0000013a00780c */ /* 0x000fe40003f26070 */
[----:B------:R-:W-:-:S04]  /*e29b0*/  IMAD.HI.U32 R33, R33, 0x7f000001, R28 ;  /* 0x7f00000121217827 */ /* 0x000fc800078e001c */
[----:B------:R-:W-:Y:S01]  /*e29c0*/  IMAD.WIDE.U32 R28, R52, UR7, RZ ;  /* 0x00000007341c7c25 */ /* 0x000fe2000f8e00ff */
[----:B------:R-:W-:-:S03]  /*e29d0*/  ISETP.GE.U32.AND P0, PT, R33, 0x7f000001, PT ;  /* 0x7f0000012100780c */ /* 0x000fc60003f06070 */
[----:B------:R-:W-:Y:S02]  /*e29e0*/  IMAD R52, R28, 0x7effffff, RZ ;  /* 0x7effffff1c347824 */ /* 0x000fe400078e02ff */
[----:B------:R-:W-:Y:S02]  /*e29f0*/  @P2 IADD3 R50, PT, PT, R50, -0x7f000001, RZ ;  /* 0x80ffffff32322810 */ /* 0x000fe40007ffe0ff */
[----:B------:R-:W-:Y:S01]  /*e2a00*/  IMAD.HI.U32 R52, R52, 0x7f000001, R28 ;  /* 0x7f00000134347827 */ /* 0x000fe200078e001c */
[----:B------:R-:W-:Y:S02]  /*e2a10*/  @P1 IADD3 R58, PT, PT, R58, -0x7f000001, RZ ;  /* 0x80ffffff3a3a1810 */ /* 0x000fe40007ffe0ff */
[----:B------:R-:W-:Y:S02]  /*e2a20*/  IADD3 R50, PT, PT, R35, R50, RZ ;  /* 0x0000003223327210 */ /* 0x000fe40007ffe0ff */
[----:B------:R-:W-:Y:S01]  /*e2a30*/  ISETP.GE.U32.AND P1, PT, R52, 0x7f000001, PT ;  /* 0x7f0000013400780c */ /* 0x000fe20003f26070 */
[----:B------:R-:W-:-:S02]  /*e2a40*/  IADD3 R57, PT, PT, R58, UR6, RZ ;  /* 0x000000063a397c10 */ /* 0x000fc4000fffe0ff */
        /* <DEDUP_REMOVED lines=12> */
[----:B------:R-:W-:-:S04]  /*e2b10*/  IMAD.HI.U32 R73, R73, 0x7f000001, R28 ;  /* 0x7f00000149497827 */ /* 0x000fc800078e001c */
[----:B------:R-:W-:Y:S01]  /*e2b20*/  IMAD.WIDE.U32 R28, R30, UR10, RZ ;  /* 0x0000000a1e1c7c25 */ /* 0x000fe2000f8e00ff */
[----:B------:R-:W-:Y:S01]  /*e2b30*/  IADD3 R57, PT, PT, R50, R57, RZ ;  /* 0x0000003932397210 */ /* 0x000fe20007ffe0ff */
[----:B------:R-:W-:Y:S01]  /*e2b40*/  ISETP.GE.U32.AND P1, PT, R52, 0x7f000001, PT ;  /* 0x7f0000013400780c */ /* 0x000fe20003f26070 */
[----:B------:R-:W-:-:S03]  /*e2b50*/  ISETP.GE.U32.AND P0, PT, R73, 0x7f000001, PT ;  /* 0x7f0000014900780c */ /* 0x000fc60003f06070 */
[----:B------:R-:W-:Y:S01]  /*e2b60*/  ISETP.GE.U32.AND P2, PT, R57, 0x7f000001, PT ;  /* 0x7f0000013900780c */ /* 0x000fe20003f46070 */
[----:B--2---:R-:W-:-:S04]  /*e2b70*/  IMAD.WIDE.U32 R30, R31, R53, RZ ;  /* 0x000000351f1e7225 */ /* 0x004fc800078e00ff */
[----:B------:R-:W-:-:S04]  /*e2b80*/  IMAD.WIDE.U32 R32, R32, R53, RZ ;  /* 0x0000003520207225 */ /* 0x000fc800078e00ff */
[----:B------:R-:W-:-:S04]  /*e2b90*/  IMAD R77, R30, 0x7effffff, RZ ;  /* 0x7effffff1e4d7824 */ /* 0x000fc800078e02ff */
[----:B------:R-:W-:-:S04]  /*e2ba0*/  IMAD.HI.U32 R77, R77, 0x7f000001, R30 ;  /* 0x7f0000014d4d7827 */ /* 0x000fc800078e001e */
[----:B------:R-:W-:Y:S02]  /*e2bb0*/  IMAD R118, R32, 0x7effffff, RZ ;  /* 0x7effffff20767824 */ /* 0x000fe400078e02ff */
[----:B------:R-:W-:Y:S01]  /*e2bc0*/  IMAD R76, R28, 0x7effffff, RZ ;  /* 0x7effffff1c4c7824 */ /* 0x000fe200078e02ff */
[----:B------:R-:W-:Y:S01]  /*e2bd0*/  @P1 IADD3 R52, PT, PT, R52, -0x7f000001, RZ ;  /* 0x80ffffff34341810 */ /* 0x000fe20007ffe0ff */
[----:B---3--:R-:W-:Y:S01]  /*e2be0*/  IMAD.WIDE.U32 R30, R74, R53, RZ ;  /* 0x000000354a1e7225 */ /* 0x008fe200078e00ff */
[----:B------:R-:W-:-:S03]  /*e2bf0*/  ISETP.GE.U32.AND P1, PT, R77, 0x7f000001, PT ;  /* 0x7f0000014d00780c */ /* 0x000fc60003f26070 */
[----:B------:R-:W-:Y:S01]  /*e2c00*/  IMAD.HI.U32 R118, R118, 0x7f000001, R32 ;  /* 0x7f00000176767827 */ /* 0x000fe200078e0020 */
[----:B------:R-:W-:Y:S02]  /*e2c10*/  @P0 IADD3 R73, PT, PT, R73, -0x7f000001, RZ ;  /* 0x80ffffff49490810 */ /* 0x000fe40007ffe0ff */
[----:B------:R-:W-:Y:S01]  /*e2c20*/  @P2 IADD3 R57, PT, PT, R57, -0x7f000001, RZ ;  /* 0x80ffffff39392810 */ /* 0x000fe20007ffe0ff */
[----:B----4-:R-:W-:-:S04]  /*e2c30*/  IMAD.WIDE.U32 R32, R75, R53, RZ ;  /* 0x000000354b207225 */ /* 0x010fc800078e00ff */
[----:B------:R-:W-:-:S04]  /*e2c40*/  IMAD.HI.U32 R76, R76, 0x7f000001, R28 ;  /* 0x7f0000014c4c7827 */ /* 0x000fc800078e001c */
[----:B------:R-:W-:-:S04]  /*e2c50*/  IMAD.WIDE.U32 R28, R54, UR11, RZ ;  /* 0x0000000b361c7c25 */ /* 0x000fc8000f8e00ff */
[----:B------:R-:W-:Y:S02]  /*e2c60*/  IMAD R54, R30, 0x7effffff, RZ ;  /* 0x7effffff1e367824 */ /* 0x000fe400078e02ff */
[----:B------:R-:W-:Y:S01]  /*e2c70*/  IMAD R53, R32, 0x7effffff, RZ ;  /* 0x7effffff20357824 */ /* 0x000fe200078e02ff */
[----:B------:R-:W-:Y:S02]  /*e2c80*/  IADD3 R73, PT, PT, R35, R73, RZ ;  /* 0x0000004923497210 */ /* 0x000fe40007ffe0ff */
[----:B------:R-:W-:Y:S01]  /*e2c90*/  IADD3 R57, PT, PT, R52, R57, RZ ;  /* 0x0000003934397210 */ /* 0x000fe20007ffe0ff */
[----:B------:R-:W-:Y:S01]  /*e2ca0*/  ISETP.GE.U32.AND P2, PT, R118, 0x7f000001, PT ;  /* 0x7f0000017600780c */ /* 0x000fe20003f46070 */
        /* <DEDUP_REMOVED lines=13> */
[----:B------:R-:W-:Y:S02]  /*e2d80*/  @P0 IADD3 R76, PT, PT, R76, -0x7f000001, RZ ;  /* 0x80ffffff4c4c0810 */ /* 0x000fe40007ffe0ff */
[----:B------:R-:W-:Y:S02]  /*e2d90*/  @P4 IADD3 R73, PT, PT, R73, -0x7f000001, RZ ;  /* 0x80ffffff49494810 */ /* 0x000fe40007ffe0ff */
[----:B------:R-:W-:Y:S02]  /*e2da0*/  @P5 IADD3 R57, PT, PT, R57, -0x7f000001, RZ ;  /* 0x80ffffff39395810 */ /* 0x000fe40007ffe0ff */
[----:B------:R-:W-:Y:S02]  /*e2db0*/  IADD3 R68, PT, PT, R118, R68, RZ ;  /* 0x0000004476447210 */ /* 0x000fe40007ffe0ff */
[----:B------:R-:W-:-:S02]  /*e2dc0*/  @P1 IADD3 R30, PT, PT, R30, -0x7f000001, RZ ;  /* 0x80ffffff1e1e1810 */ /* 0x000fc40007ffe0ff */
[----:B------:R-:W-:Y:S01]  /*e2dd0*/  @P3 IADD3 R32, PT, PT, R32, -0x7f000001, RZ ;  /* 0x80ffffff20203810 */ /* 0x000fe20007ffe0ff */
[----:B------:R-:W-:Y:S01]  /*e2de0*/  IMAD.WIDE.U32 R28, R51, UR12, RZ ;  /* 0x0000000c331c7c25 */ /* 0x000fe2000f8e00ff */
[----:B------:R-:W-:Y:S01]  /*e2df0*/  ISETP.GE.U32.AND P0, PT, R70, 0x7f000001, PT ;  /* 0x7f0000014600780c */ /* 0x000fe20003f06070 */
[----:B------:R-:W-:Y:S02]  /*e2e00*/  IADD3 R51, PT, PT, R35, R76, RZ ;  /* 0x0000004c23337210 */ /* 0x000fe40007ffe0ff */
        /* <DEDUP_REMOVED lines=26> */
[----:B------:R0:W-:Y:S04]  /*e2fb0*/  STL [R1+0x118], R30 ;  /* 0x0001181e01007387 */ /* 0x0001e80000100800 */
[----:B------:R1:W-:Y:S01]  /*e2fc0*/  STL [R1+0x11c], R32 ;  /* 0x00011c2001007387 */ /* 0x0003e20000100800 */
[----:B------:R-:W-:Y:S01]  /*e2fd0*/  ISETP.GE.U32.AND P0, PT, R53, 0x7f000001, PT ;  /* 0x7f0000013500780c */ /* 0x000fe20003f06070 */
[----:B------:R-:W-:-:S02]  /*e2fe0*/  ISETP.GE.U32.AND P2, PT, R57, 0x7f000001, PT ;  /* 0x7f0000013900780c */ /* 0x000fc40003f46070 */
[----:B------:R-:W2:Y:S04]  /*e2ff0*/  LD.E R69, desc[UR22][R12.64+0x2058] ;  /* 0x002058160c457980 */ /* 0x000ea8000c101900 */
[----:B------:R-:W3:Y:S01]  /*e3000*/  LD.E R68, desc[UR22][R12.64+0x205c] ;  /* 0x00205c160c447980 */ /* 0x000ee2000c101900 */
[----:B------:R-:W-:-:S03]  /*e3010*/  IMAD.WIDE.U32 R28, R55, UR13, RZ ;  /* 0x0000000d371c7c25 */ /* 0x000fc6000f8e00ff */
[----:B------:R-:W4:Y:S04]  /*e3020*/  LDL R75, [R1+0x110] ;  /* 0x00011000014b7983 */ /* 0x000f280000100800 */
[----:B0-----:R-:W2:Y:S04]  /*e3030*/  LD.E R30, desc[UR22][R12.64+0x2050] ;  /* 0x002050160c1e7980 */ /* 0x001ea8000c101900 */
[----:B-1----:R0:W2:Y:S01]  /*e3040*/  LD.E R32, desc[UR22][R12.64+0x2054] ;  /* 0x002054160c207980 */ /* 0x0020a2000c101900 */
[----:B------:R-:W-:Y:S01]  /*e3050*/  IMAD R31, R28, 0x7effffff, RZ ;  /* 0x7effffff1c1f7824 */ /* 0x000fe200078e02ff */
[----:B------:R-:W-:-:S02]  /*e3060*/  @P1 IADD3 R74, PT, PT, R74, -0x7f000001, RZ ;  /* 0x80ffffff4a4a1810 */ /* 0x000fc40007ffe0ff */
[----:B------:R-:W3:Y:S04]  /*e3070*/  LDL R65, [R1+0x114] ;  /* 0x0001140001417983 */ /* 0x000ee80000100800 */
[----:B------:R-:W3:Y:S01]  /*e3080*/  LDL R70, [R1+0x118] ;  /* 0x0001180001467983 */ /* 0x000ee20000100800 */
[----:B------:R-:W-:Y:S02]  /*e3090*/  @P0 IADD3 R53, PT, PT, R53, -0x7f000001, RZ ;  /* 0x80ffffff35350810 */ /* 0x000fe40007ffe0ff */
[----:B------:R-:W-:Y:S01]  /*e30a0*/  @P2 IADD3 R57, PT, PT, R57, -0x7f000001, RZ ;  /* 0x80ffffff39392810 */ /* 0x000fe20007ffe0ff */
[----:B------:R-:W-:Y:S01]  /*e30b0*/  IMAD.HI.U32 R28, R31, 0x7f000001, R28 ;  /* 0x7f0000011f1c7827 */ /* 0x000fe200078e001c */
[----:B------:R-:W-:Y:S02]  /*e30c0*/  IADD3 R74, PT, PT, R35, R74, RZ ;  /* 0x0000004a234a7210 */ /* 0x000fe40007ffe0ff */
[----:B------:R-:W-:-:S02]  /*e30d0*/  IADD3 R31, PT, PT, R53, R57, RZ ;  /* 0x00000039351f7210 */ /* 0x000fc40007ffe0ff */
[----:B------:R-:W-:Y:S01]  /*e30e0*/  ISETP.GE.U32.AND P1, PT, R28, 0x7f000001, PT ;  /* 0x7f0000011c00780c */ /* 0x000fe20003f26070 */
[----:B------:R-:W-:Y:S01]  /*e30f0*/  ISETP.GE.U32.AND P0, PT, R74, 0x7f000001, PT ;  /* 0x7f0000014a00780c */ /* 0x000fe20003f06070 */
[----:B0-----:R-:W-:Y:S01]  /*e3100*/  IMAD.WIDE.U32 R12, R56, UR14, RZ ;  /* 0x0000000e380c7c25 */ /* 0x001fe2000f8e00ff */
[----:B------:R-:W3:Y:S01]  /*e3110*/  LDL R57, [R1+0x11c] ;  /* 0x00011c0001397983 */ /* 0x000ee20000100800 */
[----:B------:R-:W-:Y:S02]  /*e3120*/  ISETP.GE.U32.AND P2, PT, R31, 0x7f000001, PT ;  /* 0x7f0000011f00780c */ /* 0x000fe40003f46070 */
[----:B------:R-:W-:-:S07]  /*e3130*/  IMAD R56, R12, 0x7effffff, RZ ;  /* 0x7effffff0c387824 */ /* 0x000fce00078e02ff */
        /* <DEDUP_REMOVED lines=70> */
[----:B------:R-:W-:Y:S01]  /*e35a0*/  ISETP.GE.U32.AND P3, PT, R10, R177, PT ;  /* 0x000000b10a00720c */ /* 0x000fe20003f66070 */
[----:B------:R-:W-:Y:S01]  /*e35b0*/  IMAD.HI.U32 R28, R33, 0x7f000001, R28 ;  /* 0x7f000001211c7827 */ /* 0x000fe200078e001c */
[----:B------:R-:W-:Y:S02]  /*e35c0*/  IADD3 R64, PT, PT, R35, R64, RZ ;  /* 0x0000004023407210 */ /* 0x000fe40007ffe0ff */
[----:B------:R-:W-:Y:S02]  /*e35d0*/  IADD3 R29, PT, PT, R63, R31, RZ ;  /* 0x0000001f3f1d7210 */ /* 0x000fe40007ffe0ff */
[----:B------:R-:W-:Y:S01]  /*e35e0*/  ISETP.GE.U32.AND P1, PT, R28, 0x7f000001, PT ;  /* 0x7f0000011c00780c */ /* 0x000fe20003f26070 */
[----:B------:R-:W-:-:S02]  /*e35f0*/  ISETP.GE.U32.AND P0, PT, R64, 0x7f000001, PT ;  /* 0x7f0000014000780c */ /* 0x000fc40003f06070 */
[----:B------:R-:W-:Y:S01]  /*e3600*/  ISETP.GE.U32.AND P2, PT, R29, 0x7f000001, PT ;  /* 0x7f0000011d00780c */ /* 0x000fe20003f46070 */
[----:B------:R-:W-:-:S04]  /*e3610*/  IADD3 R10, PT, PT, -R177, R10, RZ ;  /* 0x0000000ab10a7210 */ /* 0x000fc80007ffe1ff */
[----:B------:R-:W-:-:S05]  /*e3620*/  @!P3 IADD3 R10, PT, PT, R10, 0x7f000001, RZ ;  /* 0x7f0000010a0ab810 */ /* 0x000fca0007ffe0ff */
[----:B------:R-:W-:Y:S02]  /*e3630*/  @P1 IADD3 R28, PT, PT, R28, -0x7f000001, RZ ;  /* 0x80ffffff1c1c1810 */ /* 0x000fe40007ffe0ff */
[----:B------:R-:W-:Y:S02]  /*e3640*/  IADD3 R31, PT, PT, R60, R10, RZ ;  /* 0x0000000a3c1f7210 */ /* 0x000fe40007ffe0ff */
[----:B------:R-:W-:Y:S02]  /*e3650*/  @P0 IADD3 R64, PT, PT, R64, -0x7f000001, RZ ;  /* 0x80ffffff40400810 */ /* 0x000fe40007ffe0ff */
[----:B------:R-:W-:Y:S02]  /*e3660*/  @P2 IADD3 R29, PT, PT, R29, -0x7f000001, RZ ;  /* 0x80ffffff1d1d2810 */ /* 0x000fe40007ffe0ff */
[----:B------:R-:W-:Y:S01]  /*e3670*/  IADD3 R60, PT, PT, R35, R28, RZ ;  /* 0x0000001c233c7210 */ /* 0x000fe20007ffe0ff */
[----:B------:R-:W-:Y:S01]  /*e3680*/  ISETP.GE.U32.AND P0, PT, R31, 0x7f000001, PT ;  /* 0x7f0000011f00780c */ /* 0x000fe20003f06070 */
[----:B------:R-:W-:-:S03]  /*e3690*/  IADD3 R10, PT, PT, R64, R29, RZ ;  /* 0x0000001d400a7210 */ /* 0x000fc60007ffe0ff */
[----:B------:R-:W-:Y:S02]  /*e36a0*/  ISETP.GE.U32.AND P1, PT, R60, 0x7f000001, PT ;  /* 0x7f0000013c00780c */ /* 0x000fe40003f26070 */
[----:B------:R-:W-:-:S07]  /*e36b0*/  ISETP.GE.U32.AND P2, PT, R10, 0x7f000001, PT ;  /* 0x7f0000010a00780c */ /* 0x000fce0003f46070 */
[----:B------:R-:W-:-:S04]  /*e36c0*/  @P0 IADD3 R31, PT, PT, R31, -0x7f000001, RZ ;  /* 0x80ffffff1f1f0810 */ /* 0x000fc80007ffe0ff */
[----:B------:R-:W-:Y:S01]  /*e36d0*/  @P1 IADD3 R60, PT, PT, R60, -0x7f000001, RZ ;  /* 0x80ffffff3c3c1810 */ /* 0x000fe20007ffe0ff */
[----:B------:R-:W-:Y:S01]  /*e36e0*/  IMAD.WIDE.U32 R28, R31, R31, RZ ;  /* 0x0000001f1f1c7225 */ /* 0x000fe200078e00ff */
[----:B------:R-:W-:-:S03]  /*e36f0*/  @P2 IADD3 R10, PT, PT, R10, -0x7f000001, RZ ;  /* 0x80ffffff0a0a2810 */ /* 0x000fc60007ffe0ff */
[----:B------:R-:W-:Y:S01]  /*e3700*/  IMAD R33, R28, 0x7effffff, RZ ;  /* 0x7effffff1c217824 */ /* 0x000fe200078e02ff */
[----:B------:R-:W-:-:S03]  /*e3710*/  IADD3 R10, PT, PT, R60, R10, RZ ;  /* 0x0000000a3c0a7210 */ /* 0x000fc60007ffe0ff */
[----:B------:R-:W-:Y:S02]  /*e3720*/  IMAD.HI.U32 R28, R33, 0x7f000001, R28 ;  /* 0x7f000001211c7827 */ /* 0x000fe400078e001c */
[----:B------:R-:W-:-:S03]  /*e3730*/  ISETP.GE.U32.AND P1, PT, R10, 0x7f000001, PT ;  /* 0x7f0000010a00780c */ /* 0x000fc60003f26070 */
[----:B------:R-:W-:-:S10]  /*e3740*/  ISETP.GE.U32.AND P0, PT, R28, 0x7f000001, PT ;  /* 0x7f0000011c00780c */ /* 0x000fd40003f06070 */
[----:B------:R-:W-:-:S03]  /*e3750*/  @P1 IADD3 R10, PT, PT, R10, -0x7f000001, RZ ;  /* 0x80ffffff0a0a1810 */ /* 0x000fc60007ffe0ff */
[----:B------:R-:W-:Y:S02]  /*e3760*/  @P0 IADD3 R28, PT, PT, R28, -0x7f000001, RZ ;  /* 0x80ffffff1c1c0810 */ /* 0x000fe40007ffe0ff */
[----:B------:R-:W-:-:S03]  /*e3770*/  IADD3 R35, PT, PT, R180, R10, RZ ;  /* 0x0000000ab4237210 */ /* 0x000fc60007ffe0ff */
[----:B------:R-:W-:Y:S02]  /*e3780*/  IMAD.WIDE.U32 R28, R28, R31, RZ ;  /* 0x0000001f1c1c7225 */ /* 0x000fe400078e00ff */
[----:B------:R-:W-:Y:S02]  /*e3790*/  ISETP.GE.U32.AND P1, PT, R35, 0x7f000001, PT ;  /* 0x7f0000012300780c */ /* 0x000fe40003f26070 */
[----:B------:R-:W-:-:S04]  /*e37a0*/  IMAD R71, R28, 0x7effffff, RZ ;  /* 0x7effffff1c477824 */ /* 0x000fc800078e02ff */
[----:B------:R-:W-:-:S05]  /*e37b0*/  IMAD.HI.U32 R71, R71, 0x7f000001, R28 ;  /* 0x7f00000147477827 */ /* 0x000fca00078e001c */
[----:B------:R-:W-:Y:S02]  /*e37c0*/  ISETP.GE.U32.AND P0, PT, R71, 0x7f000001, PT ;  /* 0x7f0000014700780c */ /* 0x000fe40003f06070 */
[----:B------:R-:W-:Y:S02]  /*e37d0*/  @P1 IADD3 R35, PT, PT, R35, -0x7f000001, RZ ;  /* 0x80ffffff23231810 */ /* 0x000fe40007ffe0ff */
[----:B------:R-:W-:Y:S02]  /*e37e0*/  IADD3 R50, PT, PT, R50, R50, RZ ;  /* 0x0000003232327210 */ /* 0x000fe40007ffe0ff */
[----:B------:R-:W-:-:S03]  /*e37f0*/  IADD3 R58, PT, PT, R58, R35, RZ ;  /* 0x000000233a3a7210 */ /* 0x000fc60007ffe0ff */
[----:B------:R-:W-:Y:S02]  /*e3800*/  ISETP.GE.U32.AND P2, PT, R50, 0x7f000001, PT ;  /* 0x7f0000013200780c */ /* 0x000fe40003f46070 */
[----:B------:R-:W-:Y:S02]  /*e3810*/  ISETP.GE.U32.AND P1, PT, R58, 0x7f000001, PT ;  /* 0x7f0000013a00780c */ /* 0x000fe40003f26070 */
[----:B------:R-:W-:-:S05]  /*e3820*/  @P0 IADD3 R71, PT, PT, R71, -0x7f000001, RZ ;  /* 0x80ffffff47470810 */ /* 0x000fca0007ffe0ff */
[----:B------:R-:W-:Y:S01]  /*e3830*/  ISETP.GE.U32.AND P0, PT, R71, R178, PT ;  /* 0x000000b24700720c */ /* 0x000fe20003f06070 */
[----:B------:R-:W-:Y:S01]  /*e3840*/  IMAD.WIDE.U32 R28, R52, UR7, RZ ;  /* 0x00000007341c7c25 */ /* 0x000fe2000f8e00ff */
[----:B------:R-:W-:Y:S02]  /*e3850*/  IADD3 R71, PT, PT, -R178, R71, RZ ;  /* 0x00000047b2477210 */ /* 0x000fe40007ffe1ff */
[----:B------:R-:W-:Y:S01]  /*e3860*/  @P2 IADD3 R50, PT, PT, R50, -0x7f000001, RZ ;  /* 0x80ffffff32322810 */ /* 0x000fe20007ffe0ff */
[----:B------:R-:W-:Y:S01]  /*e3870*/  IMAD R72, R28, 0x7effffff, RZ ;  /* 0x7effffff1c487824 */ /* 0x000fe200078e02ff */
[----:B------:R-:W-:Y:S02]  /*e3880*/  @P1 IADD3 R58, PT, PT, R58, -0x7f000001, RZ ;  /* 0x80ffffff3a3a1810 */ /* 0x000fe40007ffe0ff */
[----:B------:R-:W-:Y:S01]  /*e3890*/  IADD3 R52, PT, PT, R35, R50, RZ ;  /* 0x0000003223347210 */ /* 0x000fe20007ffe0ff */
[----:B------:R-:W-:Y:S01]  /*e38a0*/  IMAD.HI.U32 R72, R72, 0x7f000001, R28 ;  /* 0x7f00000148487827 */ /* 0x000fe200078e001c */
[----:B------:R-:W-:-:S03]  /*e38b0*/  IADD3 R50, PT, PT, R58, UR6, RZ ;  /* 0x000000063a327c10 */ /* 0x000fc6000fffe0ff */
[----:B------:R-:W-:Y:S01]  /*e38c0*/  @!P0 IADD3 R71, PT, PT, R71, 0x7f000001, RZ ;  /* 0x7f00000147478810 */ /* 0x000fe20007ffe0ff */
[----:B------:R-:W-:Y:S01]  /*e38d0*/  IMAD.WIDE.U32 R28, R73, UR9, RZ ;  /* 0x00000009491c7c25 */ /* 0x000fe2000f8e00ff */
[----:B------:R-:W-:Y:S01]  /*e38e0*/  ISETP.GE.U32.AND P1, PT, R72, 0x7f000001, PT ;  /* 0x7f0000014800780c */ /* 0x000fe20003f26070 */
[----:B------:R-:W-:Y:S01]  /*e38f0*/  ISETP.GE.U32.AND P0, PT, R52, 0x7f000001, PT ;  /* 0x7f0000013400780c */ /* 0x000fe20003f06070 */
[----:B------:R-:W-:Y:S01]  /*e3900*/  ISETP.GE.U32.AND P2, PT, R50, 0x7f000001, PT ;  /* 0x7f0000013200780c */ /* 0x000fe20003f46070 */
[----:B------:R-:W-:Y:S02]  /*e3910*/  IMAD R73, R28, 0x7effffff, RZ ;  /* 0x7effffff1c497824 */ /* 0x000fe400078e02ff */
[----:B--2---:R-:W-:-:S04]  /*e3920*/  IMAD.WIDE.U32 R30, R30, R71, RZ ;  /* 0x000000471e1e7225 */ /* 0x004fc800078e00ff */
[----:B------:R-:W-:-:S04]  /*e3930*/  IMAD.WIDE.U32 R32, R32, R71, RZ ;  /* 0x0000004720207225 */ /* 0x000fc800078e00ff */
[----:B------:R-:W-:Y:S02]  /*e3940*/  IMAD R76, R30, 0x7effffff, RZ ;  /* 0x7effffff1e4c7824 */ /* 0x000fe400078e02ff */
[----:B------:R-:W-:-:S04]  /*e3950*/  IMAD.HI.U32 R73, R73, 0x7f000001, R28 ;  /* 0x7f00000149497827 */ /* 0x000fc800078e001c */
[----:B------:R-:W-:Y:S02]  /*e3960*/  IMAD R77, R32, 0x7effffff, RZ ;  /* 0x7effffff204d7824 */ /* 0x000fe400078e02ff */
[----:B------:R-:W-:-:S04]  /*e3970*/  IMAD.WIDE.U32 R28, R69, R71, RZ ;  /* 0x00000047451c7225 */ /* 0x000fc800078e00ff */
[----:B------:R-:W-:-:S04]  /*e3980*/  IMAD.HI.U32 R76, R76, 0x7f000001, R30 ;  /* 0x7f0000014c4c7827 */ /* 0x000fc800078e001e */
[----:B---3--:R-:W-:-:S04]  /*e3990*/  IMAD.WIDE.U32 R30, R68, R71, RZ ;  /* 0x00000047441e7225 */ /* 0x008fc800078e00ff */
        /* <DEDUP_REMOVED lines=18> */
[----:B------:R-:W-:-:S02]  /*e3ac0*/  IMAD.WIDE.U32 R28, R51, UR10, RZ ;  /* 0x0000000a331c7c25 */ /* 0x000fc4000f8e00ff */
[----:B----4-:R-:W-:-:S04]  /*e3ad0*/  IADD3 R75, PT, PT, R76, R75, RZ ;  /* 0x0000004b4c4b7210 */ /* 0x010fc80007ffe0ff */
[----:B------:R-:W-:Y:S02]  /*e3ae0*/  @P1 IADD3 R32, PT, PT, R32, -0x7f000001, RZ ;  /* 0x80ffffff20201810 */ /* 0x000fe40007ffe0ff */
        /* <DEDUP_REMOVED lines=17> */
[----:B------:R-:W-:Y:S01]  /*e3c00*/  IADD3 R31, PT, PT, R31, R57, RZ ;  /* 0x000000391f1f7210 */ /* 0x000fe20007ffe0ff */
[----:B------:R0:W-:Y:S01]  /*e3c10*/  STL [R1+0x110], R75 ;  /* 0x0001104b01007387 */ /* 0x0001e20000100800 */
[----:B------:R-:W-:Y:S01]  /*e3c20*/  IMAD.WIDE.U32 R28, R53, UR11, RZ ;  /* 0x0000000b351c7c25 */ /* 0x000fe2000f8e00ff */
[----:B0-----:R-:W-:-:S02]  /*e3c30*/  @P0 IADD3 R75, PT, PT, R75, -0x7f000001, RZ ;  /* 0x80ffffff4b4b0810 */ /* 0x001fc40007ffe0ff */
[----:B------:R-:W-:-:S03]  /*e3c40*/  ISETP.GE.U32.AND P0, PT, R31, 0x7f000001, PT ;  /* 0x7f0000011f00780c */ /* 0x000fc60003f06070 */
[----:B------:R-:W-:Y:S04]  /*e3c50*/  STL [R1+0x110], R75 ;  /* 0x0001104b01007387 */ /* 0x000fe80000100800 */
[----:B------:R0:W-:Y:S04]  /*e3c60*/  STL [R1+0x114], R32 ;  /* 0x0001142001007387 */ /* 0x0001e80000100800 */
[----:B------:R1:W-:Y:S01]  /*e3c70*/  STL [R1+0x118], R33 ;  /* 0x0001182101007387 */ /* 0x0003e20000100800 */
[----:B------:R-:W-:Y:S02]  /*e3c80*/  @P4 IADD3 R68, PT, PT, R68, -0x7f000001, RZ ;  /* 0x80ffffff44444810 */ /* 0x000fe40007ffe0ff */
[----:B------:R-:W-:-:S02]  /*e3c90*/  @P3 IADD3 R51, PT, PT, R51, -0x7f000001, RZ ;  /* 0x80ffffff33333810 */ /* 0x000fc40007ffe0ff */
[----:B------:R-:W-:Y:S01]  /*e3ca0*/  @P5 IADD3 R50, PT, PT, R50, -0x7f000001, RZ ;  /* 0x80ffffff32325810 */ /* 0x000fe20007ffe0ff */
[----:B------:R-:W-:Y:S01]  /*e3cb0*/  IMAD R57, R28, 0x7effffff, RZ ;  /* 0x7effffff1c397824 */ /* 0x000fe200078e02ff */
[----:B------:R2:W-:Y:S01]  /*e3cc0*/  STL [R1+0x11c], R31 ;  /* 0x00011c1f01007387 */ /* 0x0005e20000100800 */
[----:B0-----:R-:W-:Y:S02]  /*e3cd0*/  @P1 IADD3 R32, PT, PT, R32, -0x7f000001, RZ ;  /* 0x80ffffff20201810 */ /* 0x001fe40007ffe0ff */
[----:B-1----:R-:W-:Y:S01]  /*e3ce0*/  @P2 IADD3 R33, PT, PT, R33, -0x7f000001, RZ ;  /* 0x80ffffff21212810 */ /* 0x002fe20007ffe0ff */
[----:B------:R-:W-:Y:S01]  /*e3cf0*/  IMAD.HI.U32 R57, R57, 0x7f000001, R28 ;  /* 0x7f00000139397827 */ /* 0x000fe200078e001c */
[----:B------:R-:W-:Y:S01]  /*e3d00*/  IADD3 R53, PT, PT, R35, R68, RZ ;  /* 0x0000004423357210 */ /* 0x000fe20007ffe0ff */
[----:B------:R-:W-:Y:S04]  /*e3d10*/  STL [R1+0x114], R32 ;  /* 0x0001142001007387 */ /* 0x000fe80000100800 */
[----:B------:R0:W-:Y:S01]  /*e3d20*/  STL [R1+0x118], R33 ;  /* 0x0001182101007387 */ /* 0x0001e20000100800 */
[----:B--2---:R-:W-:Y:S01]  /*e3d30*/  @P0 IADD3 R31, PT, PT, R31, -0x7f000001, RZ ;  /* 0x80ffffff1f1f0810 */ /* 0x004fe20007ffe0ff */
[----:B------:R-:W-:Y:S01]  /*e3d40*/  ISETP.GE.U32.AND P1, PT, R57, 0x7f000001, PT ;  /* 0x7f0000013900780c */ /* 0x000fe20003f26070 */
[----:B------:R-:W-:Y:S01]  /*e3d50*/  ISETP.GE.U32.AND P0, PT, R53, 0x7f000001, PT ;  /* 0x7f0000013500780c */ /* 0x000fe20003f06070 */
[----:B0-----:R-:W-:-:S02]  /*e3d60*/  IADD3 R33, PT, PT, R51, R50, RZ ;  /* 0x0000003233217210 */ /* 0x001fc40007ffe0ff */
[----:B------:R0:W-:Y:S04]  /*e3d70*/  STL [R1+0x11c], R31 ;  /* 0x00011c1f01007387 */ /* 0x0001e80000100800 */
[----:B------:R-:W2:Y:S04]  /*e3d80*/  LD.E R32, desc[UR22][R12.64+0x2064] ;  /* 0x002064160c207980 */ /* 0x000ea8000c101900 */
[----:B------:R-:W3:Y:S01]  /*e3d90*/  LD.E R70, desc[UR22][R12.64+0x2068] ;  /* 0x002068160c467980 */ /* 0x000ee2000c101900 */
[----:B------:R-:W-:Y:S01]  /*e3da0*/  IMAD.WIDE.U32 R28, R74, UR12, RZ ;  /* 0x0000000c4a1c7c25 */ /* 0x000fe2000f8e00ff */
[----:B------:R-:W-:-:S02]  /*e3db0*/  ISETP.GE.U32.AND P2, PT, R33, 0x7f000001, PT ;  /* 0x7f0000012100780c */ /* 0x000fc40003f46070 */
[----:B------:R-:W4:Y:S01]  /*e3dc0*/  LD.E R71, desc[UR22][R12.64+0x206c] ;  /* 0x00206c160c477980 */ /* 0x000f22000c101900 */
[----:B------:R-:W-:Y:S02]  /*e3dd0*/  @P1 IADD3 R57, PT, PT, R57, -0x7f000001, RZ ;  /* 0x80ffffff39391810 */ /* 0x000fe40007ffe0ff */
[----:B------:R-:W-:Y:S01]  /*e3de0*/  @P0 IADD3 R53, PT, PT, R53, -0x7f000001, RZ ;  /* 0x80ffffff35350810 */ /* 0x000fe20007ffe0ff */
[----:B------:R-:W2:Y:S04]  /*e3df0*/  LDL R72, [R1+0x110] ;  /* 0x0001100001487983 */ /* 0x000ea80000100800 */
[----:B0-----:R0:W2:Y:S01]  /*e3e00*/  LD.E R31, desc[UR22][R12.64+0x2060] ;  /* 0x002060160c1f7980 */ /* 0x0010a2000c101900 */
[----:B------:R-:W-:Y:S01]  /*e3e10*/  IMAD R50, R28, 0x7effffff, RZ ;  /* 0x7effffff1c327824 */ /* 0x000fe200078e02ff */
[----:B------:R-:W-:-:S02]  /*e3e20*/  IADD3 R57, PT, PT, R35, R57, RZ ;  /* 0x0000003923397210 */ /* 0x000fc40007ffe0ff */
[----:B------:R-:W2:Y:S04]  /*e3e30*/  LDL R68, [R1+0x114] ;  /* 0x0001140001447983 */ /* 0x000ea80000100800 */
[----:B------:R-:W3:Y:S04]  /*e3e40*/  LDL R69, [R1+0x118] ;  /* 0x0001180001457983 */ /* 0x000ee80000100800 */
[----:B------:R-:W4:Y:S01]  /*e3e50*/  LDL R65, [R1+0x11c] ;  /* 0x00011c0001417983 */ /* 0x000f220000100800 */
[----:B------:R-:W-:Y:S01]  /*e3e60*/  @P2 IADD3 R33, PT, PT, R33, -0x7f000001, RZ ;  /* 0x80ffffff21212810 */ /* 0x000fe20007ffe0ff */
[----:B------:R-:W-:-:S03]  /*e3e70*/  IMAD.HI.U32 R29, R50, 0x7f000001, R28 ;  /* 0x7f000001321d7827 */ /* 0x000fc600078e001c */
        /* <DEDUP_REMOVED lines=78> */
[----:B------:R-:W-:Y:S01]  /*e4360*/  IADD3 R33, PT, PT, R63, R33, RZ ;  /* 0x000000213f217210 */ /* 0x000fe20007ffe0ff */
[----:B------:R-:W-:Y:S01]  /*e4370*/  ISETP.GE.U32.AND P3, PT, R34, R178, PT ;  /* 0x000000b22200720c */ /* 0x000fe20003f66070 */
[----:B------:R-:W-:Y:S01]  /*e4380*/  ISETP.GE.U32.AND P1, PT, R73, 0x7f000001, PT ;  /* 0x7f0000014900780c */ /* 0x000fe20003f26070 */
[----:B------:R-:W-:-:S02]  /*e4390*/  ISETP.GE.U32.AND P0, PT, R64, 0x7f000001, PT ;  /* 0x7f0000014000780c */ /* 0x000fc40003f06070 */
[----:B------:R-:W-:Y:S01]  /*e43a0*/  ISETP.GE.U32.AND P2, PT, R33, 0x7f000001, PT ;  /* 0x7f0000012100780c */ /* 0x000fe20003f46070 */
[----:B------:R-:W-:Y:S01]  /*e43b0*/  IADD3 R34, PT, PT, -R178, R34, RZ ;  /* 0x00000022b2227210 */ /* 0x000fe20007ffe1ff */
[----:B------:R-:W-:-:S04]  /*e43c0*/  IMAD.WIDE.U32 R28, R60, UR20, RZ ;  /* 0x000000143c1c7c25 */ /* 0x000fc8000f8e00ff */
[----:B------:R-:W-:-:S03]  /*e43d0*/  IMAD R60, R28, 0x7effffff, RZ ;  /* 0x7effffff1c3c7824 */ /* 0x000fc600078e02ff */
[----:B------:R-:W-:Y:S02]  /*e43e0*/  @!P3 IADD3 R34, PT, PT, R34, 0x7f000001, RZ ;  /* 0x7f0000012222b810 */ /* 0x000fe40007ffe0ff */
[----:B------:R-:W-:Y:S02]  /*e43f0*/  @P1 IADD3 R73, PT, PT, R73, -0x7f000001, RZ ;  /* 0x80ffffff49491810 */ /* 0x000fe40007ffe0ff */
[----:B------:R-:W-:Y:S02]  /*e4400*/  @P0 IADD3 R64, PT, PT, R64, -0x7f000001, RZ ;  /* 0x80ffffff40400810 */ /* 0x000fe40007ffe0ff */
[----:B------:R-:W-:Y:S02]  /*e4410*/  @P2 IADD3 R33, PT, PT, R33, -0x7f000001, RZ ;  /* 0x80ffffff21212810 */ /* 0x000fe40007ffe0ff */
[----:B------:R-:W-:Y:S01]  /*e4420*/  IADD3 R61, PT, PT, R61, R34, RZ ;  /* 0x000000223d3d7210 */ /* 0x000fe20007ffe0ff */
[----:B------:R-:W-:Y:S01]  /*e4430*/  IMAD.HI.U32 R60, R60, 0x7f000001, R28 ;  /* 0x7f0000013c3c7827 */ /* 0x000fe200078e001c */
[----:B------:R-:W-:-:S02]  /*e4440*/  IADD3 R73, PT, PT, R35, R73, RZ ;  /* 0x0000004923497210 */ /* 0x000fc40007ffe0ff */
        /* <DEDUP_REMOVED lines=8> */
[----:B------:R-:W-:Y:S01]  /*e44d0*/  @P3 IADD3 R33, PT, PT, R33, -0x7f000001, RZ ;  /* 0x80ffffff21213810 */ /* 0x000fe20007ffe0ff */
[----:B------:R-:W-:Y:S01]  /*e44e0*/  IMAD.WIDE.U32 R28, R61, R61, RZ ;  /* 0x0000003d3d1c7225 */ /* 0x000fe200078e00ff */
[----:B------:R-:W-:Y:S02]  /*e44f0*/  IADD3 R60, PT, PT, R35, R60, RZ ;  /* 0x0000003c233c7210 */ /* 0x000fe40007ffe0ff */
[----:B------:R-:W-:Y:S01]  /*e4500*/  IADD3 R33, PT, PT, R73, R33, RZ ;  /* 0x0000002149217210 */ /* 0x000fe20007ffe0ff */
[----:B------:R-:W-:-:S02]  /*e4510*/  IMAD R34, R28, 0x7effffff, RZ ;  /* 0x7effffff1c227824 */ /* 0x000fc400078e02ff */
[----:B------:R-:W-:Y:S02]  /*e4520*/  ISETP.GE.U32.AND P1, PT, R60, 0x7f000001, PT ;  /* 0x7f0000013c00780c */ /* 0x000fe40003f26070 */
[----:B------:R-:W-:Y:S01]  /*e4530*/  ISETP.GE.U32.AND P2, PT, R33, 0x7f000001, PT ;  /* 0x7f0000012100780c */ /* 0x000fe20003f46070 */
[----:B------:R-:W-:-:S05]  /*e4540*/  IMAD.HI.U32 R28, R34, 0x7f000001, R28 ;  /* 0x7f000001221c7827 */ /* 0x000fca00078e001c */
[----:B------:R-:W-:-:S05]  /*e4550*/  ISETP.GE.U32.AND P0, PT, R28, 0x7f000001, PT ;  /* 0x7f0000011c00780c */ /* 0x000fca0003f06070 */
[----:B------:R-:W-:Y:S02]  /*e4560*/  @P1 IADD3 R60, PT, PT, R60, -0x7f000001, RZ ;  /* 0x80ffffff3c3c1810 */ /* 0x000fe40007ffe0ff */
        /* <DEDUP_REMOVED lines=12> */
[----:B------:R-:W-:Y:S02]  /*e4630*/  ISETP.GE.U32.AND P0, PT, R28, R180, PT ;  /* 0x000000b41c00720c */ /* 0x000fe40003f06070 */
[----:B------:R-:W-:Y:S02]  /*e4640*/  @P1 IADD3 R61, PT, PT, R61, -0x7f000001, RZ ;  /* 0x80ffffff3d3d1810 */ /* 0x000fe40007ffe0ff */
[----:B------:R-:W-:Y:S02]  /*e4650*/  IADD3 R74, PT, PT, -R180, R28, RZ ;  /* 0x0000001cb44a7210 */ /* 0x000fe40007ffe1ff */
[----:B------:R-:W-:Y:S02]  /*e4660*/  IADD3 R52, PT, PT, R52, R52, RZ ;  /* 0x0000003434347210 */ /* 0x000fe40007ffe0ff */
[----:B------:R-:W-:-:S03]  /*e4670*/  IADD3 R58, PT, PT, R58, R61, RZ ;  /* 0x0000003d3a3a7210 */ /* 0x000fc60007ffe0ff */
[----:B------:R-:W-:Y:S02]  /*e4680*/  ISETP.GE.U32.AND P1, PT, R52, 0x7f000001, PT ;  /* 0x7f0000013400780c */ /* 0x000fe40003f26070 */
[----:B------:R-:W-:Y:S01]  /*e4690*/  @!P0 IADD3 R74, PT, PT, R74, 0x7f000001, RZ ;  /* 0x7f0000014a4a8810 */ /* 0x000fe20007ffe0ff */
[----:B------:R-:W-:Y:S01]  /*e46a0*/  ISETP.GE.U32.AND P0, PT, R58, 0x7f000001, PT ;  /* 0x7f0000013a00780c */ /* 0x000fe20003f06070 */
[----:B------:R-:W-:-:S04]  /*e46b0*/  IMAD.WIDE.U32 R28, R30, UR7, RZ ;  /* 0x000000071e1c7c25 */ /* 0x000fc8000f8e00ff */
[----:B--2---:R-:W-:-:S04]  /*e46c0*/  IMAD.WIDE.U32 R32, R32, R74, RZ ;  /* 0x0000004a20207225 */ /* 0x004fc800078e00ff */
[----:B---3--:R-:W-:-:S04]  /*e46d0*/  IMAD.WIDE.U32 R34, R70, R74, RZ ;  /* 0x0000004a46227225 */ /* 0x008fc800078e00ff */
[----:B------:R-:W-:-:S04]  /*e46e0*/  IMAD.WIDE.U32 R30, R31, R74, RZ ;  /* 0x0000004a1f1e7225 */ /* 0x000fc800078e00ff */
[----:B------:R-:W-:Y:S02]  /*e46f0*/  IMAD R70, R28, 0x7effffff, RZ ;  /* 0x7effffff1c467824 */ /* 0x000fe400078e02ff */
[----:B------:R-:W-:Y:S02]  /*e4700*/  IMAD R76, R32, 0x7effffff, RZ ;  /* 0x7effffff204c7824 */ /* 0x000fe400078e02ff */
[----:B------:R-:W-:Y:S02]  /*e4710*/  IMAD R75, R30, 0x7effffff, RZ ;  /* 0x7effffff1e4b7824 */ /* 0x000fe400078e02ff */
[----:B------:R-:W-:Y:S02]  /*e4720*/  IMAD R77, R34, 0x7effffff, RZ ;  /* 0x7effffff224d7824 */ /* 0x000fe400078e02ff */
[----:B------:R-:W-:-:S04]  /*e4730*/  IMAD.HI.U32 R70, R70, 0x7f000001, R28 ;  /* 0x7f00000146467827 */ /* 0x000fc800078e001c */
[----:B------:R-:W-:Y:S01]  /*e4740*/  IMAD.HI.U32 R75, R75, 0x7f000001, R30 ;  /* 0x7f0000014b4b7827 */ /* 0x000fe200078e001e */
[----:B------:R-:W-:Y:S02]  /*e4750*/  @P1 IADD3 R52, PT, PT, R52, -0x7f000001, RZ ;  /* 0x80ffffff34341810 */ /* 0x000fe40007ffe0ff */
[----:B------:R-:W-:Y:S01]  /*e4760*/  @P0 IADD3 R58, PT, PT, R58, -0x7f000001, RZ ;  /* 0x80ffffff3a3a0810 */ /* 0x000fe20007ffe0ff */
[----:B------:R-:W-:-:S04]  /*e4770*/  IMAD.HI.U32 R32, R76, 0x7f000001, R32 ;  /* 0x7f0000014c207827 */ /* 0x000fc800078e0020 */
[----:B----4-:R-:W-:-:S04]  /*e4780*/  IMAD.WIDE.U32 R28, R71, R74, RZ ;  /* 0x0000004a471c7225 */ /* 0x010fc800078e00ff */
[----:B------:R-:W-:Y:S01]  /*e4790*/  IMAD.HI.U32 R34, R77, 0x7f000001, R34 ;  /* 0x7f0000014d227827 */ /* 0x000fe200078e0022 */
[----:B------:R-:W-:-:S03]  /*e47a0*/  ISETP.GE.U32.AND P0, PT, R75, 0x7f000001, PT ;  /* 0x7f0000014b00780c */ /* 0x000fc60003f06070 */
[----:B------:R-:W-:Y:S01]  /*e47b0*/  IMAD R71, R28, 0x7effffff, RZ ;  /* 0x7effffff1c477824 */ /* 0x000fe200078e02ff */
[----:B------:R-:W-:Y:S02]  /*e47c0*/  IADD3 R35, PT, PT, R61, R52, RZ ;  /* 0x000000343d237210 */ /* 0x000fe40007ffe0ff */
[----:B------:R-:W-:Y:S01]  /*e47d0*/  IADD3 R33, PT, PT, R58, UR6, RZ ;  /* 0x000000063a217c10 */ /* 0x000fe2000fffe0ff */
[----:B------:R-:W-:Y:S01]  /*e47e0*/  ISETP.GE.U32.AND P1, PT, R32, 0x7f000001, PT ;  /* 0x7f0000012000780c */ /* 0x000fe20003f26070 */
[----:B------:R-:W-:Y:S01]  /*e47f0*/  ISETP.GE.U32.AND P2, PT, R34, 0x7f000001, PT ;  /* 0x7f0000012200780c */ /* 0x000fe20003f46070 */
[----:B------:R-:W-:Y:S01]  /*e4800*/  IMAD.HI.U32 R71, R71, 0x7f000001, R28 ;  /* 0x7f00000147477827 */ /* 0x000fe200078e001c */
[----:B------:R-:W-:Y:S01]  /*e4810*/  ISETP.GE.U32.AND P5, PT, R70, 0x7f000001, PT ;  /* 0x7f0000014600780c */ /* 0x000fe20003fa6070 */
[----:B------:R-:W-:Y:S01]  /*e4820*/  ISETP.GE.U32.AND P4, PT, R35, 0x7f000001, PT ;  /* 0x7f0000012300780c */ /* 0x000fe20003f86070 */
[----:B------:R-:W-:Y:S02]  /*e4830*/  ISETP.GE.U32.AND P6, PT, R33, 0x7f000001, PT ;  /* 0x7f0000012100780c */ /* 0x000fe40003fc6070 */
[----:B------:R-:W-:Y:S01]  /*e4840*/  ISETP.GE.U32.AND P3, PT, R71, 0x7f000001, PT ;  /* 0x7f0000014700780c */ /* 0x000fe20003f66070 */
[----:B------:R-:W-:Y:S01]  /*e4850*/  IMAD.WIDE.U32 R30, R51, UR9, RZ ;  /* 0x00000009331e7c25 */ /* 0x000fe2000f8e00ff */
[----:B------:R-:W-:-:S04]  /*e4860*/  @P0 IADD3 R75, PT, PT, R75, -0x7f000001, RZ ;  /* 0x80ffffff4b4b0810 */ /* 0x000fc80007ffe0ff */
[----:B------:R-:W-:Y:S02]  /*e4870*/  @P1 IADD3 R32, PT, PT, R32, -0x7f000001, RZ ;  /* 0x80ffffff20201810 */ /* 0x000fe40007ffe0ff */
[----:B------:R-:W-:Y:S01]  /*e4880*/  @P2 IADD3 R34, PT, PT, R34, -0x7f000001, RZ ;  /* 0x80ffffff22222810 */ /* 0x000fe20007ffe0ff */
[----:B------:R-:W-:Y:S01]  /*e4890*/  IMAD R28, R30, 0x7effffff, RZ ;  /* 0x7effffff1e1c7824 */ /* 0x000fe200078e02ff */
[----:B------:R-:W-:Y:S02]  /*e48a0*/  IADD3 R72, PT, PT, R75, R72, RZ ;  /* 0x000000484b487210 */ /* 0x000fe40007ffe0ff */
[----:B------:R-:W-:Y:S02]  /*e48b0*/  @P5 IADD3 R70, PT, PT, R70, -0x7f000001, RZ ;  /* 0x80ffffff46465810 */ /* 0x000fe40007ffe0ff */
[----:B------:R-:W-:Y:S02]  /*e48c0*/  @P4 IADD3 R35, PT, PT, R35, -0x7f000001, RZ ;  /* 0x80ffffff23234810 */ /* 0x000fe40007ffe0ff */
[----:B------:R-:W-:-:S02]  /*e48d0*/  @P6 IADD3 R33, PT, PT, R33, -0x7f000001, RZ ;  /* 0x80ffffff21216810 */ /* 0x000fc40007ffe0ff */
[----:B------:R-:W-:Y:S01]  /*e48e0*/  IADD3 R32, PT, PT, R32, R68, RZ ;  /* 0x0000004420207210 */ /* 0x000fe20007ffe0ff */
[----:B------:R-:W-:Y:S01]  /*e48f0*/  IMAD.HI.U32 R30, R28, 0x7f000001, R30 ;  /* 0x7f0000011c1e7827 */ /* 0x000fe200078e001e */
[----:B------:R-:W-:Y:S02]  /*e4900*/  IADD3 R69, PT, PT, R34, R69, RZ ;  /* 0x0000004522457210 */ /* 0x000fe40007ffe0ff */
[----:B------:R-:W-:Y:S01]  /*e4910*/  @P3 IADD3 R71, PT, PT, R71, -0x7f000001, RZ ;  /* 0x80ffffff47473810 */ /* 0x000fe20007ffe0ff */
[----:B------:R-:W-:Y:S01]  /*e4920*/  ISETP.GE.U32.AND P0, PT, R72, 0x7f000001, PT ;  /* 0x7f0000014800780c */ /* 0x000fe20003f06070 */
[----:B------:R-:W-:Y:S02]  /*e4930*/  IADD3 R34, PT, PT, R61, R70, RZ ;  /* 0x000000463d227210 */ /* 0x000fe40007ffe0ff */
[----:B------:R-:W-:Y:S01]  /*e4940*/  IADD3 R33, PT, PT, R35, R33, RZ ;  /* 0x0000002123217210 */ /* 0x000fe20007ffe0ff */
[----:B------:R-:W-:Y:S01]  /*e4950*/  ISETP.GE.U32.AND P1, PT, R32, 0x7f000001, PT ;  /* 0x7f0000012000780c */ /* 0x000fe20003f26070 */
[----:B------:R-:W-:Y:S01]  /*e4960*/  IADD3 R65, PT, PT, R71, R65, RZ ;  /* 0x0000004147417210 */ /* 0x000fe20007ffe0ff */
[----:B------:R-:W-:Y:S01]  /*e4970*/  ISETP.GE.U32.AND P5, PT, R30, 0x7f000001, PT ;  /* 0x7f0000011e00780c */ /* 0x000fe20003fa6070 */
        /* <DEDUP_REMOVED lines=8> */
[----:B-1----:R-:W-:Y:S02]  /*e4a00*/  @P1 IADD3 R32, PT, PT, R32, -0x7f000001, RZ ;  /* 0x80ffffff20201810 */ /* 0x002fe40007ffe0ff */
[----:B------:R-:W-:Y:S02]  /*e4a10*/  @P5 IADD3 R30, PT, PT, R30, -0x7f000001, RZ ;  /* 0x80ffffff1e1e5810 */ /* 0x000fe40007ffe0ff */
[----:B------:R-:W-:Y:S02]  /*e4a20*/  @P4 IADD3 R34, PT, PT, R34, -0x7f000001, RZ ;  /* 0x80ffffff22224810 */ /* 0x000fe40007ffe0ff */
[----:B------:R-:W-:Y:S01]  /*e4a30*/  @P6 IADD3 R33, PT, PT, R33, -0x7f000001, RZ ;  /* 0x80ffffff21216810 */ /* 0x000fe20007ffe0ff */
[----:B------:R-:W-:Y:S01]  /*e4a40*/  STL [R1+0x110], R72 ;  /* 0x0001104801007387 */ /* 0x000fe20000100800 */
[----:B------:R-:W-:-:S03]  /*e4a50*/  IMAD R71, R28, 0x7effffff, RZ ;  /* 0x7effffff1c477824 */ /* 0x000fc600078e02ff */
[----:B------:R-:W-:Y:S04]  /*e4a60*/  STL [R1+0x114], R32 ;  /* 0x0001142001007387 */ /* 0x000fe80000100800 */
[----:B------:R0:W-:Y:S04]  /*e4a70*/  STL [R1+0x118], R69 ;  /* 0x0001184501007387 */ /* 0x0001e80000100800 */
[----:B------:R1:W-:Y:S01]  /*e4a80*/  STL [R1+0x11c], R65 ;  /* 0x00011c4101007387 */ /* 0x0003e20000100800 */
[----:B------:R-:W-:Y:S01]  /*e4a90*/  IADD3 R51, PT, PT, R61, R30, RZ ;  /* 0x0000001e3d337210 */ /* 0x000fe20007ffe0ff */
[----:B------:R-:W-:Y:S01]  /*e4aa0*/  IMAD.HI.U32 R71, R71, 0x7f000001, R28 ;  /* 0x7f00000147477827 */ /* 0x000fe200078e001c */
[----:B------:R-:W-:-:S02]  /*e4ab0*/  IADD3 R30, PT, PT, R34, R33, RZ ;  /* 0x00000021221e7210 */ /* 0x000fc40007ffe0ff */
[----:B0-----:R-:W-:Y:S02]  /*e4ac0*/  @P2 IADD3 R69, PT, PT, R69, -0x7f000001, RZ ;  /* 0x80ffffff45452810 */ /* 0x001fe40007ffe0ff */
[----:B-1----:R-:W-:Y:S01]  /*e4ad0*/  @P3 IADD3 R65, PT, PT, R65, -0x7f000001, RZ ;  /* 0x80ffffff41413810 */ /* 0x002fe20007ffe0ff */
[----:B------:R-:W-:Y:S01]  /*e4ae0*/  ISETP.GE.U32.AND P1, PT, R71, 0x7f000001, PT ;  /* 0x7f0000014700780c */ /* 0x000fe20003f26070 */
[----:B------:R-:W-:Y:S01]  /*e4af0*/  ISETP.GE.U32.AND P0, PT, R51, 0x7f000001, PT ;  /* 0x7f0000013300780c */ /* 0x000fe20003f06070 */
[----:B------:R-:W-:Y:S04]  /*e4b00*/  STL [R1+0x118], R69 ;  /* 0x0001184501007387 */ /* 0x000fe80000100800 */
[----:B------:R0:W-:Y:S01]  /*e4b10*/  STL [R1+0x11c], R65 ;  /* 0x00011c4101007387 */ /* 0x0001e20000100800 */
[----:B------:R-:W-:-:S03]  /*e4b20*/  ISETP.GE.U32.AND P2, PT, R30, 0x7f000001, PT ;  /* 0x7f0000011e00780c */ /* 0x000fc60003f46070 */
[----:B------:R-:W2:Y:S04]  /*e4b30*/  LD.E R70, desc[UR22][R12.64+0x2070] ;  /* 0x002070160c467980 */ /* 0x000ea8000c101900 */
[----:B------:R-:W3:Y:S04]  /*e4b40*/  LD.E R33, desc[UR22][R12.64+0x2074] ;  /* 0x002074160c217980 */ /* 0x000ee8000c101900 */
[----:B------:R-:W4:Y:S04]  /*e4b50*/  LD.E R32, desc[UR22][R12.64+0x2078] ;  /* 0x002078160c207980 */ /* 0x000f28000c101900 */
[----:B------:R1:W2:Y:S01]  /*e4b60*/  LD.E R68, desc[UR22][R12.64+0x207c] ;  /* 0x00207c160c447980 */ /* 0x0002a2000c101900 */
[----:B------:R-:W-:-:S03]  /*e4b70*/  IMAD.WIDE.U32 R28, R57, UR11, RZ ;  /* 0x0000000b391c7c25 */ /* 0x000fc6000f8e00ff */
[----:B------:R-:W2:Y:S04]  /*e4b80*/  LDL R72, [R1+0x110] ;  /* 0x0001100001487983 */ /* 0x000ea80000100800 */
[----:B0-----:R-:W2:Y:S01]  /*e4b90*/  LDL R65, [R1+0x114] ;  /* 0x0001140001417983 */ /* 0x001ea20000100800 */
[----:B------:R-:W-:Y:S02]  /*e4ba0*/  @P1 IADD3 R71, PT, PT, R71, -0x7f000001, RZ ;  /* 0x80ffffff47471810 */ /* 0x000fe40007ffe0ff */
[----:B------:R-:W-:Y:S01]  /*e4bb0*/  @P0 IADD3 R51, PT, PT, R51, -0x7f000001, RZ ;  /* 0x80ffffff33330810 */ /* 0x000fe20007ffe0ff */
[----:B------:R-:W-:Y:S01]  /*e4bc0*/  IMAD R31, R28, 0x7effffff, RZ ;  /* 0x7effffff1c1f7824 */ /* 0x000fe200078e02ff */
[----:B------:R-:W2:Y:S04]  /*e4bd0*/  LDL R57, [R1+0x118] ;  /* 0x0001180001397983 */ /* 0x000ea80000100800 */
[----:B------:R-:W3:Y:S01]  /*e4be0*/  LDL R69, [R1+0x11c] ;  /* 0x00011c0001457983 */ /* 0x000ee20000100800 */
[----:B------:R-:W-:Y:S01]  /*e4bf0*/  @P2 IADD3 R30, PT, PT, R30, -0x7f000001, RZ ;  /* 0x80ffffff1e1e2810 */ /* 0x000fe20007ffe0ff */
[----:B------:R-:W-:Y:S01]  /*e4c00*/  IMAD.HI.U32 R28, R31, 0x7f000001, R28 ;  /* 0x7f0000011f1c7827 */ /* 0x000fe200078e001c */
[----:B------:R-:W-:-:S02]  /*e4c10*/  IADD3 R71, PT, PT, R61, R71, RZ ;  /* 0x000000473d477210 */ /* 0x000fc40007ffe0ff */
[----:B------:R-:W-:Y:S02]  /*e4c20*/  IADD3 R30, PT, PT, R51, R30, RZ ;  /* 0x0000001e331e7210 */ /* 0x000fe40007ffe0ff */
[----:B------:R-:W-:Y:S01]  /*e4c30*/  ISETP.GE.U32.AND P1, PT, R28, 0x7f000001, PT ;  /* 0x7f0000011c00780c */ /* 0x000fe20003f26070 */
[----:B------:R-:W-:Y:S02]  /*e4c40*/  ISETP.GE.U32.AND P0, PT, R71, 0x7f000001, PT ;  /* 0x7f0000014700780c */ /* 0x000fe40003f06070 */
[----:B------:R-:W-:Y:S01]  /*e4c50*/  ISETP.GE.U32.AND P2, PT, R30, 0x7f000001, PT ;  /* 0x7f0000011e00780c */ /* 0x000fe20003f46070 */
[----:B-1----:R-:W-:-:S04]  /*e4c60*/  IMAD.WIDE.U32 R12, R54, UR12, RZ ;  /* 0x0000000c360c7c25 */ /* 0x002fc8000f8e00ff */
        /* <DEDUP_REMOVED lines=78> */
[----:B------:R-:W-:Y:S01]  /*e5150*/  IADD3 R10, PT, PT, -R180, R10, RZ ;  /* 0x0000000ab40a7210 */ /* 0x000fe20007ffe1ff */
[----:B------:R-:W-:-:S03]  /*e5160*/  IMAD.WIDE.U32 R28, R73, UR19, RZ ;  /* 0x00000013491c7c25 */ /* 0x000fc6000f8e00ff */
[----:B------:R-:W-:Y:S01]  /*e5170*/  @!P3 IADD3 R10, PT, PT, R10, 0x7f000001, RZ ;  /* 0x7f0000010a0ab810 */ /* 0x000fe20007ffe0ff */
[----:B------:R-:W-:-:S04]  /*e5180*/  IMAD R63, R28, 0x7effffff, RZ ;  /* 0x7effffff1c3f7824 */ /* 0x000fc800078e02ff */
        /* <DEDUP_REMOVED lines=31> */
[----:B------:R-:W-:Y:S02]  /*e5380*/  IADD3 R61, PT, PT, R61, R28, RZ ;  /* 0x0000001c3d3d7210 */ /* 0x000fe40007ffe0ff */
[----:B------:R-:W-:Y:S01]  /*e5390*/  IADD3 R10, PT, PT, R63, R10, RZ ;  /* 0x0000000a3f0a7210 */ /* 0x000fe20007ffe0ff */
[----:B------:R-:W-:-:S02]  /*e53a0*/  IMAD.WIDE.U32 R28, R29, R66, RZ ;  /* 0x000000421d1c7225 */ /* 0x000fc400078e00ff */
[----:B------:R-:W-:Y:S02]  /*e53b0*/  ISETP.GE.U32.AND P1, PT, R61, 0x7f000001, PT ;  /* 0x7f0000013d00780c */ /* 0x000fe40003f26070 */
[----:B------:R-:W-:Y:S01]  /*e53c0*/  ISETP.GE.U32.AND P2, PT, R10, 0x7f000001, PT ;  /* 0x7f0000010a00780c */ /* 0x000fe20003f46070 */
[----:B------:R-:W-:-:S04]  /*e53d0*/  IMAD R30, R28, 0x7effffff, RZ ;  /* 0x7effffff1c1e7824 */ /* 0x000fc800078e02ff */
[----:B------:R-:W-:-:S05]  /*e53e0*/  IMAD.HI.U32 R28, R30, 0x7f000001, R28 ;  /* 0x7f0000011e1c7827 */ /* 0x000fca00078e001c */
[----:B------:R-:W-:Y:S01]  /*e53f0*/  ISETP.GE.U32.AND P0, PT, R28, 0x7f000001, PT ;  /* 0x7f0000011c00780c */ /* 0x000fe20003f06070 */
[----:B------:R-:W-:Y:S02]  /*e5400*/  @P1 IADD3 R61, PT, PT, R61, -0x7f000001, RZ ;  /* 0x80ffffff3d3d1810 */ /* 0x000fe40007ffe0ff */
[----:B------:R-:W-:-:S04]  /*e5410*/  @P2 IADD3 R10, PT, PT, R10, -0x7f000001, RZ ;  /* 0x80ffffff0a0a2810 */ /* 0x000fc80007ffe0ff */
[----:B------:R-:W-:-:S05]  /*e5420*/  IADD3 R10, PT, PT, R61, R10, RZ ;  /* 0x0000000a3d0a7210 */ /* 0x000fca0007ffe0ff */
[----:B------:R-:W-:Y:S01]  /*e5430*/  ISETP.GE.U32.AND P1, PT, R10, 0x7f000001, PT ;  /* 0x7f0000010a00780c */ /* 0x000fe20003f26070 */
[----:B------:R-:W-:-:S05]  /*e5440*/  @P0 IADD3 R28, PT, PT, R28, -0x7f000001, RZ ;  /* 0x80ffffff1c1c0810 */ /* 0x000fca0007ffe0ff */
[----:B------:R-:W-:Y:S01]  /*e5450*/  ISETP.GE.U32.AND P0, PT, R28, R181, PT ;  /* 0x000000b51c00720c */ /* 0x000fe20003f06070 */
[----:B------:R-:W-:-:S06]  /*e5460*/  IADD3 R73, PT, PT, -R181, R28, RZ ;  /* 0x0000001cb5497210 */ /* 0x000fcc0007ffe1ff */
[----:B------:R-:W-:-:S04]  /*e5470*/  @P1 IADD3 R10, PT, PT, R10, -0x7f000001, RZ ;  /* 0x80ffffff0a0a1810 */ /* 0x000fc80007ffe0ff */
[----:B------:R-:W-:Y:S02]  /*e5480*/  IADD3 R60, PT, PT, R182, R10, RZ ;  /* 0x0000000ab63c7210 */ /* 0x000fe40007ffe0ff */
[----:B------:R-:W-:-:S03]  /*e5490*/  @!P0 IADD3 R73, PT, PT, R73, 0x7f000001, RZ ;  /* 0x7f00000149498810 */ /* 0x000fc60007ffe0ff */
[----:B------:R-:W-:Y:S02]  /*e54a0*/  ISETP.GE.U32.AND P0, PT, R60, 0x7f000001, PT ;  /* 0x7f0000013c00780c */ /* 0x000fe40003f06070 */
[----:B--2---:R-:W-:-:S04]  /*e54b0*/  IMAD.WIDE.U32 R28, R70, R73, RZ ;  /* 0x00000049461c7225 */ /* 0x004fc800078e00ff */
[----:B---3--:R-:W-:-:S04]  /*e54c0*/  IMAD.WIDE.U32 R30, R33, R73, RZ ;  /* 0x00000049211e7225 */ /* 0x008fc800078e00ff */
[----:B----4-:R-:W-:-:S04]  /*e54d0*/  IMAD.WIDE.U32 R32, R32, R73, RZ ;  /* 0x0000004920207225 */ /* 0x010fc800078e00ff */
[----:B------:R-:W-:Y:S02]  /*e54e0*/  IMAD R66, R28, 0x7effffff, RZ ;  /* 0x7effffff1c427824 */ /* 0x000fe400078e02ff */
[----:B------:R-:W-:Y:S02]  /*e54f0*/  IMAD R74, R30, 0x7effffff, RZ ;  /* 0x7effffff1e4a7824 */ /* 0x000fe400078e02ff */
[----:B------:R-:W-:Y:S02]  /*e5500*/  IMAD R70, R32, 0x7effffff, RZ ;  /* 0x7effffff20467824 */ /* 0x000fe400078e02ff */
[----:B------:R-:W-:-:S04]  /*e5510*/  IMAD.HI.U32 R66, R66, 0x7f000001, R28 ;  /* 0x7f00000142427827 */ /* 0x000fc800078e001c */
[----:B------:R-:W-:-:S04]  /*e5520*/  IMAD.HI.U32 R30, R74, 0x7f000001, R30 ;  /* 0x7f0000014a1e7827 */ /* 0x000fc800078e001e */
[----:B------:R-:W-:-:S04]  /*e5530*/  IMAD.WIDE.U32 R28, R68, R73, RZ ;  /* 0x00000049441c7225 */ /* 0x000fc800078e00ff */
        /* <DEDUP_REMOVED lines=8> */
[----:B------:R-:W-:Y:S02]  /*e55c0*/  IADD3 R58, PT, PT, R58, R60, RZ ;  /* 0x0000003c3a3a7210 */ /* 0x000fe40007ffe0ff */
[----:B------:R-:W-:Y:S01]  /*e55d0*/  ISETP.GE.U32.AND P3, PT, R33, 0x7f000001, PT ;  /* 0x7f0000012100780c */ /* 0x000fe20003f66070 */
[----:B------:R-:W-:-:S02]  /*e55e0*/  ISETP.GE.U32.AND P5, PT, R31, 0x7f000001, PT ;  /* 0x7f0000011f00780c */ /* 0x000fc40003fa6070 */
[----:B------:R-:W-:Y:S02]  /*e55f0*/  ISETP.GE.U32.AND P4, PT, R58, 0x7f000001, PT ;  /* 0x7f0000013a00780c */ /* 0x000fe40003f86070 */
[----:B------:R-:W-:Y:S02]  /*e5600*/  @P0 IADD3 R66, PT, PT, R66, -0x7f000001, RZ ;  /* 0x80ffffff42420810 */ /* 0x000fe40007ffe0ff */
[----:B------:R-:W-:Y:S02]  /*e5610*/  @P1 IADD3 R30, PT, PT, R30, -0x7f000001, RZ ;  /* 0x80ffffff1e1e1810 */ /* 0x000fe40007ffe0ff */
[----:B------:R-:W-:Y:S02]  /*e5620*/  @P2 IADD3 R32, PT, PT, R32, -0x7f000001, RZ ;  /* 0x80ffffff20202810 */ /* 0x000fe40007ffe0ff */
[----:B------:R-:W-:Y:S02]  /*e5630*/  IADD3 R66, PT, PT, R66, R72, RZ ;  /* 0x0000004842427210 */ /* 0x000fe40007ffe0ff */
[----:B------:R-:W-:-:S02]  /*e5640*/  IADD3 R65, PT, PT, R30, R65, RZ ;  /* 0x000000411e417210 */ /* 0x000fc40007ffe0ff */
[----:B------:R-:W-:Y:S02]  /*e5650*/  IADD3 R32, PT, PT, R32, R57, RZ ;  /* 0x0000003920207210 */ /* 0x000fe40007ffe0ff */
[----:B------:R-:W-:Y:S01]  /*e5660*/  @P3 IADD3 R33, PT, PT, R33, -0x7f000001, RZ ;  /* 0x80ffffff21213810 */ /* 0x000fe20007ffe0ff */
[----:B------:R-:W-:Y:S01]  /*e5670*/  ISETP.GE.U32.AND P0, PT, R66, 0x7f000001, PT ;  /* 0x7f0000014200780c */ /* 0x000fe20003f06070 */
[----:B------:R-:W-:Y:S01]  /*e5680*/  ISETP.GE.U32.AND P1, PT, R65, 0x7f000001, PT ;  /* 0x7f0000014100780c */ /* 0x000fe20003f26070 */
[----:B------:R-:W-:Y:S01]  /*e5690*/  IMAD.WIDE.U32 R28, R34, UR7, RZ ;  /* 0x00000007221c7c25 */ /* 0x000fe2000f8e00ff */
[----:B------:R-:W-:Y:S01]  /*e56a0*/  ISETP.GE.U32.AND P2, PT, R32, 0x7f000001, PT ;  /* 0x7f0000012000780c */ /* 0x000fe20003f46070 */
[----:B------:R-:W-:Y:S02]  /*e56b0*/  IADD3 R33, PT, PT, R33, R69, RZ ;  /* 0x0000004521217210 */ /* 0x000fe40007ffe0ff */
[----:B------:R-:W-:Y:S02]  /*e56c0*/  @P5 IADD3 R31, PT, PT, R31, -0x7f000001, RZ ;  /* 0x80ffffff1f1f5810 */ /* 0x000fe40007ffe0ff */
[----:B------:R-:W-:Y:S01]  /*e56d0*/  @P4 IADD3 R58, PT, PT, R58, -0x7f000001, RZ ;  /* 0x80ffffff3a3a4810 */ /* 0x000fe20007ffe0ff */
[----:B------:R-:W-:Y:S01]  /*e56e0*/  IMAD R35, R28, 0x7effffff, RZ ;  /* 0x7effffff1c237824 */ /* 0x000fe200078e02ff */
[----:B------:R-:W-:Y:S01]  /*e56f0*/  ISETP.GE.U32.AND P3, PT, R33, 0x7f000001, PT ;  /* 0x7f0000012100780c */ /* 0x000fe20003f66070 */
[----:B------:R-:W-:-:S02]  /*e5700*/  IADD3 R34, PT, PT, R60, R31, RZ ;  /* 0x0000001f3c227210 */ /* 0x000fc40007ffe0ff */
[----:B------:R-:W-:Y:S01]  /*e5710*/  IMAD.HI.U32 R35, R35, 0x7f000001, R28 ;  /* 0x7f00000123237827 */ /* 0x000fe200078e001c */
[----:B------:R-:W-:Y:S01]  /*e5720*/  IADD3 R30, PT, PT, R58, UR6, RZ ;  /* 0x000000063a1e7c10 */ /* 0x000fe2000fffe0ff */
[----:B------:R0:W-:Y:S04]  /*e5730*/  STL [R1+0x110], R66 ;  /* 0x0001104201007387 */ /* 0x0001e80000100800 */
[----:B------:R1:W-:Y:S04]  /*e5740*/  STL [R1+0x114], R65 ;  /* 0x0001144101007387 */ /* 0x0003e80000100800 */
[----:B------:R2:W-:Y:S01]  /*e5750*/  STL [R1+0x118], R32 ;  /* 0x0001182001007387 */ /* 0x0005e20000100800 */
[----:B------:R-:W-:Y:S01]  /*e5760*/  ISETP.GE.U32.AND P5, PT, R35, 0x7f000001, PT ;  /* 0x7f0000012300780c */ /* 0x000fe20003fa6070 */
[----:B------:R-:W-:Y:S01]  /*e5770*/  ISETP.GE.U32.AND P4, PT, R34, 0x7f000001, PT ;  /* 0x7f0000012200780c */ /* 0x000fe20003f86070 */
[----:B------:R-:W-:Y:S01]  /*e5780*/  ISETP.GE.U32.AND P6, PT, R30, 0x7f000001, PT ;  /* 0x7f0000011e00780c */ /* 0x000fe20003fc6070 */
[----:B0-----:R-:W-:-:S02]  /*e5790*/  @P0 IADD3 R66, PT, PT, R66, -0x7f000001, RZ ;  /* 0x80ffffff42420810 */ /* 0x001fc40007ffe0ff */
[----:B-1----:R-:W-:Y:S02]  /*e57a0*/  @P1 IADD3 R65, PT, PT, R65, -0x7f000001, RZ ;  /* 0x80ffffff41411810 */ /* 0x002fe40007ffe0ff */
[----:B--2---:R-:W-:Y:S01]  /*e57b0*/  @P2 IADD3 R32, PT, PT, R32, -0x7f000001, RZ ;  /* 0x80ffffff20202810 */ /* 0x004fe20007ffe0ff */
[----:B------:R-:W-:Y:S04]  /*e57c0*/  STL [R1+0x110], R66 ;  /* 0x0001104201007387 */ /* 0x000fe80000100800 */
[----:B------:R-:W-:Y:S04]  /*e57d0*/  STL [R1+0x114], R65 ;  /* 0x0001144101007387 */ /* 0x000fe80000100800 */
[----:B------:R-:W-:Y:S04]  /*e57e0*/  STL [R1+0x118], R32 ;  /* 0x0001182001007387 */ /* 0x000fe80000100800 */
[----:B------:R0:W-:Y:S01]  /*e57f0*/  STL [R1+0x11c], R33 ;  /* 0x00011c2101007387 */ /* 0x0001e20000100800 */
[----:B------:R-:W-:Y:S01]  /*e5800*/  IMAD.WIDE.U32 R28, R51, UR9, RZ ;  /* 0x00000009331c7c25 */ /* 0x000fe2000f8e00ff */
[----:B------:R-:W-:-:S02]  /*e5810*/  @P5 IADD3 R35, PT, PT, R35, -0x7f000001, RZ ;  /* 0x80ffffff23235810 */ /* 0x000fc40007ffe0ff */
[----:B------:R-:W-:Y:S02]  /*e5820*/  @P4 IADD3 R34, PT, PT, R34, -0x7f000001, RZ ;  /* 0x80ffffff22224810 */ /* 0x000fe40007ffe0ff */
[----:B------:R-:W-:Y:S02]  /*e5830*/  @P6 IADD3 R30, PT, PT, R30, -0x7f000001, RZ ;  /* 0x80ffffff1e1e6810 */ /* 0x000fe40007ffe0ff */
[----:B0-----:R-:W-:Y:S01]  /*e5840*/  @P3 IADD3 R33, PT, PT, R33, -0x7f000001, RZ ;  /* 0x80ffffff21213810 */ /* 0x001fe20007ffe0ff */
[----:B------:R-:W-:-:S04]  /*e5850*/  IMAD R31, R28, 0x7effffff, RZ ;  /* 0x7effffff1c1f7824 */ /* 0x000fc800078e02ff */
[----:B------:R0:W-:Y:S04]  /*e5860*/  STL [R1+0x11c], R33 ;  /* 0x00011c2101007387 */ /* 0x0001e80000100800 */
[----:B------:R-:W2:Y:S01]  /*e5870*/  LD.E R70, desc[UR22][R12.64+0x2080] ;  /* 0x002080160c467980 */ /* 0x000ea2000c101900 */
[----:B------:R-:W-:Y:S01]  /*e5880*/  IMAD.HI.U32 R29, R31, 0x7f000001, R28 ;  /* 0x7f0000011f1d7827 */ /* 0x000fe200078e001c */
[----:B------:R-:W-:Y:S02]  /*e5890*/  IADD3 R35, PT, PT, R60, R35, RZ ;  /* 0x000000233c237210 */ /* 0x000fe40007ffe0ff */
[----:B------:R-:W-:Y:S01]  /*e58a0*/  IADD3 R30, PT, PT, R34, R30, RZ ;  /* 0x0000001e221e7210 */ /* 0x000fe20007ffe0ff */
[----:B------:R-:W3:Y:S04]  /*e58b0*/  LD.E R69, desc[UR22][R12.64+0x2084] ;  /* 0x002084160c457980 */ /* 0x000ee8000c101900 */
[----:B------:R-:W4:Y:S01]  /*e58c0*/  LD.E R32, desc[UR22][R12.64+0x208c] ;  /* 0x00208c160c207980 */ /* 0x000f22000c101900 */
[----:B------:R-:W-:Y:S01]  /*e58d0*/  ISETP.GE.U32.AND P1, PT, R29, 0x7f000001, PT ;  /* 0x7f0000011d00780c */ /* 0x000fe20003f26070 */
[----:B------:R-:W-:Y:S01]  /*e58e0*/  ISETP.GE.U32.AND P0, PT, R35, 0x7f000001, PT ;  /* 0x7f0000012300780c */ /* 0x000fe20003f06070 */
[----:B------:R-:W-:Y:S01]  /*e58f0*/  ISETP.GE.U32.AND P2, PT, R30, 0x7f000001, PT ;  /* 0x7f0000011e00780c */ /* 0x000fe20003f46070 */
[----:B0-----:R0:W2:Y:S04]  /*e5900*/  LD.E R33, desc[UR22][R12.64+0x2088] ;  /* 0x002088160c217980 */ /* 0x0010a8000c101900 */
[----:B------:R-:W2:Y:S04]  /*e5910*/  LDL R66, [R1+0x114] ;  /* 0x0001140001427983 */ /* 0x000ea80000100800 */
[----:B------:R-:W2:Y:S04]  /*e5920*/  LDL R65, [R1+0x118] ;  /* 0x0001180001417983 */ /* 0x000ea80000100800 */
[----:B------:R-:W2:Y:S01]  /*e5930*/  LDL R68, [R1+0x11c] ;  /* 0x00011c0001447983 */ /* 0x000ea20000100800 */
[----:B0-----:R-:W-:Y:S01]  /*e5940*/  IMAD.WIDE.U32 R12, R71, UR10, RZ ;  /* 0x0000000a470c7c25 */ /* 0x001fe2000f8e00ff */
[----:B------:R-:W-:-:S02]  /*e5950*/  @P1 IADD3 R29, PT, PT, R29, -0x7f000001, RZ ;  /* 0x80ffffff1d1d1810 */ /* 0x000fc40007ffe0ff */
[----:B------:R-:W-:Y:S02]  /*e5960*/  @P0 IADD3 R35, PT, PT, R35, -0x7f000001, RZ ;  /* 0x80ffffff23230810 */ /* 0x000fe40007ffe0ff */
[----:B------:R-:W-:Y:S01]  /*e5970*/  @P2 IADD3 R30, PT, PT, R30, -0x7f000001, RZ ;  /* 0x80ffffff1e1e2810 */ /* 0x000fe20007ffe0ff */
[----:B------:R-:W-:Y:S01]  /*e5980*/  IMAD R28, R12, 0x7effffff, RZ ;  /* 0x7effffff0c1c7824 */ /* 0x000fe200078e02ff */
[----:B------:R-:W3:Y:S01]  /*e5990*/  LDL R71, [R1+0x110] ;  /* 0x0001100001477983 */ /* 0x000ee20000100800 */
[----:B------:R-:W-:Y:S02]  /*e59a0*/  IADD3 R57, PT, PT, R60, R29, RZ ;  /* 0x0000001d3c397210 */ /* 0x000fe40007ffe0ff */
        /* <DEDUP_REMOVED lines=10> */
[----:B------:R-:W-:Y:S02]  /*e5a50*/  IMAD.HI.U32 R51, R51, 0x7f000001, R12 ;  /* 0x7f00000133337827 */ /* 0x000fe400078e000c */
[----:B------:R-:W4:Y:S01]  /*e5a60*/  LDL.64 R12, [R1+0x100] ;  /* 0x00010000010c7983 */ /* 0x000f220000100a00 */
[----:B------:R-:W-:Y:S02]  /*e5a70*/  IADD3 R53, PT, PT, R60, R28, RZ ;  /* 0x0000001c3c357210 */ /* 0x000fe40007ffe0ff */
[----:B------:R-:W-:Y:S01]  /*e5a80*/  IADD3 R31, PT, PT, R57, R31, RZ ;  /* 0x0000001f391f7210 */ /* 0x000fe20007ffe0ff */
[----:B------:R-:W-:-:S02]  /*e5a90*/  ISETP.GE.U32.AND P1, PT, R51, 0x7f000001, PT ;  /* 0x7f0000013300780c */ /* 0x000fc40003f26070 */
[----:B------:R-:W-:Y:S02]  /*e5aa0*/  ISETP.GE.U32.AND P0, PT, R53, 0x7f000001, PT ;  /* 0x7f0000013500780c */ /* 0x000fe40003f06070 */
        /* <DEDUP_REMOVED lines=106> */
[----:B------:R-:W-:Y:S02]  /*e6150*/  IMAD R67, R30, 0x7effffff, RZ ;  /* 0x7effffff1e437824 */ /* 0x000fe400078e02ff */
[----:B------:R-:W-:Y:S01]  /*e6160*/  IMAD.HI.U32 R28, R61, 0x7f000001, R28 ;  /* 0x7f0000013d1c7827 */ /* 0x000fe200078e001c */
[----:B------:R-:W-:-:S03]  /*e6170*/  IADD3 R61, PT, PT, R60, R64, RZ ;  /* 0x000000403c3d7210 */ /* 0x000fc60007ffe0ff */
        /* <DEDUP_REMOVED lines=11> */
[----:B------:R-:W-:Y:S01]  /*e6230*/  ISETP.GE.U32.AND P2, PT, R30, R182, PT ;  /* 0x000000b61e00720c */ /* 0x000fe20003f46070 */
[----:B------:R-:W-:-:S03]  /*e6240*/  IADD3 R50, PT, PT, R61, R50, RZ ;  /* 0x000000323d327210 */ /* 0x000fc60007ffe0ff */
[----:B------:R-:W-:Y:S02]  /*e6250*/  ISETP.GE.U32.AND P0, PT, R60, 0x7f000001, PT ;  /* 0x7f0000013c00780c */ /* 0x000fe40003f06070 */
[----:B------:R-:W-:Y:S01]  /*e6260*/  ISETP.GE.U32.AND P1, PT, R50, 0x7f000001, PT ;  /* 0x7f0000013200780c */ /* 0x000fe20003f26070 */
[----:B------:R-:W-:-:S06]  /*e6270*/  IADD3 R64, PT, PT, -R182, R30, RZ ;  /* 0x0000001eb6407210 */ /* 0x000fcc0007ffe1ff */
[----:B------:R-:W-:-:S04]  /*e6280*/  @!P2 IADD3 R64, PT, PT, R64, 0x7f000001, RZ ;  /* 0x7f0000014040a810 */ /* 0x000fc80007ffe0ff */
[----:B------:R-:W-:Y:S02]  /*e6290*/  @P0 IADD3 R60, PT, PT, R60, -0x7f000001, RZ ;  /* 0x80ffffff3c3c0810 */ /* 0x000fe40007ffe0ff */
[----:B------:R-:W-:Y:S01]  /*e62a0*/  @P1 IADD3 R50, PT, PT, R50, -0x7f000001, RZ ;  /* 0x80ffffff32321810 */ /* 0x000fe20007ffe0ff */
[----:B--2---:R-:W-:-:S04]  /*e62b0*/  IMAD.WIDE.U32 R28, R70, R64, RZ ;  /* 0x00000040461c7225 */ /* 0x004fc800078e00ff */
[----:B------:R-:W-:Y:S01]  /*e62c0*/  IMAD R67, R28, 0x7effffff, RZ ;  /* 0x7effffff1c437824 */ /* 0x000fe200078e02ff */
[----:B------:R-:W-:-:S03]  /*e62d0*/  IADD3 R50, PT, PT, R60, R50, RZ ;  /* 0x000000323c327210 */ /* 0x000fc60007ffe0ff */
[----:B------:R-:W-:-:S04]  /*e62e0*/  IMAD.HI.U32 R67, R67, 0x7f000001, R28 ;  /* 0x7f00000143437827 */ /* 0x000fc800078e001c */
[----:B---3--:R-:W-:Y:S01]  /*e62f0*/  IMAD.WIDE.U32 R28, R69, R64, RZ ;  /* 0x00000040451c7225 */ /* 0x008fe200078e00ff */
[----:B------:R-:W-:-:S03]  /*e6300*/  ISETP.GE.U32.AND P2, PT, R50, 0x7f000001, PT ;  /* 0x7f0000013200780c */ /* 0x000fc60003f46070 */
[----:B------:R-:W-:-:S04]  /*e6310*/  IMAD.WIDE.U32 R30, R33, R64, RZ ;  /* 0x00000040211e7225 */ /* 0x000fc800078e00ff */
[----:B----4-:R-:W-:-:S04]  /*e6320*/  IMAD.WIDE.U32 R32, R32, R64, RZ ;  /* 0x0000004020207225 */ /* 0x010fc800078e00ff */
[----:B------:R-:W-:Y:S01]  /*e6330*/  IMAD R64, R28, 0x7effffff, RZ ;  /* 0x7effffff1c407824 */ /* 0x000fe200078e02ff */
[----:B------:R-:W-:Y:S01]  /*e6340*/  ISETP.GE.U32.AND P0, PT, R67, 0x7f000001, PT ;  /* 0x7f0000014300780c */ /* 0x000fe20003f06070 */
[----:B------:R-:W-:Y:S02]  /*e6350*/  IMAD R69, R30, 0x7effffff, RZ ;  /* 0x7effffff1e457824 */ /* 0x000fe400078e02ff */
        /* <DEDUP_REMOVED lines=44> */
[----:B0-----:R0:W2:Y:S04]  /*e6620*/  LD.E R32, desc[UR22][R12.64+0x2098] ;  /* 0x002098160c207980 */ /* 0x0010a8000c101900 */
[----:B------:R-:W2:Y:S01]  /*e6630*/  LDL R66, [R1+0x11c] ;  /* 0x00011c0001427983 */ /* 0x000ea20000100800 */
[----:B------:R-:W-:Y:S01]  /*e6640*/  @P1 IADD3 R65, PT, PT, R65, -0x7f000001, RZ ;  /* 0x80ffffff41411810 */ /* 0x000fe20007ffe0ff */
[----:B0-----:R-:W-:Y:S01]  /*e6650*/  IMAD.WIDE.U32 R12, R35, UR7, RZ ;  /* 0x00000007230c7c25 */ /* 0x001fe2000f8e00ff */
[----:B------:R-:W-:-:S03]  /*e6660*/  @P0 IADD3 R58, PT, PT, R58, -0x7f000001, RZ ;  /* 0x80ffffff3a3a0810 */ /* 0x000fc60007ffe0ff */
[----:B------:R-:W-:Y:S01]  /*e6670*/  IMAD R69, R12, 0x7effffff, RZ ;  /* 0x7effffff0c457824 */ /* 0x000fe200078e02ff */
[----:B------:R-:W-:Y:S02]  /*e6680*/  IADD3 R65, PT, PT, R64, R65, RZ ;  /* 0x0000004140417210 */ /* 0x000fe40007ffe0ff */
[----:B------:R-:W-:Y:S01]  /*e6690*/  IADD3 R30, PT, PT, R58, UR6, RZ ;  /* 0x000000063a1e7c10 */ /* 0x000fe2000fffe0ff */
[----:B------:R-:W-:Y:S02]  /*e66a0*/  IMAD.HI.U32 R69, R69, 0x7f000001, R12 ;  /* 0x7f00000145457827 */ /* 0x000fe400078e000c */
[----:B------:R-:W-:Y:S02]  /*e66b0*/  ISETP.GE.U32.AND P0, PT, R65, 0x7f000001, PT ;  /* 0x7f0000014100780c */ /* 0x000fe40003f06070 */
[----:B------:R-:W-:Y:S01]  /*e66c0*/  ISETP.GE.U32.AND P2, PT, R30, 0x7f000001, PT ;  /* 0x7f0000011e00780c */ /* 0x000fe20003f46070 */
[----:B------:R-:W-:Y:S01]  /*e66d0*/  ISETP.GE.U32.AND P1, PT, R69, 0x7f000001, PT ;  /* 0x7f0000014500780c */ /* 0x000fe20003f26070 */
[----:B------:R-:W-:-:S02]  /*e66e0*/  IMAD.WIDE.U32 R12, R57, UR9, RZ ;  /* 0x00000009390c7c25 */ /* 0x000fc4000f8e00ff */
[----:B------:R-:W4:Y:S02]  /*e66f0*/  LDL R57, [R1+0x114] ;  /* 0x0001140001397983 */ /* 0x000f240000100800 */
        /* <DEDUP_REMOVED lines=112> */
[----:B------:R-:W-:Y:S01]  /*e6e00*/  @P1 IADD3 R59, PT, PT, R59, -0x7f000001, RZ ;  /* 0x80ffffff3b3b1810 */ /* 0x000fe20007ffe0ff */
[----:B------:R-:W-:Y:S01]  /*e6e10*/  IMAD.HI.U32 R35, R35, 0x7f000001, R28 ;  /* 0x7f00000123237827 */ /* 0x000fe200078e001c */
[----:B------:R-:W-:Y:S02]  /*e6e20*/  @P3 IADD3 R10, PT, PT, R10, -0x7f000001, RZ ;  /* 0x80ffffff0a0a3810 */ /* 0x000fe40007ffe0ff */
[----:B------:R-:W-:Y:S02]  /*e6e30*/  @P0 IADD3 R30, PT, PT, R30, -0x7f000001, RZ ;  /* 0x80ffffff1e1e0810 */ /* 0x000fe40007ffe0ff */
[----:B------:R-:W-:Y:S01]  /*e6e40*/  IADD3 R62, PT, PT, R64, R62, RZ ;  /* 0x0000003e403e7210 */ /* 0x000fe20007ffe0ff */
[----:B------:R-:W-:Y:S01]  /*e6e50*/  ISETP.GE.U32.AND P0, PT, R35, 0x7f000001, PT ;  /* 0x7f0000012300780c */ /* 0x000fe20003f06070 */
[----:B------:R-:W-:Y:S01]  /*e6e60*/  IADD3 R10, PT, PT, R59, R10, RZ ;  /* 0x0000000a3b0a7210 */ /* 0x000fe20007ffe0ff */
[----:B------:R-:W-:-:S02]  /*e6e70*/  IMAD.WIDE.U32 R28, R30, R78, RZ ;  /* 0x0000004e1e1c7225 */ /* 0x000fc400078e00ff */
[----:B------:R-:W-:Y:S02]  /*e6e80*/  ISETP.GE.U32.AND P1, PT, R62, 0x7f000001, PT ;  /* 0x7f0000013e00780c */ /* 0x000fe40003f26070 */
[----:B------:R-:W-:Y:S01]  /*e6e90*/  ISETP.GE.U32.AND P2, PT, R10, 0x7f000001, PT ;  /* 0x7f0000010a00780c */ /* 0x000fe20003f46070 */
[----:B------:R-:W-:-:S04]  /*e6ea0*/  IMAD R63, R28, 0x7effffff, RZ ;  /* 0x7effffff1c3f7824 */ /* 0x000fc800078e02ff */
[----:B------:R-:W-:Y:S02]  /*e6eb0*/  IMAD.HI.U32 R63, R63, 0x7f000001, R28 ;  /* 0x7f0000013f3f7827 */ /* 0x000fe400078e001c */
[----:B------:R-:W-:Y:S02]  /*e6ec0*/  @P0 IADD3 R35, PT, PT, R35, -0x7f000001, RZ ;  /* 0x80ffffff23230810 */ /* 0x000fe40007ffe0ff */
[----:B------:R-:W-:Y:S01]  /*e6ed0*/  IMAD.WIDE.U32 R30, R61, UR19, RZ ;  /* 0x000000133d1e7c25 */ /* 0x000fe2000f8e00ff */
[----:B------:R-:W-:Y:S01]  /*e6ee0*/  ISETP.GE.U32.AND P0, PT, R63, 0x7f000001, PT ;  /* 0x7f0000013f00780c */ /* 0x000fe20003f06070 */
[----:B------:R-:W-:Y:S02]  /*e6ef0*/  @P1 IADD3 R62, PT, PT, R62, -0x7f000001, RZ ;  /* 0x80ffffff3e3e1810 */ /* 0x000fe40007ffe0ff */
[----:B------:R-:W-:Y:S01]  /*e6f00*/  @P2 IADD3 R10, PT, PT, R10, -0x7f000001, RZ ;  /* 0x80ffffff0a0a2810 */ /* 0x000fe20007ffe0ff */
[----:B------:R-:W-:Y:S01]  /*e6f10*/  IMAD R28, R30, 0x7effffff, RZ ;  /* 0x7effffff1e1c7824 */ /* 0x000fe200078e02ff */
[----:B------:R-:W-:-:S02]  /*e6f20*/  IADD3 R61, PT, PT, R64, R35, RZ ;  /* 0x00000023403d7210 */ /* 0x000fc40007ffe0ff */
[----:B------:R-:W-:Y:S01]  /*e6f30*/  IADD3 R10, PT, PT, R62, R10, RZ ;  /* 0x0000000a3e0a7210 */ /* 0x000fe20007ffe0ff */
[----:B------:R-:W-:Y:S02]  /*e6f40*/  IMAD.HI.U32 R30, R28, 0x7f000001, R30 ;  /* 0x7f0000011c1e7827 */ /* 0x000fe400078e001e */
[----:B------:R-:W-:Y:S02]  /*e6f50*/  ISETP.GE.U32.AND P1, PT, R61, 0x7f000001, PT ;  /* 0x7f0000013d00780c */ /* 0x000fe40003f26070 */
[----:B------:R-:W-:Y:S01]  /*e6f60*/  ISETP.GE.U32.AND P3, PT, R10, 0x7f000001, PT ;  /* 0x7f0000010a00780c */ /* 0x000fe20003f66070 */
[----:B------:R-:W-:Y:S01]  /*e6f70*/  @P0 IADD3 R63, PT, PT, R63, -0x7f000001, RZ ;  /* 0x80ffffff3f3f0810 */ /* 0x000fe20007ffe0ff */
[----:B------:R-:W-:-:S04]  /*e6f80*/  ISETP.GE.U32.AND P2, PT, R30, 0x7f000001, PT ;  /* 0x7f0000011e00780c */ /* 0x000fc80003f46070 */
[----:B------:R-:W-:Y:S01]  /*e6f90*/  ISETP.GE.U32.AND P0, PT, R63, R183, PT ;  /* 0x000000b73f00720c */ /* 0x000fe20003f06070 */
        /* <DEDUP_REMOVED lines=12> */
[----:B--2---:R-:W-:-:S04]  /*e7060*/  IMAD.WIDE.U32 R28, R68, R35, RZ ;  /* 0x00000023441c7225 */ /* 0x004fc800078e00ff */
[----:B---3--:R-:W-:Y:S01]  /*e7070*/  IMAD.WIDE.U32 R30, R33, R35, RZ ;  /* 0x00000023211e7225 */ /* 0x008fe200078e00ff */
[----:B------:R-:W-:-:S03]  /*e7080*/  ISETP.GE.U32.AND P0, PT, R60, 0x7f000001, PT ;  /* 0x7f0000013c00780c */ /* 0x000fc60003f06070 */
        /* <DEDUP_REMOVED lines=10> */
[----:B------:R-:W-:Y:S02]  /*e7130*/  @P1 IADD3 R63, PT, PT, R63, -0x7f000001, RZ ;  /* 0x80ffffff3f3f1810 */ /* 0x000fe40007ffe0ff */
[----:B------:R-:W-:Y:S01]  /*e7140*/  @P2 IADD3 R10, PT, PT, R10, -0x7f000001, RZ ;  /* 0x80ffffff0a0a2810 */ /* 0x000fe20007ffe0ff */
        /* <DEDUP_REMOVED lines=20> */
[----:B------:R-:W-:Y:S01]  /*e7290*/  @P0 IADD3 R10, PT, PT, R10, -0x7f000001, RZ ;  /* 0x80ffffff0a0a0810 */ /* 0x000fe20007ffe0ff */
[----:B------:R-:W-:Y:S01]  /*e72a0*/  ISETP.GE.U32.AND P0, PT, R34, 0x7f000001, PT ;  /* 0x7f0000012200780c */ /* 0x000fe20003f06070 */
[----:B------:R0:W-:Y:S04]  /*e72b0*/  STL [R1+0x110], R28 ;  /* 0x0001101c01007387 */ /* 0x0001e80000100800 */
[----:B------:R1:W-:Y:S04]  /*e72c0*/  STL [R1+0x114], R30 ;  /* 0x0001141e01007387 */ /* 0x0003e80000100800 */
[----:B------:R2:W-:Y:S04]  /*e72d0*/  STL [R1+0x118], R32 ;  /* 0x0001182001007387 */ /* 0x0005e80000100800 */
[----:B------:R3:W-:Y:S01]  /*e72e0*/  STL [R1+0x11c], R34 ;  /* 0x00011c2201007387 */ /* 0x0007e20000100800 */
[----:B------:R-:W-:-:S02]  /*e72f0*/  @P5 IADD3 R64, PT, PT, R64, -0x7f000001, RZ ;  /* 0x80ffffff40405810 */ /* 0x000fc40007ffe0ff */
[----:B0-----:R-:W-:Y:S02]  /*e7300*/  @P1 IADD3 R28, PT, PT, R28, -0x7f000001, RZ ;  /* 0x80ffffff1c1c1810 */ /* 0x001fe40007ffe0ff */
[----:B-1----:R-:W-:Y:S02]  /*e7310*/  @P2 IADD3 R30, PT, PT, R30, -0x7f000001, RZ ;  /* 0x80ffffff1e1e2810 */ /* 0x002fe40007ffe0ff */
[----:B--2---:R-:W-:Y:S02]  /*e7320*/  @P3 IADD3 R32, PT, PT, R32, -0x7f000001, RZ ;  /* 0x80ffffff20203810 */ /* 0x004fe40007ffe0ff */
[----:B---3--:R-:W-:Y:S02]  /*e7330*/  @P0 IADD3 R34, PT, PT, R34, -0x7f000001, RZ ;  /* 0x80ffffff22220810 */ /* 0x008fe40007ffe0ff */
[----:B------:R-:W-:Y:S01]  /*e7340*/  IADD3 R10, PT, PT, R64, R10, RZ ;  /* 0x0000000a400a7210 */ /* 0x000fe20007ffe0ff */
[----:B------:R-:W-:Y:S04]  /*e7350*/  STL [R1+0x110], R28 ;  /* 0x0001101c01007387 */ /* 0x000fe80000100800 */
[----:B------:R-:W-:Y:S04]  /*e7360*/  STL [R1+0x114], R30 ;  /* 0x0001141e01007387 */ /* 0x000fe80000100800 */
[----:B------:R0:W-:Y:S04]  /*e7370*/  STL [R1+0x118], R32 ;  /* 0x0001182001007387 */ /* 0x0001e80000100800 */
[----:B------:R1:W-:Y:S04]  /*e7380*/  STL [R1+0x11c], R34 ;  /* 0x00011c2201007387 */ /* 0x0003e80000100800 */
[----:B------:R-:W2:Y:S01]  /*e7390*/  LD.E R33, desc[UR22][R12.64+0x20a0] ;  /* 0x0020a0160c217980 */ /* 0x000ea2000c101900 */
[----:B------:R-:W-:-:S03]  /*e73a0*/  ISETP.GE.U32.AND P0, PT, R10, 0x7f000001, PT ;  /* 0x7f0000010a00780c */ /* 0x000fc60003f06070 */
[----:B------:R-:W3:Y:S04]  /*e73b0*/  LD.E R66, desc[UR22][R12.64+0x20a8] ;  /* 0x0020a8160c427980 */ /* 0x000ee8000c101900 */
[----:B------:R-:W4:Y:S04]  /*e73c0*/  LD.E R67, desc[UR22][R12.64+0x20ac] ;  /* 0x0020ac160c437980 */ /* 0x000f28000c101900 */
[----:B------:R-:W2:Y:S01]  /*e73d0*/  LDL R35, [R1+0x110] ;  /* 0x0001100001237983 */ /* 0x000ea20000100800 */
[----:B------:R-:W-:-:S03]  /*e73e0*/  IADD3 R68, PT, PT, R65, R65, RZ ;  /* 0x0000004141447210 */ /* 0x000fc60007ffe0ff */
[----:B------:R-:W2:Y:S04]  /*e73f0*/  LDL R65, [R1+0x114] ;  /* 0x0001140001417983 */ /* 0x000ea80000100800 */
[----:B------:R-:W2:Y:S04]  /*e7400*/  LDL R57, [R1+0x118] ;  /* 0x0001180001397983 */ /* 0x000ea80000100800 */
[----:B0-----:R0:W2:Y:S04]  /*e7410*/  LD.E R32, desc[UR22][R12.64+0x20a4] ;  /* 0x0020a4160c207980 */ /* 0x0010a8000c101900 */
[----:B------:R-:W3:Y:S01]  /*e7420*/  LDL R63, [R1+0x11c] ;  /* 0x00011c00013f7983 */ /* 0x000ee20000100800 */
[----:B------:R-:W-:-:S04]  /*e7430*/  @P0 IADD3 R10, PT, PT, R10, -0x7f000001, RZ ;  /* 0x80ffffff0a0a0810 */ /* 0x000fc80007ffe0ff */
[----:B-1----:R-:W-:-:S05]  /*e7440*/  IADD3 R34, PT, PT, R184, R10, RZ ;  /* 0x0000000ab8227210 */ /* 0x002fca0007ffe0ff */
[----:B------:R-:W-:Y:S01]  /*e7450*/  ISETP.GE.U32.AND P0, PT, R34, 0x7f000001, PT ;  /* 0x7f0000012200780c */ /* 0x000fe20003f06070 */
[----:B------:R-:W-:-:S12]  /*e7460*/  ISETP.GE.U32.AND P1, PT, R68, 0x7f000001, PT ;  /* 0x7f0000014400780c */ /* 0x000fd80003f26070 */
[----:B------:R-:W-:-:S04]  /*e7470*/  @P0 IADD3 R34, PT, PT, R34, -0x7f000001, RZ ;  /* 0x80ffffff22220810 */ /* 0x000fc80007ffe0ff */
[----:B------:R-:W-:-:S05]  /*e7480*/  IADD3 R58, PT, PT, R58, R34, RZ ;  /* 0x000000223a3a7210 */ /* 0x000fca0007ffe0ff */
[----:B------:R-:W-:Y:S01]  /*e7490*/  ISETP.GE.U32.AND P0, PT, R58, 0x7f000001, PT ;  /* 0x7f0000013a00780c */ /* 0x000fe20003f06070 */
[----:B0-----:R-:W-:Y:S01]  /*e74a0*/  IMAD.WIDE.U32 R12, R69, UR7, RZ ;  /* 0x00000007450c7c25 */ /* 0x001fe2000f8e00ff */
[----:B------:R-:W-:-:S03]  /*e74b0*/  @P1 IADD3 R68, PT, PT, R68, -0x7f000001, RZ ;  /* 0x80ffffff44441810 */ /* 0x000fc60007ffe0ff */
[----:B------:R-:W-:-:S04]  /*e74c0*/  IMAD R69, R12, 0x7effffff, RZ ;  /* 0x7effffff0c457824 */ /* 0x000fc800078e02ff */
[----:B------:R-:W-:Y:S02]  /*e74d0*/  IMAD.HI.U32 R69, R69, 0x7f000001, R12 ;  /* 0x7f00000145457827 */ /* 0x000fe400078e000c */
[----:B------:R-:W4:Y:S02]  /*e74e0*/  LDL.64 R12, [R1+0x100] ;  /* 0x00010000010c7983 */ /* 0x000f240000100a00 */
        /* <DEDUP_REMOVED lines=82> */
[----:B------:R-:W-:Y:S01]  /*e7a10*/  @P1 IADD3 R50, PT, PT, R50, -0x7f000001, RZ ;  /* 0x80ffffff32321810 */ /* 0x000fe20007ffe0ff */
[----:B------:R-:W-:Y:S01]  /*e7a20*/  IMAD.HI.U32 R70, R70, 0x7f000001, R28 ;  /* 0x7f00000146467827 */ /* 0x000fe200078e001c */
[----:B------:R-:W-:-:S03]  /*e7a30*/  @P3 IADD3 R69, PT, PT, R69, -0x7f000001, RZ ;  /* 0x80ffffff45453810 */ /* 0x000fc60007ffe0ff */
        /* <DEDUP_REMOVED lines=22> */
[----:B------:R-:W-:-:S04]  /*e7ba0*/  IMAD.HI.U32 R70, R70, 0x7f000001, R28 ;  /* 0x7f00000146467827 */ /* 0x000fc800078e001c */
[----:B------:R-:W-:Y:S01]  /*e7bb0*/  IMAD.WIDE.U32 R30, R62, UR17, RZ ;  /* 0x000000113e1e7c25 */ /* 0x000fe2000f8e00ff */
[----:B------:R-:W-:Y:S01]  /*e7bc0*/  @P0 IADD3 R71, PT, PT, R71, -0x7f000001, RZ ;  /* 0x80ffffff47470810 */ /* 0x000fe20007ffe0ff */
[----:B------:R-:W-:Y:S02]  /*e7bd0*/  ISETP.GE.U32.AND P0, PT, R70, 0x7f000001, PT ;  /* 0x7f0000014600780c */ /* 0x000fe40003f06070 */
[----:B------:R-:W-:Y:S01]  /*e7be0*/  IMAD R28, R30, 0x7effffff, RZ ;  /* 0x7effffff1e1c7824 */ /* 0x000fe200078e02ff */
        /* <DEDUP_REMOVED lines=8> */
[----:B------:R-:W-:-:S04]  /*e7c70*/  ISETP.GE.U32.AND P3, PT, R31, 0x7f000001, PT ;  /* 0x7f0000011f00780c */ /* 0x000fc80003f66070 */
[----:B------:R-:W-:Y:S01]  /*e7c80*/  ISETP.GE.U32.AND P0, PT, R70, R184, PT ;  /* 0x000000b84600720c */ /* 0x000fe20003f06070 */
[----:B------:R-:W-:Y:S01]  /*e7c90*/  IMAD.WIDE.U32 R28, R61, UR18, RZ ;  /* 0x000000123d1c7c25 */ /* 0x000fe2000f8e00ff */
[----:B------:R-:W-:-:S04]  /*e7ca0*/  IADD3 R71, PT, PT, -R184, R70, RZ ;  /* 0x00000046b8477210 */ /* 0x000fc80007ffe1ff */
[----:B------:R-:W-:Y:S02]  /*e7cb0*/  @P1 IADD3 R62, PT, PT, R62, -0x7f000001, RZ ;  /* 0x80ffffff3e3e1810 */ /* 0x000fe40007ffe0ff */
[----:B------:R-:W-:Y:S01]  /*e7cc0*/  @P2 IADD3 R30, PT, PT, R30, -0x7f000001, RZ ;  /* 0x80ffffff1e1e2810 */ /* 0x000fe20007ffe0ff */
[----:B------:R-:W-:Y:S01]  /*e7cd0*/  IMAD R69, R28, 0x7effffff, RZ ;  /* 0x7effffff1c457824 */ /* 0x000fe200078e02ff */
[----:B------:R-:W-:-:S03]  /*e7ce0*/  @P3 IADD3 R31, PT, PT, R31, -0x7f000001, RZ ;  /* 0x80ffffff1f1f3810 */ /* 0x000fc60007ffe0ff */
[----:B------:R-:W-:Y:S01]  /*e7cf0*/  IMAD.HI.U32 R69, R69, 0x7f000001, R28 ;  /* 0x7f00000145457827 */ /* 0x000fe200078e001c */
[----:B------:R-:W-:Y:S02]  /*e7d00*/  IADD3 R61, PT, PT, R34, R30, RZ ;  /* 0x0000001e223d7210 */ /* 0x000fe40007ffe0ff */
[----:B------:R-:W-:Y:S02]  /*e7d10*/  @!P0 IADD3 R71, PT, PT, R71, 0x7f000001, RZ ;  /* 0x7f00000147478810 */ /* 0x000fe40007ffe0ff */
[----:B------:R-:W-:Y:S01]  /*e7d20*/  IADD3 R70, PT, PT, R62, R31, RZ ;  /* 0x0000001f3e467210 */ /* 0x000fe20007ffe0ff */
[----:B------:R-:W-:-:S04]  /*e7d30*/  IMAD.WIDE.U32 R28, R60, UR19, RZ ;  /* 0x000000133c1c7c25 */ /* 0x000fc8000f8e00ff */
[----:B--2---:R-:W-:Y:S01]  /*e7d40*/  IMAD.WIDE.U32 R30, R33, R71, RZ ;  /* 0x00000047211e7225 */ /* 0x004fe200078e00ff */
[----:B------:R-:W-:Y:S01]  /*e7d50*/  ISETP.GE.U32.AND P1, PT, R69, 0x7f000001, PT ;  /* 0x7f0000014500780c */ /* 0x000fe20003f26070 */
[----:B------:R-:W-:Y:S01]  /*e7d60*/  ISETP.GE.U32.AND P0, PT, R61, 0x7f000001, PT ;  /* 0x7f0000013d00780c */ /* 0x000fe20003f06070 */
[----:B------:R-:W-:Y:S01]  /*e7d70*/  ISETP.GE.U32.AND P2, PT, R70, 0x7f000001, PT ;  /* 0x7f0000014600780c */ /* 0x000fe20003f46070 */
[----:B------:R-:W-:Y:S02]  /*e7d80*/  IMAD R60, R28, 0x7effffff, RZ ;  /* 0x7effffff1c3c7824 */ /* 0x000fe400078e02ff */
[----:B------:R-:W-:Y:S02]  /*e7d90*/  IMAD R72, R30, 0x7effffff, RZ ;  /* 0x7effffff1e487824 */ /* 0x000fe400078e02ff */
[----:B------:R-:W-:-:S04]  /*e7da0*/  IMAD.HI.U32 R60, R60, 0x7f000001, R28 ;  /* 0x7f0000013c3c7827 */ /* 0x000fc800078e001c */
[----:B------:R-:W-:-:S04]  /*e7db0*/  IMAD.WIDE.U32 R32, R32, R71, RZ ;  /* 0x0000004720207225 */ /* 0x000fc800078e00ff */
[----:B------:R-:W-:-:S04]  /*e7dc0*/  IMAD.HI.U32 R72, R72, 0x7f000001, R30 ;  /* 0x7f00000148487827 */ /* 0x000fc800078e001e */
[----:B---3--:R-:W-:-:S04]  /*e7dd0*/  IMAD.WIDE.U32 R28, R66, R71, RZ ;  /* 0x00000047421c7225 */ /* 0x008fc800078e00ff */
[----:B----4-:R-:W-:-:S04]  /*e7de0*/  IMAD.WIDE.U32 R30, R67, R71, RZ ;  /* 0x00000047431e7225 */ /* 0x010fc800078e00ff */
        /* <DEDUP_REMOVED lines=50> */
[----:B------:R-:W-:Y:S02]  /*e8110*/  @P4 IADD3 R66, PT, PT, R66, -0x7f000001, RZ ;  /* 0x80ffffff42424810 */ /* 0x000fe40007ffe0ff */
[----:B------:R-:W-:Y:S01]  /*e8120*/  @P5 IADD3 R70, PT, PT, R70, -0x7f000001, RZ ;  /* 0x80ffffff46465810 */ /* 0x000fe20007ffe0ff */
[----:B------:R-:W-:Y:S04]  /*e8130*/  STL [R1+0x110], R72 ;  /* 0x0001104801007387 */ /* 0x000fe80000100800 */
[----:B------:R0:W-:Y:S04]  /*e8140*/  STL [R1+0x114], R65 ;  /* 0x0001144101007387 */ /* 0x0001e80000100800 */
[----:B------:R1:W-:Y:S04]  /*e8150*/  STL [R1+0x118], R28 ;  /* 0x0001181c01007387 */ /* 0x0003e80000100800 */
[----:B------:R2:W-:Y:S01]  /*e8160*/  STL [R1+0x11c], R30 ;  /* 0x00011c1e01007387 */ /* 0x0005e20000100800 */
[----:B------:R-:W-:-:S03]  /*e8170*/  IADD3 R35, PT, PT, R34, R29, RZ ;  /* 0x0000001d22237210 */ /* 0x000fc60007ffe0ff */
[----:B------:R-:W3:Y:S01]  /*e8180*/  LD.E R33, desc[UR22][R12.64+0x20b0] ;  /* 0x0020b0160c217980 */ /* 0x000ee2000c101900 */
[----:B------:R-:W-:-:S03]  /*e8190*/  IADD3 R34, PT, PT, R66, R70, RZ ;  /* 0x0000004642227210 */ /* 0x000fc60007ffe0ff */
[----:B------:R-:W4:Y:S04]  /*e81a0*/  LD.E R32, desc[UR22][R12.64+0x20b4] ;  /* 0x0020b4160c207980 */ /* 0x000f28000c101900 */
[----:B------:R-:W3:Y:S01]  /*e81b0*/  LD.E R67, desc[UR22][R12.64+0x20b8] ;  /* 0x0020b8160c437980 */ /* 0x000ee2000c101900 */
[----:B------:R-:W-:-:S03]  /*e81c0*/  ISETP.GE.U32.AND P0, PT, R35, 0x7f000001, PT ;  /* 0x7f0000012300780c */ /* 0x000fc60003f06070 */
[----:B------:R-:W3:Y:S01]  /*e81d0*/  LD.E R70, desc[UR22][R12.64+0x20bc] ;  /* 0x0020bc160c467980 */ /* 0x000ee2000c101900 */
[----:B------:R-:W-:-:S03]  /*e81e0*/  ISETP.GE.U32.AND P1, PT, R34, 0x7f000001, PT ;  /* 0x7f0000012200780c */ /* 0x000fc60003f26070 */
[----:B0-----:R-:W3:Y:S04]  /*e81f0*/  LDL R65, [R1+0x110] ;  /* 0x0001100001417983 */ /* 0x001ee80000100800 */
[----:B------:R-:W3:Y:S04]  /*e8200*/  LDL R64, [R1+0x114] ;  /* 0x0001140001407983 */ /* 0x000ee80000100800 */
[----:B------:R-:W3:Y:S04]  /*e8210*/  LDL R60, [R1+0x118] ;  /* 0x00011800013c7983 */ /* 0x000ee80000100800 */
[----:B------:R-:W4:Y:S01]  /*e8220*/  LDL R63, [R1+0x11c] ;  /* 0x00011c00013f7983 */ /* 0x000f220000100800 */
[----:B------:R-:W-:-:S03]  /*e8230*/  IADD3 R68, PT, PT, R68, R68, RZ ;  /* 0x0000004444447210 */ /* 0x000fc60007ffe0ff */
[----:B------:R-:W4:Y:S01]  /*e8240*/  LDL.64 R12, [R1+0x100] ;  /* 0x00010000010c7983 */ /* 0x000f220000100a00 */
[----:B------:R-:W-:Y:S02]  /*e8250*/  @P0 IADD3 R35, PT, PT, R35, -0x7f000001, RZ ;  /* 0x80ffffff23230810 */ /* 0x000fe40007ffe0ff */
[----:B------:R-:W-:-:S04]  /*e8260*/  @P1 IADD3 R34, PT, PT, R34, -0x7f000001, RZ ;  /* 0x80ffffff22221810 */ /* 0x000fc80007ffe0ff */
[----:B------:R-:W-:-:S05]  /*e8270*/  IADD3 R34, PT, PT, R35, R34, RZ ;  /* 0x0000002223227210 */ /* 0x000fca0007ffe0ff */
        /* <DEDUP_REMOVED lines=8> */
[----:B-1----:R-:W-:Y:S01]  /*e8300*/  IMAD.WIDE.U32 R28, R53, UR7, RZ ;  /* 0x00000007351c7c25 */ /* 0x002fe2000f8e00ff */
[----:B------:R-:W-:-:S03]  /*e8310*/  @P1 IADD3 R68, PT, PT, R68, -0x7f000001, RZ ;  /* 0x80ffffff44441810 */ /* 0x000fc60007ffe0ff */
[----:B------:R-:W-:Y:S01]  /*e8320*/  IMAD R31, R28, 0x7effffff, RZ ;  /* 0x7effffff1c1f7824 */ /* 0x000fe200078e02ff */
[----:B------:R-:W-:-:S07]  /*e8330*/  IADD3 R53, PT, PT, R57, R68, RZ ;  /* 0x0000004439357210 */ /* 0x000fce0007ffe0ff */
[----:B------:R-:W-:Y:S01]  /*e8340*/  @P0 IADD3 R58, PT, PT, R58, -0x7f000001, RZ ;  /* 0x80ffffff3a3a0810 */ /* 0x000fe20007ffe0ff */
[----:B------:R-:W-:-:S03]  /*e8350*/  IMAD.HI.U32 R31, R31, 0x7f000001, R28 ;  /* 0x7f0000011f1f7827 */ /* 0x000fc600078e001c */
[----:B--2---:R-:W-:Y:S02]  /*e8360*/  IADD3 R30, PT, PT, R58, UR6, RZ ;  /* 0x000000063a1e7c10 */ /* 0x004fe4000fffe0ff */
        /* <DEDUP_REMOVED lines=44> */
[----:B------:R-:W-:Y:S02]  /*e8630*/  IADD3 R10, PT, PT, -R184, R10, RZ ;  /* 0x0000000ab80a7210 */ /* 0x000fe40007ffe1ff */
[----:B------:R-:W-:Y:S01]  /*e8640*/  IADD3 R30, PT, PT, R54, R30, RZ ;  /* 0x0000001e361e7210 */ /* 0x000fe20007ffe0ff */
[----:B------:R-:W-:Y:S01]  /*e8650*/  ISETP.GE.U32.AND P0, PT, R55, 0x7f000001, PT ;  /* 0x7f0000013700780c */ /* 0x000fe20003f06070 */
[----:B------:R-:W-:Y:S01]  /*e8660*/  ISETP.GE.U32.AND P1, PT, R31, 0x7f000001, PT ;  /* 0x7f0000011f00780c */ /* 0x000fe20003f26070 */
[----:B------:R-:W-:-:S02]  /*e8670*/  @!P3 IADD3 R10, PT, PT, R10, 0x7f000001, RZ ;  /* 0x7f0000010a0ab810 */ /* 0x000fc40007ffe0ff */
[----:B------:R-:W-:Y:S02]  /*e8680*/  ISETP.GE.U32.AND P2, PT, R30, 0x7f000001, PT ;  /* 0x7f0000011e00780c */ /* 0x000fe40003f46070 */
[----:B------:R-:W-:Y:S01]  /*e8690*/  IADD3 R80, PT, PT, R80, R10, RZ ;  /* 0x0000000a50507210 */ /* 0x000fe20007ffe0ff */
[----:B------:R-:W-:-:S06]  /*e86a0*/  IMAD.WIDE.U32 R28, R50, UR13, RZ ;  /* 0x0000000d321c7c25 */ /* 0x000fcc000f8e00ff */
[----:B------:R-:W-:Y:S01]  /*e86b0*/  @P0 IADD3 R55, PT, PT, R55, -0x7f000001, RZ ;  /* 0x80ffffff37370810 */ /* 0x000fe20007ffe0ff */
[----:B------:R-:W-:Y:S01]  /*e86c0*/  ISETP.GE.U32.AND P0, PT, R80, 0x7f000001, PT ;  /* 0x7f0000015000780c */ /* 0x000fe20003f06070 */
[----:B------:R-:W-:Y:S01]  /*e86d0*/  @P1 IADD3 R31, PT, PT, R31, -0x7f000001, RZ ;  /* 0x80ffffff1f1f1810 */ /* 0x000fe20007ffe0ff */
[----:B------:R-:W-:Y:S01]  /*e86e0*/  IMAD R50, R28, 0x7effffff, RZ ;  /* 0x7effffff1c327824 */ /* 0x000fe200078e02ff */
[----:B------:R-:W-:-:S03]  /*e86f0*/  @P2 IADD3 R30, PT, PT, R30, -0x7f000001, RZ ;  /* 0x80ffffff1e1e2810 */ /* 0x000fc60007ffe0ff */
[----:B------:R-:W-:Y:S01]  /*e8700*/  IMAD.HI.U32 R50, R50, 0x7f000001, R28 ;  /* 0x7f00000132327827 */ /* 0x000fe200078e001c */
[----:B------:R-:W-:Y:S02]  /*e8710*/  IADD3 R10, PT, PT, R57, R31, RZ ;  /* 0x0000001f390a7210 */ /* 0x000fe40007ffe0ff */
[----:B------:R-:W-:Y:S01]  /*e8720*/  IADD3 R68, PT, PT, R55, R30, RZ ;  /* 0x0000001e37447210 */ /* 0x000fe20007ffe0ff */
[----:B------:R-:W-:Y:S01]  /*e8730*/  IMAD.WIDE.U32 R28, R56, UR14, RZ ;  /* 0x0000000e381c7c25 */ /* 0x000fe2000f8e00ff */
[----:B------:R-:W-:Y:S01]  /*e8740*/  ISETP.GE.U32.AND P2, PT, R50, 0x7f000001, PT ;  /* 0x7f0000013200780c */ /* 0x000fe20003f46070 */
[----:B------:R-:W-:Y:S02]  /*e8750*/  ISETP.GE.U32.AND P1, PT, R10, 0x7f000001, PT ;  /* 0x7f0000010a00780c */ /* 0x000fe40003f26070 */
[----:B------:R-:W-:Y:S01]  /*e8760*/  ISETP.GE.U32.AND P3, PT, R68, 0x7f000001, PT ;  /* 0x7f0000014400780c */ /* 0x000fe20003f66070 */
[----:B------:R-:W-:Y:S01]  /*e8770*/  @P0 IADD3 R80, PT, PT, R80, -0x7f000001, RZ ;  /* 0x80ffffff50500810 */ /* 0x000fe20007ffe0ff */
[----:B------:R-:W-:-:S04]  /*e8780*/  IMAD R56, R28, 0x7effffff, RZ ;  /* 0x7effffff1c387824 */ /* 0x000fc800078e02ff */
        /* <DEDUP_REMOVED lines=12> */
[----:B------:R-:W-:Y:S01]  /*e8850*/  IMAD.WIDE.U32 R28, R59, UR15, RZ ;  /* 0x0000000f3b1c7c25 */ /* 0x000fe2000f8e00ff */
[----:B------:R-:W-:-:S03]  /*e8860*/  ISETP.GE.U32.AND P3, PT, R68, 0x7f000001, PT ;  /* 0x7f0000014400780c */ /* 0x000fc60003f66070 */
[----:B------:R-:W-:-:S04]  /*e8870*/  IMAD R59, R28, 0x7effffff, RZ ;  /* 0x7effffff1c3b7824 */ /* 0x000fc800078e02ff */
[----:B------:R-:W-:Y:S02]  /*e8880*/  IMAD.HI.U32 R59, R59, 0x7f000001, R28 ;  /* 0x7f0000013b3b7827 */ /* 0x000fe400078e001c */
[----:B------:R-:W-:Y:S02]  /*e8890*/  @P0 IADD3 R30, PT, PT, R30, -0x7f000001, RZ ;  /* 0x80ffffff1e1e0810 */ /* 0x000fe40007ffe0ff */
[----:B------:R-:W-:Y:S02]  /*e88a0*/  @P2 IADD3 R56, PT, PT, R56, -0x7f000001, RZ ;  /* 0x80ffffff38382810 */ /* 0x000fe40007ffe0ff */
[----:B------:R-:W-:Y:S01]  /*e88b0*/  @P1 IADD3 R50, PT, PT, R50, -0x7f000001, RZ ;  /* 0x80ffffff32321810 */ /* 0x000fe20007ffe0ff */
[----:B------:R-:W-:Y:S01]  /*e88c0*/  ISETP.GE.U32.AND P0, PT, R59, 0x7f000001, PT ;  /* 0x7f0000013b00780c */ /* 0x000fe20003f06070 */
[----:B------:R-:W-:Y:S01]  /*e88d0*/  @P3 IADD3 R68, PT, PT, R68, -0x7f000001, RZ ;  /* 0x80ffffff44443810 */ /* 0x000fe20007ffe0ff */
[----:B------:R-:W-:Y:S01]  /*e88e0*/  IMAD.WIDE.U32 R28, R30, R80, RZ ;  /* 0x000000501e1c7225 */ /* 0x000fe200078e00ff */
[----:B------:R-:W-:-:S02]  /*e88f0*/  IADD3 R56, PT, PT, R57, R56, RZ ;  /* 0x0000003839387210 */ /* 0x000fc40007ffe0ff */
[----:B------:R-:W-:Y:S01]  /*e8900*/  IADD3 R68, PT, PT, R50, R68, RZ ;  /* 0x0000004432447210 */ /* 0x000fe20007ffe0ff */
[----:B------:R-:W-:Y:S02]  /*e8910*/  IMAD R71, R28, 0x7effffff, RZ ;  /* 0x7effffff1c477824 */ /* 0x000fe400078e02ff */
[----:B------:R-:W-:Y:S01]  /*e8920*/  IMAD.WIDE.U32 R30, R62, UR16, RZ ;  /* 0x000000103e1e7c25 */ /* 0x000fe2000f8e00ff */
[----:B------:R-:W-:-:S03]  /*e8930*/  ISETP.GE.U32.AND P1, PT, R56, 0x7f000001, PT ;  /* 0x7f0000013800780c */ /* 0x000fc60003f26070 */
[----:B------:R-:W-:Y:S01]  /*e8940*/  IMAD.HI.U32 R62, R71, 0x7f000001, R28 ;  /* 0x7f000001473e7827 */ /* 0x000fe200078e001c */
[----:B------:R-:W-:Y:S01]  /*e8950*/  ISETP.GE.U32.AND P2, PT, R68, 0x7f000001, PT ;  /* 0x7f0000014400780c */ /* 0x000fe20003f46070 */
[----:B------:R-:W-:-:S03]  /*e8960*/  @P0 IADD3 R59, PT, PT, R59, -0x7f000001, RZ ;  /* 0x80ffffff3b3b0810 */ /* 0x000fc60007ffe0ff */
[----:B------:R-:W-:Y:S01]  /*e8970*/  ISETP.GE.U32.AND P0, PT, R62, 0x7f000001, PT ;  /* 0x7f0000013e00780c */ /* 0x000fe20003f06070 */
[----:B------:R-:W-:-:S04]  /*e8980*/  IMAD R28, R30, 0x7effffff, RZ ;  /* 0x7effffff1e1c7824 */ /* 0x000fc800078e02ff */
[----:B------:R-:W-:Y:S01]  /*e8990*/  IMAD.HI.U32 R30, R28, 0x7f000001, R30 ;  /* 0x7f0000011c1e7827 */ /* 0x000fe200078e001e */
[----:B------:R-:W-:-:S03]  /*e89a0*/  @P1 IADD3 R56, PT, PT, R56, -0x7f000001, RZ ;  /* 0x80ffffff38381810 */ /* 0x000fc60007ffe0ff */
[----:B------:R-:W-:Y:S01]  /*e89b0*/  @P2 IADD3 R68, PT, PT, R68, -0x7f000001, RZ ;  /* 0x80ffffff44442810 */ /* 0x000fe20007ffe0ff */
[----:B------:R-:W-:Y:S01]  /*e89c0*/  ISETP.GE.U32.AND P2, PT, R30, 0x7f000001, PT ;  /* 0x7f0000011e00780c */ /* 0x000fe20003f46070 */
[----:B------:R-:W-:Y:S02]  /*e89d0*/  IADD3 R59, PT, PT, R57, R59, RZ ;  /* 0x0000003b393b7210 */ /* 0x000fe40007ffe0ff */
[----:B------:R-:W-:Y:S02]  /*e89e0*/  @P0 IADD3 R62, PT, PT, R62, -0x7f000001, RZ ;  /* 0x80ffffff3e3e0810 */ /* 0x000fe40007ffe0ff */
[----:B------:R-:W-:Y:S01]  /*e89f0*/  IADD3 R68, PT, PT, R56, R68, RZ ;  /* 0x0000004438447210 */ /* 0x000fe20007ffe0ff */
[----:B------:R-:W-:Y:S02]  /*e8a00*/  ISETP.GE.U32.AND P1, PT, R59, 0x7f000001, PT ;  /* 0x7f0000013b00780c */ /* 0x000fe40003f26070 */
[----:B------:R-:W-:Y:S02]  /*e8a10*/  ISETP.GE.U32.AND P0, PT, R62, R185, PT ;  /* 0x000000b93e00720c */ /* 0x000fe40003f06070 */
[----:B------:R-:W-:Y:S01]  /*e8a20*/  ISETP.GE.U32.AND P3, PT, R68, 0x7f000001, PT ;  /* 0x7f0000014400780c */ /* 0x000fe20003f66070 */
[----:B------:R-:W-:-:S02]  /*e8a30*/  IADD3 R62, PT, PT, -R185, R62, RZ ;  /* 0x0000003eb93e7210 */ /* 0x000fc40007ffe1ff */
[----:B------:R-:W-:Y:S01]  /*e8a40*/  @P2 IADD3 R30, PT, PT, R30, -0x7f000001, RZ ;  /* 0x80ffffff1e1e2810 */ /* 0x000fe20007ffe0ff */
[----:B------:R-:W-:-:S03]  /*e8a50*/  IMAD.WIDE.U32 R28, R61, UR17, RZ ;  /* 0x000000113d1c7c25 */ /* 0x000fc6000f8e00ff */
[----:B------:R-:W-:Y:S02]  /*e8a60*/  IADD3 R61, PT, PT, R57, R30, RZ ;  /* 0x0000001e393d7210 */ /* 0x000fe40007ffe0ff */
[----:B------:R-:W-:Y:S01]  /*e8a70*/  @P1 IADD3 R59, PT, PT, R59, -0x7f000001, RZ ;  /* 0x80ffffff3b3b1810 */ /* 0x000fe20007ffe0ff */
[----:B------:R-:W-:Y:S01]  /*e8a80*/  IMAD R71, R28, 0x7effffff, RZ ;  /* 0x7effffff1c477824 */ /* 0x000fe200078e02ff */
[----:B------:R-:W-:Y:S02]  /*e8a90*/  @!P0 IADD3 R62, PT, PT, R62, 0x7f000001, RZ ;  /* 0x7f0000013e3e8810 */ /* 0x000fe40007ffe0ff */
[----:B------:R-:W-:Y:S01]  /*e8aa0*/  @P3 IADD3 R68, PT, PT, R68, -0x7f000001, RZ ;  /* 0x80ffffff44443810 */ /* 0x000fe20007ffe0ff */
[----:B------:R-:W-:Y:S01]  /*e8ab0*/  ISETP.GE.U32.AND P1, PT, R61, 0x7f000001, PT ;  /* 0x7f0000013d00780c */ /* 0x000fe20003f26070 */
[----:B------:R-:W-:-:S04]  /*e8ac0*/  IMAD.HI.U32 R71, R71, 0x7f000001, R28 ;  /* 0x7f00000147477827 */ /* 0x000fc800078e001c */
[----:B---3--:R-:W-:Y:S01]  /*e8ad0*/  IMAD.WIDE.U32 R30, R33, R62, RZ ;  /* 0x0000003e211e7225 */ /* 0x008fe200078e00ff */
[----:B------:R-:W-:-:S03]  /*e8ae0*/  IADD3 R68, PT, PT, R59, R68, RZ ;  /* 0x000000443b447210 */ /* 0x000fc60007ffe0ff */
[----:B------:R-:W-:Y:S01]  /*e8af0*/  IMAD R72, R30, 0x7effffff, RZ ;  /* 0x7effffff1e487824 */ /* 0x000fe200078e02ff */
[----:B------:R-:W-:Y:S01]  /*e8b00*/  ISETP.GE.U32.AND P0, PT, R71, 0x7f000001, PT ;  /* 0x7f0000014700780c */ /* 0x000fe20003f06070 */
[----:B----4-:R-:W-:Y:S01]  /*e8b10*/  IMAD.WIDE.U32 R32, R32, R62, RZ ;  /* 0x0000003e20207225 */ /* 0x010fe200078e00ff */
[----:B------:R-:W-:-:S03]  /*e8b20*/  ISETP.GE.U32.AND P2, PT, R68, 0x7f000001, PT ;  /* 0x7f0000014400780c */ /* 0x000fc60003f46070 */
[----:B------:R-:W-:-:S04]  /*e8b30*/  IMAD.HI.U32 R72, R72, 0x7f000001, R30 ;  /* 0x7f00000148487827 */ /* 0x000fc800078e001e */
[----:B------:R-:W-:Y:S02]  /*e8b40*/  IMAD R73, R32, 0x7effffff, RZ ;  /* 0x7effffff20497824 */ /* 0x000fe400078e02ff */
[----:B------:R-:W-:Y:S01]  /*e8b50*/  IMAD.WIDE.U32 R28, R69, UR18, RZ ;  /* 0x00000012451c7c25 */ /* 0x000fe2000f8e00ff */
[----:B------:R-:W-:-:S03]  /*e8b60*/  @P1 IADD3 R61, PT, PT, R61, -0x7f000001, RZ ;  /* 0x80ffffff3d3d1810 */ /* 0x000fc60007ffe0ff */
[----:B------:R-:W-:Y:S01]  /*e8b70*/  IMAD.HI.U32 R73, R73, 0x7f000001, R32 ;  /* 0x7f00000149497827 */ /* 0x000fe200078e0020 */
[----:B------:R-:W-:-:S03]  /*e8b80*/  ISETP.GE.U32.AND P1, PT, R72, 0x7f000001, PT ;  /* 0x7f0000014800780c */ /* 0x000fc60003f26070 */
        /* <DEDUP_REMOVED lines=9> */
[----:B------:R-:W-:-:S04]  /*e8c20*/  IMAD.WIDE.U32 R28, R66, UR19, RZ ;  /* 0x00000013421c7c25 */ /* 0x000fc8000f8e00ff */
[----:B------:R-:W-:Y:S01]  /*e8c30*/  IMAD.HI.U32 R30, R67, 0x7f000001, R30 ;  /* 0x7f000001431e7827 */ /* 0x000fe200078e001e */
[----:B------:R-:W-:Y:S02]  /*e8c40*/  IADD3 R66, PT, PT, R57, R71, RZ ;  /* 0x0000004739427210 */ /* 0x000fe40007ffe0ff */
[----:B------:R-:W-:Y:S01]  /*e8c50*/  IADD3 R68, PT, PT, R61, R68, RZ ;  /* 0x000000443d447210 */ /* 0x000fe20007ffe0ff */
        /* <DEDUP_REMOVED lines=12> */
[----:B------:R-:W-:-:S02]  /*e8d20*/  IADD3 R64, PT, PT, R73, R64, RZ ;  /* 0x0000004049407210 */ /* 0x000fc40007ffe0ff */
        /* <DEDUP_REMOVED lines=31> */
[----:B------:R-:W-:Y:S02]  /*e8f20*/  IADD3 R60, PT, PT, R57, R31, RZ ;  /* 0x0000001f393c7210 */ /* 0x000fe40007ffe0ff */
[----:B------:R-:W-:Y:S01]  /*e8f30*/  IADD3 R29, PT, PT, R62, R68, RZ ;  /* 0x000000443e1d7210 */ /* 0x000fe20007ffe0ff */
[----:B------:R-:W-:Y:S04]  /*e8f40*/  STL [R1+0x118], R30 ;  /* 0x0001181e01007387 */ /* 0x000fe80000100800 */
[----:B------:R0:W-:Y:S04]  /*e8f50*/  STL [R1+0x11c], R32 ;  /* 0x00011c2001007387 */ /* 0x0001e80000100800 */
[----:B------:R-:W2:Y:S01]  /*e8f60*/  LD.E R33, desc[UR22][R12.64+0x20c0] ;  /* 0x0020c0160c217980 */ /* 0x000ea2000c101900 */
[----:B------:R-:W-:Y:S01]  /*e8f70*/  ISETP.GE.U32.AND P1, PT, R28, 0x7f000001, PT ;  /* 0x7f0000011c00780c */ /* 0x000fe20003f26070 */
[----:B------:R-:W-:Y:S01]  /*e8f80*/  ISETP.GE.U32.AND P0, PT, R60, 0x7f000001, PT ;  /* 0x7f0000013c00780c */ /* 0x000fe20003f06070 */
[----:B------:R-:W-:Y:S01]  /*e8f90*/  ISETP.GE.U32.AND P2, PT, R29, 0x7f000001, PT ;  /* 0x7f0000011d00780c */ /* 0x000fe20003f46070 */
[----:B------:R-:W3:Y:S04]  /*e8fa0*/  LD.E R68, desc[UR22][R12.64+0x20c8] ;  /* 0x0020c8160c447980 */ /* 0x000ee8000c101900 */
[----:B------:R-:W4:Y:S04]  /*e8fb0*/  LD.E R70, desc[UR22][R12.64+0x20cc] ;  /* 0x0020cc160c467980 */ /* 0x000f28000c101900 */
[----:B------:R-:W2:Y:S04]  /*e8fc0*/  LDL R69, [R1+0x110] ;  /* 0x0001100001457983 */ /* 0x000ea80000100800 */
[----:B0-----:R-:W2:Y:S04]  /*e8fd0*/  LD.E R32, desc[UR22][R12.64+0x20c4] ;  /* 0x0020c4160c207980 */ /* 0x001ea8000c101900 */
[----:B------:R-:W2:Y:S04]  /*e8fe0*/  LDL R64, [R1+0x114] ;  /* 0x0001140001407983 */ /* 0x000ea80000100800 */
[----:B------:R-:W3:Y:S04]  /*e8ff0*/  LDL R65, [R1+0x118] ;  /* 0x0001180001417983 */ /* 0x000ee80000100800 */
[----:B------:R-:W3:Y:S01]  /*e9000*/  LDL R67, [R1+0x11c] ;  /* 0x00011c0001437983 */ /* 0x000ee20000100800 */
[----:B------:R-:W-:-:S02]  /*e9010*/  @P1 IADD3 R28, PT, PT, R28, -0x7f000001, RZ ;  /* 0x80ffffff1c1c1810 */ /* 0x000fc40007ffe0ff */
[----:B------:R-:W-:Y:S02]  /*e9020*/  @P0 IADD3 R60, PT, PT, R60, -0x7f000001, RZ ;  /* 0x80ffffff3c3c0810 */ /* 0x000fe40007ffe0ff */
[----:B------:R-:W-:Y:S01]  /*e9030*/  @P2 IADD3 R29, PT, PT, R29, -0x7f000001, RZ ;  /* 0x80ffffff1d1d2810 */ /* 0x000fe20007ffe0ff */
[----:B------:R-:W3:Y:S01]  /*e9040*/  LDL.64 R12, [R1+0x100] ;  /* 0x00010000010c7983 */ /* 0x000ee20000100a00 */
        /* <DEDUP_REMOVED lines=79> */
[----:B------:R-:W-:Y:S01]  /*e9540*/  IMAD.HI.U32 R50, R50, 0x7f000001, R28 ;  /* 0x7f00000132327827 */ /* 0x000fe200078e001c */
[----:B------:R-:W-:Y:S02]  /*e9550*/  @P2 IADD3 R34, PT, PT, R34, -0x7f000001, RZ ;  /* 0x80ffffff22222810 */ /* 0x000fe40007ffe0ff */
[----:B------:R-:W-:Y:S01]  /*e9560*/  @P1 IADD3 R10, PT, PT, R10, -0x7f000001, RZ ;  /* 0x80ffffff0a0a1810 */ /* 0x000fe20007ffe0ff */
[----:B------:R-:W-:Y:S01]  /*e9570*/  IMAD R28, R30, 0x7effffff, RZ ;  /* 0x7effffff1e1c7824 */ /* 0x000fe200078e02ff */
[----:B------:R-:W-:Y:S02]  /*e9580*/  @P3 IADD3 R55, PT, PT, R55, -0x7f000001, RZ ;  /* 0x80ffffff37373810 */ /* 0x000fe40007ffe0ff */
[----:B------:R-:W-:Y:S01]  /*e9590*/  IADD3 R34, PT, PT, R57, R34, RZ ;  /* 0x0000002239227210 */ /* 0x000fe20007ffe0ff */
[----:B------:R-:W-:Y:S01]  /*e95a0*/  IMAD.HI.U32 R30, R28, 0x7f000001, R30 ;  /* 0x7f0000011c1e7827 */ /* 0x000fe200078e001e */
[----:B------:R-:W-:Y:S01]  /*e95b0*/  IADD3 R71, PT, PT, R10, R55, RZ ;  /* 0x000000370a477210 */ /* 0x000fe20007ffe0ff */
[----:B------:R-:W-:-:S03]  /*e95c0*/  ISETP.GE.U32.AND P2, PT, R50, 0x7f000001, PT ;  /* 0x7f0000013200780c */ /* 0x000fc60003f46070 */
[----:B------:R-:W-:Y:S01]  /*e95d0*/  ISETP.GE.U32.AND P0, PT, R30, 0x7f000001, PT ;  /* 0x7f0000011e00780c */ /* 0x000fe20003f06070 */
[----:B------:R-:W-:Y:S01]  /*e95e0*/  ISETP.GE.U32.AND P1, PT, R34, 0x7f000001, PT ;  /* 0x7f0000012200780c */ /* 0x000fe20003f26070 */
[----:B------:R-:W-:Y:S01]  /*e95f0*/  ISETP.GE.U32.AND P3, PT, R71, 0x7f000001, PT ;  /* 0x7f0000014700780c */ /* 0x000fe20003f66070 */
[----:B------:R-:W-:-:S04]  /*e9600*/  IMAD.WIDE.U32 R28, R56, UR14, RZ ;  /* 0x0000000e381c7c25 */ /* 0x000fc8000f8e00ff */
[----:B------:R-:W-:-:S04]  /*e9610*/  IMAD R56, R28, 0x7effffff, RZ ;  /* 0x7effffff1c387824 */ /* 0x000fc800078e02ff */
[----:B------:R-:W-:Y:S02]  /*e9620*/  IMAD.HI.U32 R56, R56, 0x7f000001, R28 ;  /* 0x7f00000138387827 */ /* 0x000fe400078e001c */
[----:B------:R-:W-:Y:S02]  /*e9630*/  @P0 IADD3 R30, PT, PT, R30, -0x7f000001, RZ ;  /* 0x80ffffff1e1e0810 */ /* 0x000fe40007ffe0ff */
[----:B------:R-:W-:Y:S02]  /*e9640*/  @P2 IADD3 R50, PT, PT, R50, -0x7f000001, RZ ;  /* 0x80ffffff32322810 */ /* 0x000fe40007ffe0ff */
[----:B------:R-:W-:Y:S02]  /*e9650*/  @P1 IADD3 R34, PT, PT, R34, -0x7f000001, RZ ;  /* 0x80ffffff22221810 */ /* 0x000fe40007ffe0ff */
[----:B------:R-:W-:Y:S01]  /*e9660*/  @P3 IADD3 R71, PT, PT, R71, -0x7f000001, RZ ;  /* 0x80ffffff47473810 */ /* 0x000fe20007ffe0ff */
[----:B------:R-:W-:Y:S01]  /*e9670*/  ISETP.GE.U32.AND P0, PT, R56, 0x7f000001, PT ;  /* 0x7f0000013800780c */ /* 0x000fe20003f06070 */
[----:B------:R-:W-:Y:S01]  /*e9680*/  IMAD.WIDE.U32 R28, R30, R81, RZ ;  /* 0x000000511e1c7225 */ /* 0x000fe200078e00ff */
[----:B------:R-:W-:-:S02]  /*e9690*/  IADD3 R55, PT, PT, R57, R50, RZ ;  /* 0x0000003239377210 */ /* 0x000fc40007ffe0ff */
[----:B------:R-:W-:Y:S01]  /*e96a0*/  IADD3 R71, PT, PT, R34, R71, RZ ;  /* 0x0000004722477210 */ /* 0x000fe20007ffe0ff */
[----:B------:R-:W-:Y:S02]  /*e96b0*/  IMAD R50, R28, 0x7effffff, RZ ;  /* 0x7effffff1c327824 */ /* 0x000fe400078e02ff */
[----:B------:R-:W-:Y:S02]  /*e96c0*/  ISETP.GE.U32.AND P1, PT, R55, 0x7f000001, PT ;  /* 0x7f0000013700780c */ /* 0x000fe40003f26070 */
[----:B------:R-:W-:Y:S01]  /*e96d0*/  ISETP.GE.U32.AND P2, PT, R71, 0x7f000001, PT ;  /* 0x7f0000014700780c */ /* 0x000fe20003f46070 */
[----:B------:R-:W-:-:S04]  /*e96e0*/  IMAD.HI.U32 R50, R50, 0x7f000001, R28 ;  /* 0x7f00000132327827 */ /* 0x000fc800078e001c */
[----:B------:R-:W-:Y:S01]  /*e96f0*/  IMAD.WIDE.U32 R30, R59, UR15, RZ ;  /* 0x0000000f3b1e7c25 */ /* 0x000fe2000f8e00ff */
[----:B------:R-:W-:Y:S01]  /*e9700*/  @P0 IADD3 R56, PT, PT, R56, -0x7f000001, RZ ;  /* 0x80ffffff38380810 */ /* 0x000fe20007ffe0ff */
[----:B------:R-:W-:Y:S02]  /*e9710*/  ISETP.GE.U32.AND P0, PT, R50, 0x7f000001, PT ;  /* 0x7f0000013200780c */ /* 0x000fe40003f06070 */
[----:B------:R-:W-:Y:S02]  /*e9720*/  IMAD R28, R30, 0x7effffff, RZ ;  /* 0x7effffff1e1c7824 */ /* 0x000fe400078e02ff */
[----:B------:R-:W-:Y:S02]  /*e9730*/  @P1 IADD3 R55, PT, PT, R55, -0x7f000001, RZ ;  /* 0x80ffffff37371810 */ /* 0x000fe40007ffe0ff */
[----:B------:R-:W-:Y:S01]  /*e9740*/  IMAD.HI.U32 R30, R28, 0x7f000001, R30 ;  /* 0x7f0000011c1e7827 */ /* 0x000fe200078e001e */
[----:B------:R-:W-:Y:S02]  /*e9750*/  @P2 IADD3 R71, PT, PT, R71, -0x7f000001, RZ ;  /* 0x80ffffff47472810 */ /* 0x000fe40007ffe0ff */
[----:B------:R-:W-:-:S02]  /*e9760*/  IADD3 R56, PT, PT, R57, R56, RZ ;  /* 0x0000003839387210 */ /* 0x000fc40007ffe0ff */
[----:B------:R-:W-:Y:S01]  /*e9770*/  ISETP.GE.U32.AND P2, PT, R30, 0x7f000001, PT ;  /* 0x7f0000011e00780c */ /* 0x000fe20003f46070 */
[----:B------:R-:W-:Y:S02]  /*e9780*/  IADD3 R31, PT, PT, R55, R71, RZ ;  /* 0x00000047371f7210 */ /* 0x000fe40007ffe0ff */
        /* <DEDUP_REMOVED lines=24> */
[----:B------:R-:W-:-:S04]  /*e9910*/  IMAD.HI.U32 R66, R66, 0x7f000001, R28 ;  /* 0x7f00000142427827 */ /* 0x000fc800078e001c */
[----:B---3--:R-:W-:-:S04]  /*e9920*/  IMAD.WIDE.U32 R28, R68, R61, RZ ;  /* 0x0000003d441c7225 */ /* 0x008fc800078e00ff */
[----:B----4-:R-:W-:Y:S01]  /*e9930*/  IMAD.WIDE.U32 R30, R70, R61, RZ ;  /* 0x0000003d461e7225 */ /* 0x010fe200078e00ff */
[----:B------:R-:W-:Y:S01]  /*e9940*/  @P0 IADD3 R59, PT, PT, R59, -0x7f000001, RZ ;  /* 0x80ffffff3b3b0810 */ /* 0x000fe20007ffe0ff */
[----:B------:R-:W-:Y:S02]  /*e9950*/  ISETP.GE.U32.AND P0, PT, R72, 0x7f000001, PT ;  /* 0x7f0000014800780c */ /* 0x000fe40003f06070 */
[----:B------:R-:W-:Y:S01]  /*e9960*/  IMAD.HI.U32 R32, R73, 0x7f000001, R32 ;  /* 0x7f00000149207827 */ /* 0x000fe200078e0020 */
[----:B------:R-:W-:Y:S02]  /*e9970*/  @P1 IADD3 R71, PT, PT, R71, -0x7f000001, RZ ;  /* 0x80ffffff47471810 */ /* 0x000fe40007ffe0ff */
[----:B------:R-:W-:Y:S01]  /*e9980*/  @P2 IADD3 R50, PT, PT, R50, -0x7f000001, RZ ;  /* 0x80ffffff32322810 */ /* 0x000fe20007ffe0ff */
[----:B------:R-:W-:Y:S02]  /*e9990*/  IMAD R61, R28, 0x7effffff, RZ ;  /* 0x7effffff1c3d7824 */ /* 0x000fe400078e02ff */
[----:B------:R-:W-:-:S02]  /*e99a0*/  IMAD R33, R30, 0x7effffff, RZ ;  /* 0x7effffff1e217824 */ /* 0x000fc400078e02ff */
        /* <DEDUP_REMOVED lines=52> */
[----:B------:R1:W-:Y:S04]  /*e9cf0*/  STL [R1+0x11c], R67 ;  /* 0x00011c4301007387 */ /* 0x0003e80000100800 */
[----:B------:R-:W2:Y:S01]  /*e9d00*/  LD.E R69, desc[UR22][R12.64+0x20d0] ;  /* 0x0020d0160c457980 */ /* 0x000ea2000c101900 */
[----:B------:R-:W-:Y:S01]  /*e9d10*/  ISETP.GE.U32.AND P1, PT, R30, 0x7f000001, PT ;  /* 0x7f0000011e00780c */ /* 0x000fe20003f26070 */
[----:B------:R-:W-:Y:S01]  /*e9d20*/  ISETP.GE.U32.AND P0, PT, R60, 0x7f000001, PT ;  /* 0x7f0000013c00780c */ /* 0x000fe20003f06070 */
[----:B------:R-:W-:Y:S01]  /*e9d30*/  ISETP.GE.U32.AND P2, PT, R50, 0x7f000001, PT ;  /* 0x7f0000013200780c */ /* 0x000fe20003f46070 */
[----:B0-----:R-:W3:Y:S01]  /*e9d40*/  LD.E R32, desc[UR22][R12.64+0x20d4] ;  /* 0x0020d4160c207980 */ /* 0x001ee2000c101900 */
[----:B------:R-:W-:-:S03]  /*e9d50*/  IMAD.WIDE.U32 R28, R63, UR20, RZ ;  /* 0x000000143f1c7c25 */ /* 0x000fc6000f8e00ff */
[----:B------:R-:W4:Y:S04]  /*e9d60*/  LD.E R70, desc[UR22][R12.64+0x20dc] ;  /* 0x0020dc160c467980 */ /* 0x000f28000c101900 */
[----:B-1----:R-:W2:Y:S04]  /*e9d70*/  LD.E R67, desc[UR22][R12.64+0x20d8] ;  /* 0x0020d8160c437980 */ /* 0x002ea8000c101900 */
[----:B------:R-:W2:Y:S01]  /*e9d80*/  LDL R68, [R1+0x110] ;  /* 0x0001100001447983 */ /* 0x000ea20000100800 */
        /* <DEDUP_REMOVED lines=8> */
[----:B------:R-:W4:Y:S01]  /*e9e10*/  LDL.64 R12, [R1+0x100] ;  /* 0x00010000010c7983 */ /* 0x000f220000100a00 */
        /* <DEDUP_REMOVED lines=54> */
[----:B------:R-:W-:-:S02]  /*ea180*/  IADD3 R35, PT, PT, -R187, R35, RZ ;  /* 0x00000023bb237210 */ /* 0x000fc40007ffe1ff */
        /* <DEDUP_REMOVED lines=35> */
[----:B------:R-:W-:Y:S01]  /*ea3c0*/  IMAD.HI.U32 R35, R35, 0x7f000001, R28 ;  /* 0x7f00000123237827 */ /* 0x000fe200078e001c */
[----:B------:R-:W-:Y:S02]  /*ea3d0*/  @P2 IADD3 R34, PT, PT, R34, -0x7f000001, RZ ;  /* 0x80ffffff22222810 */ /* 0x000fe40007ffe0ff */
[----:B------:R-:W-:Y:S02]  /*ea3e0*/  @P1 IADD3 R72, PT, PT, R72, -0x7f000001, RZ ;  /* 0x80ffffff48481810 */ /* 0x000fe40007ffe0ff */
[----:B------:R-:W-:Y:S02]  /*ea3f0*/  @P3 IADD3 R10, PT, PT, R10, -0x7f000001, RZ ;  /* 0x80ffffff0a0a3810 */ /* 0x000fe40007ffe0ff */
[----:B------:R-:W-:Y:S01]  /*ea400*/  @P0 IADD3 R30, PT, PT, R30, -0x7f000001, RZ ;  /* 0x80ffffff1e1e0810 */ /* 0x000fe20007ffe0ff */
[----:B------:R-:W-:Y:S01]  /*ea410*/  ISETP.GE.U32.AND P0, PT, R35, 0x7f000001, PT ;  /* 0x7f0000012300780c */ /* 0x000fe20003f06070 */
[----:B------:R-:W-:Y:S02]  /*ea420*/  IADD3 R55, PT, PT, R57, R34, RZ ;  /* 0x0000002239377210 */ /* 0x000fe40007ffe0ff */
[----:B------:R-:W-:Y:S01]  /*ea430*/  IADD3 R10, PT, PT, R72, R10, RZ ;  /* 0x0000000a480a7210 */ /* 0x000fe20007ffe0ff */
[----:B------:R-:W-:-:S02]  /*ea440*/  IMAD.WIDE.U32 R28, R30, R82, RZ ;  /* 0x000000521e1c7225 */ /* 0x000fc400078e00ff */
[----:B------:R-:W-:Y:S02]  /*ea450*/  ISETP.GE.U32.AND P1, PT, R55, 0x7f000001, PT ;  /* 0x7f0000013700780c */ /* 0x000fe40003f26070 */
[----:B------:R-:W-:Y:S01]  /*ea460*/  IMAD R34, R28, 0x7effffff, RZ ;  /* 0x7effffff1c227824 */ /* 0x000fe200078e02ff */
[----:B------:R-:W-:-:S03]  /*ea470*/  ISETP.GE.U32.AND P2, PT, R10, 0x7f000001, PT ;  /* 0x7f0000010a00780c */ /* 0x000fc60003f46070 */
[----:B------:R-:W-:-:S04]  /*ea480*/  IMAD.HI.U32 R34, R34, 0x7f000001, R28 ;  /* 0x7f00000122227827 */ /* 0x000fc800078e001c */
[----:B------:R-:W-:Y:S01]  /*ea490*/  IMAD.WIDE.U32 R30, R56, UR14, RZ ;  /* 0x0000000e381e7c25 */ /* 0x000fe2000f8e00ff */
[----:B------:R-:W-:Y:S01]  /*ea4a0*/  @P0 IADD3 R35, PT, PT, R35, -0x7f000001, RZ ;  /* 0x80ffffff23230810 */ /* 0x000fe20007ffe0ff */
[----:B------:R-:W-:Y:S02]  /*ea4b0*/  ISETP.GE.U32.AND P0, PT, R34, 0x7f000001, PT ;  /* 0x7f0000012200780c */ /* 0x000fe40003f06070 */
[----:B------:R-:W-:Y:S01]  /*ea4c0*/  IMAD R28, R30, 0x7effffff, RZ ;  /* 0x7effffff1e1c7824 */ /* 0x000fe200078e02ff */
[----:B------:R-:W-:Y:S02]  /*ea4d0*/  @P1 IADD3 R55, PT, PT, R55, -0x7f000001, RZ ;  /* 0x80ffffff37371810 */ /* 0x000fe40007ffe0ff */
[----:B------:R-:W-:Y:S01]  /*ea4e0*/  @P2 IADD3 R10, PT, PT, R10, -0x7f000001, RZ ;  /* 0x80ffffff0a0a2810 */ /* 0x000fe20007ffe0ff */
[----:B------:R-:W-:Y:S01]  /*ea4f0*/  IMAD.HI.U32 R30, R28, 0x7f000001, R30 ;  /* 0x7f0000011c1e7827 */ /* 0x000fe200078e001e */
[----:B------:R-:W-:Y:S02]  /*ea500*/  IADD3 R56, PT, PT, R57, R35, RZ ;  /* 0x0000002339387210 */ /* 0x000fe40007ffe0ff */
[----:B------:R-:W-:-:S02]  /*ea510*/  IADD3 R10, PT, PT, R55, R10, RZ ;  /* 0x0000000a370a7210 */ /* 0x000fc40007ffe0ff */
[----:B------:R-:W-:Y:S02]  /*ea520*/  ISETP.GE.U32.AND P2, PT, R30, 0x7f000001, PT ;  /* 0x7f0000011e00780c */ /* 0x000fe40003f46070 */
[----:B------:R-:W-:Y:S01]  /*ea530*/  @P0 IADD3 R34, PT, PT, R34, -0x7f000001, RZ ;  /* 0x80ffffff22220810 */ /* 0x000fe20007ffe0ff */
[----:B------:R-:W-:Y:S01]  /*ea540*/  ISETP.GE.U32.AND P1, PT, R56, 0x7f000001, PT ;  /* 0x7f0000013800780c */ /* 0x000fe20003f26070 */
[----:B------:R-:W-:-:S03]  /*ea550*/  ISETP.GE.U32.AND P3, PT, R10, 0x7f000001, PT ;  /* 0x7f0000010a00780c */ /* 0x000fc60003f66070 */
[----:B------:R-:W-:Y:S01]  /*ea560*/  ISETP.GE.U32.AND P0, PT, R34, R188, PT ;  /* 0x000000bc2200720c */ /* 0x000fe20003f06070 */
[----:B------:R-:W-:Y:S01]  /*ea570*/  IMAD.WIDE.U32 R28, R59, UR15, RZ ;  /* 0x0000000f3b1c7c25 */ /* 0x000fe2000f8e00ff */
[----:B------:R-:W-:-:S04]  /*ea580*/  IADD3 R59, PT, PT, -R188, R34, RZ ;  /* 0x00000022bc3b7210 */ /* 0x000fc80007ffe1ff */
[----:B------:R-:W-:Y:S01]  /*ea590*/  @P2 IADD3 R30, PT, PT, R30, -0x7f000001, RZ ;  /* 0x80ffffff1e1e2810 */ /* 0x000fe20007ffe0ff */
[----:B------:R-:W-:Y:S02]  /*ea5a0*/  IMAD R53, R28, 0x7effffff, RZ ;  /* 0x7effffff1c357824 */ /* 0x000fe400078e02ff */
        /* <DEDUP_REMOVED lines=12> */
[----:B---3--:R-:W-:-:S04]  /*ea670*/  IMAD.WIDE.U32 R32, R32, R59, RZ ;  /* 0x0000003b20207225 */ /* 0x008fc800078e00ff */
[----:B------:R-:W-:-:S04]  /*ea680*/  IMAD.WIDE.U32 R34, R67, R59, RZ ;  /* 0x0000003b43227225 */ /* 0x000fc800078e00ff */
[----:B------:R-:W-:-:S04]  /*ea690*/  IMAD.HI.U32 R69, R69, 0x7f000001, R30 ;  /* 0x7f00000145457827 */ /* 0x000fc800078e001e */
[----:B------:R-:W-:Y:S02]  /*ea6a0*/  IMAD R67, R28, 0x7effffff, RZ ;  /* 0x7effffff1c437824 */ /* 0x000fe400078e02ff */
[----:B------:R-:W-:Y:S02]  /*ea6b0*/  IMAD R74, R32, 0x7effffff, RZ ;  /* 0x7effffff204a7824 */ /* 0x000fe400078e02ff */
[----:B------:R-:W-:Y:S01]  /*ea6c0*/  IMAD R75, R34, 0x7effffff, RZ ;  /* 0x7effffff224b7824 */ /* 0x000fe200078e02ff */
[----:B------:R-:W-:Y:S01]  /*ea6d0*/  @P0 IADD3 R73, PT, PT, R73, -0x7f000001, RZ ;  /* 0x80ffffff49490810 */ /* 0x000fe20007ffe0ff */
[----:B------:R-:W-:Y:S01]  /*ea6e0*/  IMAD.HI.U32 R67, R67, 0x7f000001, R28 ;  /* 0x7f00000143437827 */ /* 0x000fe200078e001c */
[----:B------:R-:W-:-:S03]  /*ea6f0*/  ISETP.GE.U32.AND P0, PT, R69, 0x7f000001, PT ;  /* 0x7f0000014500780c */ /* 0x000fc60003f06070 */
[----:B------:R-:W-:-:S04]  /*ea700*/  IMAD.HI.U32 R32, R74, 0x7f000001, R32 ;  /* 0x7f0000014a207827 */ /* 0x000fc800078e0020 */
[----:B----4-:R-:W-:Y:S01]  /*ea710*/  IMAD.WIDE.U32 R28, R70, R59, RZ ;  /* 0x0000003b461c7225 */ /* 0x010fe200078e00ff */
[----:B------:R-:W-:Y:S02]  /*ea720*/  @P1 IADD3 R53, PT, PT, R53, -0x7f000001, RZ ;  /* 0x80ffffff35351810 */ /* 0x000fe40007ffe0ff */
[----:B------:R-:W-:Y:S01]  /*ea730*/  @P2 IADD3 R10, PT, PT, R10, -0x7f000001, RZ ;  /* 0x80ffffff0a0a2810 */ /* 0x000fe20007ffe0ff */
[----:B------:R-:W-:-:S04]  /*ea740*/  IMAD.HI.U32 R34, R75, 0x7f000001, R34 ;  /* 0x7f0000014b227827 */ /* 0x000fc800078e0022 */
[----:B------:R-:W-:Y:S01]  /*ea750*/  IMAD R35, R28, 0x7effffff, RZ ;  /* 0x7effffff1c237824 */ /* 0x000fe200078e02ff */
[----:B------:R-:W-:Y:S01]  /*ea760*/  ISETP.GE.U32.AND P1, PT, R32, 0x7f000001, PT ;  /* 0x7f0000012000780c */ /* 0x000fe20003f26070 */
[----:B------:R-:W-:Y:S02]  /*ea770*/  IADD3 R33, PT, PT, R57, R53, RZ ;  /* 0x0000003539217210 */ /* 0x000fe40007ffe0ff */
[----:B------:R-:W-:Y:S01]  /*ea780*/  IADD3 R10, PT, PT, R73, R10, RZ ;  /* 0x0000000a490a7210 */ /* 0x000fe20007ffe0ff */
[----:B------:R-:W-:Y:S01]  /*ea790*/  IMAD.HI.U32 R35, R35, 0x7f000001, R28 ;  /* 0x7f00000123237827 */ /* 0x000fe200078e001c */
[----:B------:R-:W-:Y:S01]  /*ea7a0*/  ISETP.GE.U32.AND P4, PT, R67, 0x7f000001, PT ;  /* 0x7f0000014300780c */ /* 0x000fe20003f86070 */
[----:B------:R-:W-:Y:S01]  /*ea7b0*/  ISETP.GE.U32.AND P2, PT, R34, 0x7f000001, PT ;  /* 0x7f0000012200780c */ /* 0x000fe20003f46070 */
[----:B------:R-:W-:Y:S01]  /*ea7c0*/  ISETP.GE.U32.AND P3, PT, R33, 0x7f000001, PT ;  /* 0x7f0000012100780c */ /* 0x000fe20003f66070 */
[----:B------:R-:W-:Y:S01]  /*ea7d0*/  ISETP.GE.U32.AND P5, PT, R10, 0x7f000001, PT ;  /* 0x7f0000010a00780c */ /* 0x000fe20003fa6070 */
[----:B------:R-:W-:Y:S01]  /*ea7e0*/  @P0 IADD3 R69, PT, PT, R69, -0x7f000001, RZ ;  /* 0x80ffffff45450810 */ /* 0x000fe20007ffe0ff */
[----:B------:R-:W-:-:S03]  /*ea7f0*/  ISETP.GE.U32.AND P0, PT, R35, 0x7f000001, PT ;  /* 0x7f0000012300780c */ /* 0x000fc60003f06070 */
[----:B------:R-:W-:Y:S02]  /*ea800*/  IADD3 R68, PT, PT, R69, R68, RZ ;  /* 0x0000004445447210 */ /* 0x000fe40007ffe0ff */
[----:B------:R-:W-:Y:S01]  /*ea810*/  @P1 IADD3 R32, PT, PT, R32, -0x7f000001, RZ ;  /* 0x80ffffff20201810 */ /* 0x000fe20007ffe0ff */
[----:B------:R-:W-:Y:S02]  /*ea820*/  IMAD.WIDE.U32 R30, R61, UR17, RZ ;  /* 0x000000113d1e7c25 */ /* 0x000fe4000f8e00ff */
[----:B------:R-:W-:Y:S01]  /*ea830*/  ISETP.GE.U32.AND P1, PT, R68, 0x7f000001, PT ;  /* 0x7f0000014400780c */ /* 0x000fe20003f26070 */
[----:B------:R-:W-:Y:S02]  /*ea840*/  IADD3 R32, PT, PT, R32, R65, RZ ;  /* 0x0000004120207210 */ /* 0x000fe40007ffe0ff */
[----:B------:R-:W-:Y:S02]  /*ea850*/  @P4 IADD3 R67, PT, PT, R67, -0x7f000001, RZ ;  /* 0x80ffffff43434810 */ /* 0x000fe40007ffe0ff */
[----:B------:R-:W-:-:S02]  /*ea860*/  @P3 IADD3 R33, PT, PT, R33, -0x7f000001, RZ ;  /* 0x80ffffff21213810 */ /* 0x000fc40007ffe0ff */
[----:B------:R-:W-:Y:S01]  /*ea870*/  @P5 IADD3 R10, PT, PT, R10, -0x7f000001, RZ ;  /* 0x80ffffff0a0a5810 */ /* 0x000fe20007ffe0ff */
[----:B------:R-:W-:Y:S01]  /*ea880*/  IMAD R28, R30, 0x7effffff, RZ ;  /* 0x7effffff1e1c7824 */ /* 0x000fe200078e02ff */
[----:B------:R-:W-:Y:S02]  /*ea890*/  @P2 IADD3 R34, PT, PT, R34, -0x7f000001, RZ ;  /* 0x80ffffff22222810 */ /* 0x000fe40007ffe0ff */
[----:B------:R-:W-:Y:S01]  /*ea8a0*/  @P0 IADD3 R35, PT, PT, R35, -0x7f000001, RZ ;  /* 0x80ffffff23230810 */ /* 0x000fe20007ffe0ff */
[----:B------:R-:W-:Y:S01]  /*ea8b0*/  ISETP.GE.U32.AND P0, PT, R32, 0x7f000001, PT ;  /* 0x7f0000012000780c */ /* 0x000fe20003f06070 */
[----:B------:R-:W-:Y:S01]  /*ea8c0*/  IMAD.HI.U32 R30, R28, 0x7f000001, R30 ;  /* 0x7f0000011c1e7827 */ /* 0x000fe200078e001e */
[----:B------:R-:W-:Y:S02]  /*ea8d0*/  IADD3 R65, PT, PT, R57, R67, RZ ;  /* 0x0000004339417210 */ /* 0x000fe40007ffe0ff */
[----:B------:R-:W-:Y:S02]  /*ea8e0*/  IADD3 R10, PT, PT, R33, R10, RZ ;  /* 0x0000000a210a7210 */ /* 0x000fe40007ffe0ff */
[----:B------:R-:W-:-:S02]  /*ea8f0*/  IADD3 R34, PT, PT, R34, R66, RZ ;  /* 0x0000004222227210 */ /* 0x000fc40007ffe0ff */
[----:B------:R-:W-:Y:S01]  /*ea900*/  IADD3 R35, PT, PT, R35, R64, RZ ;  /* 0x0000004023237210 */ /* 0x000fe20007ffe0ff */
[----:B------:R-:W-:Y:S01]  /*ea910*/  ISETP.GE.U32.AND P4, PT, R30, 0x7f000001, PT ;  /* 0x7f0000011e00780c */ /* 0x000fe20003f86070 */
[----:B------:R-:W-:Y:S01]  /*ea920*/  ISETP.GE.U32.AND P3, PT, R65, 0x7f000001, PT ;  /* 0x7f0000014100780c */ /* 0x000fe20003f66070 */
[----:B------:R-:W-:Y:S01]  /*ea930*/  ISETP.GE.U32.AND P5, PT, R10, 0x7f000001, PT ;  /* 0x7f0000010a00780c */ /* 0x000fe20003fa6070 */
[----:B------:R0:W-:Y:S01]  /*ea940*/  STL [R1+0x110], R68 ;  /* 0x0001104401007387 */ /* 0x0001e20000100800 */
[----:B------:R-:W-:-:S03]  /*ea950*/  ISETP.GE.U32.AND P2, PT, R34, 0x7f000001, PT ;  /* 0x7f0000012200780c */ /* 0x000fc60003f46070 */
[----:B------:R1:W-:Y:S01]  /*ea960*/  STL [R1+0x114], R32 ;  /* 0x0001142001007387 */ /* 0x0003e20000100800 */
[----:B0-----:R-:W-:Y:S01]  /*ea970*/  @P1 IADD3 R68, PT, PT, R68, -0x7f000001, RZ ;  /* 0x80ffffff44441810 */ /* 0x001fe20007ffe0ff */
[----:B------:R-:W-:Y:S01]  /*ea980*/  ISETP.GE.U32.AND P1, PT, R35, 0x7f000001, PT ;  /* 0x7f0000012300780c */ /* 0x000fe20003f26070 */
[----:B-1----:R-:W-:Y:S01]  /*ea990*/  @P0 IADD3 R32, PT, PT, R32, -0x7f000001, RZ ;  /* 0x80ffffff20200810 */ /* 0x002fe20007ffe0ff */
[----:B------:R-:W-:Y:S02]  /*ea9a0*/  IMAD.WIDE.U32 R28, R60, UR18, RZ ;  /* 0x000000123c1c7c25 */ /* 0x000fe4000f8e00ff */
[----:B------:R-:W-:Y:S04]  /*ea9b0*/  STL [R1+0x110], R68 ;  /* 0x0001104401007387 */ /* 0x000fe80000100800 */
[----:B------:R-:W-:Y:S01]  /*ea9c0*/  STL [R1+0x114], R32 ;  /* 0x0001142001007387 */ /* 0x000fe20000100800 */
[----:B------:R-:W-:Y:S01]  /*ea9d0*/  IMAD R31, R28, 0x7effffff, RZ ;  /* 0x7effffff1c1f7824 */ /* 0x000fe200078e02ff */
[----:B------:R-:W-:-:S02]  /*ea9e0*/  @P4 IADD3 R30, PT, PT, R30, -0x7f000001, RZ ;  /* 0x80ffffff1e1e4810 */ /* 0x000fc40007ffe0ff */
[----:B------:R-:W-:Y:S02]  /*ea9f0*/  @P3 IADD3 R65, PT, PT, R65, -0x7f000001, RZ ;  /* 0x80ffffff41413810 */ /* 0x000fe40007ffe0ff */
[----:B------:R-:W-:Y:S01]  /*eaa00*/  @P5 IADD3 R10, PT, PT, R10, -0x7f000001, RZ ;  /* 0x80ffffff0a0a5810 */ /* 0x000fe20007ffe0ff */
[----:B------:R0:W-:Y:S04]  /*eaa10*/  STL [R1+0x118], R34 ;  /* 0x0001182201007387 */ /* 0x0001e80000100800 */
[----:B------:R1:W-:Y:S01]  /*eaa20*/  STL [R1+0x11c], R35 ;  /* 0x00011c2301007387 */ /* 0x0003e20000100800 */
[----:B------:R-:W-:Y:S01]  /*eaa30*/  IMAD.HI.U32 R28, R31, 0x7f000001, R28 ;  /* 0x7f0000011f1c7827 */ /* 0x000fe200078e001c */
[----:B------:R-:W-:Y:S02]  /*eaa40*/  IADD3 R64, PT, PT, R57, R30, RZ ;  /* 0x0000001e39407210 */ /* 0x000fe40007ffe0ff */
[----:B------:R-:W-:-:S02]  /*eaa50*/  IADD3 R29, PT, PT, R65, R10, RZ ;  /* 0x0000000a411d7210 */ /* 0x000fc40007ffe0ff */
[----:B0-----:R-:W-:Y:S02]  /*eaa60*/  @P2 IADD3 R34, PT, PT, R34, -0x7f000001, RZ ;  /* 0x80ffffff22222810 */ /* 0x001fe40007ffe0ff */
[----:B-1----:R-:W-:-:S03]  /*eaa70*/  @P1 IADD3 R35, PT, PT, R35, -0x7f000001, RZ ;  /* 0x80ffffff23231810 */ /* 0x002fc60007ffe0ff */
[----:B------:R0:W-:Y:S04]  /*eaa80*/  STL [R1+0x118], R34 ;  /* 0x0001182201007387 */ /* 0x0001e80000100800 */
[----:B------:R1:W-:Y:S04]  /*eaa90*/  STL [R1+0x11c], R35 ;  /* 0x00011c2301007387 */ /* 0x0003e80000100800 */
[----:B------:R-:W2:Y:S01]  /*eaaa0*/  LD.E R76, desc[UR22][R12.64+0x20e0] ;  /* 0x0020e0160c4c7980 */ /* 0x000ea2000c101900 */
[----:B------:R-:W-:Y:S01]  /*eaab0*/  ISETP.GE.U32.AND P1, PT, R28, 0x7f000001, PT ;  /* 0x7f0000011c00780c */ /* 0x000fe20003f26070 */
[----:B------:R-:W-:Y:S01]  /*eaac0*/  ISETP.GE.U32.AND P0, PT, R64, 0x7f000001, PT ;  /* 0x7f0000014000780c */ /* 0x000fe20003f06070 */
[----:B------:R-:W-:Y:S01]  /*eaad0*/  ISETP.GE.U32.AND P2, PT, R29, 0x7f000001, PT ;  /* 0x7f0000011d00780c */ /* 0x000fe20003f46070 */
[----:B------:R-:W3:Y:S04]  /*eaae0*/  LD.E R32, desc[UR22][R12.64+0x20e8] ;  /* 0x0020e8160c207980 */ /* 0x000ee8000c101900 */
[----:B------:R-:W4:Y:S04]  /*eaaf0*/  LDL R75, [R1+0x110] ;  /* 0x00011000014b7983 */ /* 0x000f280000100800 */
[----:B0-----:R-:W2:Y:S04]  /*eab00*/  LD.E R34, desc[UR22][R12.64+0x20ec] ;  /* 0x0020ec160c227980 */ /* 0x001ea8000c101900 */
[----:B-1----:R0:W2:Y:S04]  /*eab10*/  LD.E R35, desc[UR22][R12.64+0x20e4] ;  /* 0x0020e4160c237980 */ /* 0x0020a8000c101900 */
[----:B------:R-:W2:Y:S04]  /*eab20*/  LDL R66, [R1+0x114] ;  /* 0x0001140001427983 */ /* 0x000ea80000100800 */
[----:B------:R-:W2:Y:S04]  /*eab30*/  LDL R70, [R1+0x118] ;  /* 0x0001180001467983 */ /* 0x000ea80000100800 */
[----:B------:R-:W2:Y:S01]  /*eab40*/  LDL R74, [R1+0x11c] ;  /* 0x00011c00014a7983 */ /* 0x000ea20000100800 */
[----:B------:R-:W-:Y:S01]  /*eab50*/  @P1 IADD3 R28, PT, PT, R28, -0x7f000001, RZ ;  /* 0x80ffffff1c1c1810 */ /* 0x000fe20007ffe0ff */
[----:B0-----:R-:W-:Y:S01]  /*eab60*/  IMAD.WIDE.U32 R12, R63, UR19, RZ ;  /* 0x000000133f0c7c25 */ /* 0x001fe2000f8e00ff */
[----:B------:R-:W-:-:S02]  /*eab70*/  @P0 IADD3 R64, PT, PT, R64, -0x7f000001, RZ ;  /* 0x80ffffff40400810 */ /* 0x000fc40007ffe0ff */
[----:B------:R-:W-:Y:S01]  /*eab80*/  @P2 IADD3 R29, PT, PT, R29, -0x7f000001, RZ ;  /* 0x80ffffff1d1d2810 */ /* 0x000fe20007ffe0ff */
[----:B------:R-:W-:Y:S01]  /*eab90*/  IMAD R10, R12, 0x7effffff, RZ ;  /* 0x7effffff0c0a7824 */ /* 0x000fe200078e02ff */
[----:B------:R-:W-:Y:S02]  /*eaba0*/  IADD3 R67, PT, PT, R57, R28, RZ ;  /* 0x0000001c39437210 */ /* 0x000fe40007ffe0ff */
[----:B------:R-:W-:Y:S01]  /*eabb0*/  IADD3 R29, PT, PT, R64, R29, RZ ;  /* 0x0000001d401d7210 */ /* 0x000fe20007ffe0ff */
[----:B------:R-:W-:-:S04]  /*eabc0*/  IMAD.HI.U32 R10, R10, 0x7f000001, R12 ;  /* 0x7f0000010a0a7827 */ /* 0x000fc800078e000c */
[----:B------:R-:W-:Y:S01]  /*eabd0*/  IMAD.WIDE.U32 R12, R62, UR20, RZ ;  /* 0x000000143e0c7c25 */ /* 0x000fe2000f8e00ff */
[----:B------:R-:W-:Y:S01]  /*eabe0*/  ISETP.GE.U32.AND P0, PT, R67, 0x7f000001, PT ;  /* 0x7f0000014300780c */ /* 0x000fe20003f06070 */
[----:B------:R-:W-:Y:S01]  /*eabf0*/  ISETP.GE.U32.AND P2, PT, R29, 0x7f000001, PT ;  /* 0x7f0000011d00780c */ /* 0x000fe20003f46070 */
[----:B------:R-:W-:Y:S01]  /*eac00*/  ISETP.GE.U32.AND P1, PT, R10, 0x7f000001, PT ;  /* 0x7f0000010a00780c */ /* 0x000fe20003f26070 */
[----:B------:R-:W-:-:S04]  /*eac10*/  IMAD R28, R12, 0x7effffff, RZ ;  /* 0x7effffff0c1c7824 */ /* 0x000fc800078e02ff */
[----:B------:R-:W-:-:S06]  /*eac20*/  IMAD.HI.U32 R12, R28, 0x7f000001, R12 ;  /* 0x7f0000011c0c7827 */ /* 0x000fcc00078e000c */
[----:B------:R-:W-:Y:S02]  /*eac30*/  @P0 IADD3 R67, PT, PT, R67, -0x7f000001, RZ ;  /* 0x80ffffff43430810 */ /* 0x000fe40007ffe0ff */
[----:B------:R-:W-:Y:S02]  /*eac40*/  @P2 IADD3 R29, PT, PT, R29, -0x7f000001, RZ ;  /* 0x80ffffff1d1d2810 */ /* 0x000fe40007ffe0ff */
[----:B------:R-:W-:Y:S01]  /*eac50*/  @P1 IADD3 R10, PT, PT, R10, -0x7f000001, RZ ;  /* 0x80ffffff0a0a1810 */ /* 0x000fe20007ffe0ff */
[----:B------:R-:W-:Y:S01]  /*eac60*/  ISETP.GE.U32.AND P1, PT, R12, 0x7f000001, PT ;  /* 0x7f0000010c00780c */ /* 0x000fe20003f26070 */
[----:B------:R-:W-:Y:S02]  /*eac70*/  IADD3 R29, PT, PT, R67, R29, RZ ;  /* 0x0000001d431d7210 */ /* 0x000fe40007ffe0ff */
[----:B------:R-:W-:-:S03]  /*eac80*/  IADD3 R62, PT, PT, R57, R10, RZ ;  /* 0x0000000a393e7210 */ /* 0x000fc60007ffe0ff */
[----:B------:R-:W-:Y:S02]  /*eac90*/  ISETP.GE.U32.AND P2, PT, R29, 0x7f000001, PT ;  /* 0x7f0000011d00780c */ /* 0x000fe40003f46070 */
[----:B------:R-:W-:-:S05]  /*eaca0*/  ISETP.GE.U32.AND P0, PT, R62, 0x7f000001, PT ;  /* 0x7f0000013e00780c */ /* 0x000fca0003f06070 */
[----:B------:R-:W-:-:S04]  /*eacb0*/  @P1 IADD3 R12, PT, PT, R12, -0x7f000001, RZ ;  /* 0x80ffffff0c0c1810 */ /* 0x000fc80007ffe0ff */
[----:B------:R-:W-:Y:S02]  /*eacc0*/  IADD3 R60, PT, PT, R57, R12, RZ ;  /* 0x0000000c393c7210 */ /* 0x000fe40007ffe0ff */
[----:B------:R-:W4:Y:S01]  /*eacd0*/  LDL.64 R12, [R1+0x100] ;  /* 0x00010000010c7983 */ /* 0x000f220000100a00 */
[----:B------:R-:W-:Y:S02]  /*eace0*/  @P2 IADD3 R29, PT, PT, R29, -0x7f000001, RZ ;  /* 0x80ffffff1d1d2810 */ /* 0x000fe40007ffe0ff */
        /* <DEDUP_REMOVED lines=96> */
[----:B------:R-:W-:-:S04]  /*eb2f0*/  ISETP.GE.U32.AND P3, PT, R50, 0x7f000001, PT ;  /* 0x7f0000013200780c */ /* 0x000fc80003f66070 */
[----:B------:R-:W-:Y:S01]  /*eb300*/  ISETP.GE.U32.AND P0, PT, R54, R189, PT ;  /* 0x000000bd3600720c */ /* 0x000fe20003f06070 */
[----:B------:R-:W-:Y:S01]  /*eb310*/  IMAD.WIDE.U32 R28, R73, UR14, RZ ;  /* 0x0000000e491c7c25 */ /* 0x000fe2000f8e00ff */
[----:B------:R-:W-:-:S03]  /*eb320*/  IADD3 R54, PT, PT, -R189, R54, RZ ;  /* 0x00000036bd367210 */ /* 0x000fc60007ffe1ff */
[----:B------:R-:W-:-:S04]  /*eb330*/  IMAD.WIDE.U32 R30, R33, UR15, RZ ;  /* 0x0000000f211e7c25 */ /* 0x000fc8000f8e00ff */
[----:B------:R-:W-:Y:S01]  /*eb340*/  IMAD R51, R28, 0x7effffff, RZ ;  /* 0x7effffff1c337824 */ /* 0x000fe200078e02ff */
[----:B------:R-:W-:Y:S02]  /*eb350*/  @P2 IADD3 R52, PT, PT, R52, -0x7f000001, RZ ;  /* 0x80ffffff34342810 */ /* 0x000fe40007ffe0ff */
[----:B------:R-:W-:Y:S02]  /*eb360*/  @P1 IADD3 R72, PT, PT, R72, -0x7f000001, RZ ;  /* 0x80ffffff48481810 */ /* 0x000fe40007ffe0ff */
[----:B------:R-:W-:Y:S01]  /*eb370*/  @P3 IADD3 R50, PT, PT, R50, -0x7f000001, RZ ;  /* 0x80ffffff32323810 */ /* 0x000fe20007ffe0ff */
[----:B------:R-:W-:Y:S01]  /*eb380*/  IMAD.HI.U32 R51, R51, 0x7f000001, R28 ;  /* 0x7f00000133337827 */ /* 0x000fe200078e001c */
[----:B------:R-:W-:-:S03]  /*eb390*/  IADD3 R73, PT, PT, R59, R52, RZ ;  /* 0x000000343b497210 */ /* 0x000fc60007ffe0ff */
[----:B------:R-:W-:Y:S01]  /*eb3a0*/  IMAD R28, R30, 0x7effffff, RZ ;  /* 0x7effffff1e1c7824 */ /* 0x000fe200078e02ff */
[----:B------:R-:W-:Y:S02]  /*eb3b0*/  @!P0 IADD3 R54, PT, PT, R54, 0x7f000001, RZ ;  /* 0x7f00000136368810 */ /* 0x000fe40007ffe0ff */
[----:B------:R-:W-:Y:S01]  /*eb3c0*/  IADD3 R50, PT, PT, R72, R50, RZ ;  /* 0x0000003248327210 */ /* 0x000fe20007ffe0ff */
[----:B------:R-:W-:Y:S01]  /*eb3d0*/  ISETP.GE.U32.AND P1, PT, R51, 0x7f000001, PT ;  /* 0x7f0000013300780c */ /* 0x000fe20003f26070 */
[----:B------:R-:W-:Y:S01]  /*eb3e0*/  IMAD.HI.U32 R52, R28, 0x7f000001, R30 ;  /* 0x7f0000011c347827 */ /* 0x000fe200078e001e */
[----:B------:R-:W-:-:S03]  /*eb3f0*/  ISETP.GE.U32.AND P0, PT, R73, 0x7f000001, PT ;  /* 0x7f0000014900780c */ /* 0x000fc60003f06070 */
[----:B--2---:R-:W-:Y:S01]  /*eb400*/  IMAD.WIDE.U32 R28, R76, R54, RZ ;  /* 0x000000364c1c7225 */ /* 0x004fe200078e00ff */
[----:B------:R-:W-:-:S03]  /*eb410*/  ISETP.GE.U32.AND P2, PT, R50, 0x7f000001, PT ;  /* 0x7f0000013200780c */ /* 0x000fc60003f46070 */
[----:B------:R-:W-:-:S04]  /*eb420*/  IMAD.WIDE.U32 R30, R35, R54, RZ ;  /* 0x00000036231e7225 */ /* 0x000fc800078e00ff */
        /* <DEDUP_REMOVED lines=16> */
[----:B------:R-:W-:Y:S01]  /*eb530*/  ISETP.GE.U32.AND P3, PT, R34, 0x7f000001, PT ;  /* 0x7f0000012200780c */ /* 0x000fe20003f66070 */
[----:B------:R-:W-:Y:S01]  /*eb540*/  IMAD.WIDE.U32 R28, R65, UR16, RZ ;  /* 0x00000010411c7c25 */ /* 0x000fe2000f8e00ff */
[----:B------:R-:W-:-:S02]  /*eb550*/  IADD3 R65, PT, PT, R59, R51, RZ ;  /* 0x000000333b417210 */ /* 0x000fc40007ffe0ff */
[----:B------:R-:W-:-:S05]  /*eb560*/  IADD3 R50, PT, PT, R73, R50, RZ ;  /* 0x0000003249327210 */ /* 0x000fca0007ffe0ff */
        /* <DEDUP_REMOVED lines=14> */
[----:B------:R-:W-:Y:S01]  /*eb650*/  ISETP.GE.U32.AND P3, PT, R34, 0x7f000001, PT ;  /* 0x7f0000012200780c */ /* 0x000fe20003f66070 */
[----:B------:R0:W-:Y:S04]  /*eb660*/  STL [R1+0x110], R54 ;  /* 0x0001103601007387 */ /* 0x0001e80000100800 */
[----:B------:R1:W-:Y:S01]  /*eb670*/  STL [R1+0x114], R30 ;  /* 0x0001141e01007387 */ /* 0x0003e20000100800 */
[----:B------:R-:W-:-:S03]  /*eb680*/  IMAD R31, R28, 0x7effffff, RZ ;  /* 0x7effffff1c1f7824 */ /* 0x000fc600078e02ff */
[----:B------:R2:W-:Y:S04]  /*eb690*/  STL [R1+0x118], R32 ;  /* 0x0001182001007387 */ /* 0x0005e80000100800 */
[----:B------:R3:W-:Y:S01]  /*eb6a0*/  STL [R1+0x11c], R34 ;  /* 0x00011c2201007387 */ /* 0x0007e20000100800 */
[----:B------:R-:W-:Y:S02]  /*eb6b0*/  @P5 IADD3 R52, PT, PT, R52, -0x7f000001, RZ ;  /* 0x80ffffff34345810 */ /* 0x000fe40007ffe0ff */
[----:B------:R-:W-:Y:S02]  /*eb6c0*/  @P4 IADD3 R65, PT, PT, R65, -0x7f000001, RZ ;  /* 0x80ffffff41414810 */ /* 0x000fe40007ffe0ff */
[----:B------:R-:W-:Y:S02]  /*eb6d0*/  @P6 IADD3 R50, PT, PT, R50, -0x7f000001, RZ ;  /* 0x80ffffff32326810 */ /* 0x000fe40007ffe0ff */
[----:B0-----:R-:W-:-:S02]  /*eb6e0*/  @P0 IADD3 R54, PT, PT, R54, -0x7f000001, RZ ;  /* 0x80ffffff36360810 */ /* 0x001fc40007ffe0ff */
[----:B-1----:R-:W-:Y:S02]  /*eb6f0*/  @P1 IADD3 R30, PT, PT, R30, -0x7f000001, RZ ;  /* 0x80ffffff1e1e1810 */ /* 0x002fe40007ffe0ff */
[----:B--2---:R-:W-:Y:S02]  /*eb700*/  @P2 IADD3 R32, PT, PT, R32, -0x7f000001, RZ ;  /* 0x80ffffff20202810 */ /* 0x004fe40007ffe0ff */
[----:B---3--:R-:W-:Y:S01]  /*eb710*/  @P3 IADD3 R34, PT, PT, R34, -0x7f000001, RZ ;  /* 0x80ffffff22223810 */ /* 0x008fe20007ffe0ff */
[----:B------:R-:W-:Y:S01]  /*eb720*/  IMAD.HI.U32 R31, R31, 0x7f000001, R28 ;  /* 0x7f0000011f1f7827 */ /* 0x000fe200078e001c */
[----:B------:R-:W-:Y:S02]  /*eb730*/  IADD3 R66, PT, PT, R59, R52, RZ ;  /* 0x000000343b427210 */ /* 0x000fe40007ffe0ff */
[----:B------:R-:W-:Y:S01]  /*eb740*/  IADD3 R50, PT, PT, R65, R50, RZ ;  /* 0x0000003241327210 */ /* 0x000fe20007ffe0ff */
[----:B------:R-:W-:Y:S04]  /*eb750*/  STL [R1+0x110], R54 ;  /* 0x0001103601007387 */ /* 0x000fe80000100800 */
[----:B------:R0:W-:Y:S04]  /*eb760*/  STL [R1+0x114], R30 ;  /* 0x0001141e01007387 */ /* 0x0001e80000100800 */
[----:B------:R-:W-:Y:S04]  /*eb770*/  STL [R1+0x118], R32 ;  /* 0x0001182001007387 */ /* 0x000fe80000100800 */
[----:B------:R1:W-:Y:S04]  /*eb780*/  STL [R1+0x11c], R34 ;  /* 0x00011c2201007387 */ /* 0x0003e80000100800 */
[----:B------:R-:W2:Y:S01]  /*eb790*/  LD.E R57, desc[UR22][R12.64+0x20f0] ;  /* 0x0020f0160c397980 */ /* 0x000ea2000c101900 */
[----:B------:R-:W-:Y:S01]  /*eb7a0*/  ISETP.GE.U32.AND P5, PT, R31, 0x7f000001, PT ;  /* 0x7f0000011f00780c */ /* 0x000fe20003fa6070 */
[----:B------:R-:W-:Y:S01]  /*eb7b0*/  ISETP.GE.U32.AND P4, PT, R66, 0x7f000001, PT ;  /* 0x7f0000014200780c */ /* 0x000fe20003f86070 */
[----:B------:R-:W-:Y:S01]  /*eb7c0*/  ISETP.GE.U32.AND P0, PT, R50, 0x7f000001, PT ;  /* 0x7f0000013200780c */ /* 0x000fe20003f06070 */
[----:B------:R-:W-:Y:S01]  /*eb7d0*/  IMAD.WIDE.U32 R28, R64, UR17, RZ ;  /* 0x00000011401c7c25 */ /* 0x000fe2000f8e00ff */
[----:B------:R-:W3:Y:S04]  /*eb7e0*/  LD.E R58, desc[UR22][R12.64+0x20f4] ;  /* 0x0020f4160c3a7980 */ /* 0x000ee8000c101900 */
[----:B------:R-:W4:Y:S04]  /*eb7f0*/  LD.E R55, desc[UR22][R12.64+0x20f8] ;  /* 0x0020f8160c377980 */ /* 0x000f28000c101900 */
[----:B------:R1:W2:Y:S01]  /*eb800*/  LD.E R56, desc[UR22][R12.64+0x20fc] ;  /* 0x0020fc160c387980 */ /* 0x0002a2000c101900 */
[----:B0-----:R-:W-:-:S03]  /*eb810*/  IMAD R30, R28, 0x7effffff, RZ ;  /* 0x7effffff1c1e7824 */ /* 0x001fc600078e02ff */
        /* <DEDUP_REMOVED lines=20> */
[----:B------:R-:W2:Y:S01]  /*eb960*/  LDL R50, [R1+0x114] ;  /* 0x0001140001327983 */ /* 0x000ea20000100800 */
[----:B------:R-:W-:Y:S01]  /*eb970*/  ISETP.GE.U32.AND P1, PT, R30, 0x7f000001, PT ;  /* 0x7f0000011e00780c */ /* 0x000fe20003f26070 */
[----:B------:R-:W-:-:S04]  /*eb980*/  IMAD.WIDE.U32 R12, R62, UR19, RZ ;  /* 0x000000133e0c7c25 */ /* 0x000fc8000f8e00ff */
[----:B------:R-:W-:-:S04]  /*eb990*/  IMAD R29, R12, 0x7effffff, RZ ;  /* 0x7effffff0c1d7824 */ /* 0x000fc800078e02ff */
[----:B------:R-:W-:-:S04]  /*eb9a0*/  IMAD.HI.U32 R29, R29, 0x7f000001, R12 ;  /* 0x7f0000011d1d7827 */ /* 0x000fc800078e000c */
[----:B------:R-:W-:Y:S01]  /*eb9b0*/  IMAD.WIDE.U32 R12, R60, UR20, RZ ;  /* 0x000000143c0c7c25 */ /* 0x000fe2000f8e00ff */
[----:B------:R-:W-:-:S04]  /*eb9c0*/  @P1 IADD3 R30, PT, PT, R30, -0x7f000001, RZ ;  /* 0x80ffffff1e1e1810 */ /* 0x000fc80007ffe0ff */
[----:B------:R-:W-:Y:S01]  /*eb9d0*/  IADD3 R62, PT, PT, R59, R30, RZ ;  /* 0x0000001e3b3e7210 */ /* 0x000fe20007ffe0ff */
[----:B------:R-:W-:-:S04]  /*eb9e0*/  IMAD R30, R12, 0x7effffff, RZ ;  /* 0x7effffff0c1e7824 */ /* 0x000fc800078e02ff */
[----:B------:R-:W-:Y:S02]  /*eb9f0*/  IMAD.HI.U32 R30, R30, 0x7f000001, R12 ;  /* 0x7f0000011e1e7827 */ /* 0x000fe400078e000c */
[----:B------:R-:W2:Y:S01]  /*eba00*/  LDL.64 R12, [R1+0x100] ;  /* 0x00010000010c7983 */ /* 0x000ea20000100a00 */
[----:B------:R-:W-:Y:S01]  /*eba10*/  ISETP.GE.U32.AND P0, PT, R67, 0x7f000001, PT ;  /* 0x7f0000014300780c */ /* 0x000fe20003f06070 */
[----:B------:R-:W-:Y:S01]  /*eba20*/  ISETP.GE.U32.AND P2, PT, R28, 0x7f000001, PT ;  /* 0x7f0000011c00780c */ /* 0x000fe20003f46070 */
[----:B------:R-:W-:-:S11]  /*eba30*/  ISETP.GE.U32.AND P1, PT, R29, 0x7f000001, PT ;  /* 0x7f0000011d00780c */ /* 0x000fd60003f26070 */
[----:B------:R-:W-:Y:S02]  /*eba40*/  @P0 IADD3 R67, PT, PT, R67, -0x7f000001, RZ ;  /* 0x80ffffff43430810 */ /* 0x000fe40007ffe0ff */
[----:B------:R-:W-:-:S04]  /*eba50*/  @P2 IADD3 R28, PT, PT, R28, -0x7f000001, RZ ;  /* 0x80ffffff1c1c2810 */ /* 0x000fc80007ffe0ff */
[----:B------:R-:W-:Y:S01]  /*eba60*/  IADD3 R28, PT, PT, R67, R28, RZ ;  /* 0x0000001c431c7210 */ /* 0x000fe20007ffe0ff */
[----:B------:R-:W-:-:S04]  /*eba70*/  ISETP.GE.U32.AND P0, PT, R62, 0x7f000001, PT ;  /* 0x7f0000013e00780c */ /* 0x000fc80003f06070 */
[----:B------:R-:W-:Y:S01]  /*eba80*/  ISETP.GE.U32.AND P3, PT, R28, 0x7f000001, PT ;  /* 0x7f0000011c00780c */ /* 0x000fe20003f66070 */
[----:B------:R-:W-:Y:S01]  /*eba90*/  ISETP.GE.U32.AND P4, PT, R61, R189, PT ;  /* 0x000000bd3d00720c */ /* 0x000fe20003f86070 */
[----:B------:R-:W-:Y:S02]  /*ebaa0*/  @P1 IADD3 R29, PT, PT, R29, -0x7f000001, RZ ;  /* 0x80ffffff1d1d1810 */ /* 0x000fe40007ffe0ff */
[----:B------:R-:W-:-:S05]  /*ebab0*/  IADD3 R61, PT, PT, -R189, R61, RZ ;  /* 0x0000003dbd3d7210 */ /* 0x000fca0007ffe1ff */
[----:B------:R-:W-:-:S04]  /*ebac0*/  @P0 IADD3 R62, PT, PT, R62, -0x7f000001, RZ ;  /* 0x80ffffff3e3e0810 */ /* 0x000fc80007ffe0ff */
[----:B------:R-:W-:Y:S02]  /*ebad0*/  @P3 IADD3 R28, PT, PT, R28, -0x7f000001, RZ ;  /* 0x80ffffff1c1c3810 */ /* 0x000fe40007ffe0ff */
[----:B------:R-:W-:Y:S02]  /*ebae0*/  IADD3 R60, PT, PT, R59, R29, RZ ;  /* 0x0000001d3b3c7210 */ /* 0x000fe40007ffe0ff */
[----:B------:R-:W-:Y:S02]  /*ebaf0*/  @!P4 IADD3 R61, PT, PT, R61, 0x7f000001, RZ ;  /* 0x7f0000013d3dc810 */ /* 0x000fe40007ffe0ff */
[----:B------:R-:W-:Y:S01]  /*ebb00*/  IADD3 R74, PT, PT, R62, R28, RZ ;  /* 0x0000001c3e4a7210 */ /* 0x000fe20007ffe0ff */
[----:B------:R-:W-:Y:S01]  /*ebb10*/  ISETP.GE.U32.AND P1, PT, R30, 0x7f000001, PT ;  /* 0x7f0000011e00780c */ /* 0x000fe20003f26070 */
[----:B------:R-:W-:Y:S01]  /*ebb20*/  ISETP.GE.U32.AND P0, PT, R60, 0x7f000001, PT ;  /* 0x7f0000013c00780c */ /* 0x000fe20003f06070 */
[----:B------:R-:W-:Y:S02]  /*ebb30*/  IADD3 R86, PT, PT, R86, R61, RZ ;  /* 0x0000003d56567210 */ /* 0x000fe40007ffe0ff */
[----:B------:R-:W-:-:S03]  /*ebb40*/  ISETP.GE.U32.AND P3, PT, R74, 0x7f000001, PT ;  /* 0x7f0000014a00780c */ /* 0x000fc60003f66070 */
[----:B------:R-:W-:-:S06]  /*ebb50*/  ISETP.GE.U32.AND P2, PT, R86, 0x7f000001, PT ;  /* 0x7f0000015600780c */ /* 0x000fcc0003f46070 */
[----:B------:R-:W-:Y:S02]  /*ebb60*/  @P1 IADD3 R30, PT, PT, R30, -0x7f000001, RZ ;  /* 0x80ffffff1e1e1810 */ /* 0x000fe40007ffe0ff */
[----:B------:R-:W-:Y:S02]  /*ebb70*/  @P0 IADD3 R60, PT, PT, R60, -0x7f000001, RZ ;  /* 0x80ffffff3c3c0810 */ /* 0x000fe40007ffe0ff */
[----:B------:R-:W-:Y:S02]  /*ebb80*/  @P3 IADD3 R74, PT, PT, R74, -0x7f000001, RZ ;  /* 0x80ffffff4a4a3810 */ /* 0x000fe40007ffe0ff */
[----:B------:R-:W-:Y:S02]  /*ebb90*/  IADD3 R59, PT, PT, R59, R30, RZ ;  /* 0x0000001e3b3b7210 */ /* 0x000fe40007ffe0ff */
[----:B------:R-:W-:Y:S02]  /*ebba0*/  @P2 IADD3 R86, PT, PT, R86, -0x7f000001, RZ ;  /* 0x80ffffff56562810 */ /* 0x000fe40007ffe0ff */
[----:B------:R-:W-:Y:S01]  /*ebbb0*/  IADD3 R74, PT, PT, R60, R74, RZ ;  /* 0x0000004a3c4a7210 */ /* 0x000fe20007ffe0ff */
[----:B------:R-:W-:-:S02]  /*ebbc0*/  ISETP.GE.U32.AND P0, PT, R59, 0x7f000001, PT ;  /* 0x7f0000013b00780c */ /* 0x000fc40003f06070 */
[----:B------:R-:W-:Y:S02]  /*ebbd0*/  IMAD.WIDE.U32 R28, R86, R86, RZ ;  /* 0x00000056561c7225 */ /* 0x000fe400078e00ff */
[----:B------:R-:W-:Y:S02]  /*ebbe0*/  ISETP.GE.U32.AND P1, PT, R74, 0x7f000001, PT ;  /* 0x7f0000014a00780c */ /* 0x000fe40003f26070 */
[----:B------:R-:W-:-:S04]  /*ebbf0*/  IMAD R70, R28, 0x7effffff, RZ ;  /* 0x7effffff1c467824 */ /* 0x000fc800078e02ff */
[----:B------:R-:W-:-:S04]  /*ebc00*/  IMAD.HI.U32 R70, R70, 0x7f000001, R28 ;  /* 0x7f00000146467827 */ /* 0x000fc800078e001c */
[----:B------:R-:W-:Y:S01]  /*ebc10*/  IMAD.WIDE.U32 R28, R63, UR7, RZ ;  /* 0x000000073f1c7c25 */ /* 0x000fe2000f8e00ff */
[----:B------:R-:W-:-:S03]  /*ebc20*/  @P0 IADD3 R59, PT, PT, R59, -0x7f000001, RZ ;  /* 0x80ffffff3b3b0810 */ /* 0x000fc60007ffe0ff */
[----:B------:R-:W-:Y:S01]  /*ebc30*/  IMAD.WIDE.U32 R34, R71, UR11, RZ ;  /* 0x0000000b47227c25 */ /* 0x000fe2000f8e00ff */
[----:B------:R-:W-:Y:S01]  /*ebc40*/  ISETP.GE.U32.AND P0, PT, R70, 0x7f000001, PT ;  /* 0x7f0000014600780c */ /* 0x000fe20003f06070 */
[----:B------:R-:W-:Y:S02]  /*ebc50*/  @P1 IADD3 R74, PT, PT, R74, -0x7f000001, RZ ;  /* 0x80ffffff4a4a1810 */ /* 0x000fe40007ffe0ff */
[----:B------:R-:W-:-:S04]  /*ebc60*/  IMAD.WIDE.U32 R32, R69, UR10, RZ ;  /* 0x0000000a45207c25 */ /* 0x000fc8000f8e00ff */
[----:B------:R-:W-:Y:S02]  /*ebc70*/  IMAD R61, R28, 0x7effffff, RZ ;  /* 0x7effffff1c3d7824 */ /* 0x000fe400078e02ff */
[----:B------:R-:W-:Y:S01]  /*ebc80*/  IMAD R69, R34, 0x7effffff, RZ ;  /* 0x7effffff22457824 */ /* 0x000fe200078e02ff */
[----:B------:R-:W-:Y:S01]  /*ebc90*/  IADD3 R74, PT, PT, R59, R74, RZ ;  /* 0x0000004a3b4a7210 */ /* 0x000fe20007ffe0ff */
[----:B------:R-:W-:-:S04]  /*ebca0*/  IMAD.WIDE.U32 R30, R68, UR9, RZ ;  /* 0x00000009441e7c25 */ /* 0x000fc8000f8e00ff */
[----:B------:R-:W-:-:S04]  /*ebcb0*/  IMAD.HI.U32 R61, R61, 0x7f000001, R28 ;  /* 0x7f0000013d3d7827 */ /* 0x000fc800078e001c */
[----:B------:R-:W-:Y:S02]  /*ebcc0*/  IMAD R68, R32, 0x7effffff, RZ ;  /* 0x7effffff20447824 */ /* 0x000fe400078e02ff */
[----:B------:R-:W-:-:S04]  /*ebcd0*/  IMAD.HI.U32 R69, R69, 0x7f000001, R34 ;  /* 0x7f00000145457827 */ /* 0x000fc800078e0022 */
[----:B------:R-:W-:Y:S01]  /*ebce0*/  IMAD.WIDE.U32 R28, R72, UR12, RZ ;  /* 0x0000000c481c7c25 */ /* 0x000fe2000f8e00ff */
[----:B------:R-:W-:-:S03]  /*ebcf0*/  ISETP.GE.U32.AND P1, PT, R74, 0x7f000001, PT ;  /* 0x7f0000014a00780c */ /* 0x000fc60003f26070 */
[----:B------:R-:W-:-:S04]  /*ebd00*/  IMAD.WIDE.U32 R34, R66, UR15, RZ ;  /* 0x0000000f42227c25 */ /* 0x000fc8000f8e00ff */
[----:B------:R-:W-:Y:S02]  /*ebd10*/  IMAD R63, R30, 0x7effffff, RZ ;  /* 0x7effffff1e3f7824 */ /* 0x000fe400078e02ff */
[----:B------:R-:W-:-:S04]  /*ebd20*/  IMAD.HI.U32 R68, R68, 0x7f000001, R32 ;  /* 0x7f00000144447827 */ /* 0x000fc800078e0020 */
[----:B------:R-:W-:Y:S02]  /*ebd30*/  IMAD R71, R28, 0x7effffff, RZ ;  /* 0x7effffff1c477824 */ /* 0x000fe400078e02ff */
[----:B------:R-:W-:-:S04]  /*ebd40*/  IMAD.WIDE.U32 R32, R65, UR14, RZ ;  /* 0x0000000e41207c25 */ /* 0x000fc8000f8e00ff */
[----:B------:R-:W-:Y:S01]  /*ebd50*/  IMAD R72, R34, 0x7effffff, RZ ;  /* 0x7effffff22487824 */ /* 0x000fe200078e02ff */
[----:B------:R-:W-:Y:S01]  /*ebd60*/  @P0 IADD3 R70, PT, PT, R70, -0x7f000001, RZ ;  /* 0x80ffffff46460810 */ /* 0x000fe20007ffe0ff */
[----:B------:R-:W-:-:S04]  /*ebd70*/  IMAD.HI.U32 R63, R63, 0x7f000001, R30 ;  /* 0x7f0000013f3f7827 */ /* 0x000fc800078e001e */
[----:B------:R-:W-:-:S04]  /*ebd80*/  IMAD.WIDE.U32 R30, R73, UR13, RZ ;  /* 0x0000000d491e7c25 */ /* 0x000fc8000f8e00ff */
[----:B------:R-:W-:-:S04]  /*ebd90*/  IMAD.HI.U32 R65, R71, 0x7f000001, R28 ;  /* 0x7f00000147417827 */ /* 0x000fc800078e001c */
[----:B------:R-:W-:Y:S02]  /*ebda0*/  IMAD R71, R32, 0x7effffff, RZ ;  /* 0x7effffff20477824 */ /* 0x000fe400078e02ff */
[----:B------:R-:W-:-:S04]  /*ebdb0*/  IMAD.HI.U32 R72, R72, 0x7f000001, R34 ;  /* 0x7f00000148487827 */ /* 0x000fc800078e0022 */
[----:B------:R-:W-:-:S04]  /*ebdc0*/  IMAD.WIDE.U32 R34, R70, R86, RZ ;  /* 0x0000005646227225 */ /* 0x000fc800078e00ff */
[----:B------:R-:W-:Y:S02]  /*ebdd0*/  IMAD R66, R30, 0x7effffff, RZ ;  /* 0x7effffff1e427824 */ /* 0x000fe400078e02ff */
[----:B------:R-:W-:Y:S01]  /*ebde0*/  IMAD.HI.U32 R71, R71, 0x7f000001, R32 ;  /* 0x7f00000147477827 */ /* 0x000fe200078e0020 */
[----:B------:R-:W-:-:S03]  /*ebdf0*/  @P1 IADD3 R74, PT, PT, R74, -0x7f000001, RZ ;  /* 0x80ffffff4a4a1810 */ /* 0x000fc60007ffe0ff */
[----:B------:R-:W-:-:S04]  /*ebe00*/  IMAD.WIDE.U32 R32, R62, UR18, RZ ;  /* 0x000000123e207c25 */ /* 0x000fc8000f8e00ff */
[----:B------:R-:W-:Y:S02]  /*ebe10*/  IMAD R70, R34, 0x7effffff, RZ ;  /* 0x7effffff22467824 */ /* 0x000fe400078e02ff */
[----:B------:R-:W-:-:S04]  /*ebe20*/  IMAD.HI.U32 R66, R66, 0x7f000001, R30 ;  /* 0x7f00000142427827 */ /* 0x000fc800078e001e */
[----:B------:R-:W-:-:S04]  /*ebe30*/  IMAD.WIDE.U32 R30, R67, UR17, RZ ;  /* 0x00000011431e7c25 */ /* 0x000fc8000f8e00ff */
[----:B------:R-:W-:Y:S02]  /*ebe40*/  IMAD R67, R32, 0x7effffff, RZ ;  /* 0x7effffff20437824 */ /* 0x000fe400078e02ff */
[----:B------:R-:W-:Y:S01]  /*ebe50*/  IMAD.HI.U32 R34, R70, 0x7f000001, R34 ;  /* 0x7f00000146227827 */ /* 0x000fe200078e0022 */
[----:B------:R-:W-:-:S03]  /*ebe60*/  ISETP.GE.U32.AND P5, PT, R74, R190, PT ;  /* 0x000000be4a00720c */ /* 0x000fc60003fa6070 */
[----:B------:R-:W-:Y:S01]  /*ebe70*/  IMAD.HI.U32 R33, R67, 0x7f000001, R32 ;  /* 0x7f00000143217827 */ /* 0x000fe200078e0020 */
[----:B------:R-:W-:-:S03]  /*ebe80*/  IADD3 R32, PT, PT, R190, R74, RZ ;  /* 0x0000004abe207210 */ /* 0x000fc60007ffe0ff */
[----:B------:R-:W-:Y:S01]  /*ebe90*/  IMAD.WIDE.U32 R28, R64, UR16, RZ ;  /* 0x00000010401c7c25 */ /* 0x000fe2000f8e00ff */
[----:B------:R-:W-:Y:S01]  /*ebea0*/  ISETP.GE.U32.AND P2, PT, R34, 0x7f000001, PT ;  /* 0x7f0000012200780c */ /* 0x000fe20003f46070 */
[----:B------:R-:W-:Y:S01]  /*ebeb0*/  IADD3 R74, PT, PT, -R190, R74, RZ ;  /* 0x0000004abe4a7210 */ /* 0x000fe20007ffe1ff */
[----:B------:R-:W-:Y:S01]  /*ebec0*/  ISETP.GE.U32.AND P3, PT, R68, 0x7f000001, PT ;  /* 0x7f0000014400780c */ /* 0x000fe20003f66070 */
[----:B------:R-:W-:Y:S01]  /*ebed0*/  IMAD R62, R28, 0x7effffff, RZ ;  /* 0x7effffff1c3e7824 */ /* 0x000fe200078e02ff */
[----:B------:R-:W-:Y:S01]  /*ebee0*/  ISETP.GE.U32.AND P6, PT, R32, 0x7f000001, PT ;  /* 0x7f0000012000780c */ /* 0x000fe20003fc6070 */
[----:B------:R-:W-:Y:S01]  /*ebef0*/  IMAD R64, R30, 0x7effffff, RZ ;  /* 0x7effffff1e407824 */ /* 0x000fe200078e02ff */
[----:B------:R-:W-:Y:S01]  /*ebf00*/  IADD3 R53, PT, PT, R53, R53, RZ ;  /* 0x0000003535357210 */ /* 0x000fe20007ffe0ff */
[----:B------:R-:W-:Y:S01]  /*ebf10*/  ISETP.GE.U32.AND P4, PT, R63, 0x7f000001, PT ;  /* 0x7f0000013f00780c */ /* 0x000fe20003f86070 */
[----:B------:R-:W-:Y:S01]  /*ebf20*/  IMAD.HI.U32 R62, R62, 0x7f000001, R28 ;  /* 0x7f0000013e3e7827 */ /* 0x000fe200078e001c */
[----:B------:R-:W-:Y:S01]  /*ebf30*/  @!P5 IADD3 R74, PT, PT, R74, 0x7f000001, RZ ;  /* 0x7f0000014a4ad810 */ /* 0x000fe20007ffe0ff */
[----:B------:R-:W-:Y:S01]  /*ebf40*/  ISETP.GE.U32.AND P0, PT, R61, 0x7f000001, PT ;  /* 0x7f0000013d00780c */ /* 0x000fe20003f06070 */
[----:B------:R-:W-:Y:S01]  /*ebf50*/  ISETP.GE.U32.AND P5, PT, R66, 0x7f000001, PT ;  /* 0x7f0000014200780c */ /* 0x000fe20003fa6070 */
[----:B------:R-:W-:-:S04]  /*ebf60*/  IMAD.WIDE.U32 R28, R60, UR19, RZ ;  /* 0x000000133c1c7c25 */ /* 0x000fc8000f8e00ff */
[----:B------:R-:W-:-:S04]  /*ebf70*/  IMAD.HI.U32 R64, R64, 0x7f000001, R30 ;  /* 0x7f00000140407827 */ /* 0x000fc800078e001e */
[----:B------:R-:W-:Y:S01]  /*ebf80*/  IMAD.WIDE.U32 R30, R59, UR20, RZ ;  /* 0x000000143b1e7c25 */ /* 0x000fe2000f8e00ff */
[----:B------:R-:W-:Y:S01]  /*ebf90*/  ISETP.GE.U32.AND P1, PT, R53, 0x7f000001, PT ;  /* 0x7f0000013500780c */ /* 0x000fe20003f26070 */
[----:B------:R-:W-:Y:S02]  /*ebfa0*/  @P2 IADD3 R34, PT, PT, R34, -0x7f000001, RZ ;  /* 0x80ffffff22222810 */ /* 0x000fe40007ffe0ff */
[----:B------:R-:W-:Y:S01]  /*ebfb0*/  IMAD R59, R28, 0x7effffff, RZ ;  /* 0x7effffff1c3b7824 */ /* 0x000fe200078e02ff */
[----:B------:R-:W-:Y:S01]  /*ebfc0*/  ISETP.GE.U32.AND P2, PT, R69, 0x7f000001, PT ;  /* 0x7f0000014500780c */ /* 0x000fe20003f46070 */
[----:B------:R-:W-:Y:S02]  /*ebfd0*/  @P3 IADD3 R68, PT, PT, R68, -0x7f000001, RZ ;  /* 0x80ffffff44443810 */ /* 0x000fe40007ffe0ff */
[----:B------:R-:W-:Y:S01]  /*ebfe0*/  @P6 IADD3 R32, PT, PT, R32, -0x7f000001, RZ ;  /* 0x80ffffff20206810 */ /* 0x000fe20007ffe0ff */
[----:B------:R-:W-:Y:S01]  /*ebff0*/  IMAD.HI.U32 R28, R59, 0x7f000001, R28 ;  /* 0x7f0000013b1c7827 */ /* 0x000fe200078e001c */
[----:B------:R-:W-:Y:S01]  /*ec000*/  ISETP.GE.U32.AND P3, PT, R64, 0x7f000001, PT ;  /* 0x7f0000014000780c */ /* 0x000fe20003f66070 */
[----:B------:R-:W-:Y:S01]  /*ec010*/  ISETP.GE.U32.AND P6, PT, R65, 0x7f000001, PT ;  /* 0x7f0000014100780c */ /* 0x000fe20003fc6070 */
[----:B------:R-:W-:-:S02]  /*ec020*/  @P4 IADD3 R63, PT, PT, R63, -0x7f000001, RZ ;  /* 0x80ffffff3f3f4810 */ /* 0x000fc40007ffe0ff */
[----:B------:R-:W-:Y:S01]  /*ec030*/  @P0 IADD3 R61, PT, PT, R61, -0x7f000001, RZ ;  /* 0x80ffffff3d3d0810 */ /* 0x000fe20007ffe0ff */
[----:B------:R-:W-:Y:S01]  /*ec040*/  ISETP.GE.U32.AND P4, PT, R62, 0x7f000001, PT ;  /* 0x7f0000013e00780c */ /* 0x000fe20003f86070 */
[----:B------:R-:W-:Y:S01]  /*ec050*/  @P5 IADD3 R66, PT, PT, R66, -0x7f000001, RZ ;  /* 0x80ffffff42425810 */ /* 0x000fe20007ffe0ff */
[----:B------:R-:W-:Y:S01]  /*ec060*/  ISETP.GE.U32.AND P0, PT, R72, 0x7f000001, PT ;  /* 0x7f0000014800780c */ /* 0x000fe20003f06070 */
[----:B------:R-:W-:Y:S01]  /*ec070*/  ISETP.GE.U32.AND P5, PT, R28, 0x7f000001, PT ;  /* 0x7f0000011c00780c */ /* 0x000fe20003fa6070 */
[----:B------:R-:W-:Y:S01]  /*ec080*/  IMAD R35, R30, 0x7effffff, RZ ;  /* 0x7effffff1e237824 */ /* 0x000fe200078e02ff */
[----:B------:R-:W-:Y:S01]  /*ec090*/  @P1 IADD3 R53, PT, PT, R53, -0x7f000001, RZ ;  /* 0x80ffffff35351810 */ /* 0x000fe20007ffe0ff */
[----:B------:R-:W-:Y:S01]  /*ec0a0*/  ISETP.GE.U32.AND P1, PT, R71, 0x7f000001, PT ;  /* 0x7f0000014700780c */ /* 0x000fe20003f26070 */
[----:B------:R-:W-:Y:S02]  /*ec0b0*/  @P2 IADD3 R69, PT, PT, R69, -0x7f000001, RZ ;  /* 0x80ffffff45452810 */ /* 0x000fe40007ffe0ff */
[----:B------:R-:W-:Y:S01]  /*ec0c0*/  IADD3 R68, PT, PT, R32, R68, RZ ;  /* 0x0000004420447210 */ /* 0x000fe20007ffe0ff */
[----:B------:R-:W-:Y:S01]  /*ec0d0*/  IMAD.HI.U32 R30, R35, 0x7f000001, R30 ;  /* 0x7f000001231e7827 */ /* 0x000fe200078e001e */
[----:B------:R-:W-:Y:S01]  /*ec0e0*/  ISETP.GE.U32.AND P2, PT, R33, 0x7f000001, PT ;  /* 0x7f0000012100780c */ /* 0x000fe20003f46070 */
[----:B------:R-:W-:-:S02]  /*ec0f0*/  @P3 IADD3 R64, PT, PT, R64, -0x7f000001, RZ ;  /* 0x80ffffff40403810 */ /* 0x000fc40007ffe0ff */
[C---:B------:R-:W-:Y:S02]  /*ec100*/  IADD3 R61, PT, PT, R32.reuse, R61, RZ ;  /* 0x0000003d203d7210 */ /* 0x040fe40007ffe0ff */
[----:B------:R-:W-:Y:S02]  /*ec110*/  @P6 IADD3 R65, PT, PT, R65, -0x7f000001, RZ ;  /* 0x80ffffff41416810 */ /* 0x000fe40007ffe0ff */
[----:B------:R-:W-:Y:S01]  /*ec120*/  IADD3 R29, PT, PT, R32, R53, RZ ;  /* 0x00000035201d7210 */ /* 0x000fe20007ffe0ff */
[----:B------:R-:W-:Y:S01]  /*ec130*/  ISETP.GE.U32.AND P3, PT, R68, 0x7f000001, PT ;  /* 0x7f0000014400780c */ /* 0x000fe20003f66070 */
[----:B------:R-:W-:Y:S01]  /*ec140*/  ISETP.GE.U32.AND P6, PT, R30, 0x7f000001, PT ;  /* 0x7f0000011e00780c */ /* 0x000fe20003fc6070 */
[----:B------:R-:W-:Y:S02]  /*ec150*/  @P4 IADD3 R62, PT, PT, R62, -0x7f000001, RZ ;  /* 0x80ffffff3e3e4810 */ /* 0x000fe40007ffe0ff */
[----:B------:R-:W-:Y:S02]  /*ec160*/  @P0 IADD3 R72, PT, PT, R72, -0x7f000001, RZ ;  /* 0x80ffffff48480810 */ /* 0x000fe40007ffe0ff */
[----:B------:R-:W-:Y:S01]  /*ec170*/  @P5 IADD3 R28, PT, PT, R28, -0x7f000001, RZ ;  /* 0x80ffffff1c1c5810 */ /* 0x000fe20007ffe0ff */
[----:B------:R-:W-:Y:S01]  /*ec180*/  ISETP.GE.U32.AND P4, PT, R61, 0x7f000001, PT ;  /* 0x7f0000013d00780c */ /* 0x000fe20003f86070 */
[----:B------:R-:W-:Y:S01]  /*ec190*/  IADD3 R63, PT, PT, R32, R63, RZ ;  /* 0x0000003f203f7210 */ /* 0x000fe20007ffe0ff */
[----:B------:R-:W-:Y:S01]  /*ec1a0*/  ISETP.GE.U32.AND P5, PT, R29, 0x7f000001, PT ;  /* 0x7f0000011d00780c */ /* 0x000fe20003fa6070 */
[----:B------:R-:W-:-:S02]  /*ec1b0*/  @P1 IADD3 R71, PT, PT, R71, -0x7f000001, RZ ;  /* 0x80ffffff47471810 */ /* 0x000fc40007ffe0ff */
[----:B------:R-:W-:Y:S02]  /*ec1c0*/  IADD3 R31, PT, PT, R10, R32, RZ ;  /* 0x000000200a1f7210 */ /* 0x000fe40007ffe0ff */
[----:B------:R-:W-:Y:S02]  /*ec1d0*/  @P2 IADD3 R33, PT, PT, R33, -0x7f000001, RZ ;  /* 0x80ffffff21212810 */ /* 0x000fe40007ffe0ff */
[C---:B------:R-:W-:Y:S02]  /*ec1e0*/  IADD3 R72, PT, PT, R32.reuse, R72, RZ ;  /* 0x0000004820487210 */ /* 0x040fe40007ffe0ff */
[C---:B------:R-:W-:Y:S01]  /*ec1f0*/  IADD3 R65, PT, PT, R32.reuse, R65, RZ ;  /* 0x0000004120417210 */ /* 0x040fe20007ffe0ff */
[----:B------:R-:W-:Y:S01]  /*ec200*/  ISETP.GE.U32.AND P2, PT, R63, 0x7f000001, PT ;  /* 0x7f0000013f00780c */ /* 0x000fe20003f46070 */
[----:B------:R-:W-:Y:S01]  /*ec210*/  ISETP.GE.U32.AND P0, PT, R31, 0x7f000001, PT ;  /* 0x7f0000011f00780c */ /* 0x000fe20003f06070 */
        /* <DEDUP_REMOVED lines=9> */
[----:B------:R-:W-:Y:S01]  /*ec2b0*/  IADD3 R62, PT, PT, R32, R62, RZ ;  /* 0x0000003e203e7210 */ /* 0x000fe20007ffe0ff */
[----:B------:R-:W-:Y:S01]  /*ec2c0*/  ISETP.GE.U32.AND P5, PT, R66, 0x7f000001, PT ;  /* 0x7f0000014200780c */ /* 0x000fe20003fa6070 */
[----:B------:R-:W-:-:S02]  /*ec2d0*/  IADD3 R69, PT, PT, R32, R69, RZ ;  /* 0x0000004520457210 */ /* 0x000fc40007ffe0ff */
[C---:B------:R-:W-:Y:S02]  /*ec2e0*/  IADD3 R64, PT, PT, R32.reuse, R64, RZ ;  /* 0x0000004020407210 */ /* 0x040fe40007ffe0ff */
[C---:B------:R-:W-:Y:S02]  /*ec2f0*/  IADD3 R33, PT, PT, R32.reuse, R33, RZ ;  /* 0x0000002120217210 */ /* 0x040fe40007ffe0ff */
[C---:B------:R-:W-:Y:S02]  /*ec300*/  IADD3 R10, PT, PT, R32.reuse, R28, RZ ;  /* 0x0000001c200a7210 */ /* 0x040fe40007ffe0ff */
[----:B------:R-:W-:Y:S02]  /*ec310*/  IADD3 R32, PT, PT, R32, R30, RZ ;  /* 0x0000001e20207210 */ /* 0x000fe40007ffe0ff */
[----:B------:R-:W-:Y:S02]  /*ec320*/  @P2 IADD3 R63, PT, PT, R63, -0x7f000001, RZ ;  /* 0x80ffffff3f3f2810 */ /* 0x000fe40007ffe0ff */
[----:B------:R-:W-:Y:S01]  /*ec330*/  IADD3 R85, PT, PT, R85, R74, RZ ;  /* 0x0000004a55557210 */ /* 0x000fe20007ffe0ff */
[----:B------:R-:W-:Y:S01]  /*ec340*/  ISETP.GE.U32.AND P2, PT, R62, 0x7f000001, PT ;  /* 0x7f0000013e00780c */ /* 0x000fe20003f46070 */
[----:B------:R-:W-:Y:S01]  /*ec350*/  @P0 IADD3 R31, PT, PT, R31, -0x7f000001, RZ ;  /* 0x80ffffff1f1f0810 */ /* 0x000fe20007ffe0ff */
[----:B------:R-:W-:Y:S01]  /*ec360*/  ISETP.GE.U32.AND P0, PT, R69, 0x7f000001, PT ;  /* 0x7f0000014500780c */ /* 0x000fe20003f06070 */
[----:B------:R-:W-:-:S02]  /*ec370*/  @P3 IADD3 R72, PT, PT, R72, -0x7f000001, RZ ;  /* 0x80ffffff48483810 */ /* 0x000fc40007ffe0ff */
[----:B------:R-:W-:Y:S01]  /*ec380*/  @P6 IADD3 R65, PT, PT, R65, -0x7f000001, RZ ;  /* 0x80ffffff41416810 */ /* 0x000fe20007ffe0ff */
[----:B------:R-:W-:Y:S01]  /*ec390*/  ISETP.GE.U32.AND P3, PT, R32, 0x7f000001, PT ;  /* 0x7f0000012000780c */ /* 0x000fe20003f66070 */
[----:B------:R-:W-:Y:S01]  /*ec3a0*/  ISETP.GE.U32.AND P6, PT, R85, 0x7f000001, PT ;  /* 0x7f0000015500780c */ /* 0x000fe20003fc6070 */
[----:B------:R-:W-:Y:S02]  /*ec3b0*/  @P4 IADD3 R71, PT, PT, R71, -0x7f000001, RZ ;  /* 0x80ffffff47474810 */ /* 0x000fe40007ffe0ff */
[----:B------:R-:W-:Y:S01]  /*ec3c0*/  @P5 IADD3 R66, PT, PT, R66, -0x7f000001, RZ ;  /* 0x80ffffff42425810 */ /* 0x000fe20007ffe0ff */
[----:B------:R-:W-:Y:S01]  /*ec3d0*/  ISETP.GE.U32.AND P4, PT, R10, 0x7f000001, PT ;  /* 0x7f0000010a00780c */ /* 0x000fe20003f86070 */
[----:B------:R-:W-:Y:S01]  /*ec3e0*/  IADD3 R84, PT, PT, R84, R31, RZ ;  /* 0x0000001f54547210 */ /* 0x000fe20007ffe0ff */
[----:B------:R-:W-:Y:S01]  /*ec3f0*/  ISETP.GE.U32.AND P5, PT, R33, 0x7f000001, PT ;  /* 0x7f0000012100780c */ /* 0x000fe20003fa6070 */
[----:B------:R-:W-:Y:S02]  /*ec400*/  IADD3 R87, PT, PT, R87, R29, RZ ;  /* 0x0000001d57577210 */ /* 0x000fe40007ffe0ff */
[----:B------:R-:W-:-:S02]  /*ec410*/  @P2 IADD3 R62, PT, PT, R62, -0x7f000001, RZ ;  /* 0x80ffffff3e3e2810 */ /* 0x000fc40007ffe0ff */
[----:B------:R-:W-:Y:S01]  /*ec420*/  IADD3 R90, PT, PT, R90, R68, RZ ;  /* 0x000000445a5a7210 */ /* 0x000fe20007ffe0ff */
[----:B------:R-:W-:Y:S01]  /*ec430*/  ISETP.GE.U32.AND P2, PT, R84, 0x7f000001, PT ;  /* 0x7f0000015400780c */ /* 0x000fe20003f46070 */
[----:B------:R-:W-:Y:S02]  /*ec440*/  @P0 IADD3 R69, PT, PT, R69, -0x7f000001, RZ ;  /* 0x80ffffff45450810 */ /* 0x000fe40007ffe0ff */
[----:B------:R-:W-:Y:S01]  /*ec450*/  IADD3 R88, PT, PT, R88, R61, RZ ;  /* 0x0000003d58587210 */ /* 0x000fe20007ffe0ff */
[----:B------:R-:W-:Y:S01]  /*ec460*/  ISETP.GE.U32.AND P0, PT, R64, 0x7f000001, PT ;  /* 0x7f0000014000780c */ /* 0x000fe20003f06070 */
[----:B------:R-:W-:Y:S02]  /*ec470*/  @P3 IADD3 R32, PT, PT, R32, -0x7f000001, RZ ;  /* 0x80ffffff20203810 */ /* 0x000fe40007ffe0ff */
[----:B------:R-:W-:Y:S02]  /*ec480*/  IADD3 R89, PT, PT, R89, R63, RZ ;  /* 0x0000003f59597210 */ /* 0x000fe40007ffe0ff */
[----:B------:R-:W-:Y:S01]  /*ec490*/  @P6 IADD3 R85, PT, PT, R85, -0x7f000001, RZ ;  /* 0x80ffffff55556810 */ /* 0x000fe20007ffe0ff */
[----:B------:R-:W-:Y:S01]  /*ec4a0*/  ISETP.GE.U32.AND P3, PT, R87, 0x7f000001, PT ;  /* 0x7f0000015700780c */ /* 0x000fe20003f66070 */
[----:B------:R-:W-:Y:S01]  /*ec4b0*/  ISETP.GE.U32.AND P6, PT, R90, 0x7f000001, PT ;  /* 0x7f0000015a00780c */ /* 0x000fe20003fc6070 */
[----:B------:R-:W-:-:S02]  /*ec4c0*/  @P4 IADD3 R10, PT, PT, R10, -0x7f000001, RZ ;  /* 0x80ffffff0a0a4810 */ /* 0x000fc40007ffe0ff */
[----:B------:R-:W-:Y:S01]  /*ec4d0*/  @P5 IADD3 R33, PT, PT, R33, -0x7f000001, RZ ;  /* 0x80ffffff21215810 */ /* 0x000fe20007ffe0ff */
[----:B------:R-:W-:Y:S01]  /*ec4e0*/  ISETP.GE.U32.AND P4, PT, R88, 0x7f000001, PT ;  /* 0x7f0000015800780c */ /* 0x000fe20003f86070 */
[----:B------:R-:W-:Y:S01]  /*ec4f0*/  ISETP.GE.U32.AND P5, PT, R89, 0x7f000001, PT ;  /* 0x7f0000015900780c */ /* 0x000fe20003fa6070 */
[----:B------:R-:W-:Y:S02]  /*ec500*/  IADD3 R92, PT, PT, R92, R65, RZ ;  /* 0x000000415c5c7210 */ /* 0x000fe40007ffe0ff */
[----:B------:R-:W-:Y:S02]  /*ec510*/  IADD3 R93, PT, PT, R93, R66, RZ ;  /* 0x000000425d5d7210 */ /* 0x000fe40007ffe0ff */
[----:B------:R-:W-:Y:S01]  /*ec520*/  @P2 IADD3 R84, PT, PT, R84, -0x7f000001, RZ ;  /* 0x80ffffff54542810 */ /* 0x000fe20007ffe0ff */
[----:B------:R-:W-:Y:S01]  /*ec530*/  ISETP.GE.U32.AND P1, PT, R34, R190, PT ;  /* 0x000000be2200720c */ /* 0x000fe20003f26070 */
[----:B------:R-:W-:Y:S02]  /*ec540*/  IADD3 R91, PT, PT, R91, R69, RZ ;  /* 0x000000455b5b7210 */ /* 0x000fe40007ffe0ff */
[----:B------:R-:W-:Y:S01]  /*ec550*/  @P0 IADD3 R64, PT, PT, R64, -0x7f000001, RZ ;  /* 0x80ffffff40400810 */ /* 0x000fe20007ffe0ff */
[----:B------:R-:W-:Y:S01]  /*ec560*/  IMAD.WIDE.U32 R28, R85, R85, RZ ;  /* 0x00000055551c7225 */ /* 0x000fe200078e00ff */
[----:B------:R-:W-:Y:S01]  /*ec570*/  ISETP.GE.U32.AND P0, PT, R92, 0x7f000001, PT ;  /* 0x7f0000015c00780c */ /* 0x000fe20003f06070 */
[----:B------:R-:W-:-:S02]  /*ec580*/  @P3 IADD3 R87, PT, PT, R87, -0x7f000001, RZ ;  /* 0x80ffffff57573810 */ /* 0x000fc40007ffe0ff */
[----:B------:R-:W-:Y:S01]  /*ec590*/  IMAD.WIDE.U32 R30, R84, R84, RZ ;  /* 0x00000054541e7225 */ /* 0x000fe200078e00ff */
[----:B------:R-:W-:Y:S01]  /*ec5a0*/  @P6 IADD3 R90, PT, PT, R90, -0x7f000001, RZ ;  /* 0x80ffffff5a5a6810 */ /* 0x000fe20007ffe0ff */
[----:B------:R-:W-:Y:S01]  /*ec5b0*/  ISETP.GE.U32.AND P3, PT, R93, 0x7f000001, PT ;  /* 0x7f0000015d00780c */ /* 0x000fe20003f66070 */
[----:B------:R-:W-:Y:S01]  /*ec5c0*/  ISETP.GE.U32.AND P2, PT, R91, 0x7f000001, PT ;  /* 0x7f0000015b00780c */ /* 0x000fe20003f46070 */
[----:B------:R-:W-:Y:S01]  /*ec5d0*/  IADD3 R190, PT, PT, -R190, R34, RZ ;  /* 0x00000022bebe7210 */ /* 0x000fe20007ffe1ff */
[----:B------:R-:W-:Y:S01]  /*ec5e0*/  IMAD R53, R28, 0x7effffff, RZ ;  /* 0x7effffff1c357824 */ /* 0x000fe200078e02ff */
[----:B------:R-:W-:Y:S02]  /*ec5f0*/  @P4 IADD3 R88, PT, PT, R88, -0x7f000001, RZ ;  /* 0x80ffffff58584810 */ /* 0x000fe40007ffe0ff */
[----:B------:R-:W-:Y:S01]  /*ec600*/  IADD3 R98, PT, PT, R98, R33, RZ ;  /* 0x0000002162627210 */ /* 0x000fe20007ffe0ff */
[----:B------:R-:W-:Y:S01]  /*ec610*/  IMAD R59, R30, 0x7effffff, RZ ;  /* 0x7effffff1e3b7824 */ /* 0x000fe200078e02ff */
[----:B------:R-:W-:-:S02]  /*ec620*/  IADD3 R34, PT, PT, R11, R32, RZ ;  /* 0x000000200b227210 */ /* 0x000fc40007ffe0ff */
[----:B------:R-:W-:Y:S01]  /*ec630*/  @P5 IADD3 R89, PT, PT, R89, -0x7f000001, RZ ;  /* 0x80ffffff59595810 */ /* 0x000fe20007ffe0ff */
[----:B------:R-:W-:-:S04]  /*ec640*/  IMAD.WIDE.U32 R32, R90, R90, RZ ;  /* 0x0000005a5a207225 */ /* 0x000fc800078e00ff */
[----:B------:R-:W-:Y:S01]  /*ec650*/  IMAD.HI.U32 R53, R53, 0x7f000001, R28 ;  /* 0x7f00000135357827 */ /* 0x000fe200078e001c */
[----:B------:R-:W-:Y:S02]  /*ec660*/  IADD3 R94, PT, PT, R94, R71, RZ ;  /* 0x000000475e5e7210 */ /* 0x000fe40007ffe0ff */
[----:B------:R-:W-:Y:S01]  /*ec670*/  IADD3 R96, PT, PT, R96, R62, RZ ;  /* 0x0000003e60607210 */ /* 0x000fe20007ffe0ff */
[----:B------:R-:W-:-:S04]  /*ec680*/  IMAD.HI.U32 R59, R59, 0x7f000001, R30 ;  /* 0x7f0000013b3b7827 */ /* 0x000fc800078e001e */
[----:B------:R-:W-:Y:S01]  /*ec690*/  IMAD.WIDE.U32 R28, R88, R88, RZ ;  /* 0x00000058581c7225 */ /* 0x000fe200078e00ff */
[----:B------:R-:W-:-:S03]  /*ec6a0*/  IADD3 R99, PT, PT, R99, R10, RZ ;  /* 0x0000000a63637210 */ /* 0x000fc60007ffe0ff */
[----:B------:R-:W-:-:S04]  /*ec6b0*/  IMAD.WIDE.U32 R30, R89, R89, RZ ;  /* 0x00000059591e7225 */ /* 0x000fc800078e00ff */
[----:B------:R-:W-:Y:S01]  /*ec6c0*/  IMAD R62, R32, 0x7effffff, RZ ;  /* 0x7effffff203e7824 */ /* 0x000fe200078e02ff */
[----:B------:R-:W-:Y:S01]  /*ec6d0*/  @!P1 IADD3 R190, PT, PT, R190, 0x7f000001, RZ ;  /* 0x7f000001bebe9810 */ /* 0x000fe20007ffe0ff */
[----:B------:R-:W-:-:S04]  /*ec6e0*/  IMAD.WIDE.U32 R10, R87, R87, RZ ;  /* 0x00000057570a7225 */ /* 0x000fc800078e00ff */
[----:B------:R-:W-:Y:S01]  /*ec6f0*/  IMAD R61, R28, 0x7effffff, RZ ;  /* 0x7effffff1c3d7824 */ /* 0x000fe200078e02ff */
[----:B------:R-:W-:Y:S01]  /*ec700*/  @P0 IADD3 R92, PT, PT, R92, -0x7f000001, RZ ;  /* 0x80ffffff5c5c0810 */ /* 0x000fe20007ffe0ff */
[----:B------:R-:W-:Y:S02]  /*ec710*/  IMAD R63, R30, 0x7effffff, RZ ;  /* 0x7effffff1e3f7824 */ /* 0x000fe400078e02ff */
[----:B------:R-:W-:Y:S01]  /*ec720*/  IMAD.HI.U32 R62, R62, 0x7f000001, R32 ;  /* 0x7f0000013e3e7827 */ /* 0x000fe200078e0020 */
[----:B------:R-:W-:Y:S01]  /*ec730*/  @P3 IADD3 R93, PT, PT, R93, -0x7f000001, RZ ;  /* 0x80ffffff5d5d3810 */ /* 0x000fe20007ffe0ff */
[----:B------:R-:W-:Y:S02]  /*ec740*/  ISETP.GE.U32.AND P0, PT, R94, 0x7f000001, PT ;  /* 0x7f0000015e00780c */ /* 0x000fe40003f06070 */
[----:B------:R-:W-:Y:S01]  /*ec750*/  IMAD R60, R10, 0x7effffff, RZ ;  /* 0x7effffff0a3c7824 */ /* 0x000fe200078e02ff */
[----:B------:R-:W-:Y:S01]  /*ec760*/  @P2 IADD3 R91, PT, PT, R91, -0x7f000001, RZ ;  /* 0x80ffffff5b5b2810 */ /* 0x000fe20007ffe0ff */
[----:B--2---:R-:W-:-:S04]  /*ec770*/  IMAD.WIDE.U32 R32, R57, R190, RZ ;  /* 0x000000be39207225 */ /* 0x004fc800078e00ff */
[----:B------:R-:W-:-:S04]  /*ec780*/  IMAD.HI.U32 R61, R61, 0x7f000001, R28 ;  /* 0x7f0000013d3d7827 */ /* 0x000fc800078e001c */
[----:B------:R-:W-:-:S04]  /*ec790*/  IMAD.HI.U32 R63, R63, 0x7f000001, R30 ;  /* 0x7f0000013f3f7827 */ /* 0x000fc800078e001e */
[----:B------:R-:W-:-:S04]  /*ec7a0*/  IMAD.WIDE.U32 R28, R92, R92, RZ ;  /* 0x0000005c5c1c7225 */ /* 0x000fc800078e00ff */
[----:B------:R-:W-:-:S04]  /*ec7b0*/  IMAD.HI.U32 R60, R60, 0x7f000001, R10 ;  /* 0x7f0000013c3c7827 */ /* 0x000fc800078e000a */
[----:B------:R-:W-:-:S04]  /*ec7c0*/  IMAD.WIDE.U32 R30, R93, R93, RZ ;  /* 0x0000005d5d1e7225 */ /* 0x000fc800078e00ff */
[----:B------:R-:W-:Y:S02]  /*ec7d0*/  IMAD R65, R32, 0x7effffff, RZ ;  /* 0x7effffff20417824 */ /* 0x000fe400078e02ff */
[----:B------:R-:W-:Y:S01]  /*ec7e0*/  IMAD.WIDE.U32 R10, R91, R91, RZ ;  /* 0x0000005b5b0a7225 */ /* 0x000fe200078e00ff */
[----:B------:R-:W-:-:S03]  /*ec7f0*/  IADD3 R97, PT, PT, R97, R64, RZ ;  /* 0x0000004061617210 */ /* 0x000fc60007ffe0ff */
[----:B------:R-:W-:Y:S02]  /*ec800*/  IMAD R64, R28, 0x7effffff, RZ ;  /* 0x7effffff1c407824 */ /* 0x000fe400078e02ff */
[----:B------:R-:W-:Y:S02]  /*ec810*/  IMAD R35, R30, 0x7effffff, RZ ;  /* 0x7effffff1e237824 */ /* 0x000fe400078e02ff */
[----:B------:R-:W-:-:S04]  /*ec820*/  IMAD.HI.U32 R32, R65, 0x7f000001, R32 ;  /* 0x7f00000141207827 */ /* 0x000fc800078e0020 */
[----:B------:R-:W-:Y:S02]  /*ec830*/  IMAD R57, R10, 0x7effffff, RZ ;  /* 0x7effffff0a397824 */ /* 0x000fe400078e02ff */
[----:B------:R-:W-:-:S04]  /*ec840*/  IMAD.HI.U32 R64, R64, 0x7f000001, R28 ;  /* 0x7f00000140407827 */ /* 0x000fc800078e001c */
[----:B------:R-:W-:-:S04]  /*ec850*/  IMAD.HI.U32 R35, R35, 0x7f000001, R30 ;  /* 0x7f00000123237827 */ /* 0x000fc800078e001e */
[----:B---3--:R-:W-:Y:S01]  /*ec860*/  IMAD.WIDE.U32 R28, R58, R190, RZ ;  /* 0x000000be3a1c7225 */ /* 0x008fe200078e00ff */
[----:B------:R-:W-:-:S03]  /*ec870*/  @P0 IADD3 R94, PT, PT, R94, -0x7f000001, RZ ;  /* 0x80ffffff5e5e0810 */ /* 0x000fc60007ffe0ff */
[----:B------:R-:W-:-:S04]  /*ec880*/  IMAD.HI.U32 R57, R57, 0x7f000001, R10 ;  /* 0x7f00000139397827 */ /* 0x000fc800078e000a */
[----:B----4-:R-:W-:Y:S01]  /*ec890*/  IMAD.WIDE.U32 R30, R55, R190, RZ ;  /* 0x000000be371e7225 */ /* 0x010fe200078e00ff */
[----:B------:R-:W-:-:S03]  /*ec8a0*/  ISETP.GE.U32.AND P0, PT, R32, 0x7f000001, PT ;  /* 0x7f0000012000780c */ /* 0x000fc60003f06070 */
[----:B------:R-:W-:Y:S01]  /*ec8b0*/  IMAD.WIDE.U32 R10, R56, R190, RZ ;  /* 0x000000be380a7225 */ /* 0x000fe200078e00ff */
[----:B------:R-:W-:-:S03]  /*ec8c0*/  IADD3 R95, PT, PT, R95, R72, RZ ;  /* 0x000000485f5f7210 */ /* 0x000fc60007ffe0ff */
[----:B------:R-:W-:Y:S02]  /*ec8d0*/  IMAD R33, R28, 0x7effffff, RZ ;  /* 0x7effffff1c217824 */ /* 0x000fe400078e02ff */
[----:B------:R-:W-:Y:S02]  /*ec8e0*/  IMAD R55, R30, 0x7effffff, RZ ;  /* 0x7effffff1e377824 */ /* 0x000fe400078e02ff */
[----:B------:R-:W-:Y:S01]  /*ec8f0*/  IMAD R58, R10, 0x7effffff, RZ ;  /* 0x7effffff0a3a7824 */ /* 0x000fe200078e02ff */
[----:B------:R-:W-:Y:S01]  /*ec900*/  ISETP.GE.U32.AND P2, PT, R96, 0x7f000001, PT ;  /* 0x7f0000016000780c */ /* 0x000fe20003f46070 */
[----:B------:R-:W-:Y:S01]  /*ec910*/  ISETP.GE.U32.AND P1, PT, R95, 0x7f000001, PT ;  /* 0x7f0000015f00780c */ /* 0x000fe20003f26070 */
[----:B------:R-:W-:-:S04]  /*ec920*/  IMAD.HI.U32 R33, R33, 0x7f000001, R28 ;  /* 0x7f00000121217827 */ /* 0x000fc800078e001c */
        /* <DEDUP_REMOVED lines=9> */
[----:B------:R-:W-:Y:S02]  /*ec9c0*/  IADD3 R102, PT, PT, R134, R102, RZ ;  /* 0x0000006686667210 */ /* 0x000fe40007ffe0ff */
[----:B------:R-:W-:-:S02]  /*ec9d0*/  @P2 IADD3 R96, PT, PT, R96, -0x7f000001, RZ ;  /* 0x80ffffff60602810 */ /* 0x000fc40007ffe0ff */
        /* <DEDUP_REMOVED lines=8> */
[----:B------:R-:W-:Y:S02]  /*eca60*/  IADD3 R104, PT, PT, R132, R104, RZ ;  /* 0x0000006884687210 */ /* 0x000fe40007ffe0ff */
[----:B------:R-:W-:Y:S02]  /*eca70*/  @P6 IADD3 R58, PT, PT, R58, -0x7f000001, RZ ;  /* 0x80ffffff3a3a6810 */ /* 0x000fe40007ffe0ff */
[----:B------:R-:W-:Y:S01]  /*eca80*/  @P0 IADD3 R34, PT, PT, R34, -0x7f000001, RZ ;  /* 0x80ffffff22220810 */ /* 0x000fe20007ffe0ff */
[----:B------:R-:W-:Y:S01]  /*eca90*/  ISETP.GE.U32.AND P0, PT, R54, 0x7f000001, PT ;  /* 0x7f0000013600780c */ /* 0x000fe20003f06070 */
[----:B------:R-:W-:Y:S02]  /*ecaa0*/  IADD3 R50, PT, PT, R33, R50, RZ ;  /* 0x0000003221327210 */ /* 0x000fe40007ffe0ff */
[----:B------:R-:W-:Y:S02]  /*ecab0*/  IADD3 R55, PT, PT, R55, R51, RZ ;  /* 0x0000003337377210 */ /* 0x000fe40007ffe0ff */
[----:B------:R-:W-:-:S02]  /*ecac0*/  IADD3 R52, PT, PT, R58, R52, RZ ;  /* 0x000000343a347210 */ /* 0x000fc40007ffe0ff */
[----:B------:R-:W-:Y:S02]  /*ecad0*/  @P1 IADD3 R99, PT, PT, R99, -0x7f000001, RZ ;  /* 0x80ffffff63631810 */ /* 0x000fe40007ffe0ff */
[----:B------:R-:W-:Y:S01]  /*ecae0*/  @P2 IADD3 R98, PT, PT, R98, -0x7f000001, RZ ;  /* 0x80ffffff62622810 */ /* 0x000fe20007ffe0ff */
[----:B------:R-:W-:Y:S01]  /*ecaf0*/  ISETP.GE.U32.AND P1, PT, R50, 0x7f000001, PT ;  /* 0x7f0000013200780c */ /* 0x000fe20003f26070 */
[----:B------:R-:W-:Y:S01]  /*ecb00*/  @P3 IADD3 R97, PT, PT, R97, -0x7f000001, RZ ;  /* 0x80ffffff61613810 */ /* 0x000fe20007ffe0ff */
[----:B------:R-:W-:Y:S01]  /*ecb10*/  ISETP.GE.U32.AND P2, PT, R55, 0x7f000001, PT ;  /* 0x7f0000013700780c */ /* 0x000fe20003f46070 */
[----:B------:R-:W-:Y:S01]  /*ecb20*/  ISETP.GE.U32.AND P3, PT, R52, 0x7f000001, PT ;  /* 0x7f0000013400780c */ /* 0x000fe20003f66070 */
[----:B------:R0:W-:Y:S01]  /*ecb30*/  STL [R1+0x110], R54 ;  /* 0x0001103601007387 */ /* 0x0001e20000100800 */
[----:B------:R-:W-:Y:S02]  /*ecb40*/  IADD3 R105, PT, PT, R131, R105, RZ ;  /* 0x0000006983697210 */ /* 0x000fe40007ffe0ff */
[----:B------:R-:W-:-:S02]  /*ecb50*/  IADD3 R107, PT, PT, R129, R107, RZ ;  /* 0x0000006b816b7210 */ /* 0x000fc40007ffe0ff */
[----:B------:R-:W-:Y:S02]  /*ecb60*/  IADD3 R106, PT, PT, R130, R106, RZ ;  /* 0x0000006a826a7210 */ /* 0x000fe40007ffe0ff */
[----:B------:R-:W-:Y:S01]  /*ecb70*/  IADD3 R108, PT, PT, R127, R108, RZ ;  /* 0x0000006c7f6c7210 */ /* 0x000fe20007ffe0ff */
[----:B------:R-:W2:Y:S01]  /*ecb80*/  LDL.LU R86, [R1+0x88c] ;  /* 0x00088c0001567983 */ /* 0x000ea20000300800 */
        /* <DEDUP_REMOVED lines=9> */
[----:B------:R-:W-:Y:S04]  /*ecc20*/  STL [R1+0x118], R55 ;  /* 0x0001183701007387 */ /* 0x000fe80000100800 */
[----:B------:R1:W-:Y:S01]  /*ecc30*/  STL [R1+0x11c], R52 ;  /* 0x00011c3401007387 */ /* 0x0003e20000100800 */
[----:B------:R-:W-:-:S03]  /*ecc40*/  ISETP.GE.U32.AND P4, PT, R53, 0x7f000001, PT ;  /* 0x7f0000013500780c */ /* 0x000fc60003f86070 */
[----:B------:R-:W3:Y:S04]  /*ecc50*/  LD.E R66, desc[UR22][R12.64+0x2100] ;  /* 0x002100160c427980 */ /* 0x000ee8000c101900 */
[----:B------:R-:W4:Y:S01]  /*ecc60*/  LD.E R65, desc[UR22][R12.64+0x2104] ;  /* 0x002104160c417980 */ /* 0x000f22000c101900 */
[----:B------:R-:W-:Y:S01]  /*ecc70*/  IMAD.WIDE.U32 R30, R95, R95, RZ ;  /* 0x0000005f5f1e7225 */ /* 0x000fe200078e00ff */
[----:B------:R-:W-:-:S03]  /*ecc80*/  ISETP.GE.U32.AND P2, PT, R61, 0x7f000001, PT ;  /* 0x7f0000013d00780c */ /* 0x000fc60003f46070 */
[----:B------:R-:W-:Y:S01]  /*ecc90*/  IMAD.WIDE.U32 R28, R94, R94, RZ ;  /* 0x0000005e5e1c7225 */ /* 0x000fe200078e00ff */
[----:B0-----:R-:W2:Y:S04]  /*ecca0*/  LD.E R50, desc[UR22][R12.64+0x2108] ;  /* 0x002108160c327980 */ /* 0x001ea8000c101900 */
[----:B-1----:R0:W2:Y:S01]  /*eccb0*/  LD.E R52, desc[UR22][R12.64+0x210c] ;  /* 0x00210c160c347980 */ /* 0x0020a2000c101900 */
[----:B------:R-:W-:Y:S01]  /*eccc0*/  ISETP.GE.U32.AND P1, PT, R60, 0x7f000001, PT ;  /* 0x7f0000013c00780c */ /* 0x000fe20003f26070 */
[----:B------:R-:W-:Y:S01]  /*eccd0*/  ISETP.GE.U32.AND P0, PT, R59, 0x7f000001, PT ;  /* 0x7f0000013b00780c */ /* 0x000fe20003f06070 */
[----:B------:R-:W-:-:S04]  /*ecce0*/  IMAD.WIDE.U32 R10, R96, R96, RZ ;  /* 0x00000060600a7225 */ /* 0x000fc800078e00ff */
[----:B------:R-:W-:Y:S02]  /*eccf0*/  IMAD R69, R30, 0x7effffff, RZ ;  /* 0x7effffff1e457824 */ /* 0x000fe400078e02ff */
[----:B------:R-:W-:Y:S02]  /*ecd00*/  IMAD R56, R28, 0x7effffff, RZ ;  /* 0x7effffff1c387824 */ /* 0x000fe400078e02ff */
[----:B------:R-:W-:Y:S02]  /*ecd10*/  IMAD R68, R10, 0x7effffff, RZ ;  /* 0x7effffff0a447824 */ /* 0x000fe400078e02ff */
[----:B------:R-:W-:-:S04]  /*ecd20*/  IMAD.HI.U32 R69, R69, 0x7f000001, R30 ;  /* 0x7f00000145457827 */ /* 0x000fc800078e001e */
[----:B------:R-:W-:-:S04]  /*ecd30*/  IMAD.HI.U32 R56, R56, 0x7f000001, R28 ;  /* 0x7f00000138387827 */ /* 0x000fc800078e001c */
[----:B------:R-:W-:Y:S01]  /*ecd40*/  IMAD.WIDE.U32 R30, R99, R99, RZ ;  /* 0x00000063631e7225 */ /* 0x000fe200078e00ff */
[----:B------:R-:W-:-:S03]  /*ecd50*/  ISETP.GE.U32.AND P6, PT, R64, 0x7f000001, PT ;  /* 0x7f0000014000780c */ /* 0x000fc60003fc6070 */
[----:B------:R-:W-:Y:S01]  /*ecd60*/  IMAD.WIDE.U32 R28, R98, R98, RZ ;  /* 0x00000062621c7225 */ /* 0x000fe200078e00ff */
[----:B------:R-:W-:Y:S01]  /*ecd70*/  @P4 IADD3 R53, PT, PT, R53, -0x7f000001, RZ ;  /* 0x80ffffff35354810 */ /* 0x000fe20007ffe0ff */
[----:B------:R-:W-:Y:S02]  /*ecd80*/  ISETP.GE.U32.AND P5, PT, R57, 0x7f000001, PT ;  /* 0x7f0000013900780c */ /* 0x000fe40003fa6070 */
[----:B------:R-:W-:Y:S01]  /*ecd90*/  IMAD.HI.U32 R68, R68, 0x7f000001, R10 ;  /* 0x7f00000144447827 */ /* 0x000fe200078e000a */
[----:B------:R-:W-:-:S03]  /*ecda0*/  ISETP.GE.U32.AND P4, PT, R62, 0x7f000001, PT ;  /* 0x7f0000013e00780c */ /* 0x000fc60003f86070 */
[----:B------:R-:W-:Y:S01]  /*ecdb0*/  IMAD.WIDE.U32 R10, R97, R97, RZ ;  /* 0x00000061610a7225 */ /* 0x000fe200078e00ff */
[----:B------:R-:W-:-:S03]  /*ecdc0*/  ISETP.GE.U32.AND P3, PT, R63, 0x7f000001, PT ;  /* 0x7f0000013f00780c */ /* 0x000fc60003f66070 */
[----:B------:R-:W-:Y:S01]  /*ecdd0*/  IMAD R70, R30, 0x7effffff, RZ ;  /* 0x7effffff1e467824 */ /* 0x000fe200078e02ff */
        /* <DEDUP_REMOVED lines=8> */
[----:B------:R-:W-:-:S04]  /*ece60*/  IMAD.WIDE.U32 R28, R60, R87, RZ ;  /* 0x000000573c1c7225 */ /* 0x000fc800078e00ff */
[----:B------:R-:W-:-:S04]  /*ece70*/  IMAD.HI.U32 R71, R71, 0x7f000001, R10 ;  /* 0x7f00000147477827 */ /* 0x000fc800078e000a */
[----:B0-----:R-:W-:-:S04]  /*ece80*/  IMAD.WIDE.U32 R12, R59, R84, RZ ;  /* 0x000000543b0c7225 */ /* 0x001fc800078e00ff */
[----:B------:R-:W-:-:S04]  /*ece90*/  IMAD.WIDE.U32 R10, R53, R85, RZ ;  /* 0x00000055350a7225 */ /* 0x000fc800078e00ff */
[----:B------:R-:W-:Y:S01]  /*ecea0*/  IMAD R58, R30, 0x7effffff, RZ ;  /* 0x7effffff1e3a7824 */ /* 0x000fe200078e02ff */
[----:B------:R-:W-:Y:S01]  /*eceb0*/  @P6 IADD3 R64, PT, PT, R64, -0x7f000001, RZ ;  /* 0x80ffffff40406810 */ /* 0x000fe20007ffe0ff */
[----:B------:R-:W-:Y:S01]  /*ecec0*/  IMAD R59, R28, 0x7effffff, RZ ;  /* 0x7effffff1c3b7824 */ /* 0x000fe200078e02ff */
[----:B------:R-:W-:Y:S01]  /*eced0*/  @P5 IADD3 R57, PT, PT, R57, -0x7f000001, RZ ;  /* 0x80ffffff39395810 */ /* 0x000fe20007ffe0ff */
[----:B------:R-:W-:Y:S01]  /*ecee0*/  IMAD R53, R12, 0x7effffff, RZ ;  /* 0x7effffff0c357824 */ /* 0x000fe200078e02ff */
[----:B------:R-:W-:Y:S01]  /*ecef0*/  @P4 IADD3 R62, PT, PT, R62, -0x7f000001, RZ ;  /* 0x80ffffff3e3e4810 */ /* 0x000fe20007ffe0ff */
[----:B------:R-:W-:Y:S01]  /*ecf00*/  IMAD R54, R10, 0x7effffff, RZ ;  /* 0x7effffff0a367824 */ /* 0x000fe200078e02ff */
[----:B------:R-:W-:Y:S01]  /*ecf10*/  @P3 IADD3 R63, PT, PT, R63, -0x7f000001, RZ ;  /* 0x80ffffff3f3f3810 */ /* 0x000fe20007ffe0ff */
[----:B------:R-:W-:-:S04]  /*ecf20*/  IMAD.HI.U32 R58, R58, 0x7f000001, R30 ;  /* 0x7f0000013a3a7827 */ /* 0x000fc800078e001e */
[----:B------:R-:W-:-:S04]  /*ecf30*/  IMAD.HI.U32 R59, R59, 0x7f000001, R28 ;  /* 0x7f0000013b3b7827 */ /* 0x000fc800078e001c */
[----:B------:R-:W-:-:S04]  /*ecf40*/  IMAD.WIDE.U32 R30, R64, R92, RZ ;  /* 0x0000005c401e7225 */ /* 0x000fc800078e00ff */
        /* <DEDUP_REMOVED lines=17> */
[----:B------:R-:W-:Y:S02]  /*ed060*/  IMAD R61, R30, 0x7effffff, RZ ;  /* 0x7effffff1e3d7824 */ /* 0x000fe400078e02ff */
[----:B------:R-:W-:Y:S02]  /*ed070*/  IMAD R51, R32, 0x7effffff, RZ ;  /* 0x7effffff20337824 */ /* 0x000fe400078e02ff */
[----:B------:R-:W-:Y:S01]  /*ed080*/  IMAD.HI.U32 R55, R55, 0x7f000001, R10 ;  /* 0x7f00000137377827 */ /* 0x000fe200078e000a */
[----:B------:R-:W-:Y:S01]  /*ed090*/  ISETP.GE.U32.AND P4, PT, R67, 0x7f000001, PT ;  /* 0x7f0000014300780c */ /* 0x000fe20003f86070 */
[----:B------:R-:W2:Y:S01]  /*ed0a0*/  LDL.64 R10, [R1+0x100] ;  /* 0x00010000010a7983 */ /* 0x000ea20000100a00 */
[----:B------:R-:W-:-:S02]  /*ed0b0*/  @P1 IADD3 R56, PT, PT, R56, -0x7f000001, RZ ;  /* 0x80ffffff38381810 */ /* 0x000fc40007ffe0ff */
        /* <DEDUP_REMOVED lines=8> */
[----:B------:R-:W-:-:S04]  /*ed140*/  IMAD.HI.U32 R51, R51, 0x7f000001, R32 ;  /* 0x7f00000133337827 */ /* 0x000fc800078e0020 */
[----:B------:R-:W-:-:S04]  /*ed150*/  IMAD.HI.U32 R73, R73, 0x7f000001, R12 ;  /* 0x7f00000149497827 */ /* 0x000fc800078e000c */
[----:B------:R-:W-:-:S04]  /*ed160*/  IMAD.WIDE.U32 R12, R35, R93, RZ ;  /* 0x0000005d230c7225 */ /* 0x000fc800078e00ff */
[----:B------:R-:W-:-:S04]  /*ed170*/  IMAD.WIDE.U32 R32, R68, R96, RZ ;  /* 0x0000006044207225 */ /* 0x000fc800078e00ff */
[----:B------:R-:W-:Y:S01]  /*ed180*/  IMAD R72, R28, 0x7effffff, RZ ;  /* 0x7effffff1c487824 */ /* 0x000fe200078e02ff */
[----:B------:R-:W-:Y:S01]  /*ed190*/  ISETP.GE.U32.AND P0, PT, R51, 0x7f000001, PT ;  /* 0x7f0000013300780c */ /* 0x000fe20003f06070 */
        /* <DEDUP_REMOVED lines=10> */
[----:B------:R-:W-:-:S04]  /*ed240*/  IMAD.WIDE.U32 R12, R71, R97, RZ ;  /* 0x00000061470c7225 */ /* 0x000fc800078e00ff */
        /* <DEDUP_REMOVED lines=15> */
[----:B------:R-:W2:Y:S01]  /*ed340*/  LDL.LU R91, [R1+0x8b4] ;  /* 0x0008b400015b7983 */ /* 0x000ea20000300800 */
[----:B------:R-:W-:Y:S01]  /*ed350*/  IMAD R56, R28, 0x7effffff, RZ ;  /* 0x7effffff1c387824 */ /* 0x000fe200078e02ff */
[----:B------:R-:W-:Y:S02]  /*ed360*/  @P5 IADD3 R70, PT, PT, R70, -0x7f000001, RZ ;  /* 0x80ffffff46465810 */ /* 0x000fe40007ffe0ff */
[----:B------:R-:W2:Y:S01]  /*ed370*/  LDL.LU R90, [R1+0x8ac] ;  /* 0x0008ac00015a7983 */ /* 0x000ea20000300800 */
[----:B------:R-:W-:Y:S02]  /*ed380*/  @P0 IADD3 R55, PT, PT, R55, -0x7f000001, RZ ;  /* 0x80ffffff37370810 */ /* 0x000fe40007ffe0ff */
[----:B------:R-:W-:-:S02]  /*ed390*/  @P1 IADD3 R73, PT, PT, R73, -0x7f000001, RZ ;  /* 0x80ffffff49491810 */ /* 0x000fc40007ffe0ff */
[----:B------:R-:W-:Y:S02]  /*ed3a0*/  @P2 IADD3 R72, PT, PT, R72, -0x7f000001, RZ ;  /* 0x80ffffff48482810 */ /* 0x000fe40007ffe0ff */
[----:B------:R-:W-:Y:S02]  /*ed3b0*/  @P3 IADD3 R61, PT, PT, R61, -0x7f000001, RZ ;  /* 0x80ffffff3d3d3810 */ /* 0x000fe40007ffe0ff */
[----:B------:R-:W-:Y:S02]  /*ed3c0*/  @P4 IADD3 R32, PT, PT, R32, -0x7f000001, RZ ;  /* 0x80ffffff20204810 */ /* 0x000fe40007ffe0ff */
        /* <DEDUP_REMOVED lines=17> */
[----:B------:R-:W2:Y:S04]  /*ed4e0*/  LDL.LU R89, [R1+0x898] ;  /* 0x0008980001597983 */ /* 0x000ea80000300800 */
[----:B------:R-:W2:Y:S04]  /*ed4f0*/  LDL.LU R88, [R1+0x894] ;  /* 0x0008940001587983 */ /* 0x000ea80000300800 */
[----:B------:R-:W2:Y:S01]  /*ed500*/  LDL.LU R87, [R1+0x890] ;  /* 0x0008900001577983 */ /* 0x000ea20000300800 */
[----:B------:R-:W-:Y:S01]  /*ed510*/  @P5 IADD3 R60, PT, PT, R60, -0x7f000001, RZ ;  /* 0x80ffffff3c3c5810 */ /* 0x000fe20007ffe0ff */
[----:B------:R-:W-:Y:S01]  /*ed520*/  ISETP.GE.U32.AND P5, PT, R68, 0x7f000001, PT ;  /* 0x7f0000014400780c */ /* 0x000fe20003fa6070 */
[----:B------:R-:W-:-:S02]  /*ed530*/  IMAD R75, R12, 0x7effffff, RZ ;  /* 0x7effffff0c4b7824 */ /* 0x000fc400078e02ff */
        /* <DEDUP_REMOVED lines=23> */
[----:B------:R-:W2:Y:S04]  /*ed6b0*/  LDL.LU R85, [R1+0x8a4] ;  /* 0x0008a40001557983 */ /* 0x000ea80000300800 */
[----:B------:R-:W2:Y:S02]  /*ed6c0*/  LDL.LU R84, [R1+0x8c4] ;  /* 0x0008c40001547983 */ /* 0x000ea40000300800 */
        /* <DEDUP_REMOVED lines=127> */
[----:B------:R-:W-:Y:S01]  /*edec0*/  IADD3 R55, PT, PT, R55, R55, RZ ;  /* 0x0000003737377210 */ /* 0x000fe20007ffe0ff */
[----:B------:R-:W3:Y:S04]  /*eded0*/  LDL.LU R82, [R1+0x8b0] ;  /* 0x0008b00001527983 */ /* 0x000ee80000300800 */
[----:B------:R-:W3:Y:S01]  /*edee0*/  LDL.LU R78, [R1+0x8b8] ;  /* 0x0008b800014e7983 */ /* 0x000ee20000300800 */
[----:B------:R-:W-:-:S02]  /*edef0*/  @P1 IADD3 R35, PT, PT, R35, -0x7f000001, RZ ;  /* 0x80ffffff23231810 */ /* 0x000fc40007ffe0ff */
        /* <DEDUP_REMOVED lines=174> */
[----:B------:R-:W-:Y:S01]  /*ee9e0*/  @P0 IADD3 R13, PT, PT, R13, -0x7f000001, RZ ;  /* 0x80ffffff0d0d0810 */ /* 0x000fe20007ffe0ff */
[----:B------:R-:W-:Y:S01]  /*ee9f0*/  ISETP.GE.U32.AND P1, PT, R58, 0x7f000001, PT ;  /* 0x7f0000013a00780c */ /* 0x000fe20003f26070 */
[----:B------:R-:W3:Y:S02]  /*eea00*/  LDL.LU R77, [R1+0x8a8] ;  /* 0x0008a800014d7983 */ /* 0x000ee40000300800 */
        /* <DEDUP_REMOVED lines=679> */
[----:B------:R-:W3:Y:S04]  /*f1480*/  LD.E R53, desc[UR22][R10.64+0x21fc] ;  /* 0x0021fc160a357980 */ /* 0x000ee8000c101900 */
[----:B------:R-:W3:Y:S04]  /*f1490*/  LDL R31, [R1+0x110] ;  /* 0x00011000011f7983 */ /* 0x000ee80000100800 */
[----:B------:R-:W3:Y:S04]  /*f14a0*/  LDL R35, [R1+0x118] ;  /* 0x0001180001237983 */ /* 0x000ee80000100800 */
[----:B------:R-:W4:Y:S04]  /*f14b0*/  LDL R50, [R1+0x11c] ;  /* 0x00011c0001327983 */ /* 0x000f280000100800 */
[----:B0-----:R-:W4:Y:S04]  /*f14c0*/  LDL R32, [R1+0x114] ;  /* 0x0001140001207983 */ /* 0x001f280000100800 */
[----:B------:R-:W4:Y:S01]  /*f14d0*/  LDL.64 R10, [R1+0x100] ;  /* 0x00010000010a7983 */ /* 0x000f220000100a00 */
[----:B------:R-:W-:-:S02]  /*f14e0*/  IADD3 R30, PT, PT, R147, R14, RZ ;  /* 0x0000000e931e7210 */ /* 0x000fc40007ffe0ff */
[----:B------:R-:W-:-:S03]  /*f14f0*/  IADD3 R33, PT, PT, R145, R15, RZ ;  /* 0x0000000f91217210 */ /* 0x000fc60007ffe0ff */
[----:B------:R-:W-:Y:S02]  /*f1500*/  ISETP.GE.U32.AND P0, PT, R30, 0x7f000001, PT ;  /* 0x7f0000011e00780c */ /* 0x000fe40003f06070 */
[----:B------:R-:W-:Y:S01]  /*f1510*/  ISETP.GE.U32.AND P1, PT, R33, 0x7f000001, PT ;  /* 0x7f0000012100780c */ /* 0x000fe20003f26070 */
[----:B------:R-:W-:Y:S02]  /*f1520*/  IADD3 R28, PT, PT, R144, R16, RZ ;  /* 0x00000010901c7210 */ /* 0x000fe40007ffe0ff */
[----:B------:R-:W-:-:S03]  /*f1530*/  IADD3 R34, PT, PT, R138, R18, RZ ;  /* 0x000000128a227210 */ /* 0x000fc60007ffe0ff */
[----:B------:R-:W-:Y:S01]  /*f1540*/  ISETP.GE.U32.AND P2, PT, R28, 0x7f000001, PT ;  /* 0x7f0000011c00780c */ /* 0x000fe20003f46070 */
[----:B------:R-:W-:-:S04]  /*f1550*/  IADD3 R57, PT, PT, R137, R19, RZ ;  /* 0x0000001389397210 */ /* 0x000fc80007ffe0ff */
[----:B------:R-:W-:Y:S02]  /*f1560*/  @P0 IADD3 R30, PT, PT, R30, -0x7f000001, RZ ;  /* 0x80ffffff1e1e0810 */ /* 0x000fe40007ffe0ff */
[----:B------:R-:W-:Y:S01]  /*f1570*/  @P1 IADD3 R33, PT, PT, R33, -0x7f000001, RZ ;  /* 0x80ffffff21211810 */ /* 0x000fe20007ffe0ff */
[----:B------:R-:W-:Y:S02]  /*f1580*/  ISETP.GE.U32.AND P1, PT, R34, 0x7f000001, PT ;  /* 0x7f0000012200780c */ /* 0x000fe40003f26070 */
[----:B------:R-:W-:Y:S01]  /*f1590*/  IMAD.WIDE.U32 R12, R30, R30, RZ ;  /* 0x0000001e1e0c7225 */ /* 0x000fe200078e00ff */
[----:B------:R-:W-:Y:S01]  /*f15a0*/  IADD3 R29, PT, PT, R143, R17, RZ ;  /* 0x000000118f1d7210 */ /* 0x000fe20007ffe0ff */
[----:B------:R-:W-:Y:S02]  /*f15b0*/  ISETP.GE.U32.AND P3, PT, R57, 0x7f000001, PT ;  /* 0x7f0000013900780c */ /* 0x000fe40003f66070 */
[----:B------:R-:W-:Y:S01]  /*f15c0*/  IMAD R59, R12, 0x7effffff, RZ ;  /* 0x7effffff0c3b7824 */ /* 0x000fe200078e02ff */
[----:B------:R-:W-:Y:S01]  /*f15d0*/  @P2 IADD3 R28, PT, PT, R28, -0x7f000001, RZ ;  /* 0x80ffffff1c1c2810 */ /* 0x000fe20007ffe0ff */
[----:B------:R-:W-:-:S02]  /*f15e0*/  ISETP.GE.U32.AND P0, PT, R29, 0x7f000001, PT ;  /* 0x7f0000011d00780c */ /* 0x000fc40003f06070 */
[----:B------:R-:W-:-:S04]  /*f15f0*/  IMAD.HI.U32 R59, R59, 0x7f000001, R12 ;  /* 0x7f0000013b3b7827 */ /* 0x000fc800078e000c */
[----:B------:R-:W-:Y:S01]  /*f1600*/  IMAD.WIDE.U32 R14, R33, R33, RZ ;  /* 0x00000021210e7225 */ /* 0x000fe200078e00ff */
[----:B------:R-:W-:-:S03]  /*f1610*/  @P1 IADD3 R34, PT, PT, R34, -0x7f000001, RZ ;  /* 0x80ffffff22221810 */ /* 0x000fc60007ffe0ff */
[----:B------:R-:W-:Y:S01]  /*f1620*/  IMAD.WIDE.U32 R12, R28, R28, RZ ;  /* 0x0000001c1c0c7225 */ /* 0x000fe200078e00ff */
[----:B------:R-:W-:-:S03]  /*f1630*/  ISETP.GE.U32.AND P1, PT, R59, 0x7f000001, PT ;  /* 0x7f0000013b00780c */ /* 0x000fc60003f26070 */
[----:B------:R-:W-:Y:S01]  /*f1640*/  IMAD R60, R14, 0x7effffff, RZ ;  /* 0x7effffff0e3c7824 */ /* 0x000fe200078e02ff */
[----:B------:R-:W-:Y:S02]  /*f1650*/  IADD3 R54, PT, PT, R55, R54, RZ ;  /* 0x0000003637367210 */ /* 0x000fe40007ffe0ff */
[----:B------:R-:W-:Y:S01]  /*f1660*/  @P3 IADD3 R57, PT, PT, R57, -0x7f000001, RZ ;  /* 0x80ffffff39393810 */ /* 0x000fe20007ffe0ff */
[----:B------:R-:W-:Y:S02]  /*f1670*/  IMAD R55, R12, 0x7effffff, RZ ;  /* 0x7effffff0c377824 */ /* 0x000fe400078e02ff */
[----:B------:R-:W-:Y:S01]  /*f1680*/  IMAD.HI.U32 R60, R60, 0x7f000001, R14 ;  /* 0x7f0000013c3c7827 */ /* 0x000fe200078e000e */
[----:B------:R-:W-:-:S03]  /*f1690*/  @P0 IADD3 R29, PT, PT, R29, -0x7f000001, RZ ;  /* 0x80ffffff1d1d0810 */ /* 0x000fc60007ffe0ff */
[----:B------:R-:W-:-:S04]  /*f16a0*/  IMAD.HI.U32 R55, R55, 0x7f000001, R12 ;  /* 0x7f00000137377827 */ /* 0x000fc800078e000c */
[----:B------:R-:W-:Y:S01]  /*f16b0*/  IMAD.WIDE.U32 R18, R57, R57, RZ ;  /* 0x0000003939127225 */ /* 0x000fe200078e00ff */
[----:B------:R-:W-:Y:S01]  /*f16c0*/  ISETP.GE.U32.AND P0, PT, R54, 0x7f000001, PT ;  /* 0x7f0000013600780c */ /* 0x000fe20003f06070 */
[----:B------:R-:W-:Y:S02]  /*f16d0*/  ISETP.GE.U32.AND P2, PT, R60, 0x7f000001, PT ;  /* 0x7f0000013c00780c */ /* 0x000fe40003f46070 */
[----:B------:R-:W-:Y:S01]  /*f16e0*/  IMAD R61, R18, 0x7effffff, RZ ;  /* 0x7effffff123d7824 */ /* 0x000fe200078e02ff */
[----:B------:R-:W-:Y:S01]  /*f16f0*/  @P1 IADD3 R59, PT, PT, R59, -0x7f000001, RZ ;  /* 0x80ffffff3b3b1810 */ /* 0x000fe20007ffe0ff */
[----:B------:R-:W-:Y:S01]  /*f1700*/  ISETP.GE.U32.AND P1, PT, R55, 0x7f000001, PT ;  /* 0x7f0000013700780c */ /* 0x000fe20003f26070 */
[----:B------:R-:W-:-:S04]  /*f1710*/  IMAD.WIDE.U32 R14, R29, R29, RZ ;  /* 0x0000001d1d0e7225 */ /* 0x000fc800078e00ff */
[----:B------:R-:W-:-:S04]  /*f1720*/  IMAD.HI.U32 R18, R61, 0x7f000001, R18 ;  /* 0x7f0000013d127827 */ /* 0x000fc800078e0012 */
[----:B------:R-:W-:-:S04]  /*f1730*/  IMAD.WIDE.U32 R16, R34, R34, RZ ;  /* 0x0000002222107225 */ /* 0x000fc800078e00ff */
[----:B------:R-:W-:Y:S01]  /*f1740*/  IMAD R58, R14, 0x7effffff, RZ ;  /* 0x7effffff0e3a7824 */ /* 0x000fe200078e02ff */
[----:B------:R-:W-:Y:S01]  /*f1750*/  ISETP.GE.U32.AND P4, PT, R18, 0x7f000001, PT ;  /* 0x7f0000011200780c */ /* 0x000fe20003f86070 */
[----:B------:R-:W-:Y:S01]  /*f1760*/  @P0 IADD3 R54, PT, PT, R54, -0x7f000001, RZ ;  /* 0x80ffffff36360810 */ /* 0x000fe20007ffe0ff */
[----:B------:R-:W-:Y:S01]  /*f1770*/  IMAD R62, R16, 0x7effffff, RZ ;  /* 0x7effffff103e7824 */ /* 0x000fe200078e02ff */
[----:B------:R-:W-:Y:S01]  /*f1780*/  @P2 IADD3 R60, PT, PT, R60, -0x7f000001, RZ ;  /* 0x80ffffff3c3c2810 */ /* 0x000fe20007ffe0ff */
[----:B------:R-:W-:-:S04]  /*f1790*/  IMAD.HI.U32 R58, R58, 0x7f000001, R14 ;  /* 0x7f0000013a3a7827 */ /* 0x000fc800078e000e */
[----:B------:R-:W-:Y:S01]  /*f17a0*/  IMAD.HI.U32 R16, R62, 0x7f000001, R16 ;  /* 0x7f0000013e107827 */ /* 0x000fe200078e0010 */
[----:B------:R-:W-:-:S03]  /*f17b0*/  @P1 IADD3 R55, PT, PT, R55, -0x7f000001, RZ ;  /* 0x80ffffff37371810 */ /* 0x000fc60007ffe0ff */
[----:B------:R-:W-:Y:S01]  /*f17c0*/  IMAD.WIDE.U32 R12, R59, R30, RZ ;  /* 0x0000001e3b0c7225 */ /* 0x000fe200078e00ff */
[----:B------:R-:W-:-:S03]  /*f17d0*/  ISETP.GE.U32.AND P1, PT, R54, R63, PT ;  /* 0x0000003f3600720c */ /* 0x000fc60003f26070 */
[----:B------:R-:W-:Y:S01]  /*f17e0*/  IMAD.WIDE.U32 R14, R60, R33, RZ ;  /* 0x000000213c0e7225 */ /* 0x000fe200078e00ff */
[----:B------:R-:W-:-:S03]  /*f17f0*/  ISETP.GE.U32.AND P2, PT, R58, 0x7f000001, PT ;  /* 0x7f0000013a00780c */ /* 0x000fc60003f46070 */
[----:B------:R-:W-:Y:S01]  /*f1800*/  IMAD R33, R12, 0x7effffff, RZ ;  /* 0x7effffff0c217824 */ /* 0x000fe200078e02ff */
[----:B------:R-:W-:Y:S01]  /*f1810*/  ISETP.GE.U32.AND P3, PT, R16, 0x7f000001, PT ;  /* 0x7f0000011000780c */ /* 0x000fe20003f66070 */
[----:B------:R-:W-:Y:S02]  /*f1820*/  @P4 IADD3 R18, PT, PT, R18, -0x7f000001, RZ ;  /* 0x80ffffff12124810 */ /* 0x000fe40007ffe0ff */
[----:B------:R-:W-:Y:S01]  /*f1830*/  IADD3 R54, PT, PT, -R63, R54, RZ ;  /* 0x000000363f367210 */ /* 0x000fe20007ffe1ff */
[----:B------:R-:W-:Y:S01]  /*f1840*/  IMAD.HI.U32 R33, R33, 0x7f000001, R12 ;  /* 0x7f00000121217827 */ /* 0x000fe200078e000c */
[----:B------:R-:W-:-:S03]  /*f1850*/  ISETP.GE.U32.AND P0, PT, R100, 0x7f000001, PT ;  /* 0x7f0000016400780c */ /* 0x000fc60003f06070 */
[----:B------:R-:W-:-:S04]  /*f1860*/  IMAD.WIDE.U32 R12, R55, R28, RZ ;  /* 0x0000001c370c7225 */ /* 0x000fc800078e00ff */
[----:B------:R-:W-:-:S04]  /*f1870*/  IMAD.WIDE.U32 R18, R18, R57, RZ ;  /* 0x0000003912127225 */ /* 0x000fc800078e00ff */
[----:B------:R-:W-:Y:S01]  /*f1880*/  IMAD R28, R12, 0x7effffff, RZ ;  /* 0x7effffff0c1c7824 */ /* 0x000fe200078e02ff */
[----:B------:R-:W-:Y:S01]  /*f1890*/  @!P1 IADD3 R54, PT, PT, R54, 0x7f000001, RZ ;  /* 0x7f00000136369810 */ /* 0x000fe20007ffe0ff */
[----:B------:R-:W-:Y:S01]  /*f18a0*/  IMAD R30, R14, 0x7effffff, RZ ;  /* 0x7effffff0e1e7824 */ /* 0x000fe200078e02ff */
[----:B------:R-:W-:Y:S01]  /*f18b0*/  @P2 IADD3 R58, PT, PT, R58, -0x7f000001, RZ ;  /* 0x80ffffff3a3a2810 */ /* 0x000fe20007ffe0ff */
[----:B------:R-:W-:-:S04]  /*f18c0*/  IMAD.HI.U32 R28, R28, 0x7f000001, R12 ;  /* 0x7f0000011c1c7827 */ /* 0x000fc800078e000c */
[----:B------:R-:W-:Y:S01]  /*f18d0*/  IMAD R55, R18, 0x7effffff, RZ ;  /* 0x7effffff12377824 */ /* 0x000fe200078e02ff */
[----:B------:R-:W-:Y:S01]  /*f18e0*/  @P3 IADD3 R16, PT, PT, R16, -0x7f000001, RZ ;  /* 0x80ffffff10103810 */ /* 0x000fe20007ffe0ff */
[----:B------:R-:W-:-:S04]  /*f18f0*/  IMAD.HI.U32 R30, R30, 0x7f000001, R14 ;  /* 0x7f0000011e1e7827 */ /* 0x000fc800078e000e */
[----:B------:R-:W-:Y:S01]  /*f1900*/  IMAD.WIDE.U32 R14, R58, R29, RZ ;  /* 0x0000001d3a0e7225 */ /* 0x000fe200078e00ff */
[----:B------:R-:W-:-:S03]  /*f1910*/  @P0 IADD3 R100, PT, PT, R100, -0x7f000001, RZ ;  /* 0x80ffffff64640810 */ /* 0x000fc60007ffe0ff */
[----:B------:R-:W-:-:S04]  /*f1920*/  IMAD.WIDE.U32 R16, R16, R34, RZ ;  /* 0x0000002210107225 */ /* 0x000fc800078e00ff */
[----:B------:R-:W-:Y:S02]  /*f1930*/  IMAD R29, R14, 0x7effffff, RZ ;  /* 0x7effffff0e1d7824 */ /* 0x000fe400078e02ff */
[----:B------:R-:W-:Y:S02]  /*f1940*/  IMAD R34, R16, 0x7effffff, RZ ;  /* 0x7effffff10227824 */ /* 0x000fe400078e02ff */
[----:B------:R-:W-:Y:S01]  /*f1950*/  IMAD.HI.U32 R29, R29, 0x7f000001, R14 ;  /* 0x7f0000011d1d7827 */ /* 0x000fe200078e000e */
[----:B------:R-:W-:-:S03]  /*f1960*/  ISETP.GE.U32.AND P1, PT, R101, 0x7f000001, PT ;  /* 0x7f0000016500780c */ /* 0x000fc60003f26070 */
[----:B------:R-:W-:Y:S01]  /*f1970*/  IMAD.HI.U32 R34, R34, 0x7f000001, R16 ;  /* 0x7f00000122227827 */ /* 0x000fe200078e0010 */
[----:B------:R-:W-:Y:S01]  /*f1980*/  ISETP.GE.U32.AND P2, PT, R102, 0x7f000001, PT ;  /* 0x7f0000016600780c */ /* 0x000fe20003f46070 */
[----:B------:R-:W-:-:S08]  /*f1990*/  ISETP.GE.U32.AND P3, PT, R103, 0x7f000001, PT ;  /* 0x7f0000016700780c */ /* 0x000fd00003f66070 */
[----:B------:R-:W-:-:S04]  /*f19a0*/  @P1 IADD3 R101, PT, PT, R101, -0x7f000001, RZ ;  /* 0x80ffffff65651810 */ /* 0x000fc80007ffe0ff */
[----:B------:R-:W-:Y:S02]  /*f19b0*/  @P2 IADD3 R102, PT, PT, R102, -0x7f000001, RZ ;  /* 0x80ffffff66662810 */ /* 0x000fe40007ffe0ff */
[----:B------:R-:W-:Y:S01]  /*f19c0*/  @P3 IADD3 R103, PT, PT, R103, -0x7f000001, RZ ;  /* 0x80ffffff67673810 */ /* 0x000fe20007ffe0ff */
[----:B------:R-:W-:-:S13]  /*f19d0*/  ISETP.GE.U32.AND P4, PT, R104, 0x7f000001, PT ;  /* 0x7f0000016800780c */ /* 0x000fda0003f86070 */
[----:B------:R-:W-:Y:S01]  /*f19e0*/  @P4 IADD3 R104, PT, PT, R104, -0x7f000001, RZ ;  /* 0x80ffffff68684810 */ /* 0x000fe20007ffe0ff */
[----:B--2---:R-:W-:-:S04]  /*f19f0*/  IMAD.WIDE.U32 R12, R51, R54, RZ ;  /* 0x00000036330c7225 */ /* 0x004fc800078e00ff */
[----:B------:R-:W-:-:S04]  /*f1a00*/  IMAD.HI.U32 R51, R55, 0x7f000001, R18 ;  /* 0x7f00000137337827 */ /* 0x000fc800078e0012 */
[----:B------:R-:W-:-:S04]  /*f1a10*/  IMAD R55, R12, 0x7effffff, RZ ;  /* 0x7effffff0c377824 */ /* 0x000fc800078e02ff */
[----:B------:R-:W-:-:S04]  /*f1a20*/  IMAD.HI.U32 R55, R55, 0x7f000001, R12 ;  /* 0x7f00000137377827 */ /* 0x000fc800078e000c */
[----:B------:R-:W-:-:S04]  /*f1a30*/  IMAD.WIDE.U32 R12, R100, R100, RZ ;  /* 0x00000064640c7225 */ /* 0x000fc800078e00ff */
[----:B---3--:R-:W-:-:S04]  /*f1a40*/  IMAD.WIDE.U32 R14, R56, R54, RZ ;  /* 0x00000036380e7225 */ /* 0x008fc800078e00ff */
[----:B------:R-:W-:Y:S02]  /*f1a50*/  IMAD R57, R12, 0x7effffff, RZ ;  /* 0x7effffff0c397824 */ /* 0x000fe400078e02ff */
[----:B----4-:R-:W-:-:S04]  /*f1a60*/  IMAD.WIDE.U32 R16, R52, R54, RZ ;  /* 0x0000003634107225 */ /* 0x010fc800078e00ff */
[----:B------:R-:W-:-:S04]  /*f1a70*/  IMAD.WIDE.U32 R18, R53, R54, RZ ;  /* 0x0000003635127225 */ /* 0x000fc800078e00ff */
[----:B------:R-:W-:Y:S02]  /*f1a80*/  IMAD R56, R14, 0x7effffff, RZ ;  /* 0x7effffff0e387824 */ /* 0x000fe400078e02ff */
[----:B------:R-:W-:-:S04]  /*f1a90*/  IMAD.HI.U32 R53, R57, 0x7f000001, R12 ;  /* 0x7f00000139357827 */ /* 0x000fc800078e000c */
[----:B------:R-:W-:Y:S02]  /*f1aa0*/  IMAD R57, R16, 0x7effffff, RZ ;  /* 0x7effffff10397824 */ /* 0x000fe400078e02ff */
[----:B------:R-:W-:Y:S01]  /*f1ab0*/  IMAD R58, R18, 0x7effffff, RZ ;  /* 0x7effffff123a7824 */ /* 0x000fe200078e02ff */
[----:B------:R-:W-:Y:S01]  /*f1ac0*/  ISETP.GE.U32.AND P0, PT, R55, 0x7f000001, PT ;  /* 0x7f0000013700780c */ /* 0x000fe20003f06070 */
[----:B------:R-:W-:-:S04]  /*f1ad0*/  IMAD.HI.U32 R54, R56, 0x7f000001, R14 ;  /* 0x7f00000138367827 */ /* 0x000fc800078e000e */
[----:B------:R-:W-:-:S04]  /*f1ae0*/  IMAD.HI.U32 R57, R57, 0x7f000001, R16 ;  /* 0x7f00000139397827 */ /* 0x000fc800078e0010 */
[----:B------:R-:W-:Y:S01]  /*f1af0*/  IMAD.HI.U32 R58, R58, 0x7f000001, R18 ;  /* 0x7f0000013a3a7827 */ /* 0x000fe200078e0012 */
[----:B------:R-:W-:Y:S01]  /*f1b00*/  ISETP.GE.U32.AND P1, PT, R54, 0x7f000001, PT ;  /* 0x7f0000013600780c */ /* 0x000fe20003f26070 */
[----:B------:R-:W-:-:S03]  /*f1b10*/  ISETP.GE.U32.AND P2, PT, R57, 0x7f000001, PT ;  /* 0x7f0000013900780c */ /* 0x000fc60003f46070 */
        /* <DEDUP_REMOVED lines=22> */
[----:B--2---:R-:W-:Y:S01]  /*f1c80*/  @P4 IADD3 R50, PT, PT, R50, -0x7f000001, RZ ;  /* 0x80ffffff32324810 */ /* 0x004fe20007ffe0ff */
[----:B------:R0:W-:Y:S04]  /*f1c90*/  STL [R1+0x114], R54 ;  /* 0x0001143601007387 */ /* 0x0001e80000100800 */
[----:B------:R-:W-:Y:S04]  /*f1ca0*/  STL [R1+0x118], R35 ;  /* 0x0001182301007387 */ /* 0x000fe80000100800 */
[----:B------:R1:W-:Y:S01]  /*f1cb0*/  STL [R1+0x11c], R50 ;  /* 0x00011c3201007387 */ /* 0x0003e20000100800 */
[----:B------:R-:W-:-:S03]  /*f1cc0*/  IMAD.WIDE.U32 R14, R101, R101, RZ ;  /* 0x00000065650e7225 */ /* 0x000fc600078e00ff */
[----:B------:R-:W2:Y:S04]  /*f1cd0*/  LD.E R55, desc[UR22][R10.64+0x2200] ;  /* 0x002200160a377980 */ /* 0x000ea8000c101900 */
[----:B------:R-:W3:Y:S01]  /*f1ce0*/  LD.E R31, desc[UR22][R10.64+0x2208] ;  /* 0x002208160a1f7980 */ /* 0x000ee2000c101900 */
[----:B------:R-:W-:Y:S01]  /*f1cf0*/  ISETP.GE.U32.AND P2, PT, R107, 0x7f000001, PT ;  /* 0x7f0000016b00780c */ /* 0x000fe20003f46070 */
[----:B------:R-:W-:Y:S01]  /*f1d00*/  IMAD R56, R14, 0x7effffff, RZ ;  /* 0x7effffff0e387824 */ /* 0x000fe200078e02ff */
[----:B------:R-:W-:Y:S01]  /*f1d10*/  ISETP.GE.U32.AND P0, PT, R106, 0x7f000001, PT ;  /* 0x7f0000016a00780c */ /* 0x000fe20003f06070 */
[----:B------:R-:W-:Y:S01]  /*f1d20*/  @P1 IADD3 R105, PT, PT, R105, -0x7f000001, RZ ;  /* 0x80ffffff69691810 */ /* 0x000fe20007ffe0ff */
[----:B0-----:R-:W4:Y:S04]  /*f1d30*/  LD.E R54, desc[UR22][R10.64+0x2204] ;  /* 0x002204160a367980 */ /* 0x001f28000c101900 */
[----:B-1----:R0:W2:Y:S01]  /*f1d40*/  LD.E R50, desc[UR22][R10.64+0x220c] ;  /* 0x00220c160a327980 */ /* 0x0020a2000c101900 */
[----:B------:R-:W-:-:S04]  /*f1d50*/  IMAD.HI.U32 R56, R56, 0x7f000001, R14 ;  /* 0x7f00000138387827 */ /* 0x000fc800078e000e */
[----:B------:R-:W-:Y:S01]  /*f1d60*/  IMAD.WIDE.U32 R16, R104, R104, RZ ;  /* 0x0000006868107225 */ /* 0x000fe200078e00ff */
[----:B------:R-:W-:Y:S01]  /*f1d70*/  IADD3 R32, PT, PT, R63, R20, RZ ;  /* 0x000000143f207210 */ /* 0x000fe20007ffe0ff */
[----:B------:R-:W-:Y:S01]  /*f1d80*/  ISETP.GE.U32.AND P3, PT, R108, 0x7f000001, PT ;  /* 0x7f0000016c00780c */ /* 0x000fe20003f66070 */
[----:B------:R-:W2:Y:S01]  /*f1d90*/  LDL R61, [R1+0x110] ;  /* 0x00011000013d7983 */ /* 0x000ea20000100800 */
[----:B------:R-:W-:Y:S01]  /*f1da0*/  ISETP.GE.U32.AND P1, PT, R56, 0x7f000001, PT ;  /* 0x7f0000013800780c */ /* 0x000fe20003f26070 */
[----:B------:R-:W-:Y:S01]  /*f1db0*/  IMAD R52, R16, 0x7effffff, RZ ;  /* 0x7effffff10347824 */ /* 0x000fe200078e02ff */
[----:B------:R-:W-:Y:S01]  /*f1dc0*/  @P2 IADD3 R107, PT, PT, R107, -0x7f000001, RZ ;  /* 0x80ffffff6b6b2810 */ /* 0x000fe20007ffe0ff */
[----:B------:R-:W-:-:S04]  /*f1dd0*/  IMAD.WIDE.U32 R14, R103, R103, RZ ;  /* 0x00000067670e7225 */ /* 0x000fc800078e00ff */
[----:B------:R-:W-:-:S04]  /*f1de0*/  IMAD.HI.U32 R52, R52, 0x7f000001, R16 ;  /* 0x7f00000134347827 */ /* 0x000fc800078e0010 */
[----:B------:R-:W-:-:S04]  /*f1df0*/  IMAD.WIDE.U32 R16, R107, R107, RZ ;  /* 0x0000006b6b107225 */ /* 0x000fc800078e00ff */
[----:B------:R-:W-:Y:S01]  /*f1e00*/  IMAD R19, R14, 0x7effffff, RZ ;  /* 0x7effffff0e137824 */ /* 0x000fe200078e02ff */
[----:B------:R-:W-:Y:S01]  /*f1e10*/  @P0 IADD3 R106, PT, PT, R106, -0x7f000001, RZ ;  /* 0x80ffffff6a6a0810 */ /* 0x000fe20007ffe0ff */
[----:B------:R-:W2:Y:S01]  /*f1e20*/  LDL R58, [R1+0x118] ;  /* 0x00011800013a7983 */ /* 0x000ea20000100800 */
[----:B------:R-:W-:Y:S02]  /*f1e30*/  IMAD R35, R16, 0x7effffff, RZ ;  /* 0x7effffff10237824 */ /* 0x000fe400078e02ff */
[----:B------:R-:W-:-:S04]  /*f1e40*/  IMAD.HI.U32 R19, R19, 0x7f000001, R14 ;  /* 0x7f00000113137827 */ /* 0x000fc800078e000e */
[----:B------:R-:W-:Y:S01]  /*f1e50*/  IMAD.WIDE.U32 R12, R102, R102, RZ ;  /* 0x00000066660c7225 */ /* 0x000fe200078e00ff */
[----:B------:R-:W2:Y:S01]  /*f1e60*/  LDL R59, [R1+0x11c] ;  /* 0x00011c00013b7983 */ /* 0x000ea20000100800 */
[----:B------:R-:W-:Y:S01]  /*f1e70*/  @P1 IADD3 R56, PT, PT, R56, -0x7f000001, RZ ;  /* 0x80ffffff38381810 */ /* 0x000fe20007ffe0ff */
[----:B------:R-:W-:Y:S01]  /*f1e80*/  ISETP.GE.U32.AND P4, PT, R32, 0x7f000001, PT ;  /* 0x7f0000012000780c */ /* 0x000fe20003f86070 */
[----:B0-----:R-:W-:-:S04]  /*f1e90*/  IMAD.WIDE.U32 R10, R105, R105, RZ ;  /* 0x00000069690a7225 */ /* 0x001fc800078e00ff */
[----:B------:R-:W-:-:S04]  /*f1ea0*/  IMAD.WIDE.U32 R14, R106, R106, RZ ;  /* 0x0000006a6a0e7225 */ /* 0x000fc800078e00ff */
[----:B------:R-:W-:-:S04]  /*f1eb0*/  IMAD.HI.U32 R35, R35, 0x7f000001, R16 ;  /* 0x7f00000123237827 */ /* 0x000fc800078e0010 */
[----:B------:R-:W-:Y:S01]  /*f1ec0*/  IMAD.WIDE.U32 R16, R56, R101, RZ ;  /* 0x0000006538107225 */ /* 0x000fe200078e00ff */
[----:B------:R-:W-:Y:S01]  /*f1ed0*/  ISETP.GE.U32.AND P0, PT, R53, 0x7f000001, PT ;  /* 0x7f0000013500780c */ /* 0x000fe20003f06070 */
[----:B------:R-:W2:Y:S02]  /*f1ee0*/  LDL R56, [R1+0x114] ;  /* 0x0001140001387983 */ /* 0x000ea40000100800 */
[----:B------:R-:W-:Y:S02]  /*f1ef0*/  IMAD R62, R10, 0x7effffff, RZ ;  /* 0x7effffff0a3e7824 */ /* 0x000fe400078e02ff */
[----:B------:R-:W-:Y:S02]  /*f1f00*/  IMAD R57, R14, 0x7effffff, RZ ;  /* 0x7effffff0e397824 */ /* 0x000fe400078e02ff */
        /* <DEDUP_REMOVED lines=10> */
[----:B------:R-:W-:Y:S01]  /*f1fb0*/  @P0 IADD3 R53, PT, PT, R53, -0x7f000001, RZ ;  /* 0x80ffffff35350810 */ /* 0x000fe20007ffe0ff */
[----:B------:R-:W-:Y:S01]  /*f1fc0*/  ISETP.GE.U32.AND P0, PT, R18, 0x7f000001, PT ;  /* 0x7f0000011200780c */ /* 0x000fe20003f06070 */
[----:B------:R-:W-:-:S04]  /*f1fd0*/  IMAD.WIDE.U32 R10, R32, R32, RZ ;  /* 0x00000020200a7225 */ /* 0x000fc800078e00ff */
[----:B------:R-:W-:-:S04]  /*f1fe0*/  IMAD.WIDE.U32 R12, R108, R108, RZ ;  /* 0x0000006c6c0c7225 */ /* 0x000fc800078e00ff */
[----:B------:R-:W-:Y:S02]  /*f1ff0*/  IMAD R64, R10, 0x7effffff, RZ ;  /* 0x7effffff0a407824 */ /* 0x000fe400078e02ff */
[----:B------:R-:W-:-:S04]  /*f2000*/  IMAD.WIDE.U32 R14, R53, R100, RZ ;  /* 0x00000064350e7225 */ /* 0x000fc800078e00ff */
        /* <DEDUP_REMOVED lines=51> */
[----:B------:R-:W-:Y:S01]  /*f2340*/  @P6 IADD3 R63, PT, PT, R63, -0x7f000001, RZ ;  /* 0x80ffffff3f3f6810 */ /* 0x000fe20007ffe0ff */
[----:B------:R-:W-:-:S02]  /*f2350*/  IMAD R66, R16, 0x7effffff, RZ ;  /* 0x7effffff10427824 */ /* 0x000fc400078e02ff */
        /* <DEDUP_REMOVED lines=173> */
[----:B------:R-:W-:Y:S02]  /*f2e30*/  @P1 IADD3 R50, PT, PT, R50, -0x7f000001, RZ ;  /* 0x80ffffff32321810 */ /* 0x000fe40007ffe0ff */
[----:B------:R-:W-:Y:S02]  /*f2e40*/  IADD3 R25, PT, PT, R87, R25, RZ ;  /* 0x0000001957197210 */ /* 0x000fe40007ffe0ff */
[----:B------:R-:W-:Y:S02]  /*f2e50*/  IADD3 R24, PT, PT, R88, R24, RZ ;  /* 0x0000001858187210 */ /* 0x000fe40007ffe0ff */
[----:B------:R-:W-:Y:S02]  /*f2e60*/  IADD3 R26, PT, PT, R86, R26, RZ ;  /* 0x0000001a561a7210 */ /* 0x000fe40007ffe0ff */
[----:B------:R-:W-:Y:S02]  /*f2e70*/  @P0 IADD3 R54, PT, PT, R54, -0x7f000001, RZ ;  /* 0x80ffffff36360810 */ /* 0x000fe40007ffe0ff */
[----:B------:R-:W-:-:S02]  /*f2e80*/  IADD3 R109, PT, PT, R85, R109, RZ ;  /* 0x0000006d556d7210 */ /* 0x000fc40007ffe0ff */
[----:B------:R-:W-:Y:S02]  /*f2e90*/  IADD3 R110, PT, PT, R84, R110, RZ ;  /* 0x0000006e546e7210 */ /* 0x000fe40007ffe0ff */
[----:B------:R-:W-:Y:S02]  /*f2ea0*/  IADD3 R111, PT, PT, R83, R111, RZ ;  /* 0x0000006f536f7210 */ /* 0x000fe40007ffe0ff */
        /* <DEDUP_REMOVED lines=642> */
[----:B-1----:R-:W4:Y:S04]  /*f56d0*/  LD.E R14, desc[UR22][R10.64+0x22b4] ;  /* 0x0022b4160a0e7980 */ /* 0x002f28000c101900 */
[----:B--2---:R-:W2:Y:S04]  /*f56e0*/  LD.E R16, desc[UR22][R10.64+0x22b8] ;  /* 0x0022b8160a107980 */ /* 0x004ea8000c101900 */
[----:B------:R-:W2:Y:S04]  /*f56f0*/  LDL R50, [R1+0x11c] ;  /* 0x00011c0001327983 */ /* 0x000ea80000100800 */
[----:B------:R-:W2:Y:S01]  /*f5700*/  LDL.64 R10, [R1+0x100] ;  /* 0x00010000010a7983 */ /* 0x000ea20000100a00 */
[----:B------:R-:W-:-:S05]  /*f5710*/  IADD3 R19, PT, PT, R52, R33, RZ ;  /* 0x0000002134137210 */ /* 0x000fca0007ffe0ff */
[----:B------:R-:W-:-:S13]  /*f5720*/  ISETP.GE.U32.AND P0, PT, R19, 0x7f000001, PT ;  /* 0x7f0000011300780c */ /* 0x000fda0003f06070 */
[----:B------:R-:W-:-:S05]  /*f5730*/  @P0 IADD3 R19, PT, PT, R19, -0x7f000001, RZ ;  /* 0x80ffffff13130810 */ /* 0x000fca0007ffe0ff */
[----:B------:R-:W-:Y:S01]  /*f5740*/  ISETP.GE.U32.AND P0, PT, R19, R80, PT ;  /* 0x000000501300720c */ /* 0x000fe20003f06070 */
[----:B------:R-:W-:Y:S02]  /*f5750*/  IADD3 R19, PT, PT, -R80, R19, RZ ;  /* 0x0000001350137210 */ /* 0x000fe40007ffe1ff */
[----:B------:R-:W-:Y:S01]  /*f5760*/  IADD3 R33, PT, PT, R34, R33, RZ ;  /* 0x0000002122217210 */ /* 0x000fe20007ffe0ff */
[----:B------:R-:W2:Y:S09]  /*f5770*/  LDL.LU R80, [R1+0x8d0] ;  /* 0x0008d00001507983 */ /* 0x000eb20000300800 */
        /* <DEDUP_REMOVED lines=42> */
[----:B------:R-:W2:Y:S04]  /*f5a20*/  LD.E R18, desc[UR22][R10.64+0x22cc] ;  /* 0x0022cc160a127980 */ /* 0x000ea8000c101900 */
[----:B------:R-:W2:Y:S04]  /*f5a30*/  LDL R52, [R1+0x110] ;  /* 0x0001100001347983 */ /* 0x000ea80000100800 */
[----:B------:R-:W2:Y:S04]  /*f5a40*/  LDL R35, [R1+0x114] ;  /* 0x0001140001237983 */ /* 0x000ea80000100800 */
[----:B0-----:R-:W2:Y:S04]  /*f5a50*/  LD.E R12, desc[UR22][R10.64+0x22c0] ;  /* 0x0022c0160a0c7980 */ /* 0x001ea8000c101900 */
[----:B-1----:R-:W3:Y:S04]  /*f5a60*/  LD.E R14, desc[UR22][R10.64+0x22c4] ;  /* 0x0022c4160a0e7980 */ /* 0x002ee8000c101900 */
        /* <DEDUP_REMOVED lines=49> */
[----:B------:R-:W-:Y:S04]  /*f5d80*/  STL [R1+0x11c], R58 ;  /* 0x00011c3a01007387 */ /* 0x000fe80000100800 */
[----:B------:R-:W3:Y:S04]  /*f5d90*/  LD.E R12, desc[UR22][R10.64+0x22d0] ;  /* 0x0022d0160a0c7980 */ /* 0x000ee8000c101900 */
[----:B------:R-:W4:Y:S04]  /*f5da0*/  LD.E R14, desc[UR22][R10.64+0x22d4] ;  /* 0x0022d4160a0e7980 */ /* 0x000f28000c101900 */
[----:B------:R-:W2:Y:S04]  /*f5db0*/  LD.E R16, desc[UR22][R10.64+0x22d8] ;  /* 0x0022d8160a107980 */ /* 0x000ea8000c101900 */
[----:B------:R-:W2:Y:S04]  /*f5dc0*/  LD.E R18, desc[UR22][R10.64+0x22dc] ;  /* 0x0022dc160a127980 */ /* 0x000ea8000c101900 */
[----:B------:R-:W2:Y:S04]  /*f5dd0*/  LDL R50, [R1+0x110] ;  /* 0x0001100001327983 */ /* 0x000ea80000100800 */
[----:B------:R-:W2:Y:S04]  /*f5de0*/  LDL R30, [R1+0x114] ;  /* 0x00011400011e7983 */ /* 0x000ea80000100800 */
[----:B------:R-:W1:Y:S04]  /*f5df0*/  LDL R35, [R1+0x118] ;  /* 0x0001180001237983 */ /* 0x000e680000100800 */
[----:B------:R-:W2:Y:S04]  /*f5e00*/  LDL R32, [R1+0x11c] ;  /* 0x00011c0001207983 */ /* 0x000ea80000100800 */
[----:B------:R-:W2:Y:S01]  /*f5e10*/  LDL.64 R10, [R1+0x100] ;  /* 0x00010000010a7983 */ /* 0x000ea20000100a00 */
[----:B------:R-:W-:-:S05]  /*f5e20*/  IADD3 R19, PT, PT, R31, R28, RZ ;  /* 0x0000001c1f137210 */ /* 0x000fca0007ffe0ff */
[----:B------:R-:W-:-:S13]  /*f5e30*/  ISETP.GE.U32.AND P0, PT, R19, 0x7f000001, PT ;  /* 0x7f0000011300780c */ /* 0x000fda0003f06070 */
[----:B------:R-:W-:-:S05]  /*f5e40*/  @P0 IADD3 R19, PT, PT, R19, -0x7f000001, RZ ;  /* 0x80ffffff13130810 */ /* 0x000fca0007ffe0ff */
[----:B------:R-:W-:Y:S01]  /*f5e50*/  ISETP.GE.U32.AND P0, PT, R19, R78, PT ;  /* 0x0000004e1300720c */ /* 0x000fe20003f06070 */
[----:B------:R-:W-:Y:S02]  /*f5e60*/  IADD3 R19, PT, PT, -R78, R19, RZ ;  /* 0x000000134e137210 */ /* 0x000fe40007ffe1ff */
[----:B------:R-:W2:Y:S10]  /*f5e70*/  LDL.LU R78, [R1+0x8e8] ;  /* 0x0008e800014e7983 */ /* 0x000eb40000300800 */
        /* <DEDUP_REMOVED lines=8> */
[----:B0-----:R-:W-:Y:S02]  /*f5f00*/  IMAD R52, R18, 0x7effffff, RZ ;  /* 0x7effffff12347824 */ /* 0x001fe400078e02ff */
        /* <DEDUP_REMOVED lines=14> */
[----:B-1----:R-:W-:Y:S02]  /*f5ff0*/  IADD3 R54, PT, PT, R16, R35, RZ ;  /* 0x0000002310367210 */ /* 0x002fe40007ffe0ff */
        /* <DEDUP_REMOVED lines=20> */
[----:B------:R-:W4:Y:S04]  /*f6140*/  LD.E R18, desc[UR22][R10.64+0x22ec] ;  /* 0x0022ec160a127980 */ /* 0x000f28000c101900 */
[----:B------:R-:W4:Y:S04]  /*f6150*/  LDL R32, [R1+0x110] ;  /* 0x0001100001207983 */ /* 0x000f280000100800 */
[----:B------:R-:W4:Y:S04]  /*f6160*/  LDL R28, [R1+0x114] ;  /* 0x00011400011c7983 */ /* 0x000f280000100800 */
[----:B------:R-:W4:Y:S04]  /*f6170*/  LDL R31, [R1+0x118] ;  /* 0x00011800011f7983 */ /* 0x000f280000100800 */
[----:B------:R-:W4:Y:S01]  /*f6180*/  LDL R30, [R1+0x11c] ;  /* 0x00011c00011e7983 */ /* 0x000f220000100800 */
[----:B------:R-:W-:-:S03]  /*f6190*/  IADD3 R19, PT, PT, R29, R20, RZ ;  /* 0x000000141d137210 */ /* 0x000fc60007ffe0ff */
[----:B0-----:R-:W4:Y:S04]  /*f61a0*/  LDL.LU R56, [R1+0x89c] ;  /* 0x00089c0001387983 */ /* 0x001f280000300800 */
[----:B------:R-:W4:Y:S01]  /*f61b0*/  LDL.64 R10, [R1+0x100] ;  /* 0x00010000010a7983 */ /* 0x000f220000100a00 */
[----:B------:R-:W-:-:S13]  /*f61c0*/  ISETP.GE.U32.AND P0, PT, R19, 0x7f000001, PT ;  /* 0x7f0000011300780c */ /* 0x000fda0003f06070 */
[----:B------:R-:W-:-:S05]  /*f61d0*/  @P0 IADD3 R19, PT, PT, R19, -0x7f000001, RZ ;  /* 0x80ffffff13130810 */ /* 0x000fca0007ffe0ff */
[----:B------:R-:W-:Y:S01]  /*f61e0*/  ISETP.GE.U32.AND P0, PT, R19, R77, PT ;  /* 0x0000004d1300720c */ /* 0x000fe20003f06070 */
[----:B------:R-:W-:Y:S02]  /*f61f0*/  IADD3 R19, PT, PT, -R77, R19, RZ ;  /* 0x000000134d137210 */ /* 0x000fe40007ffe1ff */
[----:B------:R-:W4:Y:S10]  /*f6200*/  LDL.LU R77, [R1+0x8f4] ;  /* 0x0008f400014d7983 */ /* 0x000f340000300800 */
        /* <DEDUP_REMOVED lines=50> */
[----:B------:R-:W-:Y:S01]  /*f6530*/  IADD3 R20, PT, PT, R91, R21, RZ ;  /* 0x000000155b147210 */ /* 0x000fe20007ffe0ff */
[----:B------:R-:W-:-:S04]  /*f6540*/  ISETP.GE.U32.AND P1, PT, R22, 0x7f000001, PT ;  /* 0x7f0000011600780c */ /* 0x000fc80003f26070 */
[----:B------:R-:W-:Y:S01]  /*f6550*/  ISETP.GE.U32.AND P0, PT, R20, 0x7f000001, PT ;  /* 0x7f0000011400780c */ /* 0x000fe20003f06070 */
[----:B------:R-:W-:-:S05]  /*f6560*/  IADD3 R21, PT, PT, R89, R23, RZ ;  /* 0x0000001759157210 */ /* 0x000fca0007ffe0ff */
[----:B------:R-:W-:-:S03]  /*f6570*/  ISETP.GE.U32.AND P2, PT, R21, 0x7f000001, PT ;  /* 0x7f0000011500780c */ /* 0x000fc60003f46070 */
[----:B------:R-:W-:-:S04]  /*f6580*/  @P1 IADD3 R22, PT, PT, R22, -0x7f000001, RZ ;  /* 0x80ffffff16161810 */ /* 0x000fc80007ffe0ff */
[----:B------:R-:W-:Y:S01]  /*f6590*/  @P0 IADD3 R20, PT, PT, R20, -0x7f000001, RZ ;  /* 0x80ffffff14140810 */ /* 0x000fe20007ffe0ff */
[----:B------:R-:W-:-:S04]  /*f65a0*/  ISETP.GE.U32.AND P1, PT, R25, 0x7f000001, PT ;  /* 0x7f0000011900780c */ /* 0x000fc80003f26070 */
[----:B0-----:R-:W-:Y:S01]  /*f65b0*/  IMAD.WIDE.U32 R12, R20, R20, RZ ;  /* 0x00000014140c7225 */ /* 0x001fe200078e00ff */
[----:B------:R-:W-:-:S03]  /*f65c0*/  ISETP.GE.U32.AND P0, PT, R24, 0x7f000001, PT ;  /* 0x7f0000011800780c */ /* 0x000fc60003f06070 */
[----:B------:R-:W-:Y:S02]  /*f65d0*/  IMAD R23, R12, 0x7effffff, RZ ;  /* 0x7effffff0c177824 */ /* 0x000fe400078e02ff */
[----:B-1----:R-:W-:-:S04]  /*f65e0*/  IMAD.WIDE.U32 R14, R22, R22, RZ ;  /* 0x00000016160e7225 */ /* 0x002fc800078e00ff */
[----:B------:R-:W-:Y:S01]  /*f65f0*/  IMAD.HI.U32 R23, R23, 0x7f000001, R12 ;  /* 0x7f00000117177827 */ /* 0x000fe200078e000c */
[----:B------:R-:W-:-:S03]  /*f6600*/  @P2 IADD3 R21, PT, PT, R21, -0x7f000001, RZ ;  /* 0x80ffffff15152810 */ /* 0x000fc60007ffe0ff */
[----:B------:R-:W-:Y:S01]  /*f6610*/  IMAD R53, R14, 0x7effffff, RZ ;  /* 0x7effffff0e357824 */ /* 0x000fe200078e02ff */
[----:B------:R-:W-:Y:S01]  /*f6620*/  @P1 IADD3 R25, PT, PT, R25, -0x7f000001, RZ ;  /* 0x80ffffff19191810 */ /* 0x000fe20007ffe0ff */
[----:B------:R-:W-:Y:S01]  /*f6630*/  ISETP.GE.U32.AND P1, PT, R23, 0x7f000001, PT ;  /* 0x7f0000011700780c */ /* 0x000fe20003f26070 */
[----:B------:R-:W-:Y:S01]  /*f6640*/  IMAD.WIDE.U32 R12, R21, R21, RZ ;  /* 0x00000015150c7225 */ /* 0x000fe200078e00ff */
[----:B------:R-:W-:-:S03]  /*f6650*/  ISETP.GE.U32.AND P3, PT, R26, 0x7f000001, PT ;  /* 0x7f0000011a00780c */ /* 0x000fc60003f66070 */
[----:B------:R-:W-:Y:S01]  /*f6660*/  IMAD.HI.U32 R53, R53, 0x7f000001, R14 ;  /* 0x7f00000135357827 */ /* 0x000fe200078e000e */
[----:B------:R-:W-:-:S03]  /*f6670*/  @P0 IADD3 R24, PT, PT, R24, -0x7f000001, RZ ;  /* 0x80ffffff18180810 */ /* 0x000fc60007ffe0ff */
[----:B------:R-:W-:Y:S01]  /*f6680*/  IMAD R34, R12, 0x7effffff, RZ ;  /* 0x7effffff0c227824 */ /* 0x000fe200078e02ff */
[----:B------:R-:W-:Y:S01]  /*f6690*/  ISETP.GE.U32.AND P0, PT, R33, 0x7f000001, PT ;  /* 0x7f0000012100780c */ /* 0x000fe20003f06070 */
[----:B------:R-:W-:Y:S02]  /*f66a0*/  ISETP.GE.U32.AND P2, PT, R53, 0x7f000001, PT ;  /* 0x7f0000013500780c */ /* 0x000fe40003f46070 */
[----:B------:R-:W-:-:S04]  /*f66b0*/  IMAD.HI.U32 R34, R34, 0x7f000001, R12 ;  /* 0x7f00000122227827 */ /* 0x000fc800078e000c */
[----:B------:R-:W-:-:S04]  /*f66c0*/  IMAD.WIDE.U32 R14, R24, R24, RZ ;  /* 0x00000018180e7225 */ /* 0x000fc800078e00ff */
[----:B--2---:R-:W-:-:S04]  /*f66d0*/  IMAD.WIDE.U32 R16, R25, R25, RZ ;  /* 0x0000001919107225 */ /* 0x004fc800078e00ff */
[----:B------:R-:W-:Y:S01]  /*f66e0*/  IMAD R52, R14, 0x7effffff, RZ ;  /* 0x7effffff0e347824 */ /* 0x000fe200078e02ff */
[----:B------:R-:W-:Y:S01]  /*f66f0*/  @P1 IADD3 R23, PT, PT, R23, -0x7f000001, RZ ;  /* 0x80ffffff17171810 */ /* 0x000fe20007ffe0ff */
[----:B------:R-:W-:Y:S01]  /*f6700*/  ISETP.GE.U32.AND P1, PT, R34, 0x7f000001, PT ;  /* 0x7f0000012200780c */ /* 0x000fe20003f26070 */
[----:B------:R-:W-:Y:S01]  /*f6710*/  @P3 IADD3 R26, PT, PT, R26, -0x7f000001, RZ ;  /* 0x80ffffff1a1a3810 */ /* 0x000fe20007ffe0ff */
[----:B------:R-:W-:Y:S02]  /*f6720*/  IMAD R55, R16, 0x7effffff, RZ ;  /* 0x7effffff10377824 */ /* 0x000fe400078e02ff */
[----:B------:R-:W-:-:S04]  /*f6730*/  IMAD.HI.U32 R52, R52, 0x7f000001, R14 ;  /* 0x7f00000134347827 */ /* 0x000fc800078e000e */
[----:B---3--:R-:W-:-:S04]  /*f6740*/  IMAD.WIDE.U32 R18, R26, R26, RZ ;  /* 0x0000001a1a127225 */ /* 0x008fc800078e00ff */
[----:B------:R-:W-:Y:S01]  /*f6750*/  IMAD.HI.U32 R16, R55, 0x7f000001, R16 ;  /* 0x7f00000137107827 */ /* 0x000fe200078e0010 */
[----:B------:R-:W-:Y:S02]  /*f6760*/  @P0 IADD3 R33, PT, PT, R33, -0x7f000001, RZ ;  /* 0x80ffffff21210810 */ /* 0x000fe40007ffe0ff */
[----:B------:R-:W-:Y:S01]  /*f6770*/  @P2 IADD3 R53, PT, PT, R53, -0x7f000001, RZ ;  /* 0x80ffffff35352810 */ /* 0x000fe20007ffe0ff */
[----:B------:R-:W-:Y:S01]  /*f6780*/  ISETP.GE.U32.AND P2, PT, R52, 0x7f000001, PT ;  /* 0x7f0000013400780c */ /* 0x000fe20003f46070 */
[----:B------:R-:W-:Y:S01]  /*f6790*/  IMAD R54, R18, 0x7effffff, RZ ;  /* 0x7effffff12367824 */ /* 0x000fe200078e02ff */
[----:B------:R-:W-:Y:S01]  /*f67a0*/  ISETP.GE.U32.AND P3, PT, R16, 0x7f000001, PT ;  /* 0x7f0000011000780c */ /* 0x000fe20003f66070 */
[----:B------:R-:W-:Y:S01]  /*f67b0*/  IMAD.WIDE.U32 R12, R23, R20, RZ ;  /* 0x00000014170c7225 */ /* 0x000fe200078e00ff */
[----:B------:R-:W-:Y:S01]  /*f67c0*/  @P1 IADD3 R34, PT, PT, R34, -0x7f000001, RZ ;  /* 0x80ffffff22221810 */ /* 0x000fe20007ffe0ff */
[----:B------:R-:W-:Y:S02]  /*f67d0*/  ISETP.GE.U32.AND P1, PT, R33, R56, PT ;  /* 0x000000382100720c */ /* 0x000fe40003f26070 */
[----:B------:R-:W-:-:S04]  /*f67e0*/  IMAD.HI.U32 R18, R54, 0x7f000001, R18 ;  /* 0x7f00000136127827 */ /* 0x000fc800078e0012 */
[----:B------:R-:W-:-:S04]  /*f67f0*/  IMAD.WIDE.U32 R14, R53, R22, RZ ;  /* 0x00000016350e7225 */ /* 0x000fc800078e00ff */
[----:B------:R-:W-:Y:S01]  /*f6800*/  IMAD R17, R12, 0x7effffff, RZ ;  /* 0x7effffff0c117824 */ /* 0x000fe200078e02ff */
[----:B------:R-:W-:Y:S01]  /*f6810*/  IADD3 R33, PT, PT, -R56, R33, RZ ;  /* 0x0000002138217210 */ /* 0x000fe20007ffe1ff */
[----:B------:R-:W-:Y:S01]  /*f6820*/  ISETP.GE.U32.AND P4, PT, R18, 0x7f000001, PT ;  /* 0x7f0000011200780c */ /* 0x000fe20003f86070 */
[----:B------:R-:W-:Y:S02]  /*f6830*/  IMAD R23, R14, 0x7effffff, RZ ;  /* 0x7effffff0e177824 */ /* 0x000fe400078e02ff */
[----:B------:R-:W-:Y:S01]  /*f6840*/  IMAD.HI.U32 R20, R17, 0x7f000001, R12 ;  /* 0x7f00000111147827 */ /* 0x000fe200078e000c */
[----:B------:R-:W-:-:S03]  /*f6850*/  @P2 IADD3 R52, PT, PT, R52, -0x7f000001, RZ ;  /* 0x80ffffff34342810 */ /* 0x000fc60007ffe0ff */
[----:B------:R-:W-:Y:S01]  /*f6860*/  IMAD.WIDE.U32 R12, R34, R21, RZ ;  /* 0x00000015220c7225 */ /* 0x000fe200078e00ff */
[----:B------:R-:W-:Y:S01]  /*f6870*/  ISETP.GE.U32.AND P0, PT, R109, 0x7f000001, PT ;  /* 0x7f0000016d00780c */ /* 0x000fe20003f06070 */
[----:B------:R-:W-:Y:S02]  /*f6880*/  @P3 IADD3 R16, PT, PT, R16, -0x7f000001, RZ ;  /* 0x80ffffff10103810 */ /* 0x000fe40007ffe0ff */
[----:B------:R-:W-:-:S04]  /*f6890*/  IMAD.HI.U32 R23, R23, 0x7f000001, R14 ;  /* 0x7f00000117177827 */ /* 0x000fc800078e000e */
[----:B------:R-:W-:-:S04]  /*f68a0*/  IMAD.WIDE.U32 R14, R52, R24, RZ ;  /* 0x00000018340e7225 */ /* 0x000fc800078e00ff */
[----:B------:R-:W-:Y:S01]  /*f68b0*/  IMAD R21, R12, 0x7effffff, RZ ;  /* 0x7effffff0c157824 */ /* 0x000fe200078e02ff */
[----:B------:R-:W-:Y:S01]  /*f68c0*/  @!P1 IADD3 R33, PT, PT, R33, 0x7f000001, RZ ;  /* 0x7f00000121219810 */ /* 0x000fe20007ffe0ff */
[----:B------:R-:W-:-:S04]  /*f68d0*/  IMAD.WIDE.U32 R16, R16, R25, RZ ;  /* 0x0000001910107225 */ /* 0x000fc800078e00ff */
[----:B------:R-:W-:Y:S02]  /*f68e0*/  IMAD R25, R14, 0x7effffff, RZ ;  /* 0x7effffff0e197824 */ /* 0x000fe400078e02ff */
[----:B------:R-:W-:Y:S01]  /*f68f0*/  IMAD.HI.U32 R22, R21, 0x7f000001, R12 ;  /* 0x7f00000115167827 */ /* 0x000fe200078e000c */
[----:B------:R-:W-:-:S03]  /*f6900*/  @P4 IADD3 R18, PT, PT, R18, -0x7f000001, RZ ;  /* 0x80ffffff12124810 */ /* 0x000fc60007ffe0ff */
[----:B------:R-:W-:Y:S01]  /*f6910*/  IMAD.HI.U32 R24, R25, 0x7f000001, R14 ;  /* 0x7f00000119187827 */ /* 0x000fe200078e000e */
[----:B------:R-:W-:-:S03]  /*f6920*/  @P0 IADD3 R109, PT, PT, R109, -0x7f000001, RZ ;  /* 0x80ffffff6d6d0810 */ /* 0x000fc60007ffe0ff */
[----:B------:R-:W-:-:S04]  /*f6930*/  IMAD.WIDE.U32 R18, R18, R26, RZ ;  /* 0x0000001a12127225 */ /* 0x000fc800078e00ff */
[----:B------:R-:W-:Y:S01]  /*f6940*/  IMAD R53, R16, 0x7effffff, RZ ;  /* 0x7effffff10357824 */ /* 0x000fe200078e02ff */
[----:B------:R-:W-:Y:S01]  /*f6950*/  ISETP.GE.U32.AND P1, PT, R110, 0x7f000001, PT ;  /* 0x7f0000016e00780c */ /* 0x000fe20003f26070 */
[----:B------:R-:W-:Y:S02]  /*f6960*/  IMAD R55, R18, 0x7effffff, RZ ;  /* 0x7effffff12377824 */ /* 0x000fe400078e02ff */
[----:B------:R-:W-:Y:S01]  /*f6970*/  IMAD.HI.U32 R21, R53, 0x7f000001, R16 ;  /* 0x7f00000135157827 */ /* 0x000fe200078e0010 */
[----:B------:R-:W-:-:S03]  /*f6980*/  ISETP.GE.U32.AND P2, PT, R111, 0x7f000001, PT ;  /* 0x7f0000016f00780c */ /* 0x000fc60003f46070 */
[----:B------:R-:W-:Y:S01]  /*f6990*/  IMAD.HI.U32 R25, R55, 0x7f000001, R18 ;  /* 0x7f00000137197827 */ /* 0x000fe200078e0012 */
[----:B------:R-:W-:Y:S01]  /*f69a0*/  ISETP.GE.U32.AND P3, PT, R112, 0x7f000001, PT ;  /* 0x7f0000017000780c */ /* 0x000fe20003f66070 */
[----:B------:R-:W-:-:S04]  /*f69b0*/  ISETP.GE.U32.AND P4, PT, R113, 0x7f000001, PT ;  /* 0x7f0000017100780c */ /* 0x000fc80003f86070 */
[----:B------:R-:W-:-:S04]  /*f69c0*/  @P1 IADD3 R110, PT, PT, R110, -0x7f000001, RZ ;  /* 0x80ffffff6e6e1810 */ /* 0x000fc80007ffe0ff */
[----:B------:R-:W-:-:S04]  /*f69d0*/  @P2 IADD3 R111, PT, PT, R111, -0x7f000001, RZ ;  /* 0x80ffffff6f6f2810 */ /* 0x000fc80007ffe0ff */
[----:B------:R-:W-:Y:S02]  /*f69e0*/  @P3 IADD3 R112, PT, PT, R112, -0x7f000001, RZ ;  /* 0x80ffffff70703810 */ /* 0x000fe40007ffe0ff */
[----:B------:R-:W-:Y:S01]  /*f69f0*/  @P4 IADD3 R113, PT, PT, R113, -0x7f000001, RZ ;  /* 0x80ffffff71714810 */ /* 0x000fe20007ffe0ff */
[----:B----4-:R-:W-:-:S04]  /*f6a00*/  IMAD.WIDE.U32 R12, R51, R33, RZ ;  /* 0x00000021330c7225 */ /* 0x010fc800078e00ff */
[----:B------:R-:W-:-:S04]  /*f6a10*/  IMAD R15, R12, 0x7effffff, RZ ;  /* 0x7effffff0c0f7824 */ /* 0x000fc800078e02ff */
[----:B------:R-:W-:-:S04]  /*f6a20*/  IMAD.HI.U32 R26, R15, 0x7f000001, R12 ;  /* 0x7f0000010f1a7827 */ /* 0x000fc800078e000c */
[----:B------:R-:W-:-:S04]  /*f6a30*/  IMAD.WIDE.U32 R14, R50, R33, RZ ;  /* 0x00000021320e7225 */ /* 0x000fc800078e00ff */
[----:B------:R-:W-:-:S04]  /*f6a40*/  IMAD.WIDE.U32 R12, R109, R109, RZ ;  /* 0x0000006d6d0c7225 */ /* 0x000fc800078e00ff */
[----:B------:R-:W-:Y:S02]  /*f6a50*/  IMAD R51, R14, 0x7effffff, RZ ;  /* 0x7effffff0e337824 */ /* 0x000fe400078e02ff */
[----:B------:R-:W-:-:S04]  /*f6a60*/  IMAD.WIDE.U32 R16, R32, R33, RZ ;  /* 0x0000002120107225 */ /* 0x000fc800078e00ff */
[----:B------:R-:W-:Y:S02]  /*f6a70*/  IMAD R53, R12, 0x7effffff, RZ ;  /* 0x7effffff0c357824 */ /* 0x000fe400078e02ff */
[----:B------:R-:W-:-:S04]  /*f6a80*/  IMAD.WIDE.U32 R18, R35, R33, RZ ;  /* 0x0000002123127225 */ /* 0x000fc800078e00ff */
[----:B------:R-:W-:-:S04]  /*f6a90*/  IMAD.HI.U32 R34, R51, 0x7f000001, R14 ;  /* 0x7f00000133227827 */ /* 0x000fc800078e000e */
[----:B------:R-:W-:-:S04]  /*f6aa0*/  IMAD.HI.U32 R33, R53, 0x7f000001, R12 ;  /* 0x7f00000135217827 */ /* 0x000fc800078e000c */
[----:B------:R-:W-:Y:S02]  /*f6ab0*/  IMAD R51, R16, 0x7effffff, RZ ;  /* 0x7effffff10337824 */ /* 0x000fe400078e02ff */
[----:B------:R-:W-:Y:S01]  /*f6ac0*/  IMAD R13, R18, 0x7effffff, RZ ;  /* 0x7effffff120d7824 */ /* 0x000fe200078e02ff */
[----:B------:R-:W-:Y:S01]  /*f6ad0*/  ISETP.GE.U32.AND P0, PT, R26, 0x7f000001, PT ;  /* 0x7f0000011a00780c */ /* 0x000fe20003f06070 */
[----:B------:R-:W-:-:S04]  /*f6ae0*/  IMAD.HI.U32 R51, R51, 0x7f000001, R16 ;  /* 0x7f00000133337827 */ /* 0x000fc800078e0010 */
[----:B------:R-:W-:Y:S01]  /*f6af0*/  IMAD.HI.U32 R50, R13, 0x7f000001, R18 ;  /* 0x7f0000010d327827 */ /* 0x000fe200078e0012 */
[----:B------:R-:W-:-:S03]  /*f6b00*/  ISETP.GE.U32.AND P1, PT, R34, 0x7f000001, PT ;  /* 0x7f0000012200780c */ /* 0x000fc60003f26070 */
[----:B------:R-:W-:Y:S01]  /*f6b10*/  IMAD.WIDE.U32 R14, R110, R110, RZ ;  /* 0x0000006e6e0e7225 */ /* 0x000fe200078e00ff */
[----:B------:R-:W-:Y:S01]  /*f6b20*/  ISETP.GE.U32.AND P2, PT, R51, 0x7f000001, PT ;  /* 0x7f0000013300780c */ /* 0x000fe20003f46070 */
[----:B------:R-:W-:Y:S02]  /*f6b30*/  ISETP.GE.U32.AND P3, PT, R50, 0x7f000001, PT ;  /* 0x7f0000013200780c */ /* 0x000fe40003f66070 */
[----:B------:R-:W-:-:S04]  /*f6b40*/  IMAD.WIDE.U32 R12, R111, R111, RZ ;  /* 0x0000006f6f0c7225 */ /* 0x000fc800078e00ff */
[----:B------:R-:W-:Y:S01]  /*f6b50*/  IMAD R35, R14, 0x7effffff, RZ ;  /* 0x7effffff0e237824 */ /* 0x000fe200078e02ff */
[----:B------:R-:W-:-:S03]  /*f6b60*/  @P0 IADD3 R26, PT, PT, R26, -0x7f000001, RZ ;  /* 0x80ffffff1a1a0810 */ /* 0x000fc60007ffe0ff */
[----:B------:R-:W-:-:S04]  /*f6b70*/  IMAD.HI.U32 R35, R35, 0x7f000001, R14 ;  /* 0x7f00000123237827 */ /* 0x000fc800078e000e */
[----:B------:R-:W-:Y:S02]  /*f6b80*/  IMAD R19, R12, 0x7effffff, RZ ;  /* 0x7effffff0c137824 */ /* 0x000fe400078e02ff */
[----:B------:R-:W-:-:S04]  /*f6b90*/  IMAD.WIDE.U32 R14, R112, R112, RZ ;  /* 0x00000070700e7225 */ /* 0x000fc800078e00ff */
[----:B------:R-:W-:Y:S01]  /*f6ba0*/  IMAD.WIDE.U32 R16, R113, R113, RZ ;  /* 0x0000007171107225 */ /* 0x000fe200078e00ff */
[----:B------:R-:W-:-:S03]  /*f6bb0*/  IADD3 R28, PT, PT, R26, R28, RZ ;  /* 0x0000001c1a1c7210 */ /* 0x000fc60007ffe0ff */
[----:B------:R-:W-:Y:S01]  /*f6bc0*/  IMAD.HI.U32 R18, R19, 0x7f000001, R12 ;  /* 0x7f00000113127827 */ /* 0x000fe200078e000c */
[----:B------:R-:W-:-:S03]  /*f6bd0*/  @P1 IADD3 R34, PT, PT, R34, -0x7f000001, RZ ;  /* 0x80ffffff22221810 */ /* 0x000fc60007ffe0ff */
[----:B------:R-:W-:Y:S01]  /*f6be0*/  IMAD R19, R14, 0x7effffff, RZ ;  /* 0x7effffff0e137824 */ /* 0x000fe200078e02ff */
[----:B------:R-:W-:Y:S01]  /*f6bf0*/  @P2 IADD3 R51, PT, PT, R51, -0x7f000001, RZ ;  /* 0x80ffffff33332810 */ /* 0x000fe20007ffe0ff */
[----:B------:R-:W-:Y:S01]  /*f6c00*/  IMAD R13, R16, 0x7effffff, RZ ;  /* 0x7effffff100d7824 */ /* 0x000fe200078e02ff */
[----:B------:R-:W-:Y:S01]  /*f6c10*/  @P3 IADD3 R50, PT, PT, R50, -0x7f000001, RZ ;  /* 0x80ffffff32323810 */ /* 0x000fe20007ffe0ff */
[----:B------:R-:W-:Y:S01]  /*f6c20*/  ISETP.GE.U32.AND P0, PT, R28, 0x7f000001, PT ;  /* 0x7f0000011c00780c */ /* 0x000fe20003f06070 */
[----:B------:R-:W-:Y:S01]  /*f6c30*/  IMAD.HI.U32 R19, R19, 0x7f000001, R14 ;  /* 0x7f00000113137827 */ /* 0x000fe200078e000e */
[----:B------:R-:W-:-:S03]  /*f6c40*/  IADD3 R12, PT, PT, R34, R29, RZ ;  /* 0x0000001d220c7210 */ /* 0x000fc60007ffe0ff */
[----:B------:R-:W-:Y:S01]  /*f6c50*/  IMAD.HI.U32 R32, R13, 0x7f000001, R16 ;  /* 0x7f0000010d207827 */ /* 0x000fe200078e0010 */
        /* <DEDUP_REMOVED lines=15> */
[----:B------:R-:W-:Y:S04]  /*f6d50*/  STL [R1+0x114], R12 ;  /* 0x0001140c01007387 */ /* 0x000fe80000100800 */
[----:B------:R-:W-:Y:S04]  /*f6d60*/  STL [R1+0x118], R14 ;  /* 0x0001180e01007387 */ /* 0x000fe80000100800 */
[----:B------:R0:W-:Y:S04]  /*f6d70*/  STL [R1+0x11c], R16 ;  /* 0x00011c1001007387 */ /* 0x0001e80000100800 */
[----:B------:R-:W2:Y:S04]  /*f6d80*/  LD.E R34, desc[UR22][R10.64+0x2300] ;  /* 0x002300160a227980 */ /* 0x000ea8000c101900 */
[----:B------:R-:W3:Y:S01]  /*f6d90*/  LD.E R30, desc[UR22][R10.64+0x2304] ;  /* 0x002304160a1e7980 */ /* 0x000ee2000c101900 */
[----:B------:R-:W-:-:S03]  /*f6da0*/  IADD3 R26, PT, PT, R56, R27, RZ ;  /* 0x0000001b381a7210 */ /* 0x000fc60007ffe0ff */
[----:B------:R-:W4:Y:S04]  /*f6db0*/  LD.E R29, desc[UR22][R10.64+0x2308] ;  /* 0x002308160a1d7980 */ /* 0x000f28000c101900 */
[----:B------:R1:W2:Y:S01]  /*f6dc0*/  LD.E R27, desc[UR22][R10.64+0x230c] ;  /* 0x00230c160a1b7980 */ /* 0x0002a2000c101900 */
[----:B------:R-:W-:Y:S01]  /*f6dd0*/  ISETP.GE.U32.AND P2, PT, R116, 0x7f000001, PT ;  /* 0x7f0000017400780c */ /* 0x000fe20003f46070 */
[----:B------:R-:W-:Y:S01]  /*f6de0*/  ISETP.GE.U32.AND P0, PT, R115, 0x7f000001, PT ;  /* 0x7f0000017300780c */ /* 0x000fe20003f06070 */
[----:B------:R-:W-:Y:S01]  /*f6df0*/  @P1 IADD3 R114, PT, PT, R114, -0x7f000001, RZ ;  /* 0x80ffffff72721810 */ /* 0x000fe20007ffe0ff */
[----:B------:R-:W-:Y:S01]  /*f6e00*/  ISETP.GE.U32.AND P1, PT, R35, 0x7f000001, PT ;  /* 0x7f0000012300780c */ /* 0x000fe20003f26070 */
[----:B------:R-:W-:Y:S01]  /*f6e10*/  ISETP.GE.U32.AND P3, PT, R117, 0x7f000001, PT ;  /* 0x7f0000017500780c */ /* 0x000fe20003f66070 */
[----:B------:R-:W2:Y:S04]  /*f6e20*/  LDL R55, [R1+0x110] ;  /* 0x0001100001377983 */ /* 0x000ea80000100800 */
[----:B------:R-:W2:Y:S04]  /*f6e30*/  LDL R52, [R1+0x118] ;  /* 0x0001180001347983 */ /* 0x000ea80000100800 */
[----:B------:R-:W-:-:S02]  /*f6e40*/  @P2 IADD3 R116, PT, PT, R116, -0x7f000001, RZ ;  /* 0x80ffffff74742810 */ /* 0x000fc40007ffe0ff */
[----:B------:R-:W-:-:S03]  /*f6e50*/  @P0 IADD3 R115, PT, PT, R115, -0x7f000001, RZ ;  /* 0x80ffffff73730810 */ /* 0x000fc60007ffe0ff */
[----:B0-----:R-:W-:Y:S01]  /*f6e60*/  IMAD.WIDE.U32 R16, R116, R116, RZ ;  /* 0x0000007474107225 */ /* 0x001fe200078e00ff */
[----:B------:R-:W-:-:S03]  /*f6e70*/  @P1 IADD3 R35, PT, PT, R35, -0x7f000001, RZ ;  /* 0x80ffffff23231810 */ /* 0x000fc60007ffe0ff */
[----:B------:R-:W-:Y:S01]  /*f6e80*/  IMAD R53, R16, 0x7effffff, RZ ;  /* 0x7effffff10357824 */ /* 0x000fe200078e02ff */
[----:B------:R-:W-:Y:S01]  /*f6e90*/  ISETP.GE.U32.AND P4, PT, R26, 0x7f000001, PT ;  /* 0x7f0000011a00780c */ /* 0x000fe20003f86070 */
[----:B-1----:R-:W-:-:S04]  /*f6ea0*/  IMAD.WIDE.U32 R10, R114, R114, RZ ;  /* 0x00000072720a7225 */ /* 0x002fc800078e00ff */
[----:B------:R-:W-:-:S04]  /*f6eb0*/  IMAD.WIDE.U32 R14, R115, R115, RZ ;  /* 0x00000073730e7225 */ /* 0x000fc800078e00ff */
[----:B------:R-:W-:-:S04]  /*f6ec0*/  IMAD.HI.U32 R50, R53, 0x7f000001, R16 ;  /* 0x7f00000135327827 */ /* 0x000fc800078e0010 */
[----:B------:R-:W-:Y:S01]  /*f6ed0*/  IMAD.WIDE.U32 R16, R35, R110, RZ ;  /* 0x0000006e23107225 */ /* 0x000fe200078e00ff */
[----:B------:R-:W-:Y:S01]  /*f6ee0*/  ISETP.GE.U32.AND P0, PT, R33, 0x7f000001, PT ;  /* 0x7f0000012100780c */ /* 0x000fe20003f06070 */
[----:B------:R-:W2:Y:S02]  /*f6ef0*/  LDL R35, [R1+0x114] ;  /* 0x0001140001237983 */ /* 0x000ea40000100800 */
[----:B------:R-:W-:Y:S02]  /*f6f00*/  IMAD R31, R10, 0x7effffff, RZ ;  /* 0x7effffff0a1f7824 */ /* 0x000fe400078e02ff */
[----:B------:R-:W-:Y:S01]  /*f6f10*/  IMAD R51, R14, 0x7effffff, RZ ;  /* 0x7effffff0e337824 */ /* 0x000fe200078e02ff */
[----:B------:R-:W2:Y:S01]  /*f6f20*/  LDL R53, [R1+0x11c] ;  /* 0x00011c0001357983 */ /* 0x000ea20000100800 */
        /* <DEDUP_REMOVED lines=34> */
[----:B------:R-:W-:Y:S01]  /*f7150*/  IMAD.WIDE.U32 R18, R31, R114, RZ ;  /* 0x000000721f127225 */ /* 0x000fe200078e00ff */
[----:B------:R-:W-:Y:S02]  /*f7160*/  @P3 IADD3 R20, PT, PT, R20, -0x7f000001, RZ ;  /* 0x80ffffff14143810 */ /* 0x000fe40007ffe0ff */
[----:B------:R-:W-:Y:S02]  /*f7170*/  @P4 IADD3 R23, PT, PT, R23, -0x7f000001, RZ ;  /* 0x80ffffff17174810 */ /* 0x000fe40007ffe0ff */
[----:B------:R-:W-:Y:S01]  /*f7180*/  @P5 IADD3 R22, PT, PT, R22, -0x7f000001, RZ ;  /* 0x80ffffff16165810 */ /* 0x000fe20007ffe0ff */
[----:B------:R-:W-:Y:S01]  /*f7190*/  IMAD R57, R18, 0x7effffff, RZ ;  /* 0x7effffff12397824 */ /* 0x000fe200078e02ff */
[----:B------:R-:W-:Y:S01]  /*f71a0*/  @P6 IADD3 R24, PT, PT, R24, -0x7f000001, RZ ;  /* 0x80ffffff18186810 */ /* 0x000fe20007ffe0ff */
[----:B------:R-:W-:-:S02]  /*f71b0*/  IMAD R59, R16, 0x7effffff, RZ ;  /* 0x7effffff103b7824 */ /* 0x000fc400078e02ff */
        /* <DEDUP_REMOVED lines=27> */
[----:B------:R-:W-:-:S04]  /*f7370*/  IMAD.WIDE.U32 R16, R50, R116, RZ ;  /* 0x0000007432107225 */ /* 0x000fc800078e00ff */
[----:B------:R-:W-:-:S04]  /*f7380*/  IMAD.HI.U32 R50, R19, 0x7f000001, R12 ;  /* 0x7f00000113327827 */ /* 0x000fc800078e000c */
[----:B------:R-:W-:-:S04]  /*f7390*/  IMAD.HI.U32 R32, R59, 0x7f000001, R14 ;  /* 0x7f0000013b207827 */ /* 0x000fc800078e000e */
        /* <DEDUP_REMOVED lines=18> */
[----:B------:R-:W-:Y:S01]  /*f74c0*/  @P1 IADD3 R56, PT, PT, R56, -0x7f000001, RZ ;  /* 0x80ffffff38381810 */ /* 0x000fe20007ffe0ff */
[----:B------:R-:W-:Y:S01]  /*f74d0*/  IMAD R63, R12, 0x7effffff, RZ ;  /* 0x7effffff0c3f7824 */ /* 0x000fe200078e02ff */
[----:B------:R-:W-:Y:S02]  /*f74e0*/  @P2 IADD3 R19, PT, PT, R19, -0x7f000001, RZ ;  /* 0x80ffffff13132810 */ /* 0x000fe40007ffe0ff */
[----:B------:R-:W-:-:S02]  /*f74f0*/  @P3 IADD3 R58, PT, PT, R58, -0x7f000001, RZ ;  /* 0x80ffffff3a3a3810 */ /* 0x000fc40007ffe0ff */
        /* <DEDUP_REMOVED lines=114> */
[----:B------:R-:W2:Y:S04]  /*f7c20*/  LD.E R12, desc[UR22][R10.64+0x2310] ;  /* 0x002310160a0c7980 */ /* 0x000ea8000c101900 */
[----:B------:R-:W3:Y:S04]  /*f7c30*/  LD.E R14, desc[UR22][R10.64+0x2314] ;  /* 0x002314160a0e7980 */ /* 0x000ee8000c101900 */
[----:B------:R-:W4:Y:S04]  /*f7c40*/  LD.E R16, desc[UR22][R10.64+0x2318] ;  /* 0x002318160a107980 */ /* 0x000f28000c101900 */
[----:B------:R-:W4:Y:S04]  /*f7c50*/  LD.E R18, desc[UR22][R10.64+0x231c] ;  /* 0x00231c160a127980 */ /* 0x000f28000c101900 */
[----:B------:R-:W4:Y:S04]  /*f7c60*/  LDL R29, [R1+0x110] ;  /* 0x00011000011d7983 */ /* 0x000f280000100800 */
[----:B------:R-:W4:Y:S04]  /*f7c70*/  LDL R30, [R1+0x114] ;  /* 0x00011400011e7983 */ /* 0x000f280000100800 */
[----:B------:R-:W4:Y:S04]  /*f7c80*/  LDL R35, [R1+0x118] ;  /* 0x0001180001237983 */ /* 0x000f280000100800 */
[----:B------:R-:W4:Y:S04]  /*f7c90*/  LDL R52, [R1+0x11c] ;  /* 0x00011c0001347983 */ /* 0x000f280000100800 */
[----:B------:R-:W4:Y:S01]  /*f7ca0*/  LDL.64 R10, [R1+0x100] ;  /* 0x00010000010a7983 */ /* 0x000f220000100a00 */
[----:B------:R-:W-:-:S05]  /*f7cb0*/  IADD3 R22, PT, PT, R22, R22, RZ ;  /* 0x0000001616167210 */ /* 0x000fca0007ffe0ff */
        /* <DEDUP_REMOVED lines=8> */
[----:B0-----:R-:W-:-:S04]  /*f7d40*/  IADD3 R34, PT, PT, R68, R15, RZ ;  /* 0x0000000f44227210 */ /* 0x001fc80007ffe0ff */
        /* <DEDUP_REMOVED lines=50> */
[----:B------:R-:W-:Y:S02]  /*f8070*/  IADD3 R65, PT, PT, R56, R65, RZ ;  /* 0x0000004138417210 */ /* 0x000fe40007ffe0ff */
[----:B------:R-:W-:-:S02]  /*f8080*/  IADD3 R32, PT, PT, R32, R33, RZ ;  /* 0x0000002120207210 */ /* 0x000fc40007ffe0ff */
[-C--:B------:R-:W-:Y:S02]  /*f8090*/  IADD3 R34, PT, PT, R34, R22.reuse, RZ ;  /* 0x0000001622227210 */ /* 0x080fe40007ffe0ff */
[----:B------:R-:W-:Y:S02]  /*f80a0*/  IADD3 R26, PT, PT, R26, R33, RZ ;  /* 0x000000211a1a7210 */ /* 0x000fe40007ffe0ff */
[----:B------:R-:W-:Y:S01]  /*f80b0*/  IADD3 R27, PT, PT, R27, R22, RZ ;  /* 0x000000161b1b7210 */ /* 0x000fe20007ffe0ff */
[----:B------:R-:W-:Y:S01]  /*f80c0*/  IMAD.WIDE.U32 R132, R139, R251, RZ ;  /* 0x000000fb8b847225 */ /* 0x000fe200078e00ff */
[----:B------:R-:W2:Y:S01]  /*f80d0*/  LDL.LU R67, [R1+0x908] ;  /* 0x0009080001437983 */ /* 0x000ea20000300800 */
[----:B------:R-:W-:Y:S02]  /*f80e0*/  @P0 IADD3 R12, PT, PT, R12, -0x7f000001, RZ ;  /* 0x80ffffff0c0c0810 */ /* 0x000fe40007ffe0ff */
[----:B------:R-:W-:Y:S02]  /*f80f0*/  @P1 IADD3 R15, PT, PT, R15, -0x7f000001, RZ ;  /* 0x80ffffff0f0f1810 */ /* 0x000fe40007ffe0ff */
[----:B------:R-:W-:-:S02]  /*f8100*/  @P2 IADD3 R16, PT, PT, R16, -0x7f000001, RZ ;  /* 0x80ffffff10102810 */ /* 0x000fc40007ffe0ff */
[----:B------:R-:W-:Y:S02]  /*f8110*/  @P3 IADD3 R19, PT, PT, R19, -0x7f000001, RZ ;  /* 0x80ffffff13133810 */ /* 0x000fe40007ffe0ff */
[----:B------:R-:W-:Y:S02]  /*f8120*/  IADD3 R60, PT, PT, R12, R29, RZ ;  /* 0x0000001d0c3c7210 */ /* 0x000fe40007ffe0ff */
[----:B------:R-:W-:Y:S02]  /*f8130*/  IADD3 R30, PT, PT, R15, R30, RZ ;  /* 0x0000001e0f1e7210 */ /* 0x000fe40007ffe0ff */
[----:B------:R-:W-:Y:S02]  /*f8140*/  IADD3 R66, PT, PT, R16, R35, RZ ;  /* 0x0000002310427210 */ /* 0x000fe40007ffe0ff */
[----:B------:R-:W-:Y:S01]  /*f8150*/  IADD3 R68, PT, PT, R19, R52, RZ ;  /* 0x0000003413447210 */ /* 0x000fe20007ffe0ff */
[----:B------:R-:W-:Y:S01]  /*f8160*/  ISETP.GE.U32.AND P0, PT, R60, 0x7f000001, PT ;  /* 0x7f0000013c00780c */ /* 0x000fe20003f06070 */
[----:B------:R-:W-:Y:S01]  /*f8170*/  ISETP.GE.U32.AND P1, PT, R30, 0x7f000001, PT ;  /* 0x7f0000011e00780c */ /* 0x000fe20003f26070 */
[----:B------:R-:W-:-:S02]  /*f8180*/  ISETP.GE.U32.AND P2, PT, R66, 0x7f000001, PT ;  /* 0x7f0000014200780c */ /* 0x000fc40003f46070 */
        /* <DEDUP_REMOVED lines=10> */
[----:B------:R-:W-:Y:S04]  /*f8230*/  STL [R1+0x114], R30 ;  /* 0x0001141e01007387 */ /* 0x000fe80000100800 */
[----:B------:R-:W-:Y:S04]  /*f8240*/  STL [R1+0x118], R66 ;  /* 0x0001184201007387 */ /* 0x000fe80000100800 */
[----:B------:R1:W-:Y:S04]  /*f8250*/  STL [R1+0x11c], R68 ;  /* 0x00011c4401007387 */ /* 0x0003e80000100800 */
[----:B------:R-:W3:Y:S04]  /*f8260*/  LD.E R12, desc[UR22][R10.64+0x2320] ;  /* 0x002320160a0c7980 */ /* 0x000ee8000c101900 */
[----:B------:R-:W4:Y:S04]  /*f8270*/  LD.E R14, desc[UR22][R10.64+0x2324] ;  /* 0x002324160a0e7980 */ /* 0x000f28000c101900 */
[----:B------:R-:W2:Y:S04]  /*f8280*/  LD.E R16, desc[UR22][R10.64+0x2328] ;  /* 0x002328160a107980 */ /* 0x000ea8000c101900 */
[----:B------:R-:W2:Y:S04]  /*f8290*/  LD.E R18, desc[UR22][R10.64+0x232c] ;  /* 0x00232c160a127980 */ /* 0x000ea8000c101900 */
[----:B------:R-:W2:Y:S04]  /*f82a0*/  LDL R52, [R1+0x110] ;  /* 0x0001100001347983 */ /* 0x000ea80000100800 */
[----:B------:R-:W2:Y:S04]  /*f82b0*/  LDL R54, [R1+0x114] ;  /* 0x0001140001367983 */ /* 0x000ea80000100800 */
[----:B------:R-:W2:Y:S04]  /*f82c0*/  LDL R55, [R1+0x118] ;  /* 0x0001180001377983 */ /* 0x000ea80000100800 */
[----:B0-----:R-:W2:Y:S01]  /*f82d0*/  LDL R60, [R1+0x11c] ;  /* 0x00011c00013c7983 */ /* 0x001ea20000100800 */
[C---:B------:R-:W-:Y:S01]  /*f82e0*/  ISETP.GE.U32.AND P0, PT, R24.reuse, 0x7f000001, PT ;  /* 0x7f0000011800780c */ /* 0x040fe20003f06070 */
[----:B------:R-:W-:Y:S01]  /*f82f0*/  ISETP.GE.U32.AND P1, PT, R53, 0x7f000001, PT ;  /* 0x7f0000013500780c */ /* 0x000fe20003f26070 */
[----:B------:R-:W-:Y:S01]  /*f8300*/  IADD3 R56, PT, PT, R63, R25, RZ ;  /* 0x000000193f387210 */ /* 0x000fe20007ffe0ff */
[----:B-1----:R-:W2:Y:S04]  /*f8310*/  LDL.LU R68, [R1+0x904] ;  /* 0x0009040001447983 */ /* 0x002ea80000300800 */
[----:B------:R-:W2:Y:S06]  /*f8320*/  LDL.64 R10, [R1+0x100] ;  /* 0x00010000010a7983 */ /* 0x000eac0000100a00 */
        /* <DEDUP_REMOVED lines=83> */
[----:B0-----:R-:W4:Y:S04]  /*f8860*/  LDL R52, [R1+0x11c] ;  /* 0x00011c0001347983 */ /* 0x001f280000100800 */
[----:B------:R-:W4:Y:S01]  /*f8870*/  LDL.64 R10, [R1+0x100] ;  /* 0x00010000010a7983 */ /* 0x000f220000100a00 */
[----:B------:R-:W-:-:S05]  /*f8880*/  IADD3 R13, PT, PT, R20, R20, RZ ;  /* 0x00000014140d7210 */ /* 0x000fca0007ffe0ff */
[----:B------:R-:W-:Y:S01]  /*f8890*/  ISETP.GE.U32.AND P0, PT, R13, 0x7f000001, PT ;  /* 0x7f0000010d00780c */ /* 0x000fe20003f06070 */
[----:B-1----:R-:W-:-:S12]  /*f88a0*/  IADD3 R12, PT, PT, R21, R21, RZ ;  /* 0x00000015150c7210 */ /* 0x002fd80007ffe0ff */
        /* <DEDUP_REMOVED lines=79> */
[----:B------:R-:W0:Y:S04]  /*f8da0*/  LD.E R13, desc[UR22][R10.64+0x2340] ;  /* 0x002340160a0d7980 */ /* 0x000e28000c101900 */
[----:B------:R-:W1:Y:S04]  /*f8db0*/  LD.E R15, desc[UR22][R10.64+0x2344] ;  /* 0x002344160a0f7980 */ /* 0x000e68000c101900 */
[----:B------:R-:W2:Y:S04]  /*f8dc0*/  LD.E R17, desc[UR22][R10.64+0x2348] ;  /* 0x002348160a117980 */ /* 0x000ea8000c101900 */
[----:B------:R-:W3:Y:S04]  /*f8dd0*/  LD.E R19, desc[UR22][R10.64+0x234c] ;  /* 0x00234c160a137980 */ /* 0x000ee8000c101900 */
[----:B------:R-:W4:Y:S04]  /*f8de0*/  LDL R31, [R1+0x110] ;  /* 0x00011000011f7983 */ /* 0x000f280000100800 */
        /* <DEDUP_REMOVED lines=9> */
[----:B0-----:R-:W-:-:S04]  /*f8e80*/  IMAD.WIDE.U32 R12, R13, R18, RZ ;  /* 0x000000120d0c7225 */ /* 0x001fc800078e00ff */
[----:B-1----:R-:W-:-:S04]  /*f8e90*/  IMAD.WIDE.U32 R14, R15, R18, RZ ;  /* 0x000000120f0e7225 */ /* 0x002fc800078e00ff */
        /* <DEDUP_REMOVED lines=374> */
[----:B0-----:R-:W-:-:S04]  /*fa600*/  IMAD.WIDE.U32 R12, R139, R140, RZ ;  /* 0x0000008c8b0c7225 */ /* 0x001fc800078e00ff */
[----:B-1----:R-:W-:-:S04]  /*fa610*/  IMAD.WIDE.U32 R14, R139, R139, RZ ;  /* 0x0000008b8b0e7225 */ /* 0x002fc800078e00ff */
[----:B------:R-:W-:Y:S02]  /*fa620*/  IMAD R19, R12, 0x7effffff, RZ ;  /* 0x7effffff0c137824 */ /* 0x000fe400078e02ff */
[----:B--2---:R-:W-:-:S04]  /*fa630*/  IMAD.WIDE.U32 R16, R139, R39, RZ ;  /* 0x000000278b107225 */ /* 0x004fc800078e00ff */
[----:B------:R-:W-:-:S04]  /*fa640*/  IMAD.HI.U32 R52, R19, 0x7f000001, R12 ;  /* 0x7f00000113347827 */ /* 0x000fc800078e000c */
[----:B------:R-:W-:Y:S02]  /*fa650*/  IMAD R31, R14, 0x7effffff, RZ ;  /* 0x7effffff0e1f7824 */ /* 0x000fe400078e02ff */
[----:B------:R-:W-:Y:S01]  /*fa660*/  IMAD R143, R16, 0x7effffff, RZ ;  /* 0x7effffff108f7824 */ /* 0x000fe200078e02ff */
[----:B------:R-:W-:Y:S01]  /*fa670*/  ISETP.GE.U32.AND P0, PT, R52, 0x7f000001, PT ;  /* 0x7f0000013400780c */ /* 0x000fe20003f06070 */
[----:B------:R-:W-:-:S04]  /*fa680*/  IMAD.HI.U32 R31, R31, 0x7f000001, R14 ;  /* 0x7f0000011f1f7827 */ /* 0x000fc800078e000e */
[----:B------:R-:W-:-:S04]  /*fa690*/  IMAD.WIDE.U32 R14, R139, R141, RZ ;  /* 0x0000008d8b0e7225 */ /* 0x000fc800078e00ff */
[----:B------:R-:W-:-:S04]  /*fa6a0*/  IMAD.HI.U32 R143, R143, 0x7f000001, R16 ;  /* 0x7f0000018f8f7827 */ /* 0x000fc800078e0010 */
[----:B------:R-:W-:-:S04]  /*fa6b0*/  IMAD.WIDE.U32 R12, R140, R139, RZ ;  /* 0x0000008b8c0c7225 */ /* 0x000fc800078e00ff */
[----:B------:R-:W-:-:S04]  /*fa6c0*/  IMAD.WIDE.U32 R16, R139, R3, RZ ;  /* 0x000000038b107225 */ /* 0x000fc800078e00ff */
[----:B------:R-:W-:Y:S02]  /*fa6d0*/  IMAD R57, R14, 0x7effffff, RZ ;  /* 0x7effffff0e397824 */ /* 0x000fe400078e02ff */
[----:B------:R-:W-:Y:S02]  /*fa6e0*/  IMAD R53, R12, 0x7effffff, RZ ;  /* 0x7effffff0c357824 */ /* 0x000fe400078e02ff */
[----:B------:R-:W-:Y:S02]  /*fa6f0*/  IMAD R123, R16, 0x7effffff, RZ ;  /* 0x7effffff107b7824 */ /* 0x000fe400078e02ff */
[----:B------:R-:W-:-:S04]  /*fa700*/  IMAD.HI.U32 R57, R57, 0x7f000001, R14 ;  /* 0x7f00000139397827 */ /* 0x000fc800078e000e */
[----:B------:R-:W-:-:S04]  /*fa710*/  IMAD.HI.U32 R53, R53, 0x7f000001, R12 ;  /* 0x7f00000135357827 */ /* 0x000fc800078e000c */
[----:B------:R-:W-:Y:S01]  /*fa720*/  IMAD R19, R132, 0x7effffff, RZ ;  /* 0x7effffff84137824 */ /* 0x000fe200078e02ff */
[----:B------:R-:W-:Y:S01]  /*fa730*/  @P0 IADD3 R52, PT, PT, R52, -0x7f000001, RZ ;  /* 0x80ffffff34340810 */ /* 0x000fe20007ffe0ff */
[----:B------:R-:W-:-:S04]  /*fa740*/  IMAD.HI.U32 R123, R123, 0x7f000001, R16 ;  /* 0x7f0000017b7b7827 */ /* 0x000fc800078e0010 */
[----:B------:R-:W-:-:S04]  /*fa750*/  IMAD.WIDE.U32 R14, R140, R140, RZ ;  /* 0x0000008c8c0e7225 */ /* 0x000fc800078e00ff */
[----:B------:R-:W-:Y:S01]  /*fa760*/  IMAD.WIDE.U32 R16, R140, R39, RZ ;  /* 0x000000278c107225 */ /* 0x000fe200078e00ff */
[----:B------:R-:W-:-:S03]  /*fa770*/  ISETP.GE.U32.AND P1, PT, R57, 0x7f000001, PT ;  /* 0x7f0000013900780c */ /* 0x000fc60003f26070 */
[----:B------:R-:W-:-:S04]  /*fa780*/  IMAD.HI.U32 R132, R19, 0x7f000001, R132 ;  /* 0x7f00000113847827 */ /* 0x000fc800078e0084 */
[----:B------:R-:W-:Y:S01]  /*fa790*/  IMAD R55, R14, 0x7effffff, RZ ;  /* 0x7effffff0e377824 */ /* 0x000fe200078e02ff */
[----:B------:R-:W-:Y:S01]  /*fa7a0*/  ISETP.GE.U32.AND P2, PT, R53, 0x7f000001, PT ;  /* 0x7f0000013500780c */ /* 0x000fe20003f46070 */
[----:B------:R-:W-:Y:S01]  /*fa7b0*/  ISETP.GE.U32.AND P0, PT, R52, 0x7f000001, PT ;  /* 0x7f0000013400780c */ /* 0x000fe20003f06070 */
[----:B---3--:R-:W-:-:S04]  /*fa7c0*/  IMAD.WIDE.U32 R18, R139, R200, RZ ;  /* 0x000000c88b127225 */ /* 0x008fc800078e00ff */
[----:B------:R-:W-:Y:S02]  /*fa7d0*/  IMAD R59, R16, 0x7effffff, RZ ;  /* 0x7effffff103b7824 */ /* 0x000fe400078e02ff */
[----:B------:R-:W-:-:S04]  /*fa7e0*/  IMAD.HI.U32 R58, R55, 0x7f000001, R14 ;  /* 0x7f000001373a7827 */ /* 0x000fc800078e000e */
[----:B------:R-:W-:Y:S02]  /*fa7f0*/  IMAD R115, R18, 0x7effffff, RZ ;  /* 0x7effffff12737824 */ /* 0x000fe400078e02ff */
[----:B------:R-:W-:-:S04]  /*fa800*/  IMAD.WIDE.U32 R12, R140, R251, RZ ;  /* 0x000000fb8c0c7225 */ /* 0x000fc800078e00ff */
[----:B------:R-:W-:-:S04]  /*fa810*/  IMAD.HI.U32 R14, R59, 0x7f000001, R16 ;  /* 0x7f0000013b0e7827 */ /* 0x000fc800078e0010 */
[----:B------:R-:W-:-:S04]  /*fa820*/  IMAD.HI.U32 R115, R115, 0x7f000001, R18 ;  /* 0x7f00000173737827 */ /* 0x000fc800078e0012 */
[----:B------:R-:W-:Y:S01]  /*fa830*/  IMAD R19, R12, 0x7effffff, RZ ;  /* 0x7effffff0c137824 */ /* 0x000fe200078e02ff */
[----:B------:R-:W-:Y:S01]  /*fa840*/  @P1 IADD3 R57, PT, PT, R57, -0x7f000001, RZ ;  /* 0x80ffffff39391810 */ /* 0x000fe20007ffe0ff */
[----:B------:R-:W-:Y:S01]  /*fa850*/  IMAD.WIDE.U32 R16, R140, R3, RZ ;  /* 0x000000038c107225 */ /* 0x000fe200078e00ff */
[----:B------:R0:W-:Y:S01]  /*fa860*/  STL [R1+0x318], R14 ;  /* 0x0003180e01007387 */ /* 0x0001e20000100800 */
[----:B------:R-:W-:Y:S02]  /*fa870*/  @P2 IADD3 R53, PT, PT, R53, -0x7f000001, RZ ;  /* 0x80ffffff35352810 */ /* 0x000fe40007ffe0ff */
[----:B------:R-:W-:Y:S01]  /*fa880*/  @P0 IADD3 R52, PT, PT, R52, -0x7f000001, RZ ;  /* 0x80ffffff34340810 */ /* 0x000fe20007ffe0ff */
[----:B------:R-:W-:-:S04]  /*fa890*/  IMAD.HI.U32 R18, R19, 0x7f000001, R12 ;  /* 0x7f00000113127827 */ /* 0x000fc800078e000c */
[----:B------:R-:W-:-:S04]  /*fa8a0*/  IMAD.WIDE.U32 R12, R141, R141, RZ ;  /* 0x0000008d8d0c7225 */ /* 0x000fc800078e00ff */
[----:B------:R-:W-:Y:S01]  /*fa8b0*/  IMAD R19, R16, 0x7effffff, RZ ;  /* 0x7effffff10137824 */ /* 0x000fe200078e02ff */
[----:B------:R-:W-:Y:S01]  /*fa8c0*/  ISETP.GE.U32.AND P1, PT, R58, 0x7f000001, PT ;  /* 0x7f0000013a00780c */ /* 0x000fe20003f26070 */
[----:B0-----:R-:W-:Y:S01]  /*fa8d0*/  IMAD.WIDE.U32 R14, R140, R200, RZ ;  /* 0x000000c88c0e7225 */ /* 0x001fe200078e00ff */
[----:B------:R-:W-:-:S03]  /*fa8e0*/  ISETP.GE.U32.AND P0, PT, R57, 0x7f000001, PT ;  /* 0x7f0000013900780c */ /* 0x000fc60003f06070 */
[----:B------:R-:W-:Y:S01]  /*fa8f0*/  IMAD R55, R14, 0x7effffff, RZ ;  /* 0x7effffff0e377824 */ /* 0x000fe200078e02ff */
[----:B------:R-:W-:Y:S01]  /*fa900*/  IADD3 R52, PT, PT, R52, R53, RZ ;  /* 0x0000003534347210 */ /* 0x000fe20007ffe0ff */
[----:B------:R-:W-:-:S04]  /*fa910*/  IMAD.HI.U32 R16, R19, 0x7f000001, R16 ;  /* 0x7f00000113107827 */ /* 0x000fc800078e0010 */
[----:B------:R-:W-:-:S04]  /*fa920*/  IMAD.HI.U32 R14, R55, 0x7f000001, R14 ;  /* 0x7f000001370e7827 */ /* 0x000fc800078e000e */
[----:B------:R-:W-:Y:S01]  /*fa930*/  IMAD R53, R12, 0x7effffff, RZ ;  /* 0x7effffff0c357824 */ /* 0x000fe200078e02ff */
[----:B------:R0:W-:Y:S03]  /*fa940*/  STL [R1+0x328], R16 ;  /* 0x0003281001007387 */ /* 0x0001e60000100800 */
[----:B------:R-:W-:Y:S01]  /*fa950*/  IMAD.HI.U32 R56, R53, 0x7f000001, R12 ;  /* 0x7f00000135387827 */ /* 0x000fe200078e000c */
[----:B------:R1:W-:Y:S01]  /*fa960*/  STL [R1+0x340], R14 ;  /* 0x0003400e01007387 */ /* 0x0003e20000100800 */
[----:B------:R-:W-:Y:S02]  /*fa970*/  @P1 IADD3 R58, PT, PT, R58, -0x7f000001, RZ ;  /* 0x80ffffff3a3a1810 */ /* 0x000fe40007ffe0ff */
[----:B------:R-:W-:Y:S01]  /*fa980*/  @P0 IADD3 R57, PT, PT, R57, -0x7f000001, RZ ;  /* 0x80ffffff39390810 */ /* 0x000fe20007ffe0ff */
[----:B------:R2:W-:Y:S01]  /*fa990*/  STL [R1+0x320], R18 ;  /* 0x0003201201007387 */ /* 0x0005e20000100800 */
[----:B------:R-:W-:Y:S01]  /*fa9a0*/  ISETP.GE.U32.AND P2, PT, R56, 0x7f000001, PT ;  /* 0x7f0000013800780c */ /* 0x000fe20003f46070 */
[----:B0-----:R-:W-:-:S04]  /*fa9b0*/  IMAD.WIDE.U32 R16, R140, R141, RZ ;  /* 0x0000008d8c107225 */ /* 0x001fc800078e00ff */
[----:B-1----:R-:W-:-:S04]  /*fa9c0*/  IMAD.WIDE.U32 R14, R141, R139, RZ ;  /* 0x0000008b8d0e7225 */ /* 0x002fc800078e00ff */
[----:B------:R-:W-:Y:S02]  /*fa9d0*/  IMAD R13, R16, 0x7effffff, RZ ;  /* 0x7effffff100d7824 */ /* 0x000fe400078e02ff */
[----:B------:R-:W-:Y:S02]  /*fa9e0*/  IMAD R55, R14, 0x7effffff, RZ ;  /* 0x7effffff0e377824 */ /* 0x000fe400078e02ff */
[----:B--2---:R-:W-:-:S04]  /*fa9f0*/  IMAD.WIDE.U32 R18, R141, R140, RZ ;  /* 0x0000008c8d127225 */ /* 0x004fc800078e00ff */
[----:B------:R-:W-:-:S04]  /*faa00*/  IMAD.HI.U32 R55, R55, 0x7f000001, R14 ;  /* 0x7f00000137377827 */ /* 0x000fc800078e000e */
[----:B------:R-:W-:Y:S01]  /*faa10*/  IMAD.HI.U32 R54, R13, 0x7f000001, R16 ;  /* 0x7f0000010d367827 */ /* 0x000fe200078e0010 */
[----:B------:R-:W-:-:S03]  /*faa20*/  IADD3 R57, PT, PT, R57, R58, RZ ;  /* 0x0000003a39397210 */ /* 0x000fc60007ffe0ff */
[----:B------:R-:W-:Y:S02]  /*faa30*/  IMAD R53, R18, 0x7effffff, RZ ;  /* 0x7effffff12357824 */ /* 0x000fe400078e02ff */
[----:B------:R-:W-:-:S04]  /*faa40*/  IMAD.WIDE.U32 R16, R141, R251, RZ ;  /* 0x000000fb8d107225 */ /* 0x000fc800078e00ff */
[----:B------:R-:W-:-:S04]  /*faa50*/  IMAD.WIDE.U32 R14, R141, R3, RZ ;  /* 0x000000038d0e7225 */ /* 0x000fc800078e00ff */
[----:B------:R-:W-:-:S04]  /*faa60*/  IMAD.WIDE.U32 R12, R141, R200, RZ ;  /* 0x000000c88d0c7225 */ /* 0x000fc800078e00ff */
[----:B------:R-:W-:-:S04]  /*faa70*/  IMAD.HI.U32 R53, R53, 0x7f000001, R18 ;  /* 0x7f00000135357827 */ /* 0x000fc800078e0012 */
[----:B------:R-:W-:Y:S01]  /*faa80*/  IMAD R65, R16, 0x7effffff, RZ ;  /* 0x7effffff10417824 */ /* 0x000fe200078e02ff */
[----:B------:R-:W-:Y:S01]  /*faa90*/  ISETP.GE.U32.AND P1, PT, R55, 0x7f000001, PT ;  /* 0x7f0000013700780c */ /* 0x000fe20003f26070 */
[----:B------:R-:W-:Y:S01]  /*faaa0*/  ISETP.GE.U32.AND P0, PT, R57, 0x7f000001, PT ;  /* 0x7f0000013900780c */ /* 0x000fe20003f06070 */
[----:B------:R-:W-:-:S04]  /*faab0*/  IMAD.WIDE.U32 R18, R141, R39, RZ ;  /* 0x000000278d127225 */ /* 0x000fc800078e00ff */
[----:B------:R-:W-:Y:S02]  /*faac0*/  IMAD R61, R14, 0x7effffff, RZ ;  /* 0x7effffff0e3d7824 */ /* 0x000fe400078e02ff */
[----:B------:R-:W-:Y:S01]  /*faad0*/  IMAD R59, R12, 0x7effffff, RZ ;  /* 0x7effffff0c3b7824 */ /* 0x000fe200078e02ff */
[----:B------:R-:W-:Y:S01]  /*faae0*/  @P2 IADD3 R56, PT, PT, R56, -0x7f000001, RZ ;  /* 0x80ffffff38382810 */ /* 0x000fe20007ffe0ff */
[----:B------:R-:W-:-:S04]  /*faaf0*/  IMAD.HI.U32 R16, R65, 0x7f000001, R16 ;  /* 0x7f00000141107827 */ /* 0x000fc800078e0010 */
[----:B------:R-:W-:Y:S02]  /*fab00*/  IMAD R63, R18, 0x7effffff, RZ ;  /* 0x7effffff123f7824 */ /* 0x000fe400078e02ff */
[----:B------:R-:W-:-:S04]  /*fab10*/  IMAD.HI.U32 R15, R61, 0x7f000001, R14 ;  /* 0x7f0000013d0f7827 */ /* 0x000fc800078e000e */
[----:B------:R-:W-:-:S04]  /*fab20*/  IMAD.HI.U32 R14, R59, 0x7f000001, R12 ;  /* 0x7f0000013b0e7827 */ /* 0x000fc800078e000c */
[----:B------:R-:W-:-:S04]  /*fab30*/  IMAD.WIDE.U32 R12, R56, 0x5fffffa, RZ ;  /* 0x05fffffa380c7825 */ /* 0x000fc800078e00ff */
[----:B------:R-:W-:Y:S01]  /*fab40*/  IMAD.HI.U32 R18, R63, 0x7f000001, R18 ;  /* 0x7f0000013f127827 */ /* 0x000fe200078e0012 */
[----:B------:R0:W-:Y:S03]  /*fab50*/  STL [R1+0x55c], R16 ;  /* 0x00055c1001007387 */ /* 0x0001e60000100800 */
[----:B------:R-:W-:Y:S01]  /*fab60*/  IMAD R19, R56, 0x6, RZ ;  /* 0x0000000638137824 */ /* 0x000fe200078e02ff */
[----:B------:R-:W-:Y:S02]  /*fab70*/  @P1 IADD3 R55, PT, PT, R55, -0x7f000001, RZ ;  /* 0x80ffffff37371810 */ /* 0x000fe40007ffe0ff */
[----:B------:R-:W-:Y:S02]  /*fab80*/  @P0 IADD3 R57, PT, PT, R57, -0x7f000001, RZ ;  /* 0x80ffffff39390810 */ /* 0x000fe40007ffe0ff */
[----:B------:R-:W-:Y:S01]  /*fab90*/  IADD3 R61, PT, PT, R20, R24, RZ ;  /* 0x00000018143d7210 */ /* 0x000fe20007ffe0ff */
[----:B------:R-:W-:-:S04]  /*faba0*/  IMAD.HI.U32 R56, R19, 0x7f000001, R12 ;  /* 0x7f00000113387827 */ /* 0x000fc800078e000c */
[----:B0-----:R-:W-:-:S04]  /*fabb0*/  IMAD.WIDE.U32 R16, R141, R142, RZ ;  /* 0x0000008e8d107225 */ /* 0x001fc800078e00ff */
[----:B------:R-:W-:-:S04]  /*fabc0*/  IMAD.WIDE.U32 R12, R139, R142, RZ ;  /* 0x0000008e8b0c7225 */ /* 0x000fc800078e00ff */
[----:B------:R-:W-:Y:S01]  /*fabd0*/  IMAD R59, R16, 0x7effffff, RZ ;  /* 0x7effffff103b7824 */ /* 0x000fe200078e02ff */
[----:B------:R-:W-:Y:S04]  /*fabe0*/  STL [R1+0x560], R15 ;  /* 0x0005600f01007387 */ /* 0x000fe80000100800 */
[----:B------:R0:W-:Y:S01]  /*fabf0*/  STL [R1+0x56c], R14 ;  /* 0x00056c0e01007387 */ /* 0x0001e20000100800 */
[----:B------:R-:W-:Y:S01]  /*fac00*/  IADD3 R55, PT, PT, R57, R55, RZ ;  /* 0x0000003739377210 */ /* 0x000fe20007ffe0ff */
[----:B------:R-:W-:-:S04]  /*fac10*/  IMAD.HI.U32 R59, R59, 0x7f000001, R16 ;  /* 0x7f0000013b3b7827 */ /* 0x000fc800078e0010 */
[----:B------:R-:W-:Y:S01]  /*fac20*/  IMAD R57, R12, 0x7effffff, RZ ;  /* 0x7effffff0c397824 */ /* 0x000fe200078e02ff */
[----:B------:R-:W-:Y:S01]  /*fac30*/  ISETP.GE.U32.AND P2, PT, R61, 0x7f000001, PT ;  /* 0x7f0000013d00780c */ /* 0x000fe20003f46070 */
[----:B------:R1:W-:Y:S01]  /*fac40*/  STL [R1+0x554], R18 ;  /* 0x0005541201007387 */ /* 0x0003e20000100800 */
[----:B0-----:R-:W-:-:S04]  /*fac50*/  IMAD.WIDE.U32 R14, R140, R142, RZ ;  /* 0x0000008e8c0e7225 */ /* 0x001fc800078e00ff */
[----:B------:R-:W-:-:S04]  /*fac60*/  IMAD.HI.U32 R57, R57, 0x7f000001, R12 ;  /* 0x7f00000139397827 */ /* 0x000fc800078e000c */
[----:B------:R-:W-:Y:S01]  /*fac70*/  IMAD R58, R14, 0x7effffff, RZ ;  /* 0x7effffff0e3a7824 */ /* 0x000fe200078e02ff */
[----:B------:R-:W-:Y:S01]  /*fac80*/  ISETP.GE.U32.AND P5, PT, R59, 0x7f000001, PT ;  /* 0x7f0000013b00780c */ /* 0x000fe20003fa6070 */
[----:B-1----:R-:W-:-:S04]  /*fac90*/  IMAD.WIDE.U32 R18, R142, R141, RZ ;  /* 0x0000008d8e127225 */ /* 0x002fc800078e00ff */
[----:B------:R-:W-:-:S04]  /*faca0*/  IMAD.HI.U32 R58, R58, 0x7f000001, R14 ;  /* 0x7f0000013a3a7827 */ /* 0x000fc800078e000e */
[----:B------:R-:W-:Y:S01]  /*facb0*/  IMAD R60, R18, 0x7effffff, RZ ;  /* 0x7effffff123c7824 */ /* 0x000fe200078e02ff */
[----:B------:R-:W-:Y:S01]  /*facc0*/  ISETP.GE.U32.AND P3, PT, R57, 0x7f000001, PT ;  /* 0x7f0000013900780c */ /* 0x000fe20003f66070 */
[----:B------:R-:W-:-:S04]  /*facd0*/  IMAD.WIDE.U32 R16, R142, R140, RZ ;  /* 0x0000008c8e107225 */ /* 0x000fc800078e00ff */
[----:B------:R-:W-:Y:S01]  /*face0*/  IMAD.HI.U32 R60, R60, 0x7f000001, R18 ;  /* 0x7f0000013c3c7827 */ /* 0x000fe200078e0012 */
[----:B------:R-:W-:Y:S01]  /*facf0*/  ISETP.GE.U32.AND P4, PT, R58, 0x7f000001, PT ;  /* 0x7f0000013a00780c */ /* 0x000fe20003f86070 */
[----:B------:R-:W-:Y:S02]  /*fad00*/  @P2 IADD3 R61, PT, PT, R61, -0x7f000001, RZ ;  /* 0x80ffffff3d3d2810 */ /* 0x000fe40007ffe0ff */
[----:B------:R-:W-:Y:S01]  /*fad10*/  IMAD R62, R16, 0x7effffff, RZ ;  /* 0x7effffff103e7824 */ /* 0x000fe200078e02ff */
[----:B------:R-:W-:Y:S01]  /*fad20*/  ISETP.GE.U32.AND P2, PT, R60, 0x7f000001, PT ;  /* 0x7f0000013c00780c */ /* 0x000fe20003f46070 */
[----:B------:R-:W-:Y:S02]  /*fad30*/  @P5 IADD3 R59, PT, PT, R59, -0x7f000001, RZ ;  /* 0x80ffffff3b3b5810 */ /* 0x000fe40007ffe0ff */
[----:B------:R-:W-:Y:S01]  /*fad40*/  IMAD.HI.U32 R62, R62, 0x7f000001, R16 ;  /* 0x7f0000013e3e7827 */ /* 0x000fe200078e0010 */
[----:B------:R-:W-:Y:S01]  /*fad50*/  ISETP.GE.U32.AND P5, PT, R61, R68, PT ;  /* 0x000000443d00720c */ /* 0x000fe20003fa6070 */
[----:B------:R-:W-:-:S03]  /*fad60*/  @P3 IADD3 R57, PT, PT, R57, -0x7f000001, RZ ;  /* 0x80ffffff39393810 */ /* 0x000fc60007ffe0ff */
[----:B------:R-:W-:Y:S01]  /*fad70*/  ISETP.GE.U32.AND P1, PT, R62, 0x7f000001, PT ;  /* 0x7f0000013e00780c */ /* 0x000fe20003f26070 */
[----:B------:R-:W-:Y:S01]  /*fad80*/  ISETP.GE.U32.AND P3, PT, R31, 0x7f000001, PT ;  /* 0x7f0000011f00780c */ /* 0x000fe20003f66070 */
[----:B------:R-:W-:Y:S01]  /*fad90*/  @P4 IADD3 R58, PT, PT, R58, -0x7f000001, RZ ;  /* 0x80ffffff3a3a4810 */ /* 0x000fe20007ffe0ff */
[----:B------:R-:W-:Y:S01]  /*fada0*/  IMAD.WIDE.U32 R14, R142, R142, RZ ;  /* 0x0000008e8e0e7225 */ /* 0x000fe200078e00ff */
[----:B------:R-:W-:Y:S02]  /*fadb0*/  IADD3 R61, PT, PT, -R68, R61, RZ ;  /* 0x0000003d443d7210 */ /* 0x000fe40007ffe1ff */
[----:B------:R-:W-:Y:S01]  /*fadc0*/  @P2 IADD3 R60, PT, PT, R60, -0x7f000001, RZ ;  /* 0x80ffffff3c3c2810 */ /* 0x000fe20007ffe0ff */
[----:B------:R-:W-:-:S04]  /*fadd0*/  IMAD.WIDE.U32 R16, R58, 0x5fffffa, RZ ;  /* 0x05fffffa3a107825 */ /* 0x000fc800078e00ff */
[----:B------:R-:W-:Y:S02]  /*fade0*/  IMAD R65, R14, 0x7effffff, RZ ;  /* 0x7effffff0e417824 */ /* 0x000fe400078e02ff */
[----:B------:R-:W-:Y:S01]  /*fadf0*/  IMAD R63, R58, 0x6, RZ ;  /* 0x000000063a3f7824 */ /* 0x000fe200078e02ff */
[----:B------:R-:W-:Y:S01]  /*fae00*/  @!P5 IADD3 R61, PT, PT, R61, 0x7f000001, RZ ;  /* 0x7f0000013d3dd810 */ /* 0x000fe20007ffe0ff */
[----:B------:R-:W-:Y:S01]  /*fae10*/  IMAD.WIDE.U32 R12, R142, R139, RZ ;  /* 0x0000008b8e0c7225 */ /* 0x000fe200078e00ff */
[----:B------:R-:W-:Y:S01]  /*fae20*/  ISETP.GE.U32.AND P0, PT, R54, 0x7f000001, PT ;  /* 0x7f0000013600780c */ /* 0x000fe20003f06070 */
[----:B------:R-:W-:Y:S02]  /*fae30*/  ISETP.GE.U32.AND P4, PT, R57, 0x7f000001, PT ;  /* 0x7f0000013900780c */ /* 0x000fe40003f86070 */
[----:B------:R-:W-:-:S04]  /*fae40*/  IMAD.WIDE.U32 R18, R59, 0x5fffffa, RZ ;  /* 0x05fffffa3b127825 */ /* 0x000fc800078e00ff */
[----:B------:R-:W-:Y:S02]  /*fae50*/  IMAD R64, R59, 0x6, RZ ;  /* 0x000000063b407824 */ /* 0x000fe400078e02ff */
[----:B------:R-:W-:-:S04]  /*fae60*/  IMAD.HI.U32 R58, R65, 0x7f000001, R14 ;  /* 0x7f000001413a7827 */ /* 0x000fc800078e000e */
[----:B------:R-:W-:-:S04]  /*fae70*/  IMAD.HI.U32 R59, R63, 0x7f000001, R16 ;  /* 0x7f0000013f3b7827 */ /* 0x000fc800078e0010 */
[----:B------:R-:W-:-:S04]  /*fae80*/  IMAD.WIDE.U32 R14, R60, 0x5fffffa, RZ ;  /* 0x05fffffa3c0e7825 */ /* 0x000fc800078e00ff */
[----:B------:R-:W-:Y:S01]  /*fae90*/  IMAD R20, R12, 0x7effffff, RZ ;  /* 0x7effffff0c147824 */ /* 0x000fe200078e02ff */
[----:B------:R-:W-:Y:S02]  /*faea0*/  @P1 IADD3 R62, PT, PT, R62, -0x7f000001, RZ ;  /* 0x80ffffff3e3e1810 */ /* 0x000fe40007ffe0ff */
[----:B------:R-:W-:Y:S01]  /*faeb0*/  @P3 IADD3 R31, PT, PT, R31, -0x7f000001, RZ ;  /* 0x80ffffff1f1f3810 */ /* 0x000fe20007ffe0ff */
[----:B------:R-:W-:Y:S01]  /*faec0*/  IMAD.HI.U32 R18, R64, 0x7f000001, R18 ;  /* 0x7f00000140127827 */ /* 0x000fe200078e0012 */
[----:B------:R-:W-:-:S03]  /*faed0*/  ISETP.GE.U32.AND P1, PT, R58, 0x7f000001, PT ;  /* 0x7f0000013a00780c */ /* 0x000fc60003f26070 */
[----:B------:R-:W-:-:S04]  /*faee0*/  IMAD.HI.U32 R20, R20, 0x7f000001, R12 ;  /* 0x7f00000114147827 */ /* 0x000fc800078e000c */
[C---:B------:R-:W-:Y:S01]  /*faef0*/  IMAD.WIDE.U32 R12, R62.reuse, 0x5fffffa, RZ ;  /* 0x05fffffa3e0c7825 */ /* 0x040fe200078e00ff */
[----:B------:R-:W-:Y:S01]  /*faf00*/  ISETP.GE.U32.AND P2, PT, R31, 0x7f000001, PT ;  /* 0x7f0000011f00780c */ /* 0x000fe20003f46070 */
[----:B------:R-:W-:Y:S02]  /*faf10*/  ISETP.GE.U32.AND P3, PT, R59, 0x7f000001, PT ;  /* 0x7f0000013b00780c */ /* 0x000fe40003f66070 */
[----:B------:R-:W-:Y:S01]  /*faf20*/  IMAD R62, R62, 0x6, RZ ;  /* 0x000000063e3e7824 */ /* 0x000fe200078e02ff */
[----:B------:R-:W-:Y:S02]  /*faf30*/  @P0 IADD3 R54, PT, PT, R54, -0x7f000001, RZ ;  /* 0x80ffffff36360810 */ /* 0x000fe40007ffe0ff */
[----:B------:R-:W-:Y:S01]  /*faf40*/  @P4 IADD3 R57, PT, PT, R57, -0x7f000001, RZ ;  /* 0x80ffffff39394810 */ /* 0x000fe20007ffe0ff */
[----:B------:R-:W-:Y:S01]  /*faf50*/  ISETP.GE.U32.AND P4, PT, R18, 0x7f000001, PT ;  /* 0x7f0000011200780c */ /* 0x000fe20003f86070 */
[----:B------:R-:W-:Y:S01]  /*faf60*/  ISETP.GE.U32.AND P0, PT, R52, 0x7f000001, PT ;  /* 0x7f0000013400780c */ /* 0x000fe20003f06070 */
[----:B------:R-:W-:Y:S01]  /*faf70*/  IMAD.HI.U32 R187, R62, 0x7f000001, R12 ;  /* 0x7f0000013ebb7827 */ /* 0x000fe200078e000c */
[----:B------:R-:W-:-:S02]  /*faf80*/  IADD3 R54, PT, PT, R57, R54, RZ ;  /* 0x0000003639367210 */ /* 0x000fc40007ffe0ff */
[----:B------:R-:W-:Y:S02]  /*faf90*/  @P1 IADD3 R58, PT, PT, R58, -0x7f000001, RZ ;  /* 0x80ffffff3a3a1810 */ /* 0x000fe40007ffe0ff */
[----:B------:R-:W-:Y:S02]  /*fafa0*/  @P2 IADD3 R31, PT, PT, R31, -0x7f000001, RZ ;  /* 0x80ffffff1f1f2810 */ /* 0x000fe40007ffe0ff */
[----:B------:R-:W-:Y:S01]  /*fafb0*/  @P3 IADD3 R59, PT, PT, R59, -0x7f000001, RZ ;  /* 0x80ffffff3b3b3810 */ /* 0x000fe20007ffe0ff */
[----:B------:R-:W-:-:S03]  /*fafc0*/  ISETP.GE.U32.AND P2, PT, R54, 0x7f000001, PT ;  /* 0x7f0000013600780c */ /* 0x000fc60003f46070 */
[----:B------:R-:W-:Y:S02]  /*fafd0*/  @P4 IADD3 R18, PT, PT, R18, -0x7f000001, RZ ;  /* 0x80ffffff12124810 */ /* 0x000fe40007ffe0ff */
[----:B------:R-:W-:-:S08]  /*fafe0*/  @P0 IADD3 R52, PT, PT, R52, -0x7f000001, RZ ;  /* 0x80ffffff34340810 */ /* 0x000fd00007ffe0ff */
[----:B------:R-:W-:Y:S01]  /*faff0*/  @P2 IADD3 R54, PT, PT, R54, -0x7f000001, RZ ;  /* 0x80ffffff36362810 */ /* 0x000fe20007ffe0ff */
[----:B------:R-:W-:Y:S01]  /*fb000*/  ISETP.GE.U32.AND P1, PT, R53, 0x7f000001, PT ;  /* 0x7f0000013500780c */ /* 0x000fe20003f26070 */
[----:B------:R-:W-:Y:S01]  /*fb010*/  IADD3 R31, PT, PT, R31, R59, RZ ;  /* 0x0000003b1f1f7210 */ /* 0x000fe20007ffe0ff */
[----:B----4-:R-:W-:-:S04]  /*fb020*/  IMAD.WIDE.U32 R16, R50, R61, RZ ;  /* 0x0000003d32107225 */ /* 0x010fc800078e00ff */
[----:B------:R-:W-:Y:S02]  /*fb030*/  IMAD R50, R60, 0x6, RZ ;  /* 0x000000063c327824 */ /* 0x000fe400078e02ff */
[----:B------:R-:W-:Y:S02]  /*fb040*/  IMAD R19, R16, 0x7effffff, RZ ;  /* 0x7effffff10137824 */ /* 0x000fe400078e02ff */
[----:B------:R-:W-:-:S04]  /*fb050*/  IMAD.HI.U32 R50, R50, 0x7f000001, R14 ;  /* 0x7f00000132327827 */ /* 0x000fc800078e000e */
[----:B------:R-:W-:-:S04]  /*fb060*/  IMAD.WIDE.U32 R14, R32, R61, RZ ;  /* 0x0000003d200e7225 */ /* 0x000fc800078e00ff */
[----:B------:R-:W-:-:S04]  /*fb070*/  IMAD.HI.U32 R19, R19, 0x7f000001, R16 ;  /* 0x7f00000113137827 */ /* 0x000fc800078e0010 */
[----:B------:R-:W-:-:S04]  /*fb080*/  IMAD.WIDE.U32 R16, R34, R61, RZ ;  /* 0x0000003d22107225 */ /* 0x000fc800078e00ff */
[----:B------:R-:W-:Y:S02]  /*fb090*/  IMAD R34, R14, 0x7effffff, RZ ;  /* 0x7effffff0e227824 */ /* 0x000fe400078e02ff */
[----:B------:R-:W-:-:S04]  /*fb0a0*/  IMAD.WIDE.U32 R12, R35, R61, RZ ;  /* 0x0000003d230c7225 */ /* 0x000fc800078e00ff */
[----:B------:R-:W-:-:S04]  /*fb0b0*/  IMAD.HI.U32 R14, R34, 0x7f000001, R14 ;  /* 0x7f000001220e7827 */ /* 0x000fc800078e000e */
[----:B------:R-:W-:Y:S01]  /*fb0c0*/  IMAD R35, R12, 0x7effffff, RZ ;  /* 0x7effffff0c237824 */ /* 0x000fe200078e02ff */
[----:B------:R-:W-:Y:S01]  /*fb0d0*/  ISETP.GE.U32.AND P3, PT, R19, 0x7f000001, PT ;  /* 0x7f0000011300780c */ /* 0x000fe20003f66070 */
[----:B------:R-:W-:Y:S02]  /*fb0e0*/  ISETP.GE.U32.AND P5, PT, R14, 0x7f000001, PT ;  /* 0x7f0000010e00780c */ /* 0x000fe40003fa6070 */
[----:B------:R-:W-:-:S04]  /*fb0f0*/  IMAD.HI.U32 R35, R35, 0x7f000001, R12 ;  /* 0x7f00000123237827 */ /* 0x000fc800078e000c */
[----:B------:R-:W-:-:S04]  /*fb100*/  IMAD.WIDE.U32 R12, R58, 0x5fffffa, RZ ;  /* 0x05fffffa3a0c7825 */ /* 0x000fc800078e00ff */
[----:B------:R-:W-:-:S04]  /*fb110*/  IMAD R15, R58, 0x6, RZ ;  /* 0x000000063a0f7824 */ /* 0x000fc800078e02ff */
[----:B------:R-:W-:Y:S01]  /*fb120*/  IMAD.HI.U32 R12, R15, 0x7f000001, R12 ;  /* 0x7f0000010f0c7827 */ /* 0x000fe200078e000c */
[----:B------:R-:W-:Y:S01]  /*fb130*/  IADD3 R13, PT, PT, R52, R18, RZ ;  /* 0x00000012340d7210 */ /* 0x000fe20007ffe0ff */
[----:B------:R-:W-:Y:S01]  /*fb140*/  ISETP.GE.U32.AND P4, PT, R35, 0x7f000001, PT ;  /* 0x7f0000012300780c */ /* 0x000fe20003f86070 */
[----:B------:R-:W-:Y:S01]  /*fb150*/  @P3 IADD3 R19, PT, PT, R19, -0x7f000001, RZ ;  /* 0x80ffffff13133810 */ /* 0x000fe20007ffe0ff */
[----:B------:R-:W-:Y:S01]  /*fb160*/  ISETP.GE.U32.AND P2, PT, R50, 0x7f000001, PT ;  /* 0x7f0000013200780c */ /* 0x000fe20003f46070 */
[----:B------:R-:W-:Y:S01]  /*fb170*/  @P5 IADD3 R14, PT, PT, R14, -0x7f000001, RZ ;  /* 0x80ffffff0e0e5810 */ /* 0x000fe20007ffe0ff */
        /* <DEDUP_REMOVED lines=8> */
[----:B------:R-:W-:-:S02]  /*fb200*/  IADD3 R18, PT, PT, R35, R26, RZ ;  /* 0x0000001a23127210 */ /* 0x000fc40007ffe0ff */
[----:B------:R-:W-:Y:S02]  /*fb210*/  IADD3 R35, PT, PT, R55, R12, RZ ;  /* 0x0000000c37237210 */ /* 0x000fe40007ffe0ff */
[----:B------:R-:W-:Y:S01]  /*fb220*/  IADD3 R50, PT, PT, R13, R50, RZ ;  /* 0x000000320d327210 */ /* 0x000fe20007ffe0ff */
[----:B------:R-:W-:Y:S02]  /*fb230*/  IMAD.WIDE.U32 R12, R142, R251, RZ ;  /* 0x000000fb8e0c7225 */ /* 0x000fe400078e00ff */
[----:B------:R-:W2:Y:S02]  /*fb240*/  LDL.LU R251, [R1+0xb90] ;  /* 0x000b900001fb7983 */ /* 0x000ea40000300800 */
[----:B------:R-:W-:-:S04]  /*fb250*/  IMAD R32, R16, 0x7effffff, RZ ;  /* 0x7effffff10207824 */ /* 0x000fc800078e02ff */
[----:B------:R-:W-:-:S05]  /*fb260*/  IMAD.HI.U32 R17, R32, 0x7f000001, R16 ;  /* 0x7f00000120117827 */ /* 0x000fca00078e0010 */
[----:B------:R-:W-:Y:S01]  /*fb270*/  ISETP.GE.U32.AND P0, PT, R17, 0x7f000001, PT ;  /* 0x7f0000011100780c */ /* 0x000fe20003f06070 */
[----:B------:R-:W-:Y:S01]  /*fb280*/  ISETP.GE.U32.AND P4, PT, R31, 0x7f000001, PT ;  /* 0x7f0000011f00780c */ /* 0x000fe20003f86070 */
[----:B------:R-:W-:Y:S01]  /*fb290*/  @P1 IADD3 R53, PT, PT, R53, -0x7f000001, RZ ;  /* 0x80ffffff35351810 */ /* 0x000fe20007ffe0ff */
[----:B------:R-:W-:Y:S01]  /*fb2a0*/  ISETP.GE.U32.AND P1, PT, R56, 0x7f000001, PT ;  /* 0x7f0000013800780c */ /* 0x000fe20003f26070 */
[----:B------:R-:W-:Y:S02]  /*fb2b0*/  IADD3 R16, PT, PT, R19, R21, RZ ;  /* 0x0000001513107210 */ /* 0x000fe40007ffe0ff */
[----:B------:R-:W-:-:S07]  /*fb2c0*/  IADD3 R32, PT, PT, R14, R27, RZ ;  /* 0x0000001b0e207210 */ /* 0x000fce0007ffe0ff */
[----:B------:R-:W-:Y:S01]  /*fb2d0*/  @P0 IADD3 R17, PT, PT, R17, -0x7f000001, RZ ;  /* 0x80ffffff11110810 */ /* 0x000fe20007ffe0ff */
[----:B------:R-:W-:Y:S01]  /*fb2e0*/  ISETP.GE.U32.AND P2, PT, R16, 0x7f000001, PT ;  /* 0x7f0000011000780c */ /* 0x000fe20003f46070 */
[----:B------:R-:W-:Y:S02]  /*fb2f0*/  @P4 IADD3 R31, PT, PT, R31, -0x7f000001, RZ ;  /* 0x80ffffff1f1f4810 */ /* 0x000fe40007ffe0ff */
[----:B------:R-:W-:Y:S01]  /*fb300*/  IADD3 R52, PT, PT, R17, R30, RZ ;  /* 0x0000001e11347210 */ /* 0x000fe20007ffe0ff */
[----:B------:R-:W-:Y:S01]  /*fb310*/  ISETP.GE.U32.AND P3, PT, R18, 0x7f000001, PT ;  /* 0x7f0000011200780c */ /* 0x000fe20003f66070 */
[----:B------:R-:W-:Y:S01]  /*fb320*/  ISETP.GE.U32.AND P4, PT, R32, 0x7f000001, PT ;  /* 0x7f0000012000780c */ /* 0x000fe20003f86070 */
[----:B------:R-:W-:Y:S02]  /*fb330*/  IADD3 R53, PT, PT, R54, R53, RZ ;  /* 0x0000003536357210 */ /* 0x000fe40007ffe0ff */
        /* <DEDUP_REMOVED lines=14> */
[----:B------:R0:W-:Y:S01]  /*fb420*/  STL [R1+0x118], R32 ;  /* 0x0001182001007387 */ /* 0x0001e20000100800 */
[----:B------:R-:W-:-:S02]  /*fb430*/  IADD3 R56, PT, PT, R31, R56, RZ ;  /* 0x000000381f387210 */ /* 0x000fc40007ffe0ff */
[----:B------:R-:W-:Y:S02]  /*fb440*/  @P0 IADD3 R20, PT, PT, R20, -0x7f000001, RZ ;  /* 0x80ffffff14140810 */ /* 0x000fe40007ffe0ff */
[----:B------:R-:W-:Y:S01]  /*fb450*/  @P1 IADD3 R53, PT, PT, R53, -0x7f000001, RZ ;  /* 0x80ffffff35351810 */ /* 0x000fe20007ffe0ff */
[----:B------:R-:W-:Y:S01]  /*fb460*/  STL [R1+0x11c], R52 ;  /* 0x00011c3401007387 */ /* 0x000fe20000100800 */
[----:B------:R-:W-:-:S03]  /*fb470*/  ISETP.GE.U32.AND P4, PT, R35, 0x7f000001, PT ;  /* 0x7f0000012300780c */ /* 0x000fc60003f86070 */
[----:B------:R-:W3:Y:S04]  /*fb480*/  LD.E R31, desc[UR22][R10.64+0x23c0] ;  /* 0x0023c0160a1f7980 */ /* 0x000ee8000c101900 */
[----:B------:R-:W4:Y:S04]  /*fb490*/  LD.E R30, desc[UR22][R10.64+0x23c4] ;  /* 0x0023c4160a1e7980 */ /* 0x000f28000c101900 */
[----:B------:R-:W2:Y:S04]  /*fb4a0*/  LD.E R27, desc[UR22][R10.64+0x23c8] ;  /* 0x0023c8160a1b7980 */ /* 0x000ea8000c101900 */
[----:B------:R1:W2:Y:S01]  /*fb4b0*/  LD.E R26, desc[UR22][R10.64+0x23cc] ;  /* 0x0023cc160a1a7980 */ /* 0x0002a2000c101900 */
[----:B------:R-:W-:Y:S01]  /*fb4c0*/  ISETP.GE.U32.AND P3, PT, R50, 0x7f000001, PT ;  /* 0x7f0000013200780c */ /* 0x000fe20003f66070 */
[----:B------:R-:W-:Y:S01]  /*fb4d0*/  IADD3 R34, PT, PT, R53, R20, RZ ;  /* 0x0000001435227210 */ /* 0x000fe20007ffe0ff */
[----:B------:R-:W-:-:S04]  /*fb4e0*/  IMAD.WIDE.U32 R14, R142, R3, RZ ;  /* 0x000000038e0e7225 */ /* 0x000fc800078e00ff */
[----:B------:R-:W-:-:S04]  /*fb4f0*/  IMAD.WIDE.U32 R200, R142, R200, RZ ;  /* 0x000000c88ec87225 */ /* 0x000fc800078e00ff */
[----:B------:R-:W-:Y:S01]  /*fb500*/  IMAD R17, R12, 0x7effffff, RZ ;  /* 0x7effffff0c117824 */ /* 0x000fe200078e02ff */
[----:B------:R-:W-:Y:S01]  /*fb510*/  ISETP.GE.U32.AND P2, PT, R187, 0x7f000001, PT ;  /* 0x7f000001bb00780c */ /* 0x000fe20003f46070 */
[----:B------:R-:W-:Y:S01]  /*fb520*/  ISETP.GE.U32.AND P0, PT, R56, 0x7f000001, PT ;  /* 0x7f0000013800780c */ /* 0x000fe20003f06070 */
[----:B0-----:R-:W2:Y:S04]  /*fb530*/  LDL R32, [R1+0x110] ;  /* 0x0001100001207983 */ /* 0x001ea80000100800 */
[----:B------:R-:W2:Y:S01]  /*fb540*/  LDL R21, [R1+0x11c] ;  /* 0x00011c0001157983 */ /* 0x000ea20000100800 */
[----:B-1----:R-:W-:Y:S01]  /*fb550*/  IMAD.WIDE.U32 R10, R142, R39, RZ ;  /* 0x000000278e0a7225 */ /* 0x002fe200078e00ff */
[----:B------:R-:W-:Y:S02]  /*fb560*/  @P4 IADD3 R35, PT, PT, R35, -0x7f000001, RZ ;  /* 0x80ffffff23234810 */ /* 0x000fe40007ffe0ff */
[----:B------:R-:W2:Y:S01]  /*fb570*/  LDL R20, [R1+0x114] ;  /* 0x0001140001147983 */ /* 0x000ea20000100800 */
[----:B------:R-:W-:Y:S01]  /*fb580*/  IMAD R3, R10, 0x7effffff, RZ ;  /* 0x7effffff0a037824 */ /* 0x000fe200078e02ff */
[----:B------:R-:W-:-:S03]  /*fb590*/  ISETP.GE.U32.AND P1, PT, R34, 0x7f000001, PT ;  /* 0x7f0000012200780c */ /* 0x000fc60003f26070 */
[----:B------:R-:W-:-:S04]  /*fb5a0*/  IMAD.HI.U32 R3, R3, 0x7f000001, R10 ;  /* 0x7f00000103037827 */ /* 0x000fc800078e000a */
[----:B------:R-:W-:Y:S02]  /*fb5b0*/  IMAD R19, R14, 0x7effffff, RZ ;  /* 0x7effffff0e137824 */ /* 0x000fe400078e02ff */
[----:B------:R-:W-:Y:S01]  /*fb5c0*/  IMAD.HI.U32 R11, R17, 0x7f000001, R12 ;  /* 0x7f000001110b7827 */ /* 0x000fe200078e000c */
[----:B------:R-:W-:Y:S01]  /*fb5d0*/  @P3 IADD3 R50, PT, PT, R50, -0x7f000001, RZ ;  /* 0x80ffffff32323810 */ /* 0x000fe20007ffe0ff */
[----:B------:R0:W-:Y:S02]  /*fb5e0*/  STL [R1+0x61c], R3 ;  /* 0x00061c0301007387 */ /* 0x0001e40000100800 */
[----:B------:R-:W-:-:S04]  /*fb5f0*/  IMAD.WIDE.U32 R12, R35, R37, RZ ;  /* 0x00000025230c7225 */ /* 0x000fc800078e00ff */
[----:B------:R-:W-:-:S04]  /*fb600*/  IMAD.HI.U32 R10, R19, 0x7f000001, R14 ;  /* 0x7f000001130a7827 */ /* 0x000fc800078e000e */
[----:B------:R-:W-:-:S04]  /*fb610*/  IMAD.WIDE.U32 R14, R50, R37, RZ ;  /* 0x00000025320e7225 */ /* 0x000fc800078e00ff */
[----:B------:R-:W-:Y:S02]  /*fb620*/  IMAD R17, R12, 0x7effffff, RZ ;  /* 0x7effffff0c117824 */ /* 0x000fe400078e02ff */
[----:B0-----:R-:W-:Y:S01]  /*fb630*/  IMAD R3, R200, 0x7effffff, RZ ;  /* 0x7effffffc8037824 */ /* 0x001fe200078e02ff */
[----:B------:R-:W-:-:S03]  /*fb640*/  @P1 IADD3 R34, PT, PT, R34, -0x7f000001, RZ ;  /* 0x80ffffff22221810 */ /* 0x000fc60007ffe0ff */
[----:B------:R-:W-:-:S04]  /*fb650*/  IMAD.HI.U32 R3, R3, 0x7f000001, R200 ;  /* 0x7f00000103037827 */ /* 0x000fc800078e00c8 */
[----:B------:R-:W-:Y:S01]  /*fb660*/  IMAD.HI.U32 R12, R17, 0x7f000001, R12 ;  /* 0x7f000001110c7827 */ /* 0x000fe200078e000c */
[----:B------:R-:W-:Y:S04]  /*fb670*/  STL [R1+0x614], R11 ;  /* 0x0006140b01007387 */ /* 0x000fe80000100800 */
[----:B------:R0:W-:Y:S04]  /*fb680*/  STL [R1+0x604], R3 ;  /* 0x0006040301007387 */ /* 0x0001e80000100800 */
[----:B------:R1:W-:Y:S04]  /*fb690*/  STL [R1+0x60c], R10 ;  /* 0x00060c0a01007387 */ /* 0x0003e80000100800 */
[----:B------:R1:W-:Y:S01]  /*fb6a0*/  STL [R1+0x568], R12 ;  /* 0x0005680c01007387 */ /* 0x0003e20000100800 */
[----:B0-----:R-:W-:-:S02]  /*fb6b0*/  IMAD R3, R14, 0x7effffff, RZ ;  /* 0x7effffff0e037824 */ /* 0x001fc400078e02ff */
[----:B-1----:R-:W-:-:S04]  /*fb6c0*/  IMAD.WIDE.U32 R10, R34, R37, RZ ;  /* 0x00000025220a7225 */ /* 0x002fc800078e00ff */
[----:B------:R-:W-:-:S04]  /*fb6d0*/  IMAD.HI.U32 R3, R3, 0x7f000001, R14 ;  /* 0x7f00000103037827 */ /* 0x000fc800078e000e */
[----:B------:R-:W-:Y:S02]  /*fb6e0*/  IMAD R19, R10, 0x7effffff, RZ ;  /* 0x7effffff0a137824 */ /* 0x000fe400078e02ff */
[----:B------:R-:W-:-:S04]  /*fb6f0*/  IMAD.WIDE.U32 R12, R35, R141, RZ ;  /* 0x0000008d230c7225 */ /* 0x000fc800078e00ff */
[----:B------:R-:W-:-:S04]  /*fb700*/  IMAD.WIDE.U32 R14, R50, R142, RZ ;  /* 0x0000008e320e7225 */ /* 0x000fc800078e00ff */
[----:B------:R-:W-:Y:S01]  /*fb710*/  IMAD R53, R12, 0x7effffff, RZ ;  /* 0x7effffff0c357824 */ /* 0x000fe200078e02ff */
[----:B------:R0:W-:Y:S01]  /*fb720*/  STL [R1+0x32c], R3 ;  /* 0x00032c0301007387 */ /* 0x0001e20000100800 */
[----:B------:R-:W-:Y:S02]  /*fb730*/  IMAD R17, R14, 0x7effffff, RZ ;  /* 0x7effffff0e117824 */ /* 0x000fe400078e02ff */
[----:B------:R-:W-:-:S04]  /*fb740*/  IMAD.HI.U32 R53, R53, 0x7f000001, R12 ;  /* 0x7f00000135357827 */ /* 0x000fc800078e000c */
[----:B------:R-:W-:-:S04]  /*fb750*/  IMAD.WIDE.U32 R12, R35, R142, RZ ;  /* 0x0000008e230c7225 */ /* 0x000fc800078e00ff */
[----:B0-----:R-:W-:-:S04]  /*fb760*/  IMAD.HI.U32 R3, R19, 0x7f000001, R10 ;  /* 0x7f00000113037827 */ /* 0x001fc800078e000a */
[----:B------:R-:W-:-:S04]  /*fb770*/  IMAD.WIDE.U32 R10, R50, R139, RZ ;  /* 0x0000008b320a7225 */ /* 0x000fc800078e00ff */
[----:B------:R-:W-:Y:S02]  /*fb780*/  IMAD R39, R10, 0x7effffff, RZ ;  /* 0x7effffff0a277824 */ /* 0x000fe400078e02ff */
[----:B------:R-:W-:-:S04]  /*fb790*/  IMAD.HI.U32 R52, R17, 0x7f000001, R14 ;  /* 0x7f00000111347827 */ /* 0x000fc800078e000e */
[----:B------:R-:W-:-:S04]  /*fb7a0*/  IMAD.HI.U32 R39, R39, 0x7f000001, R10 ;  /* 0x7f00000127277827 */ /* 0x000fc800078e000a */
[----:B------:R-:W-:Y:S02]  /*fb7b0*/  IMAD R54, R12, 0x7effffff, RZ ;  /* 0x7effffff0c367824 */ /* 0x000fe400078e02ff */
[----:B------:R-:W-:-:S04]  /*fb7c0*/  IMAD.WIDE.U32 R14, R34, R140, RZ ;  /* 0x0000008c220e7225 */ /* 0x000fc800078e00ff */
[----:B------:R-:W-:Y:S01]  /*fb7d0*/  IMAD.WIDE.U32 R10, R50, R140, RZ ;  /* 0x0000008c320a7225 */ /* 0x000fe200078e00ff */
[----:B------:R-:W-:Y:S02]  /*fb7e0*/  @P2 IADD3 R187, PT, PT, R187, -0x7f000001, RZ ;  /* 0x80ffffffbbbb2810 */ /* 0x000fe40007ffe0ff */
[----:B------:R-:W-:Y:S01]  /*fb7f0*/  @P0 IADD3 R56, PT, PT, R56, -0x7f000001, RZ ;  /* 0x80ffffff38380810 */ /* 0x000fe20007ffe0ff */
[----:B------:R-:W-:-:S04]  /*fb800*/  IMAD.HI.U32 R54, R54, 0x7f000001, R12 ;  /* 0x7f00000136367827 */ /* 0x000fc800078e000c */
[----:B------:R-:W-:-:S04]  /*fb810*/  IMAD.WIDE.U32 R16, R34, R141, RZ ;  /* 0x0000008d22107225 */ /* 0x000fc800078e00ff */
[----:B------:R-:W-:Y:S02]  /*fb820*/  IMAD R55, R14, 0x7effffff, RZ ;  /* 0x7effffff0e377824 */ /* 0x000fe400078e02ff */
[----:B------:R-:W-:Y:S02]  /*fb830*/  IMAD R59, R10, 0x7effffff, RZ ;  /* 0x7effffff0a3b7824 */ /* 0x000fe400078e02ff */
[----:B------:R-:W-:Y:S01]  /*fb840*/  IMAD.WIDE.U32 R12, R35, R139, RZ ;  /* 0x0000008b230c7225 */ /* 0x000fe200078e00ff */
[----:B------:R-:W-:-:S03]  /*fb850*/  IADD3 R187, PT, PT, R56, R187, RZ ;  /* 0x000000bb38bb7210 */ /* 0x000fc60007ffe0ff */
[----:B------:R-:W-:Y:S02]  /*fb860*/  IMAD R56, R16, 0x7effffff, RZ ;  /* 0x7effffff10387824 */ /* 0x000fe400078e02ff */
[----:B------:R-:W-:-:S04]  /*fb870*/  IMAD.HI.U32 R55, R55, 0x7f000001, R14 ;  /* 0x7f00000137377827 */ /* 0x000fc800078e000e */
[----:B------:R-:W-:-:S04]  /*fb880*/  IMAD.HI.U32 R59, R59, 0x7f000001, R10 ;  /* 0x7f0000013b3b7827 */ /* 0x000fc800078e000a */
[----:B------:R-:W-:Y:S02]  /*fb890*/  IMAD R57, R12, 0x7effffff, RZ ;  /* 0x7effffff0c397824 */ /* 0x000fe400078e02ff */
[----:B------:R-:W-:-:S04]  /*fb8a0*/  IMAD.WIDE.U32 R14, R34, R142, RZ ;  /* 0x0000008e220e7225 */ /* 0x000fc800078e00ff */
[----:B------:R-:W-:-:S04]  /*fb8b0*/  IMAD.WIDE.U32 R10, R35, R140, RZ ;  /* 0x0000008c230a7225 */ /* 0x000fc800078e00ff */
[----:B------:R-:W-:-:S04]  /*fb8c0*/  IMAD.HI.U32 R56, R56, 0x7f000001, R16 ;  /* 0x7f00000138387827 */ /* 0x000fc800078e0010 */
[----:B------:R-:W-:-:S04]  /*fb8d0*/  IMAD.HI.U32 R57, R57, 0x7f000001, R12 ;  /* 0x7f00000139397827 */ /* 0x000fc800078e000c */
[----:B------:R-:W-:-:S04]  /*fb8e0*/  IMAD.WIDE.U32 R16, R50, R141, RZ ;  /* 0x0000008d32107225 */ /* 0x000fc800078e00ff */
[----:B------:R-:W-:Y:S02]  /*fb8f0*/  IMAD R60, R14, 0x7effffff, RZ ;  /* 0x7effffff0e3c7824 */ /* 0x000fe400078e02ff */
[----:B------:R-:W-:Y:S02]  /*fb900*/  IMAD R58, R10, 0x7effffff, RZ ;  /* 0x7effffff0a3a7824 */ /* 0x000fe400078e02ff */
[----:B------:R-:W-:Y:S01]  /*fb910*/  IMAD.WIDE.U32 R12, R34, R139, RZ ;  /* 0x0000008b220c7225 */ /* 0x000fe200078e00ff */
[----:B------:R-:W-:-:S03]  /*fb920*/  ISETP.GE.U32.AND P0, PT, R187, 0x7f000001, PT ;  /* 0x7f000001bb00780c */ /* 0x000fc60003f06070 */
        /* <DEDUP_REMOVED lines=11> */
[----:B------:R-:W-:Y:S02]  /*fb9e0*/  IMAD R19, R16, 0x7effffff, RZ ;  /* 0x7effffff10137824 */ /* 0x000fe400078e02ff */
[----:B------:R-:W-:-:S04]  /*fb9f0*/  IMAD.HI.U32 R13, R18, 0x7f000001, R14 ;  /* 0x7f000001120d7827 */ /* 0x000fc800078e000e */
[----:B------:R-:W-:Y:S01]  /*fba00*/  IMAD.HI.U32 R12, R12, 0x7f000001, R10 ;  /* 0x7f0000010c0c7827 */ /* 0x000fe200078e000a */
[----:B------:R-:W-:-:S03]  /*fba10*/  @P0 IADD3 R187, PT, PT, R187, -0x7f000001, RZ ;  /* 0x80ffffffbbbb0810 */ /* 0x000fc60007ffe0ff */
[----:B------:R-:W-:-:S04]  /*fba20*/  IMAD.HI.U32 R16, R19, 0x7f000001, R16 ;  /* 0x7f00000113107827 */ /* 0x000fc800078e0010 */
[----:B------:R-:W-:Y:S01]  /*fba30*/  IMAD.WIDE.U32 R18, R50, R0, RZ ;  /* 0x0000000032127225 */ /* 0x000fe200078e00ff */
[----:B------:R-:W-:Y:S04]  /*fba40*/  STL [R1+0x570], R13 ;  /* 0x0005700d01007387 */ /* 0x000fe80000100800 */
[----:B------:R0:W-:Y:S01]  /*fba50*/  STL [R1+0x610], R12 ;  /* 0x0006100c01007387 */ /* 0x0001e20000100800 */
[----:B------:R-:W-:Y:S01]  /*fba60*/  ISETP.GE.U32.AND P4, PT, R55, 0x7f000001, PT ;  /* 0x7f0000013700780c */ /* 0x000fe20003f86070 */
[----:B------:R-:W-:Y:S01]  /*fba70*/  IMAD R65, R18, 0x7effffff, RZ ;  /* 0x7effffff12417824 */ /* 0x000fe200078e02ff */
[----:B------:R-:W-:Y:S01]  /*fba80*/  ISETP.GE.U32.AND P5, PT, R53, 0x7f000001, PT ;  /* 0x7f0000013500780c */ /* 0x000fe20003fa6070 */
[----:B------:R-:W-:Y:S01]  /*fba90*/  ISETP.GE.U32.AND P3, PT, R54, 0x7f000001, PT ;  /* 0x7f0000013600780c */ /* 0x000fe20003f66070 */
[----:B------:R1:W-:Y:S04]  /*fbaa0*/  STL [R1+0x618], R3 ;  /* 0x0006180301007387 */ /* 0x0003e80000100800 */
[----:B------:R-:W3:Y:S01]  /*fbab0*/  LDL.64 R10, [R1+0x100] ;  /* 0x00010000010a7983 */ /* 0x000ee20000100a00 */
[----:B0-----:R-:W-:-:S04]  /*fbac0*/  IMAD.WIDE.U32 R12, R187, R139, RZ ;  /* 0x0000008bbb0c7225 */ /* 0x001fc800078e00ff */
[----:B------:R-:W-:-:S04]  /*fbad0*/  IMAD.HI.U32 R19, R65, 0x7f000001, R18 ;  /* 0x7f00000141137827 */ /* 0x000fc800078e0012 */
[----:B------:R-:W-:Y:S01]  /*fbae0*/  IMAD R63, R12, 0x7effffff, RZ ;  /* 0x7effffff0c3f7824 */ /* 0x000fe200078e02ff */
[----:B------:R-:W-:Y:S01]  /*fbaf0*/  ISETP.GE.U32.AND P0, PT, R52, 0x7f000001, PT ;  /* 0x7f0000013400780c */ /* 0x000fe20003f06070 */
[----:B------:R-:W-:-:S04]  /*fbb00*/  IMAD.WIDE.U32 R14, R187, R140, RZ ;  /* 0x0000008cbb0e7225 */ /* 0x000fc800078e00ff */
[----:B------:R-:W-:Y:S01]  /*fbb10*/  IMAD.HI.U32 R18, R63, 0x7f000001, R12 ;  /* 0x7f0000013f127827 */ /* 0x000fe200078e000c */
[----:B------:R0:W-:Y:S01]  /*fbb20*/  STL [R1+0x330], R16 ;  /* 0x0003301001007387 */ /* 0x0001e20000100800 */
[----:B------:R-:W-:Y:S02]  /*fbb30*/  @P4 IADD3 R55, PT, PT, R55, -0x7f000001, RZ ;  /* 0x80ffffff37374810 */ /* 0x000fe40007ffe0ff */
[----:B------:R-:W-:Y:S02]  /*fbb40*/  @P5 IADD3 R53, PT, PT, R53, -0x7f000001, RZ ;  /* 0x80ffffff35355810 */ /* 0x000fe40007ffe0ff */
[----:B------:R-:W-:Y:S01]  /*fbb50*/  @P3 IADD3 R54, PT, PT, R54, -0x7f000001, RZ ;  /* 0x80ffffff36363810 */ /* 0x000fe20007ffe0ff */
[----:B------:R-:W-:Y:S01]  /*fbb60*/  ISETP.GE.U32.AND P2, PT, R18, 0x7f000001, PT ;  /* 0x7f0000011200780c */ /* 0x000fe20003f46070 */
[----:B------:R-:W-:Y:S02]  /*fbb70*/  IMAD R62, R14, 0x7effffff, RZ ;  /* 0x7effffff0e3e7824 */ /* 0x000fe400078e02ff */
[----:B------:R-:W-:Y:S01]  /*fbb80*/  IMAD.WIDE.U32 R12, R187, R141, RZ ;  /* 0x0000008dbb0c7225 */ /* 0x000fe200078e00ff */
[----:B-1----:R-:W3:Y:S03]  /*fbb90*/  LDL R3, [R1+0x118] ;  /* 0x0001180001037983 */ /* 0x002ee60000100800 */
[----:B0-----:R-:W-:Y:S01]  /*fbba0*/  IMAD.WIDE.U32 R16, R35, R0, RZ ;  /* 0x0000000023107225 */ /* 0x001fe200078e00ff */
[----:B------:R0:W-:Y:S03]  /*fbbb0*/  STL [R1+0x334], R19 ;  /* 0x0003341301007387 */ /* 0x0001e60000100800 */
[----:B------:R-:W-:-:S02]  /*fbbc0*/  IMAD R64, R16, 0x7effffff, RZ ;  /* 0x7effffff10407824 */ /* 0x000fc400078e02ff */
[----:B------:R-:W-:Y:S02]  /*fbbd0*/  @P2 IADD3 R18, PT, PT, R18, -0x7f000001, RZ ;  /* 0x80ffffff12122810 */ /* 0x000fe40007ffe0ff */
[----:B------:R-:W-:-:S04]  /*fbbe0*/  IMAD.HI.U32 R16, R64, 0x7f000001, R16 ;  /* 0x7f00000140107827 */ /* 0x000fc800078e0010 */
[----:B0-----:R-:W-:-:S04]  /*fbbf0*/  IMAD.HI.U32 R19, R62, 0x7f000001, R14 ;  /* 0x7f0000013e137827 */ /* 0x001fc800078e000e */
[----:B------:R-:W-:Y:S01]  /*fbc00*/  IMAD R62, R12, 0x7effffff, RZ ;  /* 0x7effffff0c3e7824 */ /* 0x000fe200078e02ff */
[----:B------:R-:W-:Y:S01]  /*fbc10*/  @P0 IADD3 R52, PT, PT, R52, -0x7f000001, RZ ;  /* 0x80ffffff34340810 */ /* 0x000fe20007ffe0ff */
[----:B------:R-:W-:Y:S02]  /*fbc20*/  ISETP.GE.U32.AND P4, PT, R18, 0x7f000001, PT ;  /* 0x7f0000011200780c */ /* 0x000fe40003f86070 */
[----:B------:R-:W-:Y:S01]  /*fbc30*/  IMAD.HI.U32 R62, R62, 0x7f000001, R12 ;  /* 0x7f0000013e3e7827 */ /* 0x000fe200078e000c */
[----:B------:R-:W-:Y:S01]  /*fbc40*/  ISETP.GE.U32.AND P6, PT, R19, 0x7f000001, PT ;  /* 0x7f0000011300780c */ /* 0x000fe20003fc6070 */
[----:B------:R0:W-:Y:S01]  /*fbc50*/  STL [R1+0x57c], R16 ;  /* 0x00057c1001007387 */ /* 0x0001e20000100800 */
[----:B------:R-:W-:Y:S02]  /*fbc60*/  ISETP.GE.U32.AND P0, PT, R39, 0x7f000001, PT ;  /* 0x7f0000012700780c */ /* 0x000fe40003f06070 */
[----:B------:R-:W-:Y:S01]  /*fbc70*/  ISETP.GE.U32.AND P1, PT, R62, 0x7f000001, PT ;  /* 0x7f0000013e00780c */ /* 0x000fe20003f26070 */
[----:B------:R-:W-:-:S04]  /*fbc80*/  IMAD.WIDE.U32 R14, R187, R142, RZ ;  /* 0x0000008ebb0e7225 */ /* 0x000fc800078e00ff */
[----:B0-----:R-:W-:-:S04]  /*fbc90*/  IMAD.WIDE.U32 R16, R52, 0x5fffffa, RZ ;  /* 0x05fffffa34107825 */ /* 0x001fc800078e00ff */
[----:B------:R-:W-:Y:S02]  /*fbca0*/  IMAD R52, R52, 0x6, RZ ;  /* 0x0000000634347824 */ /* 0x000fe400078e02ff */
[----:B------:R-:W-:Y:S01]  /*fbcb0*/  IMAD R63, R14, 0x7effffff, RZ ;  /* 0x7effffff0e3f7824 */ /* 0x000fe200078e02ff */
[----:B------:R-:W-:Y:S01]  /*fbcc0*/  @P4 IADD3 R18, PT, PT, R18, -0x7f000001, RZ ;  /* 0x80ffffff12124810 */ /* 0x000fe20007ffe0ff */
[----:B------:R-:W-:Y:S01]  /*fbcd0*/  IMAD.HI.U32 R64, R52, 0x7f000001, R16 ;  /* 0x7f00000134407827 */ /* 0x000fe200078e0010 */
[----:B------:R-:W-:Y:S01]  /*fbce0*/  @P6 IADD3 R19, PT, PT, R19, -0x7f000001, RZ ;  /* 0x80ffffff13136810 */ /* 0x000fe20007ffe0ff */
[----:B------:R-:W-:Y:S02]  /*fbcf0*/  ISETP.GE.U32.AND P4, PT, R56, 0x7f000001, PT ;  /* 0x7f0000013800780c */ /* 0x000fe40003f86070 */
[----:B------:R-:W-:Y:S01]  /*fbd00*/  IMAD.HI.U32 R63, R63, 0x7f000001, R14 ;  /* 0x7f0000013f3f7827 */ /* 0x000fe200078e000e */
[----:B------:R-:W-:Y:S01]  /*fbd10*/  ISETP.GE.U32.AND P6, PT, R64, 0x7f000001, PT ;  /* 0x7f0000014000780c */ /* 0x000fe20003fc6070 */
[----:B------:R-:W-:-:S02]  /*fbd20*/  @P0 IADD3 R39, PT, PT, R39, -0x7f000001, RZ ;  /* 0x80ffffff27270810 */ /* 0x000fc40007ffe0ff */
[----:B------:R-:W-:Y:S01]  /*fbd30*/  @P1 IADD3 R62, PT, PT, R62, -0x7f000001, RZ ;  /* 0x80ffffff3e3e1810 */ /* 0x000fe20007ffe0ff */
[----:B------:R-:W-:Y:S01]  /*fbd40*/  ISETP.GE.U32.AND P0, PT, R60, 0x7f000001, PT ;  /* 0x7f0000013c00780c */ /* 0x000fe20003f06070 */
[----:B------:R-:W-:Y:S01]  /*fbd50*/  ISETP.GE.U32.AND P1, PT, R19, 0x7f000001, PT ;  /* 0x7f0000011300780c */ /* 0x000fe20003f26070 */
[----:B------:R-:W-:Y:S01]  /*fbd60*/  ISETP.GE.U32.AND P5, PT, R63, 0x7f000001, PT ;  /* 0x7f0000013f00780c */ /* 0x000fe20003fa6070 */
[----:B------:R-:W-:-:S04]  /*fbd70*/  IMAD.WIDE.U32 R12, R53, 0x5fffffa, RZ ;  /* 0x05fffffa350c7825 */ /* 0x000fc800078e00ff */
[----:B------:R-:W-:Y:S02]  /*fbd80*/  IMAD R52, R53, 0x6, RZ ;  /* 0x0000000635347824 */ /* 0x000fe400078e02ff */
[----:B------:R-:W-:Y:S01]  /*fbd90*/  IMAD.WIDE.U32 R14, R54, 0x5fffffa, RZ ;  /* 0x05fffffa360e7825 */ /* 0x000fe200078e00ff */
[----:B------:R-:W-:-:S03]  /*fbda0*/  @P4 IADD3 R56, PT, PT, R56, -0x7f000001, RZ ;  /* 0x80ffffff38384810 */ /* 0x000fc60007ffe0ff */
[----:B------:R-:W-:Y:S01]  /*fbdb0*/  IMAD R53, R54, 0x6, RZ ;  /* 0x0000000636357824 */ /* 0x000fe200078e02ff */
[----:B------:R-:W-:Y:S01]  /*fbdc0*/  @P6 IADD3 R64, PT, PT, R64, -0x7f000001, RZ ;  /* 0x80ffffff40406810 */ /* 0x000fe20007ffe0ff */
[----:B------:R-:W-:-:S04]  /*fbdd0*/  IMAD.HI.U32 R54, R52, 0x7f000001, R12 ;  /* 0x7f00000134367827 */ /* 0x000fc800078e000c */
[----:B------:R-:W-:Y:S01]  /*fbde0*/  IMAD.WIDE.U32 R12, R56, 0x5fffffa, RZ ;  /* 0x05fffffa380c7825 */ /* 0x000fe200078e00ff */
[----:B------:R-:W-:Y:S02]  /*fbdf0*/  @P0 IADD3 R60, PT, PT, R60, -0x7f000001, RZ ;  /* 0x80ffffff3c3c0810 */ /* 0x000fe40007ffe0ff */
[----:B------:R-:W-:Y:S02]  /*fbe00*/  @P1 IADD3 R19, PT, PT, R19, -0x7f000001, RZ ;  /* 0x80ffffff13131810 */ /* 0x000fe40007ffe0ff */
[----:B------:R-:W-:Y:S02]  /*fbe10*/  @P5 IADD3 R63, PT, PT, R63, -0x7f000001, RZ ;  /* 0x80ffffff3f3f5810 */ /* 0x000fe40007ffe0ff */
[----:B------:R-:W-:Y:S01]  /*fbe20*/  IADD3 R64, PT, PT, R18, R64, RZ ;  /* 0x0000004012407210 */ /* 0x000fe20007ffe0ff */
[----:B------:R-:W-:Y:S02]  /*fbe30*/  IMAD R18, R56, 0x6, RZ ;  /* 0x0000000638127824 */ /* 0x000fe400078e02ff */
[----:B------:R-:W-:-:S04]  /*fbe40*/  IMAD.WIDE.U32 R16, R55, 0x5fffffa, RZ ;  /* 0x05fffffa37107825 */ /* 0x000fc800078e00ff */
[----:B------:R-:W-:-:S04]  /*fbe50*/  IMAD.HI.U32 R53, R53, 0x7f000001, R14 ;  /* 0x7f00000135357827 */ /* 0x000fc800078e000e */
[----:B------:R-:W-:-:S04]  /*fbe60*/  IMAD.WIDE.U32 R14, R60, 0x5fffffa, RZ ;  /* 0x05fffffa3c0e7825 */ /* 0x000fc800078e00ff */
[----:B------:R-:W-:Y:S01]  /*fbe70*/  IMAD R55, R55, 0x6, RZ ;  /* 0x0000000637377824 */ /* 0x000fe200078e02ff */
[----:B------:R-:W-:Y:S01]  /*fbe80*/  IADD3 R39, PT, PT, R19, R39, RZ ;  /* 0x0000002713277210 */ /* 0x000fe20007ffe0ff */
[----:B------:R-:W-:Y:S01]  /*fbe90*/  ISETP.GE.U32.AND P2, PT, R59, 0x7f000001, PT ;  /* 0x7f0000013b00780c */ /* 0x000fe20003f46070 */
[----:B------:R-:W-:Y:S01]  /*fbea0*/  ISETP.GE.U32.AND P5, PT, R63, 0x7f000001, PT ;  /* 0x7f0000013f00780c */ /* 0x000fe20003fa6070 */
[----:B------:R-:W-:Y:S02]  /*fbeb0*/  IMAD R19, R60, 0x6, RZ ;  /* 0x000000063c137824 */ /* 0x000fe400078e02ff */
[----:B------:R-:W-:-:S04]  /*fbec0*/  IMAD.HI.U32 R18, R18, 0x7f000001, R12 ;  /* 0x7f00000112127827 */ /* 0x000fc800078e000c */
[----:B------:R-:W-:-:S04]  /*fbed0*/  IMAD.WIDE.U32 R12, R34, R0, RZ ;  /* 0x00000000220c7225 */ /* 0x000fc800078e00ff */
        /* <DEDUP_REMOVED lines=9> */
[----:B------:R-:W-:Y:S01]  /*fbf70*/  IMAD.WIDE.U32 R12, R34, R186, RZ ;  /* 0x000000ba220c7225 */ /* 0x000fe200078e00ff */
[----:B------:R-:W-:Y:S02]  /*fbf80*/  @P2 IADD3 R59, PT, PT, R59, -0x7f000001, RZ ;  /* 0x80ffffff3b3b2810 */ /* 0x000fe40007ffe0ff */
[----:B------:R-:W-:Y:S01]  /*fbf90*/  @P5 IADD3 R63, PT, PT, R63, -0x7f000001, RZ ;  /* 0x80ffffff3f3f5810 */ /* 0x000fe20007ffe0ff */
[----:B------:R-:W-:Y:S01]  /*fbfa0*/  IMAD.HI.U32 R15, R35, 0x7f000001, R14 ;  /* 0x7f000001230f7827 */ /* 0x000fe200078e000e */
[----:B------:R-:W-:Y:S01]  /*fbfb0*/  ISETP.GE.U32.AND P1, PT, R57, 0x7f000001, PT ;  /* 0x7f0000013900780c */ /* 0x000fe20003f26070 */
[----:B------:R-:W-:Y:S01]  /*fbfc0*/  ISETP.GE.U32.AND P2, PT, R54, 0x7f000001, PT ;  /* 0x7f0000013600780c */ /* 0x000fe20003f46070 */
[----:B------:R-:W-:Y:S01]  /*fbfd0*/  ISETP.GE.U32.AND P5, PT, R64, 0x7f000001, PT ;  /* 0x7f0000014000780c */ /* 0x000fe20003fa6070 */
[----:B------:R-:W-:Y:S01]  /*fbfe0*/  IMAD R14, R12, 0x7effffff, RZ ;  /* 0x7effffff0c0e7824 */ /* 0x000fe200078e02ff */
[----:B------:R-:W-:Y:S02]  /*fbff0*/  @P6 IADD3 R62, PT, PT, R62, -0x7f000001, RZ ;  /* 0x80ffffff3e3e6810 */ /* 0x000fe40007ffe0ff */
[----:B------:R-:W-:Y:S01]  /*fc000*/  @P3 IADD3 R61, PT, PT, R61, -0x7f000001, RZ ;  /* 0x80ffffff3d3d3810 */ /* 0x000fe20007ffe0ff */
[----:B------:R0:W-:Y:S01]  /*fc010*/  STL [R1+0x584], R15 ;  /* 0x0005840f01007387 */ /* 0x0001e20000100800 */
[----:B------:R-:W-:Y:S01]  /*fc020*/  IMAD.HI.U32 R12, R14, 0x7f000001, R12 ;  /* 0x7f0000010e0c7827 */ /* 0x000fe200078e000c */
[----:B------:R-:W-:Y:S01]  /*fc030*/  ISETP.GE.U32.AND P6, PT, R53, 0x7f000001, PT ;  /* 0x7f0000013500780c */ /* 0x000fe20003fc6070 */
[----:B------:R-:W-:-:S02]  /*fc040*/  IADD3 R59, PT, PT, R62, R59, RZ ;  /* 0x0000003b3e3b7210 */ /* 0x000fc40007ffe0ff */
[----:B------:R-:W-:Y:S01]  /*fc050*/  IADD3 R61, PT, PT, R63, R61, RZ ;  /* 0x0000003d3f3d7210 */ /* 0x000fe20007ffe0ff */
[----:B0-----:R-:W-:Y:S02]  /*fc060*/  IMAD.WIDE.U32 R14, R187, R250, RZ ;  /* 0x000000fabb0e7225 */ /* 0x001fe400078e00ff */
[----:B------:R-:W4:Y:S01]  /*fc070*/  LDL.LU R250, [R1+0x478] ;  /* 0x0004780001fa7983 */ /* 0x000f220000300800 */
[----:B------:R-:W-:Y:S02]  /*fc080*/  @P1 IADD3 R57, PT, PT, R57, -0x7f000001, RZ ;  /* 0x80ffffff39391810 */ /* 0x000fe40007ffe0ff */
[----:B------:R-:W-:Y:S02]  /*fc090*/  @P2 IADD3 R54, PT, PT, R54, -0x7f000001, RZ ;  /* 0x80ffffff36362810 */ /* 0x000fe40007ffe0ff */
[----:B------:R-:W-:Y:S01]  /*fc0a0*/  @P5 IADD3 R64, PT, PT, R64, -0x7f000001, RZ ;  /* 0x80ffffff40405810 */ /* 0x000fe20007ffe0ff */
[----:B------:R-:W-:Y:S01]  /*fc0b0*/  ISETP.GE.U32.AND P4, PT, R39, 0x7f000001, PT ;  /* 0x7f0000012700780c */ /* 0x000fe20003f86070 */
[----:B------:R-:W-:Y:S01]  /*fc0c0*/  ISETP.GE.U32.AND P3, PT, R59, 0x7f000001, PT ;  /* 0x7f0000013b00780c */ /* 0x000fe20003f66070 */
[----:B------:R-:W-:Y:S01]  /*fc0d0*/  ISETP.GE.U32.AND P1, PT, R58, 0x7f000001, PT ;  /* 0x7f0000013a00780c */ /* 0x000fe20003f26070 */
[----:B------:R-:W-:Y:S01]  /*fc0e0*/  ISETP.GE.U32.AND P0, PT, R61, 0x7f000001, PT ;  /* 0x7f0000013d00780c */ /* 0x000fe20003f06070 */
[----:B------:R-:W-:-:S02]  /*fc0f0*/  IADD3 R54, PT, PT, R64, R54, RZ ;  /* 0x0000003640367210 */ /* 0x000fc40007ffe0ff */
[----:B------:R-:W-:-:S03]  /*fc100*/  @P6 IADD3 R53, PT, PT, R53, -0x7f000001, RZ ;  /* 0x80ffffff35356810 */ /* 0x000fc60007ffe0ff */
[----:B------:R-:W-:-:S04]  /*fc110*/  ISETP.GE.U32.AND P6, PT, R54, 0x7f000001, PT ;  /* 0x7f0000013600780c */ /* 0x000fc80003fc6070 */
[----:B------:R-:W-:Y:S02]  /*fc120*/  @P4 IADD3 R39, PT, PT, R39, -0x7f000001, RZ ;  /* 0x80ffffff27274810 */ /* 0x000fe40007ffe0ff */
        /* <DEDUP_REMOVED lines=14> */
[----:B------:R0:W-:Y:S06]  /*fc210*/  STL [R1+0x608], R50 ;  /* 0x0006083201007387 */ /* 0x0001ec0000100800 */
        /* <DEDUP_REMOVED lines=8> */
[----:B0-----:R-:W-:Y:S02]  /*fc2a0*/  IADD3 R50, PT, PT, R53, R18, RZ ;  /* 0x0000001235327210 */ /* 0x001fe40007ffe0ff */
[----:B------:R-:W-:Y:S02]  /*fc2b0*/  IADD3 R34, PT, PT, R57, R19, RZ ;  /* 0x0000001339227210 */ /* 0x000fe40007ffe0ff */
[----:B------:R-:W-:Y:S01]  /*fc2c0*/  IADD3 R205, PT, PT, R58, R205, RZ ;  /* 0x000000cd3acd7210 */ /* 0x000fe20007ffe0ff */
[----:B------:R-:W-:Y:S01]  /*fc2d0*/  IMAD R39, R16, 0x7effffff, RZ ;  /* 0x7effffff10277824 */ /* 0x000fe200078e02ff */
[----:B------:R-:W-:Y:S01]  /*fc2e0*/  ISETP.GE.U32.AND P1, PT, R35, 0x7f000001, PT ;  /* 0x7f0000012300780c */ /* 0x000fe20003f26070 */
[----:B------:R-:W-:Y:S01]  /*fc2f0*/  ISETP.GE.U32.AND P2, PT, R50, 0x7f000001, PT ;  /* 0x7f0000013200780c */ /* 0x000fe20003f46070 */
[----:B------:R-:W-:Y:S01]  /*fc300*/  ISETP.GE.U32.AND P3, PT, R34, 0x7f000001, PT ;  /* 0x7f0000012200780c */ /* 0x000fe20003f66070 */
[----:B------:R-:W-:Y:S01]  /*fc310*/  ISETP.GE.U32.AND P0, PT, R205, 0x7f000001, PT ;  /* 0x7f000001cd00780c */ /* 0x000fe20003f06070 */
[----:B------:R-:W-:Y:S01]  /*fc320*/  IMAD.HI.U32 R16, R39, 0x7f000001, R16 ;  /* 0x7f00000127107827 */ /* 0x000fe200078e0010 */
[----:B------:R0:W-:Y:S04]  /*fc330*/  STL [R1+0x600], R12 ;  /* 0x0006000c01007387 */ /* 0x0001e80000100800 */
[----:B------:R1:W-:Y:S01]  /*fc340*/  STL [R1+0x358], R16 ;  /* 0x0003581001007387 */ /* 0x0003e20000100800 */
[----:B------:R-:W-:-:S02]  /*fc350*/  IMAD R39, R14, 0x7effffff, RZ ;  /* 0x7effffff0e277824 */ /* 0x000fc400078e02ff */
[----:B0-----:R-:W-:-:S04]  /*fc360*/  IMAD.WIDE.U32 R12, R187, R37, RZ ;  /* 0x00000025bb0c7225 */ /* 0x001fc800078e00ff */
[----:B-1----:R-:W-:-:S04]  /*fc370*/  IMAD.WIDE.U32 R16, R187, R0, RZ ;  /* 0x00000000bb107225 */ /* 0x002fc800078e00ff */
        /* <DEDUP_REMOVED lines=8> */
[----:B------:R-:W-:-:S04]  /*fc400*/  IMAD.HI.U32 R37, R37, 0x7f000001, R16 ;  /* 0x7f00000125257827 */ /* 0x000fc800078e0010 */
[----:B--2---:R-:W-:-:S04]  /*fc410*/  IMAD.WIDE.U32 R14, R35, R251, RZ ;  /* 0x000000fb230e7225 */ /* 0x004fc800078e00ff */
[----:B------:R-:W-:-:S04]  /*fc420*/  IMAD.WIDE.U32 R18, R50, R251, RZ ;  /* 0x000000fb32127225 */ /* 0x000fc800078e00ff */
[----:B------:R-:W-:-:S04]  /*fc430*/  IMAD.WIDE.U32 R12, R34, R251, RZ ;  /* 0x000000fb220c7225 */ /* 0x000fc800078e00ff */
[----:B------:R-:W-:Y:S02]  /*fc440*/  IMAD.WIDE.U32 R16, R205, R251, RZ ;  /* 0x000000fbcd107225 */ /* 0x000fe400078e00ff */
[----:B------:R-:W2:Y:S02]  /*fc450*/  LDL.LU R251, [R1+0x2f8] ;  /* 0x0002f80001fb7983 */ /* 0x000ea40000300800 */
[----:B------:R-:W-:Y:S02]  /*fc460*/  IMAD R0, R12, 0x7effffff, RZ ;  /* 0x7effffff0c007824 */ /* 0x000fe400078e02ff */
[----:B------:R-:W-:Y:S02]  /*fc470*/  IMAD R52, R16, 0x7effffff, RZ ;  /* 0x7effffff10347824 */ /* 0x000fe400078e02ff */
[----:B------:R-:W-:-:S04]  /*fc480*/  IMAD.HI.U32 R13, R0, 0x7f000001, R12 ;  /* 0x7f000001000d7827 */ /* 0x000fc800078e000c */
[----:B------:R-:W-:-:S04]  /*fc490*/  IMAD.HI.U32 R12, R52, 0x7f000001, R16 ;  /* 0x7f000001340c7827 */ /* 0x000fc800078e0010 */
[----:B------:R-:W-:Y:S01]  /*fc4a0*/  IMAD R167, R14, 0x7effffff, RZ ;  /* 0x7effffff0ea77824 */ /* 0x000fe200078e02ff */
[----:B------:R-:W-:Y:S01]  /*fc4b0*/  IADD3 R55, PT, PT, R51, R33, RZ ;  /* 0x0000002133377210 */ /* 0x000fe20007ffe0ff */
[----:B------:R-:W-:Y:S04]  /*fc4c0*/  STL [R1+0x580], R13 ;  /* 0x0005800d01007387 */ /* 0x000fe80000100800 */
[----:B------:R0:W-:Y:S01]  /*fc4d0*/  STL [R1+0x5fc], R12 ;  /* 0x0005fc0c01007387 */ /* 0x0001e20000100800 */
[----:B------:R-:W-:-:S04]  /*fc4e0*/  IMAD.HI.U32 R167, R167, 0x7f000001, R14 ;  /* 0x7f000001a7a77827 */ /* 0x000fc800078e000e */
[----:B------:R-:W-:-:S04]  /*fc4f0*/  IMAD.WIDE.U32 R14, R35, R139, RZ ;  /* 0x0000008b230e7225 */ /* 0x000fc800078e00ff */
[----:B------:R-:W-:Y:S01]  /*fc500*/  IMAD.WIDE.U32 R16, R34, R141, RZ ;  /* 0x0000008d22107225 */ /* 0x000fe200078e00ff */
[----:B------:R-:W-:-:S03]  /*fc510*/  ISETP.GE.U32.AND P0, PT, R55, 0x7f000001, PT ;  /* 0x7f0000013700780c */ /* 0x000fc60003f06070 */
[----:B0-----:R-:W-:-:S04]  /*fc520*/  IMAD.WIDE.U32 R12, R50, R142, RZ ;  /* 0x0000008e320c7225 */ /* 0x001fc800078e00ff */
[----:B------:R-:W-:Y:S02]  /*fc530*/  IMAD R0, R14, 0x7effffff, RZ ;  /* 0x7effffff0e007824 */ /* 0x000fe400078e02ff */
[----:B------:R-:W-:Y:S02]  /*fc540*/  IMAD R56, R12, 0x7effffff, RZ ;  /* 0x7effffff0c387824 */ /* 0x000fe400078e02ff */
[----:B------:R-:W-:Y:S02]  /*fc550*/  IMAD R54, R16, 0x7effffff, RZ ;  /* 0x7effffff10367824 */ /* 0x000fe400078e02ff */
[----:B------:R-:W-:Y:S02]  /*fc560*/  IMAD R53, R18, 0x7effffff, RZ ;  /* 0x7effffff12357824 */ /* 0x000fe400078e02ff */
[----:B------:R-:W-:-:S04]  /*fc570*/  IMAD.HI.U32 R56, R56, 0x7f000001, R12 ;  /* 0x7f00000138387827 */ /* 0x000fc800078e000c */
[----:B------:R-:W-:-:S04]  /*fc580*/  IMAD.WIDE.U32 R12, R34, R142, RZ ;  /* 0x0000008e220c7225 */ /* 0x000fc800078e00ff */
[----:B------:R-:W-:-:S04]  /*fc590*/  IMAD.HI.U32 R0, R0, 0x7f000001, R14 ;  /* 0x7f00000100007827 */ /* 0x000fc800078e000e */
[----:B------:R-:W-:-:S04]  /*fc5a0*/  IMAD.WIDE.U32 R14, R50, R139, RZ ;  /* 0x0000008b320e7225 */ /* 0x000fc800078e00ff */
[----:B------:R-:W-:-:S04]  /*fc5b0*/  IMAD.HI.U32 R54, R54, 0x7f000001, R16 ;  /* 0x7f00000136367827 */ /* 0x000fc800078e0010 */
[----:B------:R-:W-:Y:S02]  /*fc5c0*/  IMAD R33, R12, 0x7effffff, RZ ;  /* 0x7effffff0c217824 */ /* 0x000fe400078e02ff */
[----:B------:R-:W-:-:S04]  /*fc5d0*/  IMAD.WIDE.U32 R16, R205, R141, RZ ;  /* 0x0000008dcd107225 */ /* 0x000fc800078e00ff */
[----:B------:R-:W-:-:S04]  /*fc5e0*/  IMAD.HI.U32 R18, R53, 0x7f000001, R18 ;  /* 0x7f00000135127827 */ /* 0x000fc800078e0012 */
[----:B------:R-:W-:Y:S02]  /*fc5f0*/  IMAD R53, R14, 0x7effffff, RZ ;  /* 0x7effffff0e357824 */ /* 0x000fe400078e02ff */
[----:B------:R-:W-:-:S04]  /*fc600*/  IMAD.HI.U32 R33, R33, 0x7f000001, R12 ;  /* 0x7f00000121217827 */ /* 0x000fc800078e000c */
[----:B------:R-:W-:Y:S01]  /*fc610*/  IMAD R59, R16, 0x7effffff, RZ ;  /* 0x7effffff103b7824 */ /* 0x000fe200078e02ff */
[----:B------:R-:W-:Y:S01]  /*fc620*/  @P0 IADD3 R55, PT, PT, R55, -0x7f000001, RZ ;  /* 0x80ffffff37370810 */ /* 0x000fe20007ffe0ff */
[----:B------:R-:W-:-:S04]  /*fc630*/  IMAD.WIDE.U32 R12, R50, R140, RZ ;  /* 0x0000008c320c7225 */ /* 0x000fc800078e00ff */
[----:B------:R-:W-:-:S04]  /*fc640*/  IMAD.HI.U32 R53, R53, 0x7f000001, R14 ;  /* 0x7f00000135357827 */ /* 0x000fc800078e000e */
[----:B------:R-:W-:-:S04]  /*fc650*/  IMAD.WIDE.U32 R14, R205, R140, RZ ;  /* 0x0000008ccd0e7225 */ /* 0x000fc800078e00ff */
[----:B------:R-:W-:-:S04]  /*fc660*/  IMAD.HI.U32 R59, R59, 0x7f000001, R16 ;  /* 0x7f0000013b3b7827 */ /* 0x000fc800078e0010 */
[----:B------:R-:W-:Y:S02]  /*fc670*/  IMAD R61, R12, 0x7effffff, RZ ;  /* 0x7effffff0c3d7824 */ /* 0x000fe400078e02ff */
[----:B------:R-:W-:Y:S01]  /*fc680*/  IMAD.WIDE.U32 R16, R34, R139, RZ ;  /* 0x0000008b22107225 */ /* 0x000fe200078e00ff */
[----:B------:R-:W-:-:S03]  /*fc690*/  ISETP.GE.U32.AND P0, PT, R55, R67, PT ;  /* 0x000000433700720c */ /* 0x000fc60003f06070 */
[----:B------:R-:W-:Y:S02]  /*fc6a0*/  IMAD R51, R14, 0x7effffff, RZ ;  /* 0x7effffff0e337824 */ /* 0x000fe400078e02ff */
[----:B------:R-:W-:-:S04]  /*fc6b0*/  IMAD.HI.U32 R61, R61, 0x7f000001, R12 ;  /* 0x7f0000013d3d7827 */ /* 0x000fc800078e000c */
[----:B------:R-:W-:Y:S02]  /*fc6c0*/  IMAD R57, R16, 0x7effffff, RZ ;  /* 0x7effffff10397824 */ /* 0x000fe400078e02ff */
[----:B------:R-:W-:-:S04]  /*fc6d0*/  IMAD.WIDE.U32 R12, R35, R142, RZ ;  /* 0x0000008e230c7225 */ /* 0x000fc800078e00ff */
[----:B------:R-:W-:-:S04]  /*fc6e0*/  IMAD.HI.U32 R51, R51, 0x7f000001, R14 ;  /* 0x7f00000133337827 */ /* 0x000fc800078e000e */
[----:B------:R-:W-:-:S04]  /*fc6f0*/  IMAD.WIDE.U32 R14, R50, R141, RZ ;  /* 0x0000008d320e7225 */ /* 0x000fc800078e00ff */
[----:B------:R-:W-:Y:S01]  /*fc700*/  IMAD.HI.U32 R57, R57, 0x7f000001, R16 ;  /* 0x7f00000139397827 */ /* 0x000fe200078e0010 */
[----:B------:R-:W-:-:S03]  /*fc710*/  IADD3 R65, PT, PT, -R67, R55, RZ ;  /* 0x0000003743417210 */ /* 0x000fc60007ffe1ff */
[----:B------:R-:W-:Y:S02]  /*fc720*/  IMAD R63, R12, 0x7effffff, RZ ;  /* 0x7effffff0c3f7824 */ /* 0x000fe400078e02ff */
[----:B------:R-:W-:-:S04]  /*fc730*/  IMAD.WIDE.U32 R16, R34, R140, RZ ;  /* 0x0000008c22107225 */ /* 0x000fc800078e00ff */
[----:B------:R-:W-:Y:S02]  /*fc740*/  IMAD R64, R14, 0x7effffff, RZ ;  /* 0x7effffff0e407824 */ /* 0x000fe400078e02ff */
[----:B------:R-:W-:-:S04]  /*fc750*/  IMAD.HI.U32 R63, R63, 0x7f000001, R12 ;  /* 0x7f0000013f3f7827 */ /* 0x000fc800078e000c */
[----:B------:R-:W-:Y:S01]  /*fc760*/  IMAD R60, R16, 0x7effffff, RZ ;  /* 0x7effffff103c7824 */ /* 0x000fe200078e02ff */
[----:B------:R-:W-:Y:S01]  /*fc770*/  @!P0 IADD3 R65, PT, PT, R65, 0x7f000001, RZ ;  /* 0x7f00000141418810 */ /* 0x000fe20007ffe0ff */
[----:B------:R-:W-:-:S04]  /*fc780*/  IMAD.WIDE.U32 R12, R205, R139, RZ ;  /* 0x0000008bcd0c7225 */ /* 0x000fc800078e00ff */
[----:B------:R-:W-:-:S04]  /*fc790*/  IMAD.HI.U32 R64, R64, 0x7f000001, R14 ;  /* 0x7f00000140407827 */ /* 0x000fc800078e000e */
[----:B------:R-:W-:-:S04]  /*fc7a0*/  IMAD.HI.U32 R60, R60, 0x7f000001, R16 ;  /* 0x7f0000013c3c7827 */ /* 0x000fc800078e0010 */
[----:B------:R-:W-:Y:S02]  /*fc7b0*/  IMAD R55, R12, 0x7effffff, RZ ;  /* 0x7effffff0c377824 */ /* 0x000fe400078e02ff */
[----:B---3--:R-:W-:-:S04]  /*fc7c0*/  IMAD.WIDE.U32 R16, R31, R65, RZ ;  /* 0x000000411f107225 */ /* 0x008fc800078e00ff */
[----:B------:R-:W-:-:S04]  /*fc7d0*/  IMAD.HI.U32 R55, R55, 0x7f000001, R12 ;  /* 0x7f00000137377827 */ /* 0x000fc800078e000c */
[----:B------:R-:W-:Y:S02]  /*fc7e0*/  IMAD R31, R16, 0x7effffff, RZ ;  /* 0x7effffff101f7824 */ /* 0x000fe400078e02ff */
[----:B----4-:R-:W-:Y:S01]  /*fc7f0*/  IMAD.WIDE.U32 R12, R30, R65, RZ ;  /* 0x000000411e0c7225 */ /* 0x010fe200078e00ff */
[----:B------:R0:W-:Y:S03]  /*fc800*/  STL [R1+0x338], R18 ;  /* 0x0003381201007387 */ /* 0x0001e60000100800 */
[----:B0-----:R-:W-:-:S04]  /*fc810*/  IMAD.WIDE.U32 R18, R35, R140, RZ ;  /* 0x0000008c23127225 */ /* 0x001fc800078e00ff */
        /* <DEDUP_REMOVED lines=10> */
[----:B------:R-:W-:-:S11]  /*fc8c0*/  ISETP.GE.U32.AND P5, PT, R54, 0x7f000001, PT ;  /* 0x7f0000013600780c */ /* 0x000fd60003fa6070 */
[----:B------:R-:W-:Y:S02]  /*fc8d0*/  @P6 IADD3 R33, PT, PT, R33, -0x7f000001, RZ ;  /* 0x80ffffff21216810 */ /* 0x000fe40007ffe0ff */
[----:B------:R-:W-:Y:S02]  /*fc8e0*/  @P4 IADD3 R56, PT, PT, R56, -0x7f000001, RZ ;  /* 0x80ffffff38384810 */ /* 0x000fe40007ffe0ff */
[----:B------:R-:W-:Y:S01]  /*fc8f0*/  @P5 IADD3 R54, PT, PT, R54, -0x7f000001, RZ ;  /* 0x80ffffff36365810 */ /* 0x000fe20007ffe0ff */
[----:B------:R-:W-:-:S04]  /*fc900*/  IMAD.WIDE.U32 R14, R35, R250, RZ ;  /* 0x000000fa230e7225 */ /* 0x000fc800078e00ff */
[----:B------:R-:W-:-:S04]  /*fc910*/  IMAD R163, R14, 0x7effffff, RZ ;  /* 0x7effffff0ea37824 */ /* 0x000fc800078e02ff */
[----:B------:R-:W-:-:S04]  /*fc920*/  IMAD.HI.U32 R163, R163, 0x7f000001, R14 ;  /* 0x7f000001a3a37827 */ /* 0x000fc800078e000e */
[----:B------:R-:W-:-:S04]  /*fc930*/  IMAD.WIDE.U32 R14, R27, R65, RZ ;  /* 0x000000411b0e7225 */ /* 0x000fc800078e00ff */
[----:B------:R-:W-:-:S04]  /*fc940*/  IMAD.HI.U32 R27, R31, 0x7f000001, R16 ;  /* 0x7f0000011f1b7827 */ /* 0x000fc800078e0010 */
[----:B------:R-:W-:Y:S02]  /*fc950*/  IMAD R31, R12, 0x7effffff, RZ ;  /* 0x7effffff0c1f7824 */ /* 0x000fe400078e02ff */
[----:B------:R-:W-:-:S04]  /*fc960*/  IMAD.WIDE.U32 R16, R26, R65, RZ ;  /* 0x000000411a107225 */ /* 0x000fc800078e00ff */
[----:B------:R-:W-:-:S04]  /*fc970*/  IMAD.HI.U32 R26, R31, 0x7f000001, R12 ;  /* 0x7f0000011f1a7827 */ /* 0x000fc800078e000c */
[----:B------:R-:W-:Y:S01]  /*fc980*/  IMAD R30, R14, 0x7effffff, RZ ;  /* 0x7effffff0e1e7824 */ /* 0x000fe200078e02ff */
[----:B------:R-:W-:Y:S01]  /*fc990*/  ISETP.GE.U32.AND P0, PT, R27, 0x7f000001, PT ;  /* 0x7f0000011b00780c */ /* 0x000fe20003f06070 */
[----:B------:R-:W-:Y:S01]  /*fc9a0*/  IMAD.WIDE.U32 R18, R50, R250, RZ ;  /* 0x000000fa32127225 */ /* 0x000fe200078e00ff */
[----:B------:R-:W-:Y:S01]  /*fc9b0*/  ISETP.GE.U32.AND P5, PT, R52, 0x7f000001, PT ;  /* 0x7f0000013400780c */ /* 0x000fe20003fa6070 */
[----:B------:R-:W-:Y:S02]  /*fc9c0*/  ISETP.GE.U32.AND P1, PT, R26, 0x7f000001, PT ;  /* 0x7f0000011a00780c */ /* 0x000fe40003f26070 */
[----:B------:R-:W-:Y:S01]  /*fc9d0*/  IMAD.HI.U32 R30, R30, 0x7f000001, R14 ;  /* 0x7f0000011e1e7827 */ /* 0x000fe200078e000e */
[----:B------:R-:W-:Y:S01]  /*fc9e0*/  IADD3 R22, PT, PT, R23, R22, RZ ;  /* 0x0000001617167210 */ /* 0x000fe20007ffe0ff */
[----:B------:R-:W3:Y:S03]  /*fc9f0*/  LDL.LU R65, [R1+0x8fc] ;  /* 0x0008fc0001417983 */ /* 0x000ee60000300800 */
[----:B------:R-:W-:Y:S01]  /*fca00*/  ISETP.GE.U32.AND P2, PT, R30, 0x7f000001, PT ;  /* 0x7f0000011e00780c */ /* 0x000fe20003f46070 */
[----:B------:R-:W-:-:S05]  /*fca10*/  IMAD R13, R16, 0x7effffff, RZ ;  /* 0x7effffff100d7824 */ /* 0x000fca00078e02ff */
[----:B------:R-:W-:Y:S01]  /*fca20*/  @P1 IADD3 R26, PT, PT, R26, -0x7f000001, RZ ;  /* 0x80ffffff1a1a1810 */ /* 0x000fe20007ffe0ff */
[----:B------:R-:W-:-:S03]  /*fca30*/  IMAD.HI.U32 R16, R13, 0x7f000001, R16 ;  /* 0x7f0000010d107827 */ /* 0x000fc600078e0010 */
[----:B------:R-:W-:-:S03]  /*fca40*/  IADD3 R20, PT, PT, R26, R20, RZ ;  /* 0x000000141a147210 */ /* 0x000fc60007ffe0ff */
[----:B------:R-:W-:Y:S02]  /*fca50*/  @P2 IADD3 R30, PT, PT, R30, -0x7f000001, RZ ;  /* 0x80ffffff1e1e2810 */ /* 0x000fe40007ffe0ff */
[----:B------:R-:W-:Y:S01]  /*fca60*/  @P0 IADD3 R27, PT, PT, R27, -0x7f000001, RZ ;  /* 0x80ffffff1b1b0810 */ /* 0x000fe20007ffe0ff */
[----:B------:R-:W-:Y:S01]  /*fca70*/  ISETP.GE.U32.AND P2, PT, R20, 0x7f000001, PT ;  /* 0x7f0000011400780c */ /* 0x000fe20003f46070 */
[----:B------:R-:W-:Y:S01]  /*fca80*/  ISETP.GE.U32.AND P3, PT, R16, 0x7f000001, PT ;  /* 0x7f0000011000780c */ /* 0x000fe20003f66070 */
[----:B------:R-:W-:Y:S01]  /*fca90*/  IMAD R66, R18, 0x7effffff, RZ ;  /* 0x7effffff12427824 */ /* 0x000fe200078e02ff */
[----:B------:R-:W-:-:S03]  /*fcaa0*/  IADD3 R27, PT, PT, R27, R32, RZ ;  /* 0x000000201b1b7210 */ /* 0x000fc60007ffe0ff */
[----:B------:R-:W-:Y:S02]  /*fcab0*/  IMAD.HI.U32 R18, R66, 0x7f000001, R18 ;  /* 0x7f00000142127827 */ /* 0x000fe400078e0012 */
[----:B------:R-:W-:Y:S04]  /*fcac0*/  STL [R1+0x110], R27 ;  /* 0x0001101b01007387 */ /* 0x000fe80000100800 */
[----:B------:R0:W-:Y:S04]  /*fcad0*/  STL [R1+0x114], R20 ;  /* 0x0001141401007387 */ /* 0x0001e80000100800 */
[----:B------:R1:W-:Y:S01]  /*fcae0*/  STL [R1+0x354], R18 ;  /* 0x0003541201007387 */ /* 0x0003e20000100800 */
[----:B------:R-:W-:-:S02]  /*fcaf0*/  @P3 IADD3 R16, PT, PT, R16, -0x7f000001, RZ ;  /* 0x80ffffff10103810 */ /* 0x000fc40007ffe0ff */
[----:B------:R-:W-:Y:S01]  /*fcb00*/  IADD3 R3, PT, PT, R30, R3, RZ ;  /* 0x000000031e037210 */ /* 0x000fe20007ffe0ff */
[----:B------:R-:W-:Y:S01]  /*fcb10*/  ISETP.GE.U32.AND P6, PT, R27, 0x7f000001, PT ;  /* 0x7f0000011b00780c */ /* 0x000fe20003fc6070 */
[----:B------:R-:W-:Y:S01]  /*fcb20*/  ISETP.GE.U32.AND P0, PT, R59, 0x7f000001, PT ;  /* 0x7f0000013b00780c */ /* 0x000fe20003f06070 */
[-C--:B------:R-:W-:Y:S01]  /*fcb30*/  IMAD.WIDE.U32 R14, R205, R250.reuse, RZ ;  /* 0x000000facd0e7225 */ /* 0x080fe200078e00ff */
[----:B0-----:R-:W-:Y:S01]  /*fcb40*/  @P2 IADD3 R20, PT, PT, R20, -0x7f000001, RZ ;  /* 0x80ffffff14142810 */ /* 0x001fe20007ffe0ff */
[----:B------:R-:W-:Y:S02]  /*fcb50*/  ISETP.GE.U32.AND P2, PT, R63, 0x7f000001, PT ;  /* 0x7f0000013f00780c */ /* 0x000fe40003f46070 */
[----:B-1----:R-:W-:Y:S01]  /*fcb60*/  IMAD.WIDE.U32 R18, R34, R250, RZ ;  /* 0x000000fa22127225 */ /* 0x002fe200078e00ff */
[----:B------:R-:W-:Y:S01]  /*fcb70*/  IADD3 R21, PT, PT, R16, R21, RZ ;  /* 0x0000001510157210 */ /* 0x000fe20007ffe0ff */
[----:B------:R-:W-:Y:S02]  /*fcb80*/  ISETP.GE.U32.AND P3, PT, R3, 0x7f000001, PT ;  /* 0x7f0000010300780c */ /* 0x000fe40003f66070 */
[----:B------:R-:W-:-:S02]  /*fcb90*/  IMAD R17, R14, 0x7effffff, RZ ;  /* 0x7effffff0e117824 */ /* 0x000fc400078e02ff */
[----:B------:R-:W-:Y:S01]  /*fcba0*/  IMAD R12, R18, 0x7effffff, RZ ;  /* 0x7effffff120c7824 */ /* 0x000fe200078e02ff */
[----:B------:R-:W-:Y:S01]  /*fcbb0*/  STL [R1+0x118], R3 ;  /* 0x0001180301007387 */ /* 0x000fe20000100800 */
[----:B------:R-:W-:-:S03]  /*fcbc0*/  ISETP.GE.U32.AND P4, PT, R21, 0x7f000001, PT ;  /* 0x7f0000011500780c */ /* 0x000fc60003f86070 */
[----:B------:R-:W4:Y:S01]  /*fcbd0*/  LDL.LU R250, [R1+0x47c] ;  /* 0x00047c0001fa7983 */ /* 0x000f220000300800 */
[----:B------:R-:W-:Y:S01]  /*fcbe0*/  IMAD.HI.U32 R12, R12, 0x7f000001, R18 ;  /* 0x7f0000010c0c7827 */ /* 0x000fe200078e0012 */
[----:B------:R-:W-:Y:S01]  /*fcbf0*/  ISETP.GE.U32.AND P1, PT, R53, 0x7f000001, PT ;  /* 0x7f0000013500780c */ /* 0x000fe20003f26070 */
[----:B------:R-:W-:Y:S01]  /*fcc00*/  @P5 IADD3 R52, PT, PT, R52, -0x7f000001, RZ ;  /* 0x80ffffff34345810 */ /* 0x000fe20007ffe0ff */
[----:B------:R-:W3:Y:S01]  /*fcc10*/  LDL.LU R66, [R1+0x900] ;  /* 0x0009000001427983 */ /* 0x000ee20000300800 */
[----:B------:R-:W-:Y:S01]  /*fcc20*/  @P2 IADD3 R63, PT, PT, R63, -0x7f000001, RZ ;  /* 0x80ffffff3f3f2810 */ /* 0x000fe20007ffe0ff */
[----:B------:R-:W-:Y:S02]  /*fcc30*/  ISETP.GE.U32.AND P2, PT, R62, 0x7f000001, PT ;  /* 0x7f0000013e00780c */ /* 0x000fe40003f46070 */
[----:B------:R2:W-:Y:S01]  /*fcc40*/  STL [R1+0x588], R12 ;  /* 0x0005880c01007387 */ /* 0x0005e20000100800 */
[----:B------:R-:W-:Y:S01]  /*fcc50*/  @P6 IADD3 R27, PT, PT, R27, -0x7f000001, RZ ;  /* 0x80ffffff1b1b6810 */ /* 0x000fe20007ffe0ff */
[----:B------:R-:W-:-:S04]  /*fcc60*/  IMAD.HI.U32 R14, R17, 0x7f000001, R14 ;  /* 0x7f000001110e7827 */ /* 0x000fc800078e000e */
[----:B------:R-:W-:-:S04]  /*fcc70*/  IMAD.WIDE.U32 R16, R33, 0x5fffffa, RZ ;  /* 0x05fffffa21107825 */ /* 0x000fc800078e00ff */
[----:B--2---:R-:W-:-:S04]  /*fcc80*/  IMAD.WIDE.U32 R12, R35, R251, RZ ;  /* 0x000000fb230c7225 */ /* 0x004fc800078e00ff */
[----:B------:R-:W-:Y:S01]  /*fcc90*/  IMAD R161, R12, 0x7effffff, RZ ;  /* 0x7effffff0ca17824 */ /* 0x000fe200078e02ff */
[----:B------:R0:W-:Y:S01]  /*fcca0*/  STL [R1+0x11c], R21 ;  /* 0x00011c1501007387 */ /* 0x0001e20000100800 */
[----:B------:R-:W-:Y:S01]  /*fccb0*/  @P3 IADD3 R3, PT, PT, R3, -0x7f000001, RZ ;  /* 0x80ffffff03033810 */ /* 0x000fe20007ffe0ff */
[----:B------:R-:W-:Y:S02]  /*fccc0*/  IMAD R33, R33, 0x6, RZ ;  /* 0x0000000621217824 */ /* 0x000fe400078e02ff */
[----:B------:R-:W-:-:S04]  /*fccd0*/  IMAD.HI.U32 R161, R161, 0x7f000001, R12 ;  /* 0x7f000001a1a17827 */ /* 0x000fc800078e000c */
[----:B------:R-:W-:-:S04]  /*fcce0*/  IMAD.WIDE.U32 R12, R56, 0x5fffffa, RZ ;  /* 0x05fffffa380c7825 */ /* 0x000fc800078e00ff */
[----:B------:R-:W-:Y:S01]  /*fccf0*/  IMAD R19, R56, 0x6, RZ ;  /* 0x0000000638137824 */ /* 0x000fe200078e02ff */
[----:B------:R1:W-:Y:S01]  /*fcd00*/  STL [R1+0x110], R27 ;  /* 0x0001101b01007387 */ /* 0x0003e20000100800 */
[----:B------:R-:W-:Y:S02]  /*fcd10*/  @P0 IADD3 R59, PT, PT, R59, -0x7f000001, RZ ;  /* 0x80ffffff3b3b0810 */ /* 0x000fe40007ffe0ff */
[----:B------:R-:W-:Y:S02]  /*fcd20*/  @P2 IADD3 R62, PT, PT, R62, -0x7f000001, RZ ;  /* 0x80ffffff3e3e2810 */ /* 0x000fe40007ffe0ff */
[----:B0-----:R-:W-:Y:S01]  /*fcd30*/  @P4 IADD3 R21, PT, PT, R21, -0x7f000001, RZ ;  /* 0x80ffffff15154810 */ /* 0x001fe20007ffe0ff */
[----:B------:R-:W-:Y:S04]  /*fcd40*/  STL [R1+0x114], R20 ;  /* 0x0001141401007387 */ /* 0x000fe80000100800 */
[----:B------:R-:W-:Y:S01]  /*fcd50*/  STL [R1+0x118], R3 ;  /* 0x0001180301007387 */ /* 0x000fe20000100800 */
[----:B------:R-:W-:-:S03]  /*fcd60*/  IMAD.HI.U32 R17, R33, 0x7f000001, R16 ;  /* 0x7f00000121117827 */ /* 0x000fc600078e0010 */
[----:B------:R0:W-:Y:S04]  /*fcd70*/  STL [R1+0x5f8], R14 ;  /* 0x0005f80e01007387 */ /* 0x0001e80000100800 */
[----:B------:R2:W-:Y:S01]  /*fcd80*/  STL [R1+0x11c], R21 ;  /* 0x00011c1501007387 */ /* 0x0005e20000100800 */
[----:B------:R-:W-:-:S03]  /*fcd90*/  IMAD.HI.U32 R19, R19, 0x7f000001, R12 ;  /* 0x7f00000113137827 */ /* 0x000fc600078e000c */
[----:B------:R-:W3:Y:S04]  /*fcda0*/  LD.E R33, desc[UR22][R10.64+0x23d0] ;  /* 0x0023d0160a217980 */ /* 0x000ee8000c101900 */
[----:B------:R-:W3:Y:S04]  /*fcdb0*/  LD.E R32, desc[UR22][R10.64+0x23d4] ;  /* 0x0023d4160a207980 */ /* 0x000ee8000c101900 */
[----:B------:R-:W3:Y:S04]  /*fcdc0*/  LD.E R26, desc[UR22][R10.64+0x23d8] ;  /* 0x0023d8160a1a7980 */ /* 0x000ee8000c101900 */
[----:B-1----:R1:W3:Y:S01]  /*fcdd0*/  LD.E R27, desc[UR22][R10.64+0x23dc] ;  /* 0x0023dc160a1b7980 */ /* 0x0022e2000c101900 */
[----:B------:R-:W-:-:S04]  /*fcde0*/  IMAD.WIDE.U32 R12, R59, 0x5fffffa, RZ ;  /* 0x05fffffa3b0c7825 */ /* 0x000fc800078e00ff */
[----:B0-----:R-:W-:-:S04]  /*fcdf0*/  IMAD.WIDE.U32 R14, R54, 0x5fffffa, RZ ;  /* 0x05fffffa360e7825 */ /* 0x001fc800078e00ff */
[----:B------:R-:W-:Y:S02]  /*fce00*/  IMAD R18, R54, 0x6, RZ ;  /* 0x0000000636127824 */ /* 0x000fe400078e02ff */
[----:B------:R-:W-:Y:S02]  /*fce10*/  IMAD R16, R59, 0x6, RZ ;  /* 0x000000063b107824 */ /* 0x000fe400078e02ff */
[----:B------:R-:W-:Y:S01]  /*fce20*/  IMAD R31, R62, 0x6, RZ ;  /* 0x000000063e1f7824 */ /* 0x000fe200078e02ff */
[----:B------:R-:W-:Y:S01]  /*fce30*/  ISETP.GE.U32.AND P6, PT, R58, 0x7f000001, PT ;  /* 0x7f0000013a00780c */ /* 0x000fe20003fc6070 */
[----:B------:R-:W-:Y:S01]  /*fce40*/  ISETP.GE.U32.AND P3, PT, R0, 0x7f000001, PT ;  /* 0x7f0000010000780c */ /* 0x000fe20003f66070 */
[----:B------:R-:W-:Y:S01]  /*fce50*/  ISETP.GE.U32.AND P4, PT, R52, 0x7f000001, PT ;  /* 0x7f0000013400780c */ /* 0x000fe20003f86070 */
[----:B------:R-:W-:Y:S01]  /*fce60*/  @P1 IADD3 R53, PT, PT, R53, -0x7f000001, RZ ;  /* 0x80ffffff35351810 */ /* 0x000fe20007ffe0ff */
[----:B-1----:R-:W-:-:S04]  /*fce70*/  IMAD.WIDE.U32 R10, R62, 0x5fffffa, RZ ;  /* 0x05fffffa3e0a7825 */ /* 0x002fc800078e00ff */
[----:B------:R-:W-:-:S04]  /*fce80*/  IMAD.HI.U32 R18, R18, 0x7f000001, R14 ;  /* 0x7f00000112127827 */ /* 0x000fc800078e000e */
[----:B------:R-:W-:-:S04]  /*fce90*/  IMAD.HI.U32 R16, R16, 0x7f000001, R12 ;  /* 0x7f00000110107827 */ /* 0x000fc800078e000c */
[----:B------:R-:W-:-:S04]  /*fcea0*/  IMAD.WIDE.U32 R14, R50, R251, RZ ;  /* 0x000000fb320e7225 */ /* 0x000fc800078e00ff */
[----:B------:R-:W-:-:S04]  /*fceb0*/  IMAD.HI.U32 R31, R31, 0x7f000001, R10 ;  /* 0x7f0000011f1f7827 */ /* 0x000fc800078e000a */
[----:B------:R-:W-:-:S04]  /*fcec0*/  IMAD.WIDE.U32 R10, R34, R251, RZ ;  /* 0x000000fb220a7225 */ /* 0x000fc800078e00ff */
[----:B------:R-:W-:Y:S01]  /*fced0*/  IMAD.WIDE.U32 R12, R205, R251, RZ ;  /* 0x000000fbcd0c7225 */ /* 0x000fe200078e00ff */
[----:B------:R-:W-:Y:S01]  /*fcee0*/  ISETP.GE.U32.AND P5, PT, R61, 0x7f000001, PT ;  /* 0x7f0000013d00780c */ /* 0x000fe20003fa6070 */
[----:B------:R-:W3:Y:S01]  /*fcef0*/  LDL.LU R251, [R1+0x2b8] ;  /* 0x0002b80001fb7983 */ /* 0x000ee20000300800 */
[----:B------:R-:W-:Y:S01]  /*fcf00*/  @P6 IADD3 R58, PT, PT, R58, -0x7f000001, RZ ;  /* 0x80ffffff3a3a6810 */ /* 0x000fe20007ffe0ff */
[----:B------:R-:W-:Y:S01]  /*fcf10*/  ISETP.GE.U32.AND P0, PT, R63, 0x7f000001, PT ;  /* 0x7f0000013f00780c */ /* 0x000fe20003f06070 */
[----:B------:R-:W-:Y:S01]  /*fcf20*/  ISETP.GE.U32.AND P2, PT, R60, 0x7f000001, PT ;  /* 0x7f0000013c00780c */ /* 0x000fe20003f46070 */
[----:B------:R-:W3:Y:S04]  /*fcf30*/  LDL R20, [R1+0x118] ;  /* 0x0001180001147983 */ /* 0x000ee80000100800 */
[----:B------:R-:W3:Y:S01]  /*fcf40*/  LDL R3, [R1+0x114] ;  /* 0x0001140001037983 */ /* 0x000ee20000100800 */
[----:B------:R-:W-:Y:S01]  /*fcf50*/  ISETP.GE.U32.AND P1, PT, R58, 0x7f000001, PT ;  /* 0x7f0000013a00780c */ /* 0x000fe20003f26070 */
[----:B------:R-:W-:Y:S01]  /*fcf60*/  ISETP.GE.U32.AND P6, PT, R64, 0x7f000001, PT ;  /* 0x7f0000014000780c */ /* 0x000fe20003fc6070 */
[----:B------:R-:W-:-:S02]  /*fcf70*/  @P4 IADD3 R52, PT, PT, R52, -0x7f000001, RZ ;  /* 0x80ffffff34344810 */ /* 0x000fc40007ffe0ff */
[----:B------:R-:W-:Y:S01]  /*fcf80*/  @P3 IADD3 R0, PT, PT, R0, -0x7f000001, RZ ;  /* 0x80ffffff00003810 */ /* 0x000fe20007ffe0ff */
[----:B--2---:R-:W2:Y:S01]  /*fcf90*/  LDL R21, [R1+0x110] ;  /* 0x0001100001157983 */ /* 0x004ea20000100800 */
[----:B------:R-:W-:-:S03]  /*fcfa0*/  IADD3 R52, PT, PT, R52, R53, RZ ;  /* 0x0000003534347210 */ /* 0x000fc60007ffe0ff */
[----:B------:R-:W-:-:S04]  /*fcfb0*/  ISETP.GE.U32.AND P3, PT, R0, 0x7f000001, PT ;  /* 0x7f0000010000780c */ /* 0x000fc80003f66070 */
[----:B------:R-:W-:Y:S01]  /*fcfc0*/  @P1 IADD3 R58, PT, PT, R58, -0x7f000001, RZ ;  /* 0x80ffffff3a3a1810 */ /* 0x000fe20007ffe0ff */
[----:B------:R-:W-:Y:S01]  /*fcfd0*/  ISETP.GE.U32.AND P1, PT, R19, 0x7f000001, PT ;  /* 0x7f0000011300780c */ /* 0x000fe20003f26070 */
        /* <DEDUP_REMOVED lines=8> */
[----:B------:R-:W-:Y:S01]  /*fd060*/  ISETP.GE.U32.AND P6, PT, R57, 0x7f000001, PT ;  /* 0x7f0000013900780c */ /* 0x000fe20003fc6070 */
[----:B------:R-:W-:Y:S01]  /*fd070*/  ISETP.GE.U32.AND P5, PT, R58, 0x7f000001, PT ;  /* 0x7f0000013a00780c */ /* 0x000fe20003fa6070 */
[----:B------:R-:W-:Y:S01]  /*fd080*/  ISETP.GE.U32.AND P3, PT, R51, 0x7f000001, PT ;  /* 0x7f0000013300780c */ /* 0x000fe20003f66070 */
[----:B------:R-:W-:Y:S01]  /*fd090*/  @P1 IADD3 R19, PT, PT, R19, -0x7f000001, RZ ;  /* 0x80ffffff13131810 */ /* 0x000fe20007ffe0ff */
[----:B------:R-:W-:Y:S02]  /*fd0a0*/  ISETP.GE.U32.AND P1, PT, R30, 0x7f000001, PT ;  /* 0x7f0000011e00780c */ /* 0x000fe40003f26070 */
[----:B------:R-:W-:Y:S02]  /*fd0b0*/  @P0 IADD3 R17, PT, PT, R17, -0x7f000001, RZ ;  /* 0x80ffffff11110810 */ /* 0x000fe40007ffe0ff */
[----:B------:R-:W-:Y:S01]  /*fd0c0*/  @P4 IADD3 R52, PT, PT, R52, -0x7f000001, RZ ;  /* 0x80ffffff34344810 */ /* 0x000fe20007ffe0ff */
[----:B------:R-:W-:-:S03]  /*fd0d0*/  ISETP.GE.U32.AND P4, PT, R18, 0x7f000001, PT ;  /* 0x7f0000011200780c */ /* 0x000fc60003f86070 */
[----:B------:R-:W-:Y:S02]  /*fd0e0*/  IADD3 R17, PT, PT, R52, R17, RZ ;  /* 0x0000001134117210 */ /* 0x000fe40007ffe0ff */
[----:B------:R-:W-:Y:S02]  /*fd0f0*/  @P6 IADD3 R57, PT, PT, R57, -0x7f000001, RZ ;  /* 0x80ffffff39396810 */ /* 0x000fe40007ffe0ff */
[----:B------:R-:W-:Y:S02]  /*fd100*/  @P5 IADD3 R58, PT, PT, R58, -0x7f000001, RZ ;  /* 0x80ffffff3a3a5810 */ /* 0x000fe40007ffe0ff */
[----:B------:R-:W-:Y:S02]  /*fd110*/  @P3 IADD3 R51, PT, PT, R51, -0x7f000001, RZ ;  /* 0x80ffffff33333810 */ /* 0x000fe40007ffe0ff */
[----:B------:R-:W-:Y:S01]  /*fd120*/  @P1 IADD3 R30, PT, PT, R30, -0x7f000001, RZ ;  /* 0x80ffffff1e1e1810 */ /* 0x000fe20007ffe0ff */
[----:B------:R-:W-:Y:S01]  /*fd130*/  ISETP.GE.U32.AND P1, PT, R16, 0x7f000001, PT ;  /* 0x7f0000011000780c */ /* 0x000fe20003f26070 */
[----:B------:R-:W-:Y:S01]  /*fd140*/  ISETP.GE.U32.AND P3, PT, R17, 0x7f000001, PT ;  /* 0x7f0000011100780c */ /* 0x000fe20003f66070 */
[----:B------:R-:W-:-:S02]  /*fd150*/  IADD3 R19, PT, PT, R0, R19, RZ ;  /* 0x0000001300137210 */ /* 0x000fc40007ffe0ff */
[----:B------:R-:W-:Y:S02]  /*fd160*/  @P2 IADD3 R60, PT, PT, R60, -0x7f000001, RZ ;  /* 0x80ffffff3c3c2810 */ /* 0x000fe40007ffe0ff */
[----:B------:R-:W-:Y:S02]  /*fd170*/  IADD3 R57, PT, PT, R58, R57, RZ ;  /* 0x000000393a397210 */ /* 0x000fe40007ffe0ff */
[----:B------:R-:W-:Y:S01]  /*fd180*/  @P4 IADD3 R18, PT, PT, R18, -0x7f000001, RZ ;  /* 0x80ffffff12124810 */ /* 0x000fe20007ffe0ff */
[----:B------:R-:W-:Y:S01]  /*fd190*/  ISETP.GE.U32.AND P2, PT, R31, 0x7f000001, PT ;  /* 0x7f0000011f00780c */ /* 0x000fe20003f46070 */
[----:B------:R-:W-:Y:S01]  /*fd1a0*/  ISETP.GE.U32.AND P4, PT, R19, 0x7f000001, PT ;  /* 0x7f0000011300780c */ /* 0x000fe20003f86070 */
[----:B------:R-:W-:Y:S01]  /*fd1b0*/  IADD3 R30, PT, PT, R30, R60, RZ ;  /* 0x0000003c1e1e7210 */ /* 0x000fe20007ffe0ff */
[----:B------:R-:W-:Y:S01]  /*fd1c0*/  ISETP.GE.U32.AND P5, PT, R57, 0x7f000001, PT ;  /* 0x7f0000013900780c */ /* 0x000fe20003fa6070 */
[----:B------:R-:W-:Y:S02]  /*fd1d0*/  IMAD R53, R10, 0x7effffff, RZ ;  /* 0x7effffff0a357824 */ /* 0x000fe400078e02ff */
[----:B------:R-:W-:Y:S01]  /*fd1e0*/  IMAD R52, R12, 0x7effffff, RZ ;  /* 0x7effffff0c347824 */ /* 0x000fe200078e02ff */
[----:B------:R-:W-:Y:S01]  /*fd1f0*/  ISETP.GE.U32.AND P0, PT, R55, 0x7f000001, PT ;  /* 0x7f0000013700780c */ /* 0x000fe20003f06070 */
[----:B------:R-:W-:Y:S01]  /*fd200*/  ISETP.GE.U32.AND P6, PT, R30, 0x7f000001, PT ;  /* 0x7f0000011e00780c */ /* 0x000fe20003fc6070 */
[----:B------:R-:W-:-:S02]  /*fd210*/  @P1 IADD3 R16, PT, PT, R16, -0x7f000001, RZ ;  /* 0x80ffffff10101810 */ /* 0x000fc40007ffe0ff */
[----:B------:R-:W-:Y:S01]  /*fd220*/  @P3 IADD3 R17, PT, PT, R17, -0x7f000001, RZ ;  /* 0x80ffffff11113810 */ /* 0x000fe20007ffe0ff */
[----:B------:R-:W-:-:S04]  /*fd230*/  IMAD.HI.U32 R11, R53, 0x7f000001, R10 ;  /* 0x7f000001350b7827 */ /* 0x000fc800078e000a */
[----:B------:R-:W-:Y:S02]  /*fd240*/  IMAD R54, R14, 0x7effffff, RZ ;  /* 0x7effffff0e367824 */ /* 0x000fe400078e02ff */
[----:B------:R-:W-:-:S04]  /*fd250*/  IMAD.HI.U32 R10, R52, 0x7f000001, R12 ;  /* 0x7f000001340a7827 */ /* 0x000fc800078e000c */
[C---:B------:R-:W-:Y:S02]  /*fd260*/  IMAD R156, R51.reuse, 0x6, RZ ;  /* 0x00000006339c7824 */ /* 0x040fe400078e02ff */
[----:B------:R-:W-:Y:S01]  /*fd270*/  IMAD.WIDE.U32 R12, R51, 0x5fffffa, RZ ;  /* 0x05fffffa330c7825 */ /* 0x000fe200078e00ff */
[----:B------:R-:W-:-:S03]  /*fd280*/  IADD3 R51, PT, PT, R17, R16, RZ ;  /* 0x0000001011337210 */ /* 0x000fc60007ffe0ff */
[----:B------:R-:W-:Y:S01]  /*fd290*/  IMAD.HI.U32 R14, R54, 0x7f000001, R14 ;  /* 0x7f000001360e7827 */ /* 0x000fe200078e000e */
[----:B------:R-:W-:Y:S02]  /*fd2a0*/  @P4 IADD3 R19, PT, PT, R19, -0x7f000001, RZ ;  /* 0x80ffffff13134810 */ /* 0x000fe40007ffe0ff */
[----:B------:R-:W-:Y:S02]  /*fd2b0*/  @P2 IADD3 R31, PT, PT, R31, -0x7f000001, RZ ;  /* 0x80ffffff1f1f2810 */ /* 0x000fe40007ffe0ff */
[----:B------:R-:W-:Y:S01]  /*fd2c0*/  @P5 IADD3 R57, PT, PT, R57, -0x7f000001, RZ ;  /* 0x80ffffff39395810 */ /* 0x000fe20007ffe0ff */
[----:B------:R-:W-:Y:S01]  /*fd2d0*/  IMAD.WIDE.U32 R16, R35, R204, RZ ;  /* 0x000000cc23107225 */ /* 0x000fe200078e00ff */
[----:B------:R-:W-:Y:S01]  /*fd2e0*/  ISETP.GE.U32.AND P3, PT, R51, 0x7f000001, PT ;  /* 0x7f0000013300780c */ /* 0x000fe20003f66070 */
[----:B------:R0:W-:Y:S01]  /*fd2f0*/  STL [R1+0x344], R14 ;  /* 0x0003440e01007387 */ /* 0x0001e20000100800 */
[----:B------:R-:W-:Y:S02]  /*fd300*/  @P0 IADD3 R55, PT, PT, R55, -0x7f000001, RZ ;  /* 0x80ffffff37370810 */ /* 0x000fe40007ffe0ff */
[----:B------:R-:W-:Y:S01]  /*fd310*/  @P6 IADD3 R30, PT, PT, R30, -0x7f000001, RZ ;  /* 0x80ffffff1e1e6810 */ /* 0x000fe20007ffe0ff */
[----:B------:R-:W-:Y:S01]  /*fd320*/  IMAD.HI.U32 R156, R156, 0x7f000001, R12 ;  /* 0x7f0000019c9c7827 */ /* 0x000fe200078e000c */
[----:B------:R-:W-:-:S03]  /*fd330*/  IADD3 R18, PT, PT, R19, R18, RZ ;  /* 0x0000001213127210 */ /* 0x000fc60007ffe0ff */
[----:B------:R-:W-:Y:S01]  /*fd340*/  IMAD R169, R16, 0x7effffff, RZ ;  /* 0x7effffff10a97824 */ /* 0x000fe200078e02ff */
[----:B------:R-:W-:Y:S01]  /*fd350*/  IADD3 R31, PT, PT, R57, R31, RZ ;  /* 0x0000001f391f7210 */ /* 0x000fe20007ffe0ff */
[----:B------:R-:W-:-:S04]  /*fd360*/  IMAD.WIDE.U32 R12, R34, R204, RZ ;  /* 0x000000cc220c7225 */ /* 0x000fc800078e00ff */
[----:B0-----:R-:W-:-:S04]  /*fd370*/  IMAD.WIDE.U32 R14, R50, R204, RZ ;  /* 0x000000cc320e7225 */ /* 0x001fc800078e00ff */
[----:B------:R-:W-:-:S04]  /*fd380*/  IMAD.HI.U32 R169, R169, 0x7f000001, R16 ;  /* 0x7f000001a9a97827 */ /* 0x000fc800078e0010 */
[----:B------:R-:W-:Y:S01]  /*fd390*/  IMAD R19, R14, 0x7effffff, RZ ;  /* 0x7effffff0e137824 */ /* 0x000fe200078e02ff */
[----:B------:R-:W-:Y:S01]  /*fd3a0*/  IADD3 R30, PT, PT, R30, R55, RZ ;  /* 0x000000371e1e7210 */ /* 0x000fe20007ffe0ff */
[----:B------:R-:W-:Y:S01]  /*fd3b0*/  ISETP.GE.U32.AND P2, PT, R156, 0x7f000001, PT ;  /* 0x7f0000019c00780c */ /* 0x000fe20003f46070 */
[----:B------:R-:W-:Y:S01]  /*fd3c0*/  ISETP.GE.U32.AND P0, PT, R18, 0x7f000001, PT ;  /* 0x7f0000011200780c */ /* 0x000fe20003f06070 */
[----:B------:R-:W-:Y:S01]  /*fd3d0*/  IMAD R16, R12, 0x7effffff, RZ ;  /* 0x7effffff0c107824 */ /* 0x000fe200078e02ff */
[----:B------:R-:W-:Y:S01]  /*fd3e0*/  ISETP.GE.U32.AND P4, PT, R31, 0x7f000001, PT ;  /* 0x7f0000011f00780c */ /* 0x000fe20003f86070 */
[----:B------:R-:W-:-:S04]  /*fd3f0*/  IMAD.HI.U32 R14, R19, 0x7f000001, R14 ;  /* 0x7f000001130e7827 */ /* 0x000fc800078e000e */
[----:B------:R-:W-:Y:S01]  /*fd400*/  IMAD.HI.U32 R12, R16, 0x7f000001, R12 ;  /* 0x7f000001100c7827 */ /* 0x000fe200078e000c */
[----:B------:R-:W-:-:S03]  /*fd410*/  ISETP.GE.U32.AND P1, PT, R30, 0x7f000001, PT ;  /* 0x7f0000011e00780c */ /* 0x000fc60003f26070 */
[----:B------:R-:W-:Y:S01]  /*fd420*/  IMAD.WIDE.U32 R204, R205, R204, RZ ;  /* 0x000000cccdcc7225 */ /* 0x000fe200078e00ff */
[----:B------:R-:W-:Y:S01]  /*fd430*/  @P3 IADD3 R51, PT, PT, R51, -0x7f000001, RZ ;  /* 0x80ffffff33333810 */ /* 0x000fe20007ffe0ff */
[----:B------:R0:W-:Y:S04]  /*fd440*/  STL [R1+0x34c], R14 ;  /* 0x00034c0e01007387 */ /* 0x0001e80000100800 */
[----:B------:R1:W-:Y:S04]  /*fd450*/  STL [R1+0x574], R12 ;  /* 0x0005740c01007387 */ /* 0x0003e80000100800 */
[----:B------:R-:W2:Y:S01]  /*fd460*/  LDL R0, [R1+0x11c] ;  /* 0x00011c0001007983 */ /* 0x000ea20000100800 */
[----:B------:R-:W-:-:S02]  /*fd470*/  @P2 IADD3 R156, PT, PT, R156, -0x7f000001, RZ ;  /* 0x80ffffff9c9c2810 */ /* 0x000fc40007ffe0ff */
[----:B------:R-:W-:Y:S01]  /*fd480*/  @P0 IADD3 R18, PT, PT, R18, -0x7f000001, RZ ;  /* 0x80ffffff12120810 */ /* 0x000fe20007ffe0ff */
[----:B0-----:R-:W-:Y:S02]  /*fd490*/  IMAD R14, R204, 0x7effffff, RZ ;  /* 0x7effffffcc0e7824 */ /* 0x001fe400078e02ff */
[----:B-1----:R-:W-:-:S04]  /*fd4a0*/  IMAD.WIDE.U32 R12, R51, R38, RZ ;  /* 0x00000026330c7225 */ /* 0x002fc800078e00ff */
[----:B------:R-:W-:Y:S01]  /*fd4b0*/  IMAD.HI.U32 R15, R14, 0x7f000001, R204 ;  /* 0x7f0000010e0f7827 */ /* 0x000fe200078e00cc */
[----:B------:R-:W-:-:S03]  /*fd4c0*/  @P4 IADD3 R31, PT, PT, R31, -0x7f000001, RZ ;  /* 0x80ffffff1f1f4810 */ /* 0x000fc60007ffe0ff */
[----:B------:R-:W-:Y:S01]  /*fd4d0*/  IMAD R14, R12, 0x7effffff, RZ ;  /* 0x7effffff0c0e7824 */ /* 0x000fe200078e02ff */
[----:B------:R-:W-:Y:S02]  /*fd4e0*/  @P1 IADD3 R30, PT, PT, R30, -0x7f000001, RZ ;  /* 0x80ffffff1e1e1810 */ /* 0x000fe40007ffe0ff */
[----:B------:R-:W-:Y:S01]  /*fd4f0*/  IADD3 R156, PT, PT, R18, R156, RZ ;  /* 0x0000009c129c7210 */ /* 0x000fe20007ffe0ff */
[----:B------:R0:W-:Y:S01]  /*fd500*/  STL [R1+0x5e4], R15 ;  /* 0x0005e40f01007387 */ /* 0x0001e20000100800 */
[----:B------:R-:W-:-:S04]  /*fd510*/  IMAD.HI.U32 R12, R14, 0x7f000001, R12 ;  /* 0x7f0000010e0c7827 */ /* 0x000fc800078e000c */
[----:B------:R-:W-:-:S04]  /*fd520*/  IMAD.WIDE.U32 R18, R31, R38, RZ ;  /* 0x000000261f127225 */ /* 0x000fc800078e00ff */
[----:B------:R-:W-:-:S04]  /*fd530*/  IMAD.WIDE.U32 R16, R30, R38, RZ ;  /* 0x000000261e107225 */ /* 0x000fc800078e00ff */
[----:B------:R-:W-:Y:S01]  /*fd540*/  IMAD R35, R18, 0x7effffff, RZ ;  /* 0x7effffff12237824 */ /* 0x000fe200078e02ff */
[----:B------:R1:W-:Y:S01]  /*fd550*/  STL [R1+0x360], R12 ;  /* 0x0003600c01007387 */ /* 0x0003e20000100800 */
[----:B0-----:R-:W-:-:S04]  /*fd560*/  IMAD.WIDE.U32 R14, R51, R142, RZ ;  /* 0x0000008e330e7225 */ /* 0x001fc800078e00ff */
[----:B------:R-:W-:Y:S02]  /*fd570*/  IMAD R52, R14, 0x7effffff, RZ ;  /* 0x7effffff0e347824 */ /* 0x000fe400078e02ff */
[----:B-1----:R-:W-:-:S04]  /*fd580*/  IMAD.WIDE.U32 R12, R31, R141, RZ ;  /* 0x0000008d1f0c7225 */ /* 0x002fc800078e00ff */
[----:B------:R-:W-:Y:S02]  /*fd590*/  IMAD R34, R16, 0x7effffff, RZ ;  /* 0x7effffff10227824 */ /* 0x000fe400078e02ff */
[----:B------:R-:W-:-:S04]  /*fd5a0*/  IMAD.HI.U32 R18, R35, 0x7f000001, R18 ;  /* 0x7f00000123127827 */ /* 0x000fc800078e0012 */
[----:B------:R-:W-:-:S04]  /*fd5b0*/  IMAD.HI.U32 R52, R52, 0x7f000001, R14 ;  /* 0x7f00000134347827 */ /* 0x000fc800078e000e */
[----:B------:R-:W-:Y:S02]  /*fd5c0*/  IMAD R35, R12, 0x7effffff, RZ ;  /* 0x7effffff0c237824 */ /* 0x000fe400078e02ff */
[----:B------:R-:W-:-:S04]  /*fd5d0*/  IMAD.WIDE.U32 R14, R51, R139, RZ ;  /* 0x0000008b330e7225 */ /* 0x000fc800078e00ff */
[----:B------:R-:W-:Y:S01]  /*fd5e0*/  IMAD.HI.U32 R16, R34, 0x7f000001, R16 ;  /* 0x7f00000122107827 */ /* 0x000fe200078e0010 */
[----:B------:R0:W-:Y:S03]  /*fd5f0*/  STL [R1+0x590], R18 ;  /* 0x0005901201007387 */ /* 0x0001e60000100800 */
[----:B------:R-:W-:-:S04]  /*fd600*/  IMAD.HI.U32 R35, R35, 0x7f000001, R12 ;  /* 0x7f00000123237827 */ /* 0x000fc800078e000c */
[----:B------:R-:W-:Y:S02]  /*fd610*/  IMAD R34, R14, 0x7effffff, RZ ;  /* 0x7effffff0e227824 */ /* 0x000fe400078e02ff */
[----:B------:R-:W-:-:S04]  /*fd620*/  IMAD.WIDE.U32 R12, R30, R141, RZ ;  /* 0x0000008d1e0c7225 */ /* 0x000fc800078e00ff */
[----:B------:R-:W-:-:S04]  /*fd630*/  IMAD.HI.U32 R34, R34, 0x7f000001, R14 ;  /* 0x7f00000122227827 */ /* 0x000fc800078e000e */
[----:B------:R-:W-:Y:S02]  /*fd640*/  IMAD R54, R12, 0x7effffff, RZ ;  /* 0x7effffff0c367824 */ /* 0x000fe400078e02ff */
[----:B------:R-:W-:-:S04]  /*fd650*/  IMAD.WIDE.U32 R14, R31, R139, RZ ;  /* 0x0000008b1f0e7225 */ /* 0x000fc800078e00ff */
[----:B0-----:R-:W-:Y:S01]  /*fd660*/  IMAD.WIDE.U32 R18, R30, R140, RZ ;  /* 0x0000008c1e127225 */ /* 0x001fe200078e00ff */
[----:B------:R0:W-:Y:S03]  /*fd670*/  STL [R1+0x5f0], R16 ;  /* 0x0005f01001007387 */ /* 0x0001e60000100800 */
[----:B------:R-:W-:Y:S02]  /*fd680*/  IMAD R53, R18, 0x7effffff, RZ ;  /* 0x7effffff12357824 */ /* 0x000fe400078e02ff */
[----:B------:R-:W-:-:S04]  /*fd690*/  IMAD.HI.U32 R54, R54, 0x7f000001, R12 ;  /* 0x7f00000136367827 */ /* 0x000fc800078e000c */
[----:B------:R-:W-:-:S04]  /*fd6a0*/  IMAD.HI.U32 R53, R53, 0x7f000001, R18 ;  /* 0x7f00000135357827 */ /* 0x000fc800078e0012 */
[----:B------:R-:W-:Y:S02]  /*fd6b0*/  IMAD R56, R14, 0x7effffff, RZ ;  /* 0x7effffff0e387824 */ /* 0x000fe400078e02ff */
[----:B------:R-:W-:-:S04]  /*fd6c0*/  IMAD.WIDE.U32 R18, R30, R142, RZ ;  /* 0x0000008e1e127225 */ /* 0x000fc800078e00ff */
[----:B0-----:R-:W-:-:S04]  /*fd6d0*/  IMAD.WIDE.U32 R16, R31, R142, RZ ;  /* 0x0000008e1f107225 */ /* 0x001fc800078e00ff */
[----:B------:R-:W-:-:S04]  /*fd6e0*/  IMAD.WIDE.U32 R12, R51, R141, RZ ;  /* 0x0000008d330c7225 */ /* 0x000fc800078e00ff */
[----:B------:R-:W-:Y:S02]  /*fd6f0*/  IMAD R50, R16, 0x7effffff, RZ ;  /* 0x7effffff10327824 */ /* 0x000fe400078e02ff */
[----:B------:R-:W-:-:S04]  /*fd700*/  IMAD.HI.U32 R56, R56, 0x7f000001, R14 ;  /* 0x7f00000138387827 */ /* 0x000fc800078e000e */
[----:B------:R-:W-:Y:S02]  /*fd710*/  IMAD R57, R18, 0x7effffff, RZ ;  /* 0x7effffff12397824 */ /* 0x000fe400078e02ff */
[----:B------:R-:W-:Y:S02]  /*fd720*/  IMAD R59, R12, 0x7effffff, RZ ;  /* 0x7effffff0c3b7824 */ /* 0x000fe400078e02ff */
[----:B------:R-:W-:-:S04]  /*fd730*/  IMAD.WIDE.U32 R14, R30, R139, RZ ;  /* 0x0000008b1e0e7225 */ /* 0x000fc800078e00ff */
[----:B------:R-:W-:-:S04]  /*fd740*/  IMAD.HI.U32 R50, R50, 0x7f000001, R16 ;  /* 0x7f00000132327827 */ /* 0x000fc800078e0010 */
[----:B------:R-:W-:-:S04]  /*fd750*/  IMAD.WIDE.U32 R16, R51, R140, RZ ;  /* 0x0000008c33107225 */ /* 0x000fc800078e00ff */
[----:B------:R-:W-:-:S04]  /*fd760*/  IMAD.HI.U32 R57, R57, 0x7f000001, R18 ;  /* 0x7f00000139397827 */ /* 0x000fc800078e0012 */
[----:B------:R-:W-:-:S04]  /*fd770*/  IMAD.HI.U32 R59, R59, 0x7f000001, R12 ;  /* 0x7f0000013b3b7827 */ /* 0x000fc800078e000c */
[----:B------:R-:W-:Y:S02]  /*fd780*/  IMAD R209, R14, 0x7effffff, RZ ;  /* 0x7effffff0ed17824 */ /* 0x000fe400078e02ff */
[----:B------:R-:W-:Y:S02]  /*fd790*/  IMAD R55, R16, 0x7effffff, RZ ;  /* 0x7effffff10377824 */ /* 0x000fe400078e02ff */
[----:B------:R-:W-:-:S04]  /*fd7a0*/  IMAD.HI.U32 R209, R209, 0x7f000001, R14 ;  /* 0x7f000001d1d17827 */ /* 0x000fc800078e000e */
[----:B------:R-:W-:-:S04]  /*fd7b0*/  IMAD.HI.U32 R55, R55, 0x7f000001, R16 ;  /* 0x7f00000137377827 */ /* 0x000fc800078e0010 */
[----:B------:R-:W-:-:S04]  /*fd7c0*/  IMAD.WIDE.U32 R16, R31, R140, RZ ;  /* 0x0000008c1f107225 */ /* 0x000fc800078e00ff */
[----:B------:R-:W-:Y:S01]  /*fd7d0*/  IMAD R58, R16, 0x7effffff, RZ ;  /* 0x7effffff103a7824 */ /* 0x000fe200078e02ff */
[----:B------:R-:W-:-:S03]  /*fd7e0*/  ISETP.GE.U32.AND P0, PT, R156, 0x7f000001, PT ;  /* 0x7f0000019c00780c */ /* 0x000fc60003f06070 */
[----:B------:R-:W-:Y:S01]  /*fd7f0*/  IMAD.HI.U32 R58, R58, 0x7f000001, R16 ;  /* 0x7f0000013a3a7827 */ /* 0x000fe200078e0010 */
[----:B------:R-:W-:Y:S01]  /*fd800*/  ISETP.GE.U32.AND P2, PT, R52, 0x7f000001, PT ;  /* 0x7f0000013400780c */ /* 0x000fe20003f46070 */
[----:B------:R-:W-:Y:S01]  /*fd810*/  ISETP.GE.U32.AND P3, PT, R35, 0x7f000001, PT ;  /* 0x7f0000012300780c */ /* 0x000fe20003f66070 */
[----:B------:R-:W-:-:S07]  /*fd820*/  ISETP.GE.U32.AND P4, PT, R50, 0x7f000001, PT ;  /* 0x7f0000013200780c */ /* 0x000fce0003f86070 */
[----:B------:R-:W-:Y:S01]  /*fd830*/  @P0 IADD3 R156, PT, PT, R156, -0x7f000001, RZ ;  /* 0x80ffffff9c9c0810 */ /* 0x000fe20007ffe0ff */
[----:B------:R-:W-:Y:S01]  /*fd840*/  ISETP.GE.U32.AND P0, PT, R54, 0x7f000001, PT ;  /* 0x7f0000013600780c */ /* 0x000fe20003f06070 */
[----:B------:R-:W-:Y:S01]  /*fd850*/  ISETP.GE.U32.AND P6, PT, R53, 0x7f000001, PT ;  /* 0x7f0000013500780c */ /* 0x000fe20003fc6070 */
[----:B----4-:R-:W-:-:S04]  /*fd860*/  IMAD.WIDE.U32 R18, R51, R250, RZ ;  /* 0x000000fa33127225 */ /* 0x010fc800078e00ff */
[----:B------:R-:W-:-:S04]  /*fd870*/  IMAD.WIDE.U32 R12, R31, R250, RZ ;  /* 0x000000fa1f0c7225 */ /* 0x000fc800078e00ff */
[----:B------:R-:W-:Y:S02]  /*fd880*/  IMAD R60, R18, 0x7effffff, RZ ;  /* 0x7effffff123c7824 */ /* 0x000fe400078e02ff */
[----:B------:R-:W-:Y:S02]  /*fd890*/  IMAD R14, R12, 0x7effffff, RZ ;  /* 0x7effffff0c0e7824 */ /* 0x000fe400078e02ff */
[----:B------:R-:W-:-:S04]  /*fd8a0*/  IMAD.HI.U32 R15, R60, 0x7f000001, R18 ;  /* 0x7f0000013c0f7827 */ /* 0x000fc800078e0012 */
[----:B------:R-:W-:-:S04]  /*fd8b0*/  IMAD.HI.U32 R12, R14, 0x7f000001, R12 ;  /* 0x7f0000010e0c7827 */ /* 0x000fc800078e000c */
[----:B------:R-:W-:Y:S01]  /*fd8c0*/  IMAD.WIDE.U32 R18, R30, R250, RZ ;  /* 0x000000fa1e127225 */ /* 0x000fe200078e00ff */
[----:B------:R3:W-:Y:S03]  /*fd8d0*/  STL [R1+0x594], R12 ;  /* 0x0005940c01007387 */ /* 0x0007e60000100800 */
[----:B------:R-:W-:Y:S01]  /*fd8e0*/  IMAD R62, R18, 0x7effffff, RZ ;  /* 0x7effffff123e7824 */ /* 0x000fe200078e02ff */
[----:B------:R0:W-:Y:S03]  /*fd8f0*/  STL [R1+0x36c], R15 ;  /* 0x00036c0f01007387 */ /* 0x0001e60000100800 */
[----:B------:R-:W-:-:S05]  /*fd900*/  IMAD.HI.U32 R19, R62, 0x7f000001, R18 ;  /* 0x7f0000013e137827 */ /* 0x000fca00078e0012 */
[----:B------:R1:W-:Y:S01]  /*fd910*/  STL [R1+0x5ec], R19 ;  /* 0x0005ec1301007387 */ /* 0x0003e20000100800 */
[----:B------:R-:W-:Y:S02]  /*fd920*/  @P2 IADD3 R52, PT, PT, R52, -0x7f000001, RZ ;  /* 0x80ffffff34342810 */ /* 0x000fe40007ffe0ff */
[----:B------:R-:W-:Y:S01]  /*fd930*/  @P0 IADD3 R54, PT, PT, R54, -0x7f000001, RZ ;  /* 0x80ffffff36360810 */ /* 0x000fe20007ffe0ff */
[----:B------:R-:W-:Y:S01]  /*fd940*/  ISETP.GE.U32.AND P0, PT, R57, 0x7f000001, PT ;  /* 0x7f0000013900780c */ /* 0x000fe20003f06070 */
[----:B------:R-:W-:Y:S02]  /*fd950*/  @P3 IADD3 R35, PT, PT, R35, -0x7f000001, RZ ;  /* 0x80ffffff23233810 */ /* 0x000fe40007ffe0ff */
[----:B------:R-:W-:Y:S01]  /*fd960*/  @P4 IADD3 R50, PT, PT, R50, -0x7f000001, RZ ;  /* 0x80ffffff32324810 */ /* 0x000fe20007ffe0ff */
[----:B---3--:R-:W-:-:S04]  /*fd970*/  IMAD.WIDE.U32 R12, R30, R251, RZ ;  /* 0x000000fb1e0c7225 */ /* 0x008fc800078e00ff */
[----:B------:R-:W-:-:S04]  /*fd980*/  IMAD.WIDE.U32 R16, R51, R251, RZ ;  /* 0x000000fb33107225 */ /* 0x000fc800078e00ff */
[----:B------:R-:W-:Y:S02]  /*fd990*/  IMAD R18, R12, 0x7effffff, RZ ;  /* 0x7effffff0c127824 */ /* 0x000fe400078e02ff */
[----:B0-----:R-:W-:-:S04]  /*fd9a0*/  IMAD.WIDE.U32 R14, R31, R251, RZ ;  /* 0x000000fb1f0e7225 */ /* 0x001fc800078e00ff */
[----:B------:R-:W-:Y:S02]  /*fd9b0*/  IMAD R61, R16, 0x7effffff, RZ ;  /* 0x7effffff103d7824 */ /* 0x000fe400078e02ff */
[----:B------:R-:W-:-:S04]  /*fd9c0*/  IMAD.HI.U32 R12, R18, 0x7f000001, R12 ;  /* 0x7f000001120c7827 */ /* 0x000fc800078e000c */
[----:B------:R-:W-:Y:S02]  /*fd9d0*/  IMAD R60, R14, 0x7effffff, RZ ;  /* 0x7effffff0e3c7824 */ /* 0x000fe400078e02ff */
[----:B------:R-:W-:-:S04]  /*fd9e0*/  IMAD.HI.U32 R16, R61, 0x7f000001, R16 ;  /* 0x7f0000013d107827 */ /* 0x000fc800078e0010 */
[----:B------:R-:W-:Y:S01]  /*fd9f0*/  IMAD.HI.U32 R14, R60, 0x7f000001, R14 ;  /* 0x7f0000013c0e7827 */ /* 0x000fe200078e000e */
[----:B------:R0:W-:Y:S04]  /*fda00*/  STL [R1+0x5e8], R12 ;  /* 0x0005e80c01007387 */ /* 0x0001e80000100800 */
[----:B------:R3:W-:Y:S01]  /*fda10*/  STL [R1+0x378], R16 ;  /* 0x0003781001007387 */ /* 0x0007e20000100800 */
[----:B-1----:R-:W-:-:S03]  /*fda20*/  IMAD.WIDE.U32 R18, R51, R158, RZ ;  /* 0x0000009e33127225 */ /* 0x002fc600078e00ff */
[----:B------:R1:W-:Y:S01]  /*fda30*/  STL [R1+0x5a4], R14 ;  /* 0x0005a40e01007387 */ /* 0x0003e20000100800 */
[----:B0-----:R-:W-:-:S04]  /*fda40*/  IMAD.WIDE.U32 R12, R30, R158, RZ ;  /* 0x0000009e1e0c7225 */ /* 0x001fc800078e00ff */
[----:B---3--:R-:W-:-:S04]  /*fda50*/  IMAD.WIDE.U32 R16, R31, R158, RZ ;  /* 0x0000009e1f107225 */ /* 0x008fc800078e00ff */
[----:B------:R-:W-:Y:S02]  /*fda60*/  IMAD R30, R12, 0x7effffff, RZ ;  /* 0x7effffff0c1e7824 */ /* 0x000fe400078e02ff */
[----:B-1----:R-:W-:-:S04]  /*fda70*/  IMAD.WIDE.U32 R14, R156, R38, RZ ;  /* 0x000000269c0e7225 */ /* 0x002fc800078e00ff */
[----:B------:R-:W-:Y:S02]  /*fda80*/  IMAD R38, R18, 0x7effffff, RZ ;  /* 0x7effffff12267824 */ /* 0x000fe400078e02ff */
[----:B------:R-:W-:Y:S02]  /*fda90*/  IMAD R31, R16, 0x7effffff, RZ ;  /* 0x7effffff101f7824 */ /* 0x000fe400078e02ff */
[----:B------:R-:W-:-:S04]  /*fdaa0*/  IMAD.HI.U32 R12, R30, 0x7f000001, R12 ;  /* 0x7f0000011e0c7827 */ /* 0x000fc800078e000c */
[----:B------:R-:W-:-:S04]  /*fdab0*/  IMAD.HI.U32 R18, R38, 0x7f000001, R18 ;  /* 0x7f00000126127827 */ /* 0x000fc800078e0012 */
[----:B------:R-:W-:-:S04]  /*fdac0*/  IMAD.HI.U32 R16, R31, 0x7f000001, R16 ;  /* 0x7f0000011f107827 */ /* 0x000fc800078e0010 */
[----:B------:R-:W-:Y:S01]  /*fdad0*/  IMAD R177, R14, 0x7effffff, RZ ;  /* 0x7effffff0eb17824 */ /* 0x000fe200078e02ff */
[----:B------:R0:W-:Y:S04]  /*fdae0*/  STL [R1+0x5e0], R12 ;  /* 0x0005e00c01007387 */ /* 0x0001e80000100800 */
[----:B------:R-:W-:Y:S01]  /*fdaf0*/  STL [R1+0x398], R18 ;  /* 0x0003981201007387 */ /* 0x000fe20000100800 */
[----:B------:R-:W-:-:S03]  /*fdb00*/  IMAD.HI.U32 R177, R177, 0x7f000001, R14 ;  /* 0x7f000001b1b17827 */ /* 0x000fc600078e000e */
[----:B------:R1:W-:Y:S01]  /*fdb10*/  STL [R1+0x59c], R16 ;  /* 0x00059c1001007387 */ /* 0x0003e20000100800 */
[----:B------:R-:W-:-:S04]  /*fdb20*/  IMAD.WIDE.U32 R14, R156, R140, RZ ;  /* 0x0000008c9c0e7225 */ /* 0x000fc800078e00ff */
[----:B0-----:R-:W-:-:S04]  /*fdb30*/  IMAD.WIDE.U32 R12, R156, R139, RZ ;  /* 0x0000008b9c0c7225 */ /* 0x001fc800078e00ff */
[----:B-1----:R-:W-:-:S04]  /*fdb40*/  IMAD.WIDE.U32 R16, R156, R141, RZ ;  /* 0x0000008d9c107225 */ /* 0x002fc800078e00ff */
[----:B------:R-:W-:-:S04]  /*fdb50*/  IMAD.WIDE.U32 R18, R156, R142, RZ ;  /* 0x0000008e9c127225 */ /* 0x000fc800078e00ff */
[----:B------:R-:W-:Y:S02]  /*fdb60*/  IMAD R30, R12, 0x7effffff, RZ ;  /* 0x7effffff0c1e7824 */ /* 0x000fe400078e02ff */
[----:B------:R-:W-:Y:S02]  /*fdb70*/  IMAD R31, R14, 0x7effffff, RZ ;  /* 0x7effffff0e1f7824 */ /* 0x000fe400078e02ff */
[----:B------:R-:W-:Y:S02]  /*fdb80*/  IMAD R38, R16, 0x7effffff, RZ ;  /* 0x7effffff10267824 */ /* 0x000fe400078e02ff */
[----:B------:R-:W-:Y:S02]  /*fdb90*/  IMAD R51, R18, 0x7effffff, RZ ;  /* 0x7effffff12337824 */ /* 0x000fe400078e02ff */
[----:B------:R-:W-:-:S04]  /*fdba0*/  IMAD.HI.U32 R30, R30, 0x7f000001, R12 ;  /* 0x7f0000011e1e7827 */ /* 0x000fc800078e000c */
[----:B------:R-:W-:-:S04]  /*fdbb0*/  IMAD.WIDE.U32 R12, R52, 0x5fffffa, RZ ;  /* 0x05fffffa340c7825 */ /* 0x000fc800078e00ff */
[----:B------:R-:W-:-:S04]  /*fdbc0*/  IMAD.HI.U32 R31, R31, 0x7f000001, R14 ;  /* 0x7f0000011f1f7827 */ /* 0x000fc800078e000e */
[----:B------:R-:W-:-:S04]  /*fdbd0*/  IMAD.HI.U32 R38, R38, 0x7f000001, R16 ;  /* 0x7f00000126267827 */ /* 0x000fc800078e0010 */
[----:B------:R-:W-:-:S04]  /*fdbe0*/  IMAD.HI.U32 R51, R51, 0x7f000001, R18 ;  /* 0x7f00000133337827 */ /* 0x000fc800078e0012 */
[----:B------:R-:W-:-:S04]  /*fdbf0*/  IMAD.WIDE.U32 R18, R156, R250, RZ ;  /* 0x000000fa9c127225 */ /* 0x000fc800078e00ff */
[----:B------:R-:W-:Y:S02]  /*fdc00*/  IMAD R60, R52, 0x6, RZ ;  /* 0x00000006343c7824 */ /* 0x000fe400078e02ff */
[----:B------:R-:W-:-:S04]  /*fdc10*/  IMAD.WIDE.U32 R14, R35, 0x5fffffa, RZ ;  /* 0x05fffffa230e7825 */ /* 0x000fc800078e00ff */
[----:B------:R-:W-:Y:S01]  /*fdc20*/  IMAD.WIDE.U32 R16, R50, 0x5fffffa, RZ ;  /* 0x05fffffa32107825 */ /* 0x000fe200078e00ff */
[----:B------:R-:W-:-:S03]  /*fdc30*/  @P6 IADD3 R53, PT, PT, R53, -0x7f000001, RZ ;  /* 0x80ffffff35356810 */ /* 0x000fc60007ffe0ff */
[----:B------:R-:W-:Y:S02]  /*fdc40*/  IMAD R35, R35, 0x6, RZ ;  /* 0x0000000623237824 */ /* 0x000fe400078e02ff */
[----:B------:R-:W-:Y:S02]  /*fdc50*/  IMAD R50, R50, 0x6, RZ ;  /* 0x0000000632327824 */ /* 0x000fe400078e02ff */
[----:B------:R-:W-:Y:S02]  /*fdc60*/  IMAD R171, R18, 0x7effffff, RZ ;  /* 0x7effffff12ab7824 */ /* 0x000fe400078e02ff */
[----:B------:R-:W-:-:S04]  /*fdc70*/  IMAD.HI.U32 R60, R60, 0x7f000001, R12 ;  /* 0x7f0000013c3c7827 */ /* 0x000fc800078e000c */
[----:B------:R-:W-:-:S04]  /*fdc80*/  IMAD.WIDE.U32 R12, R53, 0x5fffffa, RZ ;  /* 0x05fffffa350c7825 */ /* 0x000fc800078e00ff */
[----:B------:R-:W-:-:S04]  /*fdc90*/  IMAD.HI.U32 R35, R35, 0x7f000001, R14 ;  /* 0x7f00000123237827 */ /* 0x000fc800078e000e */
[----:B------:R-:W-:-:S04]  /*fdca0*/  IMAD.HI.U32 R16, R50, 0x7f000001, R16 ;  /* 0x7f00000132107827 */ /* 0x000fc800078e0010 */
[----:B------:R-:W-:Y:S02]  /*fdcb0*/  IMAD R17, R53, 0x6, RZ ;  /* 0x0000000635117824 */ /* 0x000fe400078e02ff */
[----:B------:R-:W-:Y:S01]  /*fdcc0*/  IMAD.WIDE.U32 R14, R54, 0x5fffffa, RZ ;  /* 0x05fffffa360e7825 */ /* 0x000fe200078e00ff */
[----:B------:R-:W-:-:S03]  /*fdcd0*/  @P0 IADD3 R57, PT, PT, R57, -0x7f000001, RZ ;  /* 0x80ffffff39390810 */ /* 0x000fc60007ffe0ff */
[----:B------:R-:W-:-:S04]  /*fdce0*/  IMAD.HI.U32 R171, R171, 0x7f000001, R18 ;  /* 0x7f000001abab7827 */ /* 0x000fc800078e0012 */
[----:B------:R-:W-:Y:S02]  /*fdcf0*/  IMAD R18, R54, 0x6, RZ ;  /* 0x0000000636127824 */ /* 0x000fe400078e02ff */
[----:B------:R-:W-:-:S04]  /*fdd00*/  IMAD.HI.U32 R17, R17, 0x7f000001, R12 ;  /* 0x7f00000111117827 */ /* 0x000fc800078e000c */
[----:B------:R-:W-:-:S04]  /*fdd10*/  IMAD.WIDE.U32 R12, R57, 0x5fffffa, RZ ;  /* 0x05fffffa390c7825 */ /* 0x000fc800078e00ff */
[----:B------:R-:W-:-:S04]  /*fdd20*/  IMAD.HI.U32 R14, R18, 0x7f000001, R14 ;  /* 0x7f000001120e7827 */ /* 0x000fc800078e000e */
[----:B------:R-:W-:Y:S01]  /*fdd30*/  IMAD R15, R57, 0x6, RZ ;  /* 0x00000006390f7824 */ /* 0x000fe200078e02ff */
[----:B------:R-:W-:Y:S01]  /*fdd40*/  ISETP.GE.U32.AND P1, PT, R34, 0x7f000001, PT ;  /* 0x7f0000012200780c */ /* 0x000fe20003f26070 */
[----:B------:R-:W-:Y:S01]  /*fdd50*/  ISETP.GE.U32.AND P2, PT, R30, 0x7f000001, PT ;  /* 0x7f0000011e00780c */ /* 0x000fe20003f46070 */
[----:B------:R-:W-:Y:S01]  /*fdd60*/  ISETP.GE.U32.AND P3, PT, R31, 0x7f000001, PT ;  /* 0x7f0000011f00780c */ /* 0x000fe20003f66070 */
[----:B------:R-:W-:-:S04]  /*fdd70*/  IMAD.HI.U32 R15, R15, 0x7f000001, R12 ;  /* 0x7f0000010f0f7827 */ /* 0x000fc800078e000c */
[----:B------:R-:W-:Y:S01]  /*fdd80*/  IMAD.WIDE.U32 R12, R156, R251, RZ ;  /* 0x000000fb9c0c7225 */ /* 0x000fe200078e00ff */
[----:B------:R-:W-:Y:S01]  /*fdd90*/  ISETP.GE.U32.AND P4, PT, R38, 0x7f000001, PT ;  /* 0x7f0000012600780c */ /* 0x000fe20003f86070 */
[----:B------:R-:W3:Y:S01]  /*fdda0*/  LDL.LU R251, [R1+0xb94] ;  /* 0x000b940001fb7983 */ /* 0x000ee20000300800 */
[----:B------:R-:W-:Y:S01]  /*fddb0*/  ISETP.GE.U32.AND P5, PT, R55, 0x7f000001, PT ;  /* 0x7f0000013700780c */ /* 0x000fe20003fa6070 */
[----:B------:R-:W-:Y:S02]  /*fddc0*/  ISETP.GE.U32.AND P6, PT, R60, 0x7f000001, PT ;  /* 0x7f0000013c00780c */ /* 0x000fe40003fc6070 */
[----:B------:R-:W-:Y:S04]  /*fddd0*/  STL [R1+0x578], R11 ;  /* 0x0005780b01007387 */ /* 0x000fe80000100800 */
[----:B------:R0:W-:Y:S04]  /*fdde0*/  STL [R1+0x5f4], R10 ;  /* 0x0005f40a01007387 */ /* 0x0001e80000100800 */
[----:B------:R-:W4:Y:S01]  /*fddf0*/  LDL.LU R250, [R1+0x2c0] ;  /* 0x0002c00001fa7983 */ /* 0x000f220000300800 */
[----:B------:R-:W-:-:S02]  /*fde00*/  @P1 IADD3 R34, PT, PT, R34, -0x7f000001, RZ ;  /* 0x80ffffff22221810 */ /* 0x000fc40007ffe0ff */
[----:B------:R-:W-:Y:S01]  /*fde10*/  @P2 IADD3 R30, PT, PT, R30, -0x7f000001, RZ ;  /* 0x80ffffff1e1e2810 */ /* 0x000fe20007ffe0ff */
[----:B------:R-:W-:Y:S01]  /*fde20*/  ISETP.GE.U32.AND P1, PT, R51, 0x7f000001, PT ;  /* 0x7f0000013300780c */ /* 0x000fe20003f26070 */
[----:B------:R-:W-:-:S03]  /*fde30*/  @P3 IADD3 R31, PT, PT, R31, -0x7f000001, RZ ;  /* 0x80ffffff1f1f3810 */ /* 0x000fc60007ffe0ff */
[----:B------:R-:W-:Y:S01]  /*fde40*/  ISETP.GE.U32.AND P2, PT, R30, 0x7f000001, PT ;  /* 0x7f0000011e00780c */ /* 0x000fe20003f46070 */
[----:B------:R-:W-:Y:S01]  /*fde50*/  @P4 IADD3 R38, PT, PT, R38, -0x7f000001, RZ ;  /* 0x80ffffff26264810 */ /* 0x000fe20007ffe0ff */
[----:B------:R-:W-:Y:S01]  /*fde60*/  ISETP.GE.U32.AND P3, PT, R31, 0x7f000001, PT ;  /* 0x7f0000011f00780c */ /* 0x000fe20003f66070 */
[----:B------:R-:W-:Y:S02]  /*fde70*/  @P5 IADD3 R55, PT, PT, R55, -0x7f000001, RZ ;  /* 0x80ffffff37375810 */ /* 0x000fe40007ffe0ff */
[----:B------:R-:W-:Y:S01]  /*fde80*/  @P6 IADD3 R60, PT, PT, R60, -0x7f000001, RZ ;  /* 0x80ffffff3c3c6810 */ /* 0x000fe20007ffe0ff */
[----:B------:R-:W-:Y:S01]  /*fde90*/  ISETP.GE.U32.AND P0, PT, R58, 0x7f000001, PT ;  /* 0x7f0000013a00780c */ /* 0x000fe20003f06070 */
[----:B------:R-:W-:Y:S01]  /*fdea0*/  ISETP.GE.U32.AND P4, PT, R38, 0x7f000001, PT ;  /* 0x7f0000012600780c */ /* 0x000fe20003f86070 */
[----:B------:R-:W-:Y:S01]  /*fdeb0*/  IMAD R160, R12, 0x7effffff, RZ ;  /* 0x7effffff0ca07824 */ /* 0x000fe200078e02ff */
[----:B0-----:R-:W2:Y:S01]  /*fdec0*/  LDL.64 R10, [R1+0x100] ;  /* 0x00010000010a7983 */ /* 0x001ea20000100a00 */
[----:B------:R-:W-:Y:S01]  /*fded0*/  @P1 IADD3 R51, PT, PT, R51, -0x7f000001, RZ ;  /* 0x80ffffff33331810 */ /* 0x000fe20007ffe0ff */
[----:B------:R-:W-:-:S02]  /*fdee0*/  ISETP.GE.U32.AND P5, PT, R59, 0x7f000001, PT ;  /* 0x7f0000013b00780c */ /* 0x000fc40003fa6070 */
[----:B------:R-:W-:Y:S02]  /*fdef0*/  @P2 IADD3 R30, PT, PT, R30, -0x7f000001, RZ ;  /* 0x80ffffff1e1e2810 */ /* 0x000fe40007ffe0ff */
[----:B------:R-:W-:Y:S01]  /*fdf00*/  ISETP.GE.U32.AND P1, PT, R51, 0x7f000001, PT ;  /* 0x7f0000013300780c */ /* 0x000fe20003f26070 */
[----:B------:R-:W-:Y:S01]  /*fdf10*/  @P3 IADD3 R31, PT, PT, R31, -0x7f000001, RZ ;  /* 0x80ffffff1f1f3810 */ /* 0x000fe20007ffe0ff */
[----:B------:R-:W-:Y:S01]  /*fdf20*/  ISETP.GE.U32.AND P3, PT, R16, 0x7f000001, PT ;  /* 0x7f0000011000780c */ /* 0x000fe20003f66070 */
[----:B------:R-:W-:Y:S02]  /*fdf30*/  IADD3 R30, PT, PT, R30, R60, RZ ;  /* 0x0000003c1e1e7210 */ /* 0x000fe40007ffe0ff */
[----:B------:R-:W-:-:S03]  /*fdf40*/  @P4 IADD3 R38, PT, PT, R38, -0x7f000001, RZ ;  /* 0x80ffffff26264810 */ /* 0x000fc60007ffe0ff */
[----:B------:R-:W-:Y:S01]  /*fdf50*/  ISETP.GE.U32.AND P2, PT, R30, 0x7f000001, PT ;  /* 0x7f0000011e00780c */ /* 0x000fe20003f46070 */
[----:B------:R-:W-:Y:S01]  /*fdf60*/  @P5 IADD3 R59, PT, PT, R59, -0x7f000001, RZ ;  /* 0x80ffffff3b3b5810 */ /* 0x000fe20007ffe0ff */
[----:B------:R-:W-:Y:S01]  /*fdf70*/  ISETP.GE.U32.AND P4, PT, R35, 0x7f000001, PT ;  /* 0x7f0000012300780c */ /* 0x000fe20003f86070 */
[----:B------:R-:W-:Y:S02]  /*fdf80*/  IADD3 R31, PT, PT, R31, R34, RZ ;  /* 0x000000221f1f7210 */ /* 0x000fe40007ffe0ff */
[----:B------:R-:W-:Y:S02]  /*fdf90*/  @P1 IADD3 R51, PT, PT, R51, -0x7f000001, RZ ;  /* 0x80ffffff33331810 */ /* 0x000fe40007ffe0ff */
[----:B------:R-:W-:Y:S02]  /*fdfa0*/  IADD3 R38, PT, PT, R38, R55, RZ ;  /* 0x0000003726267210 */ /* 0x000fe40007ffe0ff */
[----:B------:R-:W-:Y:S01]  /*fdfb0*/  @P3 IADD3 R16, PT, PT, R16, -0x7f000001, RZ ;  /* 0x80ffffff10103810 */ /* 0x000fe20007ffe0ff */
[----:B------:R-:W-:Y:S01]  /*fdfc0*/  ISETP.GE.U32.AND P1, PT, R56, 0x7f000001, PT ;  /* 0x7f0000013800780c */ /* 0x000fe20003f26070 */
[----:B------:R-:W-:Y:S01]  /*fdfd0*/  ISETP.GE.U32.AND P5, PT, R31, 0x7f000001, PT ;  /* 0x7f0000011f00780c */ /* 0x000fe20003fa6070 */
[----:B------:R-:W-:Y:S01]  /*fdfe0*/  IADD3 R51, PT, PT, R51, R59, RZ ;  /* 0x0000003b33337210 */ /* 0x000fe20007ffe0ff */
[----:B------:R-:W-:Y:S01]  /*fdff0*/  ISETP.GE.U32.AND P6, PT, R38, 0x7f000001, PT ;  /* 0x7f0000012600780c */ /* 0x000fe20003fc6070 */
[----:B------:R-:W-:Y:S01]  /*fe000*/  ISETP.GE.U32.AND P3, PT, R22, 0x7f000001, PT ;  /* 0x7f0000011600780c */ /* 0x000fe20003f66070 */
[----:B------:R-:W-:-:S02]  /*fe010*/  @P2 IADD3 R30, PT, PT, R30, -0x7f000001, RZ ;  /* 0x80ffffff1e1e2810 */ /* 0x000fc40007ffe0ff */
[----:B------:R-:W-:Y:S01]  /*fe020*/  ISETP.GE.U32.AND P2, PT, R51, 0x7f000001, PT ;  /* 0x7f0000013300780c */ /* 0x000fe20003f46070 */
[----:B------:R-:W-:-:S04]  /*fe030*/  @P4 IADD3 R35, PT, PT, R35, -0x7f000001, RZ ;  /* 0x80ffffff23234810 */ /* 0x000fc80007ffe0ff */
[----:B------:R-:W-:Y:S02]  /*fe040*/  IADD3 R30, PT, PT, R30, R35, RZ ;  /* 0x000000231e1e7210 */ /* 0x000fe40007ffe0ff */
[----:B------:R-:W-:Y:S02]  /*fe050*/  @P5 IADD3 R31, PT, PT, R31, -0x7f000001, RZ ;  /* 0x80ffffff1f1f5810 */ /* 0x000fe40007ffe0ff */
[----:B------:R-:W-:Y:S02]  /*fe060*/  @P1 IADD3 R56, PT, PT, R56, -0x7f000001, RZ ;  /* 0x80ffffff38381810 */ /* 0x000fe40007ffe0ff */
[----:B------:R-:W-:Y:S02]  /*fe070*/  @P6 IADD3 R38, PT, PT, R38, -0x7f000001, RZ ;  /* 0x80ffffff26266810 */ /* 0x000fe40007ffe0ff */
[----:B------:R-:W-:Y:S01]  /*fe080*/  @P3 IADD3 R22, PT, PT, R22, -0x7f000001, RZ ;  /* 0x80ffffff16163810 */ /* 0x000fe20007ffe0ff */
[----:B------:R-:W-:Y:S01]  /*fe090*/  ISETP.GE.U32.AND P1, PT, R17, 0x7f000001, PT ;  /* 0x7f0000011100780c */ /* 0x000fe20003f26070 */
[----:B------:R-:W-:Y:S01]  /*fe0a0*/  ISETP.GE.U32.AND P6, PT, R30, 0x7f000001, PT ;  /* 0x7f0000011e00780c */ /* 0x000fe20003fc6070 */
[----:B------:R-:W-:-:S02]  /*fe0b0*/  @P2 IADD3 R51, PT, PT, R51, -0x7f000001, RZ ;  /* 0x80ffffff33332810 */ /* 0x000fc40007ffe0ff */
[----:B------:R-:W-:Y:S02]  /*fe0c0*/  IADD3 R31, PT, PT, R31, R16, RZ ;  /* 0x000000101f1f7210 */ /* 0x000fe40007ffe0ff */
[----:B------:R-:W-:Y:S01]  /*fe0d0*/  IADD3 R38, PT, PT, R38, R56, RZ ;  /* 0x0000003826267210 */ /* 0x000fe20007ffe0ff */
[----:B------:R-:W-:Y:S01]  /*fe0e0*/  ISETP.GE.U32.AND P2, PT, R22, R66, PT ;  /* 0x000000421600720c */ /* 0x000fe20003f46070 */
[----:B------:R-:W-:Y:S01]  /*fe0f0*/  ISETP.GE.U32.AND P4, PT, R14, 0x7f000001, PT ;  /* 0x7f0000010e00780c */ /* 0x000fe20003f86070 */
[----:B------:R-:W-:Y:S01]  /*fe100*/  @P0 IADD3 R58, PT, PT, R58, -0x7f000001, RZ ;  /* 0x80ffffff3a3a0810 */ /* 0x000fe20007ffe0ff */
[----:B------:R-:W-:Y:S01]  /*fe110*/  ISETP.GE.U32.AND P0, PT, R15, 0x7f000001, PT ;  /* 0x7f0000010f00780c */ /* 0x000fe20003f06070 */
[----:B------:R-:W-:Y:S01]  /*fe120*/  ISETP.GE.U32.AND P5, PT, R31, 0x7f000001, PT ;  /* 0x7f0000011f00780c */ /* 0x000fe20003fa6070 */
[----:B------:R-:W-:Y:S01]  /*fe130*/  ISETP.GE.U32.AND P3, PT, R38, 0x7f000001, PT ;  /* 0x7f0000012600780c */ /* 0x000fe20003f66070 */
[----:B------:R-:W-:Y:S02]  /*fe140*/  IADD3 R22, PT, PT, -R66, R22, RZ ;  /* 0x0000001642167210 */ /* 0x000fe40007ffe1ff */
[----:B------:R-:W-:-:S02]  /*fe150*/  IADD3 R51, PT, PT, R51, R58, RZ ;  /* 0x0000003a33337210 */ /* 0x000fc40007ffe0ff */
[----:B------:R-:W-:Y:S02]  /*fe160*/  @P1 IADD3 R17, PT, PT, R17, -0x7f000001, RZ ;  /* 0x80ffffff11111810 */ /* 0x000fe40007ffe0ff */
[----:B------:R-:W-:Y:S01]  /*fe170*/  @P6 IADD3 R30, PT, PT, R30, -0x7f000001, RZ ;  /* 0x80ffffff1e1e6810 */ /* 0x000fe20007ffe0ff */
[----:B------:R-:W-:Y:S01]  /*fe180*/  ISETP.GE.U32.AND P1, PT, R209, 0x7f000001, PT ;  /* 0x7f000001d100780c */ /* 0x000fe20003f26070 */
[----:B------:R-:W-:Y:S02]  /*fe190*/  @!P2 IADD3 R22, PT, PT, R22, 0x7f000001, RZ ;  /* 0x7f0000011616a810 */ /* 0x000fe40007ffe0ff */
[----:B------:R-:W-:Y:S01]  /*fe1a0*/  @P4 IADD3 R14, PT, PT, R14, -0x7f000001, RZ ;  /* 0x80ffffff0e0e4810 */ /* 0x000fe20007ffe0ff */
[----:B------:R-:W-:Y:S01]  /*fe1b0*/  ISETP.GE.U32.AND P4, PT, R51, 0x7f000001, PT ;  /* 0x7f0000013300780c */ /* 0x000fe20003f86070 */
[----:B------:R-:W-:Y:S02]  /*fe1c0*/  IADD3 R34, PT, PT, R30, R17, RZ ;  /* 0x000000111e227210 */ /* 0x000fe40007ffe0ff */
[----:B------:R-:W-:-:S02]  /*fe1d0*/  @P0 IADD3 R15, PT, PT, R15, -0x7f000001, RZ ;  /* 0x80ffffff0f0f0810 */ /* 0x000fc40007ffe0ff */
[----:B------:R-:W-:Y:S02]  /*fe1e0*/  @P5 IADD3 R31, PT, PT, R31, -0x7f000001, RZ ;  /* 0x80ffffff1f1f5810 */ /* 0x000fe40007ffe0ff */
[----:B------:R-:W-:Y:S01]  /*fe1f0*/  @P3 IADD3 R38, PT, PT, R38, -0x7f000001, RZ ;  /* 0x80ffffff26263810 */ /* 0x000fe20007ffe0ff */
[----:B------:R-:W-:Y:S01]  /*fe200*/  IMAD.WIDE.U32 R16, R33, R22, RZ ;  /* 0x0000001621107225 */ /* 0x000fe200078e00ff */
[----:B------:R-:W-:Y:S01]  /*fe210*/  ISETP.GE.U32.AND P2, PT, R34, 0x7f000001, PT ;  /* 0x7f0000012200780c */ /* 0x000fe20003f46070 */
[----:B------:R-:W-:Y:S02]  /*fe220*/  IADD3 R31, PT, PT, R31, R14, RZ ;  /* 0x0000000e1f1f7210 */ /* 0x000fe40007ffe0ff */
[----:B------:R-:W-:Y:S01]  /*fe230*/  IMAD R18, R16, 0x7effffff, RZ ;  /* 0x7effffff10127824 */ /* 0x000fe200078e02ff */
[----:B------:R-:W-:Y:S01]  /*fe240*/  IADD3 R30, PT, PT, R38, R15, RZ ;  /* 0x0000000f261e7210 */ /* 0x000fe20007ffe0ff */
[----:B------:R-:W-:-:S04]  /*fe250*/  IMAD.WIDE.U32 R14, R26, R22, RZ ;  /* 0x000000161a0e7225 */ /* 0x000fc800078e00ff */
[----:B------:R-:W-:-:S04]  /*fe260*/  IMAD.HI.U32 R160, R160, 0x7f000001, R12 ;  /* 0x7f000001a0a07827 */ /* 0x000fc800078e000c */
[----:B------:R-:W-:-:S04]  /*fe270*/  IMAD.HI.U32 R18, R18, 0x7f000001, R16 ;  /* 0x7f00000112127827 */ /* 0x000fc800078e0010 */
[----:B------:R-:W-:-:S04]  /*fe280*/  IMAD.WIDE.U32 R12, R32, R22, RZ ;  /* 0x00000016200c7225 */ /* 0x000fc800078e00ff */
[----:B------:R-:W-:Y:S01]  /*fe290*/  IMAD.WIDE.U32 R16, R27, R22, RZ ;  /* 0x000000161b107225 */ /* 0x000fe200078e00ff */
[----:B------:R-:W-:Y:S02]  /*fe2a0*/  @P1 IADD3 R209, PT, PT, R209, -0x7f000001, RZ ;  /* 0x80ffffffd1d11810 */ /* 0x000fe40007ffe0ff */
[----:B------:R-:W-:Y:S01]  /*fe2b0*/  @P4 IADD3 R51, PT, PT, R51, -0x7f000001, RZ ;  /* 0x80ffffff33334810 */ /* 0x000fe20007ffe0ff */
[----:B------:R-:W-:-:S04]  /*fe2c0*/  IMAD R22, R14, 0x7effffff, RZ ;  /* 0x7effffff0e167824 */ /* 0x000fc800078e02ff */
[----:B------:R-:W-:Y:S01]  /*fe2d0*/  IMAD.HI.U32 R14, R22, 0x7f000001, R14 ;  /* 0x7f000001160e7827 */ /* 0x000fe200078e000e */
[----:B------:R-:W-:Y:S02]  /*fe2e0*/  IADD3 R209, PT, PT, R51, R209, RZ ;  /* 0x000000d133d17210 */ /* 0x000fe40007ffe0ff */
[----:B------:R-:W-:Y:S01]  /*fe2f0*/  @P2 IADD3 R34, PT, PT, R34, -0x7f000001, RZ ;  /* 0x80ffffff22222810 */ /* 0x000fe20007ffe0ff */
[----:B------:R-:W-:Y:S01]  /*fe300*/  IMAD R19, R12, 0x7effffff, RZ ;  /* 0x7effffff0c137824 */ /* 0x000fe200078e02ff */
[----:B------:R-:W-:Y:S01]  /*fe310*/  ISETP.GE.U32.AND P5, PT, R31, 0x7f000001, PT ;  /* 0x7f0000011f00780c */ /* 0x000fe20003fa6070 */
[----:B------:R-:W-:Y:S01]  /*fe320*/  ISETP.GE.U32.AND P2, PT, R14, 0x7f000001, PT ;  /* 0x7f0000010e00780c */ /* 0x000fe20003f46070 */
[----:B------:R-:W-:Y:S01]  /*fe330*/  ISETP.GE.U32.AND P6, PT, R30, 0x7f000001, PT ;  /* 0x7f0000011e00780c */ /* 0x000fe20003fc6070 */
[----:B------:R-:W-:Y:S01]  /*fe340*/  ISETP.GE.U32.AND P4, PT, R209, 0x7f000001, PT ;  /* 0x7f000001d100780c */ /* 0x000fe20003f86070 */
[----:B------:R-:W-:-:S04]  /*fe350*/  IMAD.HI.U32 R19, R19, 0x7f000001, R12 ;  /* 0x7f00000113137827 */ /* 0x000fc800078e000c */
[----:B------:R-:W-:Y:S02]  /*fe360*/  IMAD R12, R16, 0x7effffff, RZ ;  /* 0x7effffff100c7824 */ /* 0x000fe400078e02ff */
[----:B------:R-:W-:-:S04]  /*fe370*/  IMAD.WIDE.U32 R156, R156, R158, RZ ;  /* 0x0000009e9c9c7225 */ /* 0x000fc800078e00ff */
[----:B------:R-:W-:-:S04]  /*fe380*/  IMAD.HI.U32 R22, R12, 0x7f000001, R16 ;  /* 0x7f0000010c167827 */ /* 0x000fc800078e0010 */
[----:B------:R-:W-:Y:S01]  /*fe390*/  IMAD R15, R156, 0x7effffff, RZ ;  /* 0x7effffff9c0f7824 */ /* 0x000fe200078e02ff */
[----:B------:R-:W-:Y:S02]  /*fe3a0*/  @P5 IADD3 R31, PT, PT, R31, -0x7f000001, RZ ;  /* 0x80ffffff1f1f5810 */ /* 0x000fe40007ffe0ff */
[----:B------:R-:W-:Y:S02]  /*fe3b0*/  @P2 IADD3 R14, PT, PT, R14, -0x7f000001, RZ ;  /* 0x80ffffff0e0e2810 */ /* 0x000fe40007ffe0ff */
[----:B------:R-:W-:Y:S02]  /*fe3c0*/  @P6 IADD3 R30, PT, PT, R30, -0x7f000001, RZ ;  /* 0x80ffffff1e1e6810 */ /* 0x000fe40007ffe0ff */
[----:B------:R-:W-:Y:S01]  /*fe3d0*/  @P4 IADD3 R209, PT, PT, R209, -0x7f000001, RZ ;  /* 0x80ffffffd1d14810 */ /* 0x000fe20007ffe0ff */
[----:B------:R-:W-:Y:S01]  /*fe3e0*/  IMAD.HI.U32 R156, R15, 0x7f000001, R156 ;  /* 0x7f0000010f9c7827 */ /* 0x000fe200078e009c */
[----:B------:R-:W-:-:S03]  /*fe3f0*/  IADD3 R20, PT, PT, R14, R20, RZ ;  /* 0x000000140e147210 */ /* 0x000fc60007ffe0ff */
[----:B---3--:R-:W-:-:S04]  /*fe400*/  IMAD.WIDE.U32 R12, R34, R251, RZ ;  /* 0x000000fb220c7225 */ /* 0x008fc800078e00ff */
[----:B------:R-:W-:Y:S02]  /*fe410*/  IMAD R165, R12, 0x7effffff, RZ ;  /* 0x7effffff0ca57824 */ /* 0x000fe400078e02ff */
[----:B------:R-:W-:-:S04]  /*fe420*/  IMAD.WIDE.U32 R16, R31, R251, RZ ;  /* 0x000000fb1f107225 */ /* 0x000fc800078e00ff */
[----:B------:R-:W-:-:S04]  /*fe430*/  IMAD.HI.U32 R165, R165, 0x7f000001, R12 ;  /* 0x7f000001a5a57827 */ /* 0x000fc800078e000c */
[----:B------:R-:W-:-:S04]  /*fe440*/  IMAD.WIDE.U32 R14, R30, R251, RZ ;  /* 0x000000fb1e0e7225 */ /* 0x000fc800078e00ff */
[----:B------:R-:W-:Y:S02]  /*fe450*/  IMAD.WIDE.U32 R12, R209, R251, RZ ;  /* 0x000000fbd10c7225 */ /* 0x000fe400078e00ff */
[----:B------:R-:W3:Y:S01]  /*fe460*/  LDL.LU R251, [R1+0x480] ;  /* 0x0004800001fb7983 */ /* 0x000ee20000300800 */
[----:B------:R-:W-:Y:S01]  /*fe470*/  ISETP.GE.U32.AND P1, PT, R19, 0x7f000001, PT ;  /* 0x7f0000011300780c */ /* 0x000fe20003f26070 */
[----:B------:R-:W-:Y:S01]  /*fe480*/  ISETP.GE.U32.AND P0, PT, R18, 0x7f000001, PT ;  /* 0x7f0000011200780c */ /* 0x000fe20003f06070 */
[----:B------:R-:W-:-:S11]  /*fe490*/  ISETP.GE.U32.AND P3, PT, R22, 0x7f000001, PT ;  /* 0x7f0000011600780c */ /* 0x000fd60003f66070 */
[----:B------:R-:W-:Y:S02]  /*fe4a0*/  @P1 IADD3 R19, PT, PT, R19, -0x7f000001, RZ ;  /* 0x80ffffff13131810 */ /* 0x000fe40007ffe0ff */
[----:B------:R-:W-:Y:S02]  /*fe4b0*/  @P0 IADD3 R18, PT, PT, R18, -0x7f000001, RZ ;  /* 0x80ffffff12120810 */ /* 0x000fe40007ffe0ff */
[----:B------:R-:W-:Y:S02]  /*fe4c0*/  IADD3 R3, PT, PT, R19, R3, RZ ;  /* 0x0000000313037210 */ /* 0x000fe40007ffe0ff */
[----:B--2---:R-:W-:Y:S01]  /*fe4d0*/  IADD3 R18, PT, PT, R18, R21, RZ ;  /* 0x0000001512127210 */ /* 0x004fe20007ffe0ff */
[----:B------:R-:W-:Y:S01]  /*fe4e0*/  IMAD R19, R14, 0x7effffff, RZ ;  /* 0x7effffff0e137824 */ /* 0x000fe200078e02ff */
[----:B------:R-:W-:-:S03]  /*fe4f0*/  @P3 IADD3 R22, PT, PT, R22, -0x7f000001, RZ ;  /* 0x80ffffff16163810 */ /* 0x000fc60007ffe0ff */
[----:B------:R-:W-:Y:S01]  /*fe500*/  IMAD.HI.U32 R15, R19, 0x7f000001, R14 ;  /* 0x7f000001130f7827 */ /* 0x000fe200078e000e */
[----:B------:R-:W-:-:S03]  /*fe510*/  ISETP.GE.U32.AND P0, PT, R18, 0x7f000001, PT ;  /* 0x7f0000011200780c */ /* 0x000fc60003f06070 */
[----:B------:R-:W-:Y:S01]  /*fe520*/  IMAD R14, R12, 0x7effffff, RZ ;  /* 0x7effffff0c0e7824 */ /* 0x000fe200078e02ff */
[----:B------:R-:W-:Y:S01]  /*fe530*/  ISETP.GE.U32.AND P1, PT, R3, 0x7f000001, PT ;  /* 0x7f0000010300780c */ /* 0x000fe20003f26070 */
[----:B------:R-:W-:Y:S02]  /*fe540*/  IADD3 R0, PT, PT, R22, R0, RZ ;  /* 0x0000000016007210 */ /* 0x000fe40007ffe0ff */
[----:B------:R-:W-:Y:S01]  /*fe550*/  IMAD.HI.U32 R12, R14, 0x7f000001, R12 ;  /* 0x7f0000010e0c7827 */ /* 0x000fe200078e000c */
[----:B------:R-:W-:Y:S02]  /*fe560*/  ISETP.GE.U32.AND P2, PT, R20, 0x7f000001, PT ;  /* 0x7f0000011400780c */ /* 0x000fe40003f46070 */
[----:B------:R-:W-:Y:S02]  /*fe570*/  ISETP.GE.U32.AND P3, PT, R0, 0x7f000001, PT ;  /* 0x7f0000010000780c */ /* 0x000fe40003f66070 */
[----:B------:R0:W-:Y:S04]  /*fe580*/  STL [R1+0x5dc], R12 ;  /* 0x0005dc0c01007387 */ /* 0x0001e80000100800 */
[----:B------:R1:W-:Y:S04]  /*fe590*/  STL [R1+0x110], R18 ;  /* 0x0001101201007387 */ /* 0x0003e80000100800 */
[----:B------:R2:W-:Y:S01]  /*fe5a0*/  STL [R1+0x114], R3 ;  /* 0x0001140301007387 */ /* 0x0005e20000100800 */
[----:B------:R-:W-:-:S02]  /*fe5b0*/  IMAD R21, R16, 0x7effffff, RZ ;  /* 0x7effffff10157824 */ /* 0x000fc400078e02ff */
[----:B0-----:R-:W-:Y:S01]  /*fe5c0*/  IMAD.WIDE.U32 R12, R34, R139, RZ ;  /* 0x0000008b220c7225 */ /* 0x001fe200078e00ff */
[----:B-1----:R-:W-:Y:S02]  /*fe5d0*/  @P0 IADD3 R18, PT, PT, R18, -0x7f000001, RZ ;  /* 0x80ffffff12120810 */ /* 0x002fe40007ffe0ff */
[----:B--2---:R-:W-:Y:S01]  /*fe5e0*/  @P1 IADD3 R3, PT, PT, R3, -0x7f000001, RZ ;  /* 0x80ffffff03031810 */ /* 0x004fe20007ffe0ff */
[----:B------:R-:W-:Y:S01]  /*fe5f0*/  IMAD R33, R12, 0x7effffff, RZ ;  /* 0x7effffff0c217824 */ /* 0x000fe200078e02ff */
[----:B------:R0:W-:Y:S04]  /*fe600*/  STL [R1+0x118], R20 ;  /* 0x0001181401007387 */ /* 0x0001e80000100800 */
[----:B------:R1:W-:Y:S01]  /*fe610*/  STL [R1+0x110], R18 ;  /* 0x0001101201007387 */ /* 0x0003e20000100800 */
[----:B------:R-:W-:-:S03]  /*fe620*/  IMAD.HI.U32 R33, R33, 0x7f000001, R12 ;  /* 0x7f00000121217827 */ /* 0x000fc600078e000c */
[----:B------:R-:W-:Y:S01]  /*fe630*/  STL [R1+0x114], R3 ;  /* 0x0001140301007387 */ /* 0x000fe20000100800 */
[----:B------:R-:W-:-:S04]  /*fe640*/  IMAD.WIDE.U32 R12, R34, R140, RZ ;  /* 0x0000008c220c7225 */ /* 0x000fc800078e00ff */
[----:B------:R-:W-:Y:S01]  /*fe650*/  IMAD.HI.U32 R16, R21, 0x7f000001, R16 ;  /* 0x7f00000115107827 */ /* 0x000fe200078e0010 */
[----:B------:R2:W-:Y:S03]  /*fe660*/  STL [R1+0x11c], R0 ;  /* 0x00011c0001007387 */ /* 0x0005e60000100800 */
[----:B------:R-:W-:Y:S01]  /*fe670*/  IMAD R38, R12, 0x7effffff, RZ ;  /* 0x7effffff0c267824 */ /* 0x000fe200078e02ff */
[----:B0-----:R-:W-:Y:S01]  /*fe680*/  @P2 IADD3 R20, PT, PT, R20, -0x7f000001, RZ ;  /* 0x80ffffff14142810 */ /* 0x001fe20007ffe0ff */
[----:B-1----:R-:W-:Y:S01]  /*fe690*/  IMAD.WIDE.U32 R18, R30, R142, RZ ;  /* 0x0000008e1e127225 */ /* 0x002fe200078e00ff */
[----:B------:R0:W-:Y:S01]  /*fe6a0*/  STL [R1+0x380], R16 ;  /* 0x0003801001007387 */ /* 0x0001e20000100800 */
[----:B--2---:R-:W-:-:S03]  /*fe6b0*/  @P3 IADD3 R0, PT, PT, R0, -0x7f000001, RZ ;  /* 0x80ffffff00003810 */ /* 0x004fc60007ffe0ff */
[----:B------:R1:W-:Y:S04]  /*fe6c0*/  STL [R1+0x5a8], R15 ;  /* 0x0005a80f01007387 */ /* 0x0003e80000100800 */
[----:B------:R-:W-:Y:S04]  /*fe6d0*/  STL [R1+0x118], R20 ;  /* 0x0001181401007387 */ /* 0x000fe80000100800 */
[----:B------:R2:W-:Y:S01]  /*fe6e0*/  STL [R1+0x11c], R0 ;  /* 0x00011c0001007387 */ /* 0x0005e20000100800 */
[----:B0-----:R-:W-:-:S04]  /*fe6f0*/  IMAD.WIDE.U32 R16, R31, R142, RZ ;  /* 0x0000008e1f107225 */ /* 0x001fc800078e00ff */
[----:B------:R-:W-:-:S04]  /*fe700*/  IMAD.HI.U32 R38, R38, 0x7f000001, R12 ;  /* 0x7f00000126267827 */ /* 0x000fc800078e000c */
[----:B------:R-:W-:-:S04]  /*fe710*/  IMAD.WIDE.U32 R12, R34, R141, RZ ;  /* 0x0000008d220c7225 */ /* 0x000fc800078e00ff */
[----:B------:R-:W-:Y:S01]  /*fe720*/  IMAD R53, R16, 0x7effffff, RZ ;  /* 0x7effffff10357824 */ /* 0x000fe200078e02ff */
[----:B------:R-:W4:Y:S04]  /*fe730*/  LD.E R22, desc[UR22][R10.64+0x23e0] ;  /* 0x0023e0160a167980 */ /* 0x000f28000c101900 */
[----:B------:R-:W4:Y:S04]  /*fe740*/  LD.E R21, desc[UR22][R10.64+0x23e4] ;  /* 0x0023e4160a157980 */ /* 0x000f28000c101900 */
[----:B------:R-:W4:Y:S01]  /*fe750*/  LD.E R27, desc[UR22][R10.64+0x23e8] ;  /* 0x0023e8160a1b7980 */ /* 0x000f22000c101900 */
[----:B-1----:R-:W-:-:S04]  /*fe760*/  IMAD.WIDE.U32 R14, R30, R141, RZ ;  /* 0x0000008d1e0e7225 */ /* 0x002fc800078e00ff */
[----:B--2---:R-:W-:Y:S01]  /*fe770*/  IMAD R0, R18, 0x7effffff, RZ ;  /* 0x7effffff12007824 */ /* 0x004fe200078e02ff */
[----:B------:R0:W2:Y:S04]  /*fe780*/  LD.E R26, desc[UR22][R10.64+0x23ec] ;  /* 0x0023ec160a1a7980 */ /* 0x0000a8000c101900 */
[----:B------:R-:W2:Y:S01]  /*fe790*/  LDL R20, [R1+0x11c] ;  /* 0x00011c0001147983 */ /* 0x000ea20000100800 */
[----:B------:R-:W-:Y:S02]  /*fe7a0*/  IMAD R35, R14, 0x7effffff, RZ ;  /* 0x7effffff0e237824 */ /* 0x000fe400078e02ff */
[----:B------:R-:W-:-:S04]  /*fe7b0*/  IMAD.HI.U32 R18, R0, 0x7f000001, R18 ;  /* 0x7f00000100127827 */ /* 0x000fc800078e0012 */
[----:B------:R-:W-:Y:S02]  /*fe7c0*/  IMAD R19, R12, 0x7effffff, RZ ;  /* 0x7effffff0c137824 */ /* 0x000fe400078e02ff */
[----:B------:R-:W-:-:S04]  /*fe7d0*/  IMAD.HI.U32 R53, R53, 0x7f000001, R16 ;  /* 0x7f00000135357827 */ /* 0x000fc800078e0010 */
[----:B------:R-:W-:-:S04]  /*fe7e0*/  IMAD.HI.U32 R35, R35, 0x7f000001, R14 ;  /* 0x7f00000123237827 */ /* 0x000fc800078e000e */
[----:B------:R-:W-:-:S04]  /*fe7f0*/  IMAD.WIDE.U32 R14, R31, R139, RZ ;  /* 0x0000008b1f0e7225 */ /* 0x000fc800078e00ff */
[----:B0-----:R-:W-:-:S04]  /*fe800*/  IMAD.WIDE.U32 R10, R209, R141, RZ ;  /* 0x0000008dd10a7225 */ /* 0x001fc800078e00ff */
[----:B------:R-:W-:-:S04]  /*fe810*/  IMAD.WIDE.U32 R16, R209, R140, RZ ;  /* 0x0000008cd1107225 */ /* 0x000fc800078e00ff */
[----:B------:R-:W-:-:S04]  /*fe820*/  IMAD.HI.U32 R19, R19, 0x7f000001, R12 ;  /* 0x7f00000113137827 */ /* 0x000fc800078e000c */
[----:B------:R-:W-:Y:S01]  /*fe830*/  IMAD.WIDE.U32 R12, R34, R142, RZ ;  /* 0x0000008e220c7225 */ /* 0x000fe200078e00ff */
[----:B------:R-:W-:-:S03]  /*fe840*/  ISETP.GE.U32.AND P4, PT, R18, 0x7f000001, PT ;  /* 0x7f0000011200780c */ /* 0x000fc60003f86070 */
[----:B------:R-:W-:Y:S02]  /*fe850*/  IMAD R52, R10, 0x7effffff, RZ ;  /* 0x7effffff0a347824 */ /* 0x000fe400078e02ff */
[----:B------:R-:W-:Y:S02]  /*fe860*/  IMAD R51, R14, 0x7effffff, RZ ;  /* 0x7effffff0e337824 */ /* 0x000fe400078e02ff */
[----:B------:R-:W-:Y:S02]  /*fe870*/  IMAD R32, R16, 0x7effffff, RZ ;  /* 0x7effffff10207824 */ /* 0x000fe400078e02ff */
[----:B------:R-:W-:Y:S02]  /*fe880*/  IMAD R58, R12, 0x7effffff, RZ ;  /* 0x7effffff0c3a7824 */ /* 0x000fe400078e02ff */
[----:B------:R-:W-:-:S04]  /*fe890*/  IMAD.HI.U32 R52, R52, 0x7f000001, R10 ;  /* 0x7f00000134347827 */ /* 0x000fc800078e000a */
[----:B------:R-:W-:-:S04]  /*fe8a0*/  IMAD.HI.U32 R51, R51, 0x7f000001, R14 ;  /* 0x7f00000133337827 */ /* 0x000fc800078e000e */
[----:B------:R-:W-:-:S04]  /*fe8b0*/  IMAD.HI.U32 R32, R32, 0x7f000001, R16 ;  /* 0x7f00000120207827 */ /* 0x000fc800078e0010 */
[----:B------:R-:W-:-:S04]  /*fe8c0*/  IMAD.WIDE.U32 R10, R209, R142, RZ ;  /* 0x0000008ed10a7225 */ /* 0x000fc800078e00ff */
[----:B------:R-:W-:-:S04]  /*fe8d0*/  IMAD.WIDE.U32 R14, R31, R140, RZ ;  /* 0x0000008c1f0e7225 */ /* 0x000fc800078e00ff */
[----:B------:R-:W-:-:S04]  /*fe8e0*/  IMAD.WIDE.U32 R16, R30, R139, RZ ;  /* 0x0000008b1e107225 */ /* 0x000fc800078e00ff */
[----:B------:R-:W-:-:S04]  /*fe8f0*/  IMAD.HI.U32 R58, R58, 0x7f000001, R12 ;  /* 0x7f0000013a3a7827 */ /* 0x000fc800078e000c */
[----:B------:R-:W-:-:S04]  /*fe900*/  IMAD.WIDE.U32 R12, R209, R139, RZ ;  /* 0x0000008bd10c7225 */ /* 0x000fc800078e00ff */
[----:B------:R-:W-:Y:S02]  /*fe910*/  IMAD R55, R10, 0x7effffff, RZ ;  /* 0x7effffff0a377824 */ /* 0x000fe400078e02ff */
[----:B------:R-:W-:Y:S02]  /*fe920*/  IMAD R56, R14, 0x7effffff, RZ ;  /* 0x7effffff0e387824 */ /* 0x000fe400078e02ff */
[----:B------:R-:W-:Y:S02]  /*fe930*/  IMAD R54, R16, 0x7effffff, RZ ;  /* 0x7effffff10367824 */ /* 0x000fe400078e02ff */
[----:B------:R-:W-:Y:S01]  /*fe940*/  IMAD R50, R12, 0x7effffff, RZ ;  /* 0x7effffff0c327824 */ /* 0x000fe200078e02ff */
[----:B------:R-:W-:Y:S01]  /*fe950*/  @P4 IADD3 R18, PT, PT, R18, -0x7f000001, RZ ;  /* 0x80ffffff12124810 */ /* 0x000fe20007ffe0ff */
[----:B------:R-:W-:-:S04]  /*fe960*/  IMAD.HI.U32 R55, R55, 0x7f000001, R10 ;  /* 0x7f00000137377827 */ /* 0x000fc800078e000a */
[----:B------:R-:W-:-:S04]  /*fe970*/  IMAD.HI.U32 R56, R56, 0x7f000001, R14 ;  /* 0x7f00000138387827 */ /* 0x000fc800078e000e */
[----:B------:R-:W-:-:S04]  /*fe980*/  IMAD.HI.U32 R54, R54, 0x7f000001, R16 ;  /* 0x7f00000136367827 */ /* 0x000fc800078e0010 */
[----:B------:R-:W-:-:S04]  /*fe990*/  IMAD.WIDE.U32 R14, R31, R141, RZ ;  /* 0x0000008d1f0e7225 */ /* 0x000fc800078e00ff */
[----:B------:R-:W-:-:S04]  /*fe9a0*/  IMAD.WIDE.U32 R16, R30, R140, RZ ;  /* 0x0000008c1e107225 */ /* 0x000fc800078e00ff */
[----:B------:R-:W-:-:S04]  /*fe9b0*/  IMAD.HI.U32 R50, R50, 0x7f000001, R12 ;  /* 0x7f00000132327827 */ /* 0x000fc800078e000c */
[----:B------:R-:W-:-:S04]  /*fe9c0*/  IMAD.WIDE.U32 R12, R18, 0x5fffffa, RZ ;  /* 0x05fffffa120c7825 */ /* 0x000fc800078e00ff */
[----:B------:R-:W-:Y:S02]  /*fe9d0*/  IMAD R59, R14, 0x7effffff, RZ ;  /* 0x7effffff0e3b7824 */ /* 0x000fe400078e02ff */
[----:B------:R-:W-:Y:S02]  /*fe9e0*/  IMAD R57, R16, 0x7effffff, RZ ;  /* 0x7effffff10397824 */ /* 0x000fe400078e02ff */
[----:B------:R-:W-:Y:S01]  /*fe9f0*/  IMAD R18, R18, 0x6, RZ ;  /* 0x0000000612127824 */ /* 0x000fe200078e02ff */
[----:B------:R-:W2:Y:S01]  /*fea00*/  LDL R0, [R1+0x114] ;  /* 0x0001140001007983 */ /* 0x000ea20000100800 */
[----:B------:R-:W-:-:S04]  /*fea10*/  IMAD.HI.U32 R59, R59, 0x7f000001, R14 ;  /* 0x7f0000013b3b7827 */ /* 0x000fc800078e000e */
[----:B------:R-:W-:Y:S01]  /*fea20*/  IMAD.HI.U32 R57, R57, 0x7f000001, R16 ;  /* 0x7f00000139397827 */ /* 0x000fe200078e0010 */
[----:B------:R-:W2:Y:S04]  /*fea30*/  LDL R3, [R1+0x118] ;  /* 0x0001180001037983 */ /* 0x000ea80000100800 */
[----:B------:R-:W2:Y:S01]  /*fea40*/  LDL R23, [R1+0x110] ;  /* 0x0001100001177983 */ /* 0x000ea20000100800 */
[----:B---3--:R-:W-:-:S04]  /*fea50*/  IMAD.WIDE.U32 R10, R31, R251, RZ ;  /* 0x000000fb1f0a7225 */ /* 0x008fc800078e00ff */
[----:B------:R-:W-:Y:S02]  /*fea60*/  IMAD R60, R10, 0x7effffff, RZ ;  /* 0x7effffff0a3c7824 */ /* 0x000fe400078e02ff */
[----:B------:R-:W-:-:S04]  /*fea70*/  IMAD.WIDE.U32 R16, R34, R251, RZ ;  /* 0x000000fb22107225 */ /* 0x000fc800078e00ff */
[----:B------:R-:W-:-:S04]  /*fea80*/  IMAD.HI.U32 R10, R60, 0x7f000001, R10 ;  /* 0x7f0000013c0a7827 */ /* 0x000fc800078e000a */
[----:B------:R-:W-:-:S04]  /*fea90*/  IMAD.HI.U32 R60, R18, 0x7f000001, R12 ;  /* 0x7f000001123c7827 */ /* 0x000fc800078e000c */
[----:B------:R-:W-:-:S04]  /*feaa0*/  IMAD.WIDE.U32 R14, R30, R251, RZ ;  /* 0x000000fb1e0e7225 */ /* 0x000fc800078e00ff */
[----:B------:R-:W-:Y:S02]  /*feab0*/  IMAD.WIDE.U32 R12, R209, R251, RZ ;  /* 0x000000fbd10c7225 */ /* 0x000fe400078e00ff */
[----:B------:R-:W3:Y:S01]  /*feac0*/  LDL.LU R251, [R1+0x2fc] ;  /* 0x0002fc0001fb7983 */ /* 0x000ee20000300800 */
[----:B------:R-:W-:Y:S01]  /*fead0*/  ISETP.GE.U32.AND P0, PT, R38, 0x7f000001, PT ;  /* 0x7f0000012600780c */ /* 0x000fe20003f06070 */
[----:B------:R-:W-:Y:S01]  /*feae0*/  ISETP.GE.U32.AND P1, PT, R53, 0x7f000001, PT ;  /* 0x7f0000013500780c */ /* 0x000fe20003f26070 */
[----:B------:R-:W-:Y:S01]  /*feaf0*/  ISETP.GE.U32.AND P2, PT, R19, 0x7f000001, PT ;  /* 0x7f0000011300780c */ /* 0x000fe20003f46070 */
[----:B------:R-:W-:Y:S01]  /*feb00*/  ISETP.GE.U32.AND P3, PT, R58, 0x7f000001, PT ;  /* 0x7f0000013a00780c */ /* 0x000fe20003f66070 */
[----:B------:R-:W-:Y:S01]  /*feb10*/  ISETP.GE.U32.AND P6, PT, R51, 0x7f000001, PT ;  /* 0x7f0000013300780c */ /* 0x000fe20003fc6070 */
[----:B------:R-:W-:-:S08]  /*feb20*/  IMAD R162, R16, 0x7effffff, RZ ;  /* 0x7effffff10a27824 */ /* 0x000fd000078e02ff */
[----:B------:R-:W-:Y:S01]  /*feb30*/  @P0 IADD3 R38, PT, PT, R38, -0x7f000001, RZ ;  /* 0x80ffffff26260810 */ /* 0x000fe20007ffe0ff */
[----:B------:R-:W-:Y:S01]  /*feb40*/  ISETP.GE.U32.AND P0, PT, R56, 0x7f000001, PT ;  /* 0x7f0000013800780c */ /* 0x000fe20003f06070 */
[----:B------:R-:W-:-:S03]  /*feb50*/  @P1 IADD3 R53, PT, PT, R53, -0x7f000001, RZ ;  /* 0x80ffffff35351810 */ /* 0x000fc60007ffe0ff */
[----:B------:R-:W-:Y:S01]  /*feb60*/  ISETP.GE.U32.AND P5, PT, R38, 0x7f000001, PT ;  /* 0x7f0000012600780c */ /* 0x000fe20003fa6070 */
[----:B------:R0:W-:Y:S01]  /*feb70*/  STL [R1+0x38c], R10 ;  /* 0x00038c0a01007387 */ /* 0x0001e20000100800 */
[----:B------:R-:W-:-:S04]  /*feb80*/  IMAD.HI.U32 R162, R162, 0x7f000001, R16 ;  /* 0x7f000001a2a27827 */ /* 0x000fc800078e0010 */
[----:B------:R-:W-:Y:S01]  /*feb90*/  IMAD R17, R53, 0x6, RZ ;  /* 0x0000000635117824 */ /* 0x000fe200078e02ff */
[----:B------:R-:W-:Y:S02]  /*feba0*/  @P2 IADD3 R19, PT, PT, R19, -0x7f000001, RZ ;  /* 0x80ffffff13132810 */ /* 0x000fe40007ffe0ff */
[----:B------:R-:W-:Y:S01]  /*febb0*/  @P3 IADD3 R58, PT, PT, R58, -0x7f000001, RZ ;  /* 0x80ffffff3a3a3810 */ /* 0x000fe20007ffe0ff */
[----:B0-----:R-:W-:Y:S02]  /*febc0*/  IMAD.WIDE.U32 R10, R53, 0x5fffffa, RZ ;  /* 0x05fffffa350a7825 */ /* 0x001fe400078e00ff */
[----:B------:R-:W-:Y:S01]  /*febd0*/  ISETP.GE.U32.AND P2, PT, R19, 0x7f000001, PT ;  /* 0x7f0000011300780c */ /* 0x000fe20003f46070 */
[----:B------:R-:W-:Y:S02]  /*febe0*/  @P5 IADD3 R38, PT, PT, R38, -0x7f000001, RZ ;  /* 0x80ffffff26265810 */ /* 0x000fe40007ffe0ff */
[----:B------:R-:W-:Y:S02]  /*febf0*/  @P6 IADD3 R51, PT, PT, R51, -0x7f000001, RZ ;  /* 0x80ffffff33336810 */ /* 0x000fe40007ffe0ff */
[----:B------:R-:W-:Y:S01]  /*fec00*/  @P0 IADD3 R56, PT, PT, R56, -0x7f000001, RZ ;  /* 0x80ffffff38380810 */ /* 0x000fe20007ffe0ff */
[----:B------:R-:W-:-:S02]  /*fec10*/  IMAD.HI.U32 R53, R17, 0x7f000001, R10 ;  /* 0x7f00000111357827 */ /* 0x000fc400078e000a */
[----:B------:R-:W2:Y:S01]  /*fec20*/  LDL.64 R10, [R1+0x100] ;  /* 0x00010000010a7983 */ /* 0x000ea20000100a00 */
[----:B------:R-:W-:Y:S01]  /*fec30*/  ISETP.GE.U32.AND P5, PT, R35, 0x7f000001, PT ;  /* 0x7f0000012300780c */ /* 0x000fe20003fa6070 */
[----:B------:R-:W-:Y:S01]  /*fec40*/  ISETP.GE.U32.AND P6, PT, R52, 0x7f000001, PT ;  /* 0x7f0000013400780c */ /* 0x000fe20003fc6070 */
[----:B------:R-:W-:Y:S01]  /*fec50*/  ISETP.GE.U32.AND P0, PT, R55, 0x7f000001, PT ;  /* 0x7f0000013700780c */ /* 0x000fe20003f06070 */
[----:B------:R-:W-:Y:S01]  /*fec60*/  ISETP.GE.U32.AND P1, PT, R59, 0x7f000001, PT ;  /* 0x7f0000013b00780c */ /* 0x000fe20003f26070 */
[----:B------:R-:W-:Y:S01]  /*fec70*/  ISETP.GE.U32.AND P3, PT, R58, 0x7f000001, PT ;  /* 0x7f0000013a00780c */ /* 0x000fe20003f66070 */
[----:B------:R-:W-:Y:S01]  /*fec80*/  IMAD R16, R14, 0x7effffff, RZ ;  /* 0x7effffff0e107824 */ /* 0x000fe200078e02ff */
[----:B------:R-:W-:Y:S02]  /*fec90*/  @P2 IADD3 R19, PT, PT, R19, -0x7f000001, RZ ;  /* 0x80ffffff13132810 */ /* 0x000fe40007ffe0ff */
[----:B------:R-:W-:Y:S01]  /*feca0*/  IADD3 R38, PT, PT, R38, R51, RZ ;  /* 0x0000003326267210 */ /* 0x000fe20007ffe0ff */
[----:B------:R-:W-:-:S04]  /*fecb0*/  IMAD.HI.U32 R14, R16, 0x7f000001, R14 ;  /* 0x7f000001100e7827 */ /* 0x000fc800078e000e */
[----:B------:R-:W-:Y:S01]  /*fecc0*/  IMAD R51, R12, 0x7effffff, RZ ;  /* 0x7effffff0c337824 */ /* 0x000fe200078e02ff */
[----:B------:R-:W-:Y:S02]  /*fecd0*/  @P5 IADD3 R35, PT, PT, R35, -0x7f000001, RZ ;  /* 0x80ffffff23235810 */ /* 0x000fe40007ffe0ff */
[----:B------:R-:W-:Y:S02]  /*fece0*/  @P6 IADD3 R52, PT, PT, R52, -0x7f000001, RZ ;  /* 0x80ffffff34346810 */ /* 0x000fe40007ffe0ff */
[----:B------:R-:W-:Y:S02]  /*fecf0*/  @P0 IADD3 R55, PT, PT, R55, -0x7f000001, RZ ;  /* 0x80ffffff37370810 */ /* 0x000fe40007ffe0ff */
[----:B------:R-:W-:Y:S02]  /*fed00*/  @P1 IADD3 R59, PT, PT, R59, -0x7f000001, RZ ;  /* 0x80ffffff3b3b1810 */ /* 0x000fe40007ffe0ff */
[----:B------:R-:W-:Y:S01]  /*fed10*/  @P3 IADD3 R58, PT, PT, R58, -0x7f000001, RZ ;  /* 0x80ffffff3a3a3810 */ /* 0x000fe20007ffe0ff */
[----:B------:R0:W-:Y:S01]  /*fed20*/  STL [R1+0x5ac], R14 ;  /* 0x0005ac0e01007387 */ /* 0x0001e20000100800 */
[----:B------:R-:W-:Y:S01]  /*fed30*/  IADD3 R56, PT, PT, R19, R56, RZ ;  /* 0x0000003813387210 */ /* 0x000fe20007ffe0ff */
[----:B------:R-:W-:-:S04]  /*fed40*/  IMAD.WIDE.U32 R16, R52, 0x5fffffa, RZ ;  /* 0x05fffffa34107825 */ /* 0x000fc800078e00ff */
[----:B------:R-:W-:Y:S01]  /*fed50*/  IMAD.WIDE.U32 R18, R55, 0x5fffffa, RZ ;  /* 0x05fffffa37127825 */ /* 0x000fe200078e00ff */
[----:B------:R-:W-:-:S03]  /*fed60*/  IADD3 R58, PT, PT, R58, R59, RZ ;  /* 0x0000003b3a3a7210 */ /* 0x000fc60007ffe0ff */
[----:B------:R-:W-:-:S04]  /*fed70*/  IMAD.HI.U32 R12, R51, 0x7f000001, R12 ;  /* 0x7f000001330c7827 */ /* 0x000fc800078e000c */
[----:B------:R-:W-:Y:S02]  /*fed80*/  IMAD R59, R35, 0x6, RZ ;  /* 0x00000006233b7824 */ /* 0x000fe400078e02ff */
[----:B------:R-:W-:Y:S02]  /*fed90*/  IMAD R52, R52, 0x6, RZ ;  /* 0x0000000634347824 */ /* 0x000fe400078e02ff */
[----:B------:R-:W-:Y:S02]  /*feda0*/  IMAD R55, R55, 0x6, RZ ;  /* 0x0000000637377824 */ /* 0x000fe400078e02ff */
[----:B0-----:R-:W-:-:S04]  /*fedb0*/  IMAD.WIDE.U32 R14, R35, 0x5fffffa, RZ ;  /* 0x05fffffa230e7825 */ /* 0x001fc800078e00ff */
[----:B------:R-:W-:Y:S01]  /*fedc0*/  IMAD.HI.U32 R52, R52, 0x7f000001, R16 ;  /* 0x7f00000134347827 */ /* 0x000fe200078e0010 */
[----:B------:R0:W-:Y:S03]  /*fedd0*/  STL [R1+0x5d8], R12 ;  /* 0x0005d80c01007387 */ /* 0x0001e60000100800 */
[----:B------:R-:W-:-:S04]  /*fede0*/  IMAD.HI.U32 R51, R55, 0x7f000001, R18 ;  /* 0x7f00000137337827 */ /* 0x000fc800078e0012 */
[----:B------:R-:W-:Y:S01]  /*fedf0*/  IMAD.HI.U32 R35, R59, 0x7f000001, R14 ;  /* 0x7f0000013b237827 */ /* 0x000fe200078e000e */
[----:B------:R-:W-:Y:S01]  /*fee00*/  ISETP.GE.U32.AND P4, PT, R33, 0x7f000001, PT ;  /* 0x7f0000012100780c */ /* 0x000fe20003f86070 */
[----:B------:R-:W-:Y:S01]  /*fee10*/  ISETP.GE.U32.AND P6, PT, R53, 0x7f000001, PT ;  /* 0x7f0000013500780c */ /* 0x000fe20003fc6070 */
[----:B------:R-:W-:-:S11]  /*fee20*/  ISETP.GE.U32.AND P5, PT, R60, 0x7f000001, PT ;  /* 0x7f0000013c00780c */ /* 0x000fd60003fa6070 */
[----:B------:R-:W-:Y:S01]  /*fee30*/  @P4 IADD3 R33, PT, PT, R33, -0x7f000001, RZ ;  /* 0x80ffffff21214810 */ /* 0x000fe20007ffe0ff */
[----:B------:R-:W-:-:S04]  /*fee40*/  ISETP.GE.U32.AND P4, PT, R38, 0x7f000001, PT ;  /* 0x7f0000012600780c */ /* 0x000fc80003f86070 */
[----:B------:R-:W-:Y:S01]  /*fee50*/  ISETP.GE.U32.AND P2, PT, R33, 0x7f000001, PT ;  /* 0x7f0000012100780c */ /* 0x000fe20003f46070 */
[----:B------:R-:W-:Y:S01]  /*fee60*/  ISETP.GE.U32.AND P1, PT, R54, 0x7f000001, PT ;  /* 0x7f0000013600780c */ /* 0x000fe20003f26070 */
[----:B------:R-:W-:Y:S02]  /*fee70*/  @P6 IADD3 R53, PT, PT, R53, -0x7f000001, RZ ;  /* 0x80ffffff35356810 */ /* 0x000fe40007ffe0ff */
[----:B------:R-:W-:Y:S01]  /*fee80*/  @P5 IADD3 R60, PT, PT, R60, -0x7f000001, RZ ;  /* 0x80ffffff3c3c5810 */ /* 0x000fe20007ffe0ff */
[----:B------:R-:W-:-:S04]  /*fee90*/  ISETP.GE.U32.AND P0, PT, R57, 0x7f000001, PT ;  /* 0x7f0000013900780c */ /* 0x000fc80003f06070 */
[----:B------:R-:W-:-:S04]  /*feea0*/  @P4 IADD3 R38, PT, PT, R38, -0x7f000001, RZ ;  /* 0x80ffffff26264810 */ /* 0x000fc80007ffe0ff */
[----:B------:R-:W-:Y:S01]  /*feeb0*/  @P2 IADD3 R33, PT, PT, R33, -0x7f000001, RZ ;  /* 0x80ffffff21212810 */ /* 0x000fe20007ffe0ff */
[----:B------:R-:W-:Y:S01]  /*feec0*/  ISETP.GE.U32.AND P2, PT, R58, 0x7f000001, PT ;  /* 0x7f0000013a00780c */ /* 0x000fe20003f46070 */
[----:B------:R-:W-:Y:S02]  /*feed0*/  ISETP.GE.U32.AND P3, PT, R56, 0x7f000001, PT ;  /* 0x7f0000013800780c */ /* 0x000fe40003f66070 */
[----:B------:R-:W-:Y:S02]  /*feee0*/  IADD3 R53, PT, PT, R33, R53, RZ ;  /* 0x0000003521357210 */ /* 0x000fe40007ffe0ff */
[----:B------:R-:W-:Y:S02]  /*feef0*/  IADD3 R33, PT, PT, R38, R60, RZ ;  /* 0x0000003c26217210 */ /* 0x000fe40007ffe0ff */
[----:B------:R-:W-:-:S03]  /*fef00*/  @P1 IADD3 R54, PT, PT, R54, -0x7f000001, RZ ;  /* 0x80ffffff36361810 */ /* 0x000fc60007ffe0ff */
[----:B------:R-:W-:Y:S01]  /*fef10*/  ISETP.GE.U32.AND P1, PT, R33, 0x7f000001, PT ;  /* 0x7f0000012100780c */ /* 0x000fe20003f26070 */
[----:B------:R-:W-:Y:S01]  /*fef20*/  @P0 IADD3 R57, PT, PT, R57, -0x7f000001, RZ ;  /* 0x80ffffff39390810 */ /* 0x000fe20007ffe0ff */
[----:B------:R-:W-:Y:S01]  /*fef30*/  ISETP.GE.U32.AND P4, PT, R52, 0x7f000001, PT ;  /* 0x7f0000013400780c */ /* 0x000fe20003f86070 */
[----:B------:R-:W-:Y:S01]  /*fef40*/  @P2 IADD3 R58, PT, PT, R58, -0x7f000001, RZ ;  /* 0x80ffffff3a3a2810 */ /* 0x000fe20007ffe0ff */
[----:B------:R-:W-:Y:S01]  /*fef50*/  ISETP.GE.U32.AND P2, PT, R32, 0x7f000001, PT ;  /* 0x7f0000012000780c */ /* 0x000fe20003f46070 */
[----:B------:R-:W-:Y:S02]  /*fef60*/  @P3 IADD3 R56, PT, PT, R56, -0x7f000001, RZ ;  /* 0x80ffffff38383810 */ /* 0x000fe40007ffe0ff */
[----:B------:R-:W-:Y:S01]  /*fef70*/  IADD3 R57, PT, PT, R58, R57, RZ ;  /* 0x000000393a397210 */ /* 0x000fe20007ffe0ff */
[----:B------:R-:W-:Y:S01]  /*fef80*/  ISETP.GE.U32.AND P3, PT, R51, 0x7f000001, PT ;  /* 0x7f0000013300780c */ /* 0x000fe20003f66070 */
[----:B------:R-:W-:Y:S01]  /*fef90*/  IADD3 R54, PT, PT, R56, R54, RZ ;  /* 0x0000003638367210 */ /* 0x000fe20007ffe0ff */
[----:B------:R-:W-:-:S03]  /*fefa0*/  ISETP.GE.U32.AND P0, PT, R50, 0x7f000001, PT ;  /* 0x7f0000013200780c */ /* 0x000fc60003f06070 */
[----:B------:R-:W-:Y:S01]  /*fefb0*/  @P1 IADD3 R33, PT, PT, R33, -0x7f000001, RZ ;  /* 0x80ffffff21211810 */ /* 0x000fe20007ffe0ff */
[----:B------:R-:W-:Y:S01]  /*fefc0*/  ISETP.GE.U32.AND P1, PT, R57, 0x7f000001, PT ;  /* 0x7f0000013900780c */ /* 0x000fe20003f26070 */
[----:B------:R-:W-:Y:S01]  /*fefd0*/  @P4 IADD3 R52, PT, PT, R52, -0x7f000001, RZ ;  /* 0x80ffffff34344810 */ /* 0x000fe20007ffe0ff */
[----:B------:R-:W-:Y:S01]  /*fefe0*/  ISETP.GE.U32.AND P4, PT, R53, 0x7f000001, PT ;  /* 0x7f0000013500780c */ /* 0x000fe20003f86070 */
[----:B------:R-:W-:Y:S01]  /*feff0*/  @P2 IADD3 R32, PT, PT, R32, -0x7f000001, RZ ;  /* 0x80ffffff20202810 */ /* 0x000fe20007ffe0ff */
[----:B------:R-:W-:Y:S01]  /*ff000*/  ISETP.GE.U32.AND P2, PT, R35, 0x7f000001, PT ;  /* 0x7f0000012300780c */ /* 0x000fe20003f46070 */
[----:B------:R-:W-:Y:S01]  /*ff010*/  ISETP.GE.U32.AND P5, PT, R54, 0x7f000001, PT ;  /* 0x7f0000013600780c */ /* 0x000fe20003fa6070 */
[----:B------:R-:W-:Y:S02]  /*ff020*/  IADD3 R33, PT, PT, R33, R52, RZ ;  /* 0x0000003421217210 */ /* 0x000fe40007ffe0ff */
[----:B------:R-:W-:Y:S02]  /*ff030*/  @P3 IADD3 R51, PT, PT, R51, -0x7f000001, RZ ;  /* 0x80ffffff33333810 */ /* 0x000fe40007ffe0ff */
[----:B------:R-:W-:Y:S01]  /*ff040*/  @P0 IADD3 R50, PT, PT, R50, -0x7f000001, RZ ;  /* 0x80ffffff32320810 */ /* 0x000fe20007ffe0ff */
[----:B------:R-:W-:-:S02]  /*ff050*/  ISETP.GE.U32.AND P3, PT, R33, 0x7f000001, PT ;  /* 0x7f0000012100780c */ /* 0x000fc40003f66070 */
[----:B------:R-:W-:Y:S02]  /*ff060*/  @P1 IADD3 R57, PT, PT, R57, -0x7f000001, RZ ;  /* 0x80ffffff39391810 */ /* 0x000fe40007ffe0ff */
[----:B------:R-:W-:Y:S02]  /*ff070*/  @P4 IADD3 R53, PT, PT, R53, -0x7f000001, RZ ;  /* 0x80ffffff35354810 */ /* 0x000fe40007ffe0ff */
[----:B------:R-:W-:Y:S02]  /*ff080*/  @P2 IADD3 R35, PT, PT, R35, -0x7f000001, RZ ;  /* 0x80ffffff23232810 */ /* 0x000fe40007ffe0ff */
[----:B------:R-:W-:Y:S02]  /*ff090*/  @P5 IADD3 R54, PT, PT, R54, -0x7f000001, RZ ;  /* 0x80ffffff36365810 */ /* 0x000fe40007ffe0ff */
[----:B------:R-:W-:Y:S02]  /*ff0a0*/  IADD3 R53, PT, PT, R53, R35, RZ ;  /* 0x0000002335357210 */ /* 0x000fe40007ffe0ff */
[----:B------:R-:W-:-:S02]  /*ff0b0*/  IADD3 R35, PT, PT, R54, R51, RZ ;  /* 0x0000003336237210 */ /* 0x000fc40007ffe0ff */
[----:B------:R-:W-:Y:S01]  /*ff0c0*/  @P3 IADD3 R33, PT, PT, R33, -0x7f000001, RZ ;  /* 0x80ffffff21213810 */ /* 0x000fe20007ffe0ff */
[----:B------:R-:W-:Y:S02]  /*ff0d0*/  ISETP.GE.U32.AND P0, PT, R53, 0x7f000001, PT ;  /* 0x7f0000013500780c */ /* 0x000fe40003f06070 */
[----:B------:R-:W-:-:S11]  /*ff0e0*/  ISETP.GE.U32.AND P4, PT, R35, 0x7f000001, PT ;  /* 0x7f0000012300780c */ /* 0x000fd60003f86070 */
[----:B------:R-:W-:Y:S02]  /*ff0f0*/  @P0 IADD3 R53, PT, PT, R53, -0x7f000001, RZ ;  /* 0x80ffffff35350810 */ /* 0x000fe40007ffe0ff */
[----:B------:R-:W-:Y:S01]  /*ff100*/  @P4 IADD3 R35, PT, PT, R35, -0x7f000001, RZ ;  /* 0x80ffffff23234810 */ /* 0x000fe20007ffe0ff */
[----:B---3--:R-:W-:-:S04]  /*ff110*/  IMAD.WIDE.U32 R18, R34, R251, RZ ;  /* 0x000000fb22127225 */ /* 0x008fc800078e00ff */
[----:B------:R-:W-:-:S04]  /*ff120*/  IMAD.WIDE.U32 R16, R31, R251, RZ ;  /* 0x000000fb1f107225 */ /* 0x000fc800078e00ff */
[----:B0-----:R-:W-:-:S04]  /*ff130*/  IMAD.WIDE.U32 R12, R30, R251, RZ ;  /* 0x000000fb1e0c7225 */ /* 0x001fc800078e00ff */
[----:B------:R-:W-:Y:S02]  /*ff140*/  IMAD.WIDE.U32 R14, R209, R251, RZ ;  /* 0x000000fbd10e7225 */ /* 0x000fe400078e00ff */
[----:B------:R-:W3:Y:S02]  /*ff150*/  LDL.LU R251, [R1+0xb8c] ;  /* 0x000b8c0001fb7983 */ /* 0x000ee40000300800 */
[----:B------:R-:W-:Y:S02]  /*ff160*/  IMAD R55, R12, 0x7effffff, RZ ;  /* 0x7effffff0c377824 */ /* 0x000fe400078e02ff */
[----:B------:R-:W-:Y:S02]  /*ff170*/  IMAD R38, R14, 0x7effffff, RZ ;  /* 0x7effffff0e267824 */ /* 0x000fe400078e02ff */
[----:B------:R-:W-:Y:S02]  /*ff180*/  IMAD R56, R16, 0x7effffff, RZ ;  /* 0x7effffff10387824 */ /* 0x000fe400078e02ff */
[----:B------:R-:W-:-:S04]  /*ff190*/  IMAD.HI.U32 R13, R55, 0x7f000001, R12 ;  /* 0x7f000001370d7827 */ /* 0x000fc800078e000c */
[----:B------:R-:W-:-:S04]  /*ff1a0*/  IMAD.HI.U32 R12, R38, 0x7f000001, R14 ;  /* 0x7f000001260c7827 */ /* 0x000fc800078e000e */
[----:B------:R-:W-:Y:S02]  /*ff1b0*/  IMAD R157, R18, 0x7effffff, RZ ;  /* 0x7effffff129d7824 */ /* 0x000fe400078e02ff */
[----:B------:R-:W-:Y:S01]  /*ff1c0*/  IMAD.HI.U32 R16, R56, 0x7f000001, R16 ;  /* 0x7f00000138107827 */ /* 0x000fe200078e0010 */
[----:B------:R-:W-:Y:S04]  /*ff1d0*/  STL [R1+0x5a0], R13 ;  /* 0x0005a00d01007387 */ /* 0x000fe80000100800 */
[----:B------:R0:W-:Y:S01]  /*ff1e0*/  STL [R1+0x5d4], R12 ;  /* 0x0005d40c01007387 */ /* 0x0001e20000100800 */
[----:B------:R-:W-:-:S04]  /*ff1f0*/  IMAD.HI.U32 R157, R157, 0x7f000001, R18 ;  /* 0x7f0000019d9d7827 */ /* 0x000fc800078e0012 */
[----:B------:R-:W-:Y:S01]  /*ff200*/  IMAD R18, R32, 0x6, RZ ;  /* 0x0000000620127824 */ /* 0x000fe200078e02ff */
[----:B------:R1:W-:Y:S01]  /*ff210*/  STL [R1+0x374], R16 ;  /* 0x0003741001007387 */ /* 0x0003e20000100800 */
[----:B------:R-:W-:-:S04]  /*ff220*/  IMAD.WIDE.U32 R14, R31, R208, RZ ;  /* 0x000000d01f0e7225 */ /* 0x000fc800078e00ff */
[----:B0-----:R-:W-:Y:S01]  /*ff230*/  IMAD.WIDE.U32 R12, R32, 0x5fffffa, RZ ;  /* 0x05fffffa200c7825 */ /* 0x001fe200078e00ff */
[----:B------:R-:W-:-:S03]  /*ff240*/  IADD3 R32, PT, PT, R57, R50, RZ ;  /* 0x0000003239207210 */ /* 0x000fc60007ffe0ff */
[----:B-1----:R-:W-:-:S04]  /*ff250*/  IMAD.WIDE.U32 R16, R34, R208, RZ ;  /* 0x000000d022107225 */ /* 0x002fc800078e00ff */
[----:B------:R-:W-:-:S04]  /*ff260*/  IMAD.HI.U32 R18, R18, 0x7f000001, R12 ;  /* 0x7f00000112127827 */ /* 0x000fc800078e000c */
[----:B------:R-:W-:-:S04]  /*ff270*/  IMAD.WIDE.U32 R12, R30, R208, RZ ;  /* 0x000000d01e0c7225 */ /* 0x000fc800078e00ff */
[----:B------:R-:W-:Y:S01]  /*ff280*/  IMAD R155, R16, 0x7effffff, RZ ;  /* 0x7effffff109b7824 */ /* 0x000fe200078e02ff */
[----:B------:R-:W-:Y:S01]  /*ff290*/  ISETP.GE.U32.AND P1, PT, R32, 0x7f000001, PT ;  /* 0x7f0000012000780c */ /* 0x000fe20003f26070 */
[----:B------:R-:W-:Y:S02]  /*ff2a0*/  IMAD R30, R14, 0x7effffff, RZ ;  /* 0x7effffff0e1e7824 */ /* 0x000fe400078e02ff */
[----:B------:R-:W-:Y:S01]  /*ff2b0*/  IMAD R19, R12, 0x7effffff, RZ ;  /* 0x7effffff0c137824 */ /* 0x000fe200078e02ff */
[----:B------:R-:W-:Y:S01]  /*ff2c0*/  ISETP.GE.U32.AND P2, PT, R18, 0x7f000001, PT ;  /* 0x7f0000011200780c */ /* 0x000fe20003f46070 */
[----:B------:R-:W-:-:S04]  /*ff2d0*/  IMAD.HI.U32 R155, R155, 0x7f000001, R16 ;  /* 0x7f0000019b9b7827 */ /* 0x000fc800078e0010 */
[----:B------:R-:W-:-:S04]  /*ff2e0*/  IMAD.HI.U32 R16, R30, 0x7f000001, R14 ;  /* 0x7f0000011e107827 */ /* 0x000fc800078e000e */
[----:B------:R-:W-:-:S04]  /*ff2f0*/  IMAD.HI.U32 R14, R19, 0x7f000001, R12 ;  /* 0x7f000001130e7827 */ /* 0x000fc800078e000c */
[----:B------:R-:W-:Y:S01]  /*ff300*/  IMAD.WIDE.U32 R12, R33, R248, RZ ;  /* 0x000000f8210c7225 */ /* 0x000fe200078e00ff */
[----:B------:R0:W-:Y:S01]  /*ff310*/  STL [R1+0x598], R14 ;  /* 0x0005980e01007387 */ /* 0x0001e20000100800 */
[----:B------:R-:W-:Y:S02]  /*ff320*/  @P1 IADD3 R32, PT, PT, R32, -0x7f000001, RZ ;  /* 0x80ffffff20201810 */ /* 0x000fe40007ffe0ff */
[----:B------:R-:W-:Y:S01]  /*ff330*/  IMAD.WIDE.U32 R208, R209, R208, RZ ;  /* 0x000000d0d1d07225 */ /* 0x000fe200078e00ff */
[----:B------:R1:W-:Y:S01]  /*ff340*/  STL [R1+0x394], R16 ;  /* 0x0003941001007387 */ /* 0x0003e20000100800 */
[----:B------:R-:W-:Y:S02]  /*ff350*/  @P2 IADD3 R18, PT, PT, R18, -0x7f000001, RZ ;  /* 0x80ffffff12122810 */ /* 0x000fe40007ffe0ff */
[----:B0-----:R-:W-:Y:S02]  /*ff360*/  IMAD R14, R12, 0x7effffff, RZ ;  /* 0x7effffff0c0e7824 */ /* 0x001fe400078e02ff */
[----:B------:R-:W-:-:S02]  /*ff370*/  IMAD R15, R208, 0x7effffff, RZ ;  /* 0x7effffffd00f7824 */ /* 0x000fc400078e02ff */
[----:B------:R-:W-:-:S04]  /*ff380*/  IMAD.HI.U32 R12, R14, 0x7f000001, R12 ;  /* 0x7f0000010e0c7827 */ /* 0x000fc800078e000c */
[----:B-1----:R-:W-:Y:S01]  /*ff390*/  IMAD.WIDE.U32 R16, R32, R248, RZ ;  /* 0x000000f820107225 */ /* 0x002fe200078e00ff */
[----:B------:R-:W-:-:S03]  /*ff3a0*/  IADD3 R34, PT, PT, R53, R18, RZ ;  /* 0x0000001235227210 */ /* 0x000fc60007ffe0ff */
[----:B------:R-:W-:-:S04]  /*ff3b0*/  IMAD.HI.U32 R15, R15, 0x7f000001, R208 ;  /* 0x7f0000010f0f7827 */ /* 0x000fc800078e00d0 */
[----:B------:R-:W-:Y:S01]  /*ff3c0*/  IMAD R30, R16, 0x7effffff, RZ ;  /* 0x7effffff101e7824 */ /* 0x000fe200078e02ff */
[----:B------:R0:W-:Y:S01]  /*ff3d0*/  STL [R1+0x3a0], R12 ;  /* 0x0003a00c01007387 */ /* 0x0001e20000100800 */
[----:B------:R-:W-:-:S04]  /*ff3e0*/  IMAD.WIDE.U32 R18, R35, R248, RZ ;  /* 0x000000f823127225 */ /* 0x000fc800078e00ff */
[----:B------:R-:W-:-:S04]  /*ff3f0*/  IMAD.HI.U32 R16, R30, 0x7f000001, R16 ;  /* 0x7f0000011e107827 */ /* 0x000fc800078e0010 */
[----:B------:R-:W-:Y:S01]  /*ff400*/  IMAD R31, R18, 0x7effffff, RZ ;  /* 0x7effffff121f7824 */ /* 0x000fe200078e02ff */
[----:B------:R1:W-:Y:S01]  /*ff410*/  STL [R1+0x5c4], R15 ;  /* 0x0005c40f01007387 */ /* 0x0003e20000100800 */
[----:B0-----:R-:W-:-:S04]  /*ff420*/  IMAD.WIDE.U32 R12, R33, R142, RZ ;  /* 0x0000008e210c7225 */ /* 0x001fc800078e00ff */
[----:B------:R-:W-:Y:S02]  /*ff430*/  IMAD R51, R12, 0x7effffff, RZ ;  /* 0x7effffff0c337824 */ /* 0x000fe400078e02ff */
[----:B-1----:R-:W-:-:S04]  /*ff440*/  IMAD.WIDE.U32 R14, R35, R141, RZ ;  /* 0x0000008d230e7225 */ /* 0x002fc800078e00ff */
[----:B------:R-:W-:-:S04]  /*ff450*/  IMAD.HI.U32 R51, R51, 0x7f000001, R12 ;  /* 0x7f00000133337827 */ /* 0x000fc800078e000c */
[----:B------:R-:W-:Y:S01]  /*ff460*/  IMAD.HI.U32 R18, R31, 0x7f000001, R18 ;  /* 0x7f0000011f127827 */ /* 0x000fe200078e0012 */
[----:B------:R0:W-:Y:S03]  /*ff470*/  STL [R1+0x5d0], R16 ;  /* 0x0005d01001007387 */ /* 0x0001e60000100800 */
[----:B------:R-:W-:-:S04]  /*ff480*/  IMAD.WIDE.U32 R12, R33, R139, RZ ;  /* 0x0000008b210c7225 */ /* 0x000fc800078e00ff */
[----:B------:R-:W-:Y:S01]  /*ff490*/  IMAD R52, R14, 0x7effffff, RZ ;  /* 0x7effffff0e347824 */ /* 0x000fe200078e02ff */
[----:B------:R1:W-:Y:S01]  /*ff4a0*/  STL [R1+0x5b4], R18 ;  /* 0x0005b41201007387 */ /* 0x0003e20000100800 */
[----:B------:R-:W-:Y:S02]  /*ff4b0*/  IMAD R30, R12, 0x7effffff, RZ ;  /* 0x7effffff0c1e7824 */ /* 0x000fe400078e02ff */
[----:B0-----:R-:W-:-:S04]  /*ff4c0*/  IMAD.WIDE.U32 R16, R32, R140, RZ ;  /* 0x0000008c20107225 */ /* 0x001fc800078e00ff */
[----:B------:R-:W-:-:S04]  /*ff4d0*/  IMAD.HI.U32 R52, R52, 0x7f000001, R14 ;  /* 0x7f00000134347827 */ /* 0x000fc800078e000e */
[----:B------:R-:W-:Y:S02]  /*ff4e0*/  IMAD R54, R16, 0x7effffff, RZ ;  /* 0x7effffff10367824 */ /* 0x000fe400078e02ff */
[----:B------:R-:W-:-:S04]  /*ff4f0*/  IMAD.WIDE.U32 R14, R35, R142, RZ ;  /* 0x0000008e230e7225 */ /* 0x000fc800078e00ff */
[----:B-1----:R-:W-:-:S04]  /*ff500*/  IMAD.WIDE.U32 R18, R32, R141, RZ ;  /* 0x0000008d20127225 */ /* 0x002fc800078e00ff */
[----:B------:R-:W-:-:S04]  /*ff510*/  IMAD.HI.U32 R30, R30, 0x7f000001, R12 ;  /* 0x7f0000011e1e7827 */ /* 0x000fc800078e000c */
[----:B------:R-:W-:-:S04]  /*ff520*/  IMAD.HI.U32 R54, R54, 0x7f000001, R16 ;  /* 0x7f00000136367827 */ /* 0x000fc800078e0010 */
[----:B------:R-:W-:-:S04]  /*ff530*/  IMAD.WIDE.U32 R12, R33, R140, RZ ;  /* 0x0000008c210c7225 */ /* 0x000fc800078e00ff */
[----:B------:R-:W-:Y:S02]  /*ff540*/  IMAD R57, R18, 0x7effffff, RZ ;  /* 0x7effffff12397824 */ /* 0x000fe400078e02ff */
[----:B------:R-:W-:-:S04]  /*ff550*/  IMAD.WIDE.U32 R16, R32, R142, RZ ;  /* 0x0000008e20107225 */ /* 0x000fc800078e00ff */
[----:B------:R-:W-:Y:S02]  /*ff560*/  IMAD R53, R14, 0x7effffff, RZ ;  /* 0x7effffff0e357824 */ /* 0x000fe400078e02ff */
[----:B------:R-:W-:Y:S02]  /*ff570*/  IMAD R31, R12, 0x7effffff, RZ ;  /* 0x7effffff0c1f7824 */ /* 0x000fe400078e02ff */
[----:B------:R-:W-:-:S04]  /*ff580*/  IMAD.HI.U32 R57, R57, 0x7f000001, R18 ;  /* 0x7f00000139397827 */ /* 0x000fc800078e0012 */
[----:B------:R-:W-:Y:S02]  /*ff590*/  IMAD R55, R16, 0x7effffff, RZ ;  /* 0x7effffff10377824 */ /* 0x000fe400078e02ff */
[----:B------:R-:W-:-:S04]  /*ff5a0*/  IMAD.HI.U32 R53, R53, 0x7f000001, R14 ;  /* 0x7f00000135357827 */ /* 0x000fc800078e000e */
[----:B------:R-:W-:-:S04]  /*ff5b0*/  IMAD.WIDE.U32 R18, R33, R141, RZ ;  /* 0x0000008d21127225 */ /* 0x000fc800078e00ff */
[----:B------:R-:W-:-:S04]  /*ff5c0*/  IMAD.WIDE.U32 R14, R35, R139, RZ ;  /* 0x0000008b230e7225 */ /* 0x000fc800078e00ff */
[----:B------:R-:W-:-:S04]  /*ff5d0*/  IMAD.HI.U32 R31, R31, 0x7f000001, R12 ;  /* 0x7f0000011f1f7827 */ /* 0x000fc800078e000c */
[----:B------:R-:W-:-:S04]  /*ff5e0*/  IMAD.HI.U32 R55, R55, 0x7f000001, R16 ;  /* 0x7f00000137377827 */ /* 0x000fc800078e0010 */
[----:B------:R-:W-:-:S04]  /*ff5f0*/  IMAD.WIDE.U32 R12, R35, R140, RZ ;  /* 0x0000008c230c7225 */ /* 0x000fc800078e00ff */
[----:B------:R-:W-:Y:S02]  /*ff600*/  IMAD R50, R18, 0x7effffff, RZ ;  /* 0x7effffff12327824 */ /* 0x000fe400078e02ff */
[----:B------:R-:W-:-:S04]  /*ff610*/  IMAD.WIDE.U32 R16, R33, R249, RZ ;  /* 0x000000f921107225 */ /* 0x000fc800078e00ff */
[----:B------:R-:W-:Y:S01]  /*ff620*/  IMAD R38, R14, 0x7effffff, RZ ;  /* 0x7effffff0e267824 */ /* 0x000fe200078e02ff */
[----:B------:R-:W-:Y:S01]  /*ff630*/  IADD3 R60, PT, PT, R28, R29, RZ ;  /* 0x0000001d1c3c7210 */ /* 0x000fe20007ffe0ff */
[----:B------:R-:W-:Y:S02]  /*ff640*/  IMAD R56, R12, 0x7effffff, RZ ;  /* 0x7effffff0c387824 */ /* 0x000fe400078e02ff */
[----:B------:R-:W-:-:S04]  /*ff650*/  IMAD.HI.U32 R50, R50, 0x7f000001, R18 ;  /* 0x7f00000132327827 */ /* 0x000fc800078e0012 */
[----:B------:R-:W-:Y:S02]  /*ff660*/  IMAD R58, R16, 0x7effffff, RZ ;  /* 0x7effffff103a7824 */ /* 0x000fe400078e02ff */
[----:B------:R-:W-:-:S04]  /*ff670*/  IMAD.HI.U32 R38, R38, 0x7f000001, R14 ;  /* 0x7f00000126267827 */ /* 0x000fc800078e000e */
[----:B------:R-:W-:-:S04]  /*ff680*/  IMAD.WIDE.U32 R18, R35, R249, RZ ;  /* 0x000000f923127225 */ /* 0x000fc800078e00ff */
[----:B------:R-:W-:Y:S01]  /*ff690*/  IMAD.WIDE.U32 R14, R32, R139, RZ ;  /* 0x0000008b200e7225 */ /* 0x000fe200078e00ff */
[----:B------:R-:W-:Y:S01]  /*ff6a0*/  ISETP.GE.U32.AND P2, PT, R60, 0x7f000001, PT ;  /* 0x7f0000013c00780c */ /* 0x000fe20003f46070 */
[----:B------:R-:W-:Y:S02]  /*ff6b0*/  ISETP.GE.U32.AND P0, PT, R34, 0x7f000001, PT ;  /* 0x7f0000012200780c */ /* 0x000fe40003f06070 */
[----:B------:R-:W-:-:S04]  /*ff6c0*/  IMAD.HI.U32 R56, R56, 0x7f000001, R12 ;  /* 0x7f00000138387827 */ /* 0x000fc800078e000c */
[----:B------:R-:W-:-:S04]  /*ff6d0*/  IMAD.HI.U32 R12, R58, 0x7f000001, R16 ;  /* 0x7f0000013a0c7827 */ /* 0x000fc800078e0010 */
[----:B------:R-:W-:Y:S02]  /*ff6e0*/  IMAD R58, R18, 0x7effffff, RZ ;  /* 0x7effffff123a7824 */ /* 0x000fe400078e02ff */
[----:B------:R-:W-:Y:S02]  /*ff6f0*/  IMAD R213, R14, 0x7effffff, RZ ;  /* 0x7effffff0ed57824 */ /* 0x000fe400078e02ff */
[----:B------:R-:W-:-:S04]  /*ff700*/  IMAD.WIDE.U32 R16, R32, R249, RZ ;  /* 0x000000f920107225 */ /* 0x000fc800078e00ff */
[----:B------:R-:W-:-:S04]  /*ff710*/  IMAD.HI.U32 R18, R58, 0x7f000001, R18 ;  /* 0x7f0000013a127827 */ /* 0x000fc800078e0012 */
[----:B------:R-:W-:Y:S01]  /*ff720*/  IMAD.HI.U32 R213, R213, 0x7f000001, R14 ;  /* 0x7f000001d5d57827 */ /* 0x000fe200078e000e */
[----:B------:R0:W-:Y:S03]  /*ff730*/  STL [R1+0x3b0], R12 ;  /* 0x0003b00c01007387 */ /* 0x0001e60000100800 */
[----:B----4-:R-:W-:-:S04]  /*ff740*/  IMAD.WIDE.U32 R14, R33, R250, RZ ;  /* 0x000000fa210e7225 */ /* 0x010fc800078e00ff */
[----:B------:R-:W-:Y:S01]  /*ff750*/  IMAD R58, R16, 0x7effffff, RZ ;  /* 0x7effffff103a7824 */ /* 0x000fe200078e02ff */
[----:B------:R1:W-:Y:S01]  /*ff760*/  STL [R1+0x5b8], R18 ;  /* 0x0005b81201007387 */ /* 0x0003e20000100800 */
[----:B------:R-:W-:Y:S01]  /*ff770*/  @P2 IADD3 R60, PT, PT, R60, -0x7f000001, RZ ;  /* 0x80ffffff3c3c2810 */ /* 0x000fe20007ffe0ff */
[----:B------:R-:W-:Y:S02]  /*ff780*/  IMAD R19, R14, 0x7effffff, RZ ;  /* 0x7effffff0e137824 */ /* 0x000fe400078e02ff */
[----:B------:R-:W-:-:S04]  /*ff790*/  IMAD.HI.U32 R16, R58, 0x7f000001, R16 ;  /* 0x7f0000013a107827 */ /* 0x000fc800078e0010 */
[----:B0-----:R-:W-:Y:S01]  /*ff7a0*/  IMAD.WIDE.U32 R12, R35, R250, RZ ;  /* 0x000000fa230c7225 */ /* 0x001fe200078e00ff */
[----:B------:R-:W-:Y:S01]  /*ff7b0*/  @P0 IADD3 R34, PT, PT, R34, -0x7f000001, RZ ;  /* 0x80ffffff22220810 */ /* 0x000fe20007ffe0ff */
[----:B------:R-:W-:Y:S02]  /*ff7c0*/  ISETP.GE.U32.AND P3, PT, R51, 0x7f000001, PT ;  /* 0x7f0000013300780c */ /* 0x000fe40003f66070 */
[----:B-1----:R-:W-:Y:S02]  /*ff7d0*/  IMAD R18, R12, 0x7effffff, RZ ;  /* 0x7effffff0c127824 */ /* 0x002fe400078e02ff */
[----:B------:R-:W-:-:S04]  /*ff7e0*/  IMAD.HI.U32 R14, R19, 0x7f000001, R14 ;  /* 0x7f000001130e7827 */ /* 0x000fc800078e000e */
[----:B------:R-:W-:Y:S01]  /*ff7f0*/  IMAD.HI.U32 R12, R18, 0x7f000001, R12 ;  /* 0x7f000001120c7827 */ /* 0x000fe200078e000c */
[----:B------:R0:W-:Y:S01]  /*ff800*/  STL [R1+0x5cc], R16 ;  /* 0x0005cc1001007387 */ /* 0x0001e20000100800 */
[----:B------:R-:W-:Y:S01]  /*ff810*/  ISETP.GE.U32.AND P4, PT, R52, 0x7f000001, PT ;  /* 0x7f0000013400780c */ /* 0x000fe20003f86070 */
[----:B------:R-:W-:Y:S01]  /*ff820*/  ISETP.GE.U32.AND P2, PT, R60, R65, PT ;  /* 0x000000413c00720c */ /* 0x000fe20003f46070 */
[----:B------:R-:W-:Y:S01]  /*ff830*/  ISETP.GE.U32.AND P6, PT, R54, 0x7f000001, PT ;  /* 0x7f0000013600780c */ /* 0x000fe20003fc6070 */
[----:B------:R-:W-:Y:S01]  /*ff840*/  ISETP.GE.U32.AND P5, PT, R53, 0x7f000001, PT ;  /* 0x7f0000013500780c */ /* 0x000fe20003fa6070 */
[----:B------:R1:W-:Y:S04]  /*ff850*/  STL [R1+0x3b8], R14 ;  /* 0x0003b80e01007387 */ /* 0x0003e80000100800 */
[----:B------:R4:W-:Y:S01]  /*ff860*/  STL [R1+0x5bc], R12 ;  /* 0x0005bc0c01007387 */ /* 0x0009e20000100800 */
[----:B------:R-:W-:Y:S01]  /*ff870*/  ISETP.GE.U32.AND P1, PT, R57, 0x7f000001, PT ;  /* 0x7f0000013900780c */ /* 0x000fe20003f26070 */
[----:B0-----:R-:W-:Y:S01]  /*ff880*/  IMAD.WIDE.U32 R16, R34, R141, RZ ;  /* 0x0000008d22107225 */ /* 0x001fe200078e00ff */
[----:B------:R-:W-:-:S03]  /*ff890*/  ISETP.GE.U32.AND P0, PT, R55, 0x7f000001, PT ;  /* 0x7f0000013700780c */ /* 0x000fc60003f06070 */
[----:B------:R-:W-:Y:S02]  /*ff8a0*/  IMAD R58, R16, 0x7effffff, RZ ;  /* 0x7effffff103a7824 */ /* 0x000fe400078e02ff */
[----:B-1----:R-:W-:-:S04]  /*ff8b0*/  IMAD.WIDE.U32 R14, R34, R140, RZ ;  /* 0x0000008c220e7225 */ /* 0x002fc800078e00ff */
[----:B----4-:R-:W-:Y:S01]  /*ff8c0*/  IMAD.WIDE.U32 R12, R34, R139, RZ ;  /* 0x0000008b220c7225 */ /* 0x010fe200078e00ff */
[----:B------:R-:W-:-:S03]  /*ff8d0*/  IADD3 R60, PT, PT, -R65, R60, RZ ;  /* 0x0000003c413c7210 */ /* 0x000fc60007ffe1ff */
[----:B------:R-:W-:Y:S02]  /*ff8e0*/  IMAD R29, R14, 0x7effffff, RZ ;  /* 0x7effffff0e1d7824 */ /* 0x000fe400078e02ff */
[----:B------:R-:W-:-:S04]  /*ff8f0*/  IMAD.HI.U32 R58, R58, 0x7f000001, R16 ;  /* 0x7f0000013a3a7827 */ /* 0x000fc800078e0010 */
[----:B------:R-:W-:Y:S01]  /*ff900*/  IMAD R28, R12, 0x7effffff, RZ ;  /* 0x7effffff0c1c7824 */ /* 0x000fe200078e02ff */
[----:B------:R-:W-:Y:S01]  /*ff910*/  @P3 IADD3 R51, PT, PT, R51, -0x7f000001, RZ ;  /* 0x80ffffff33333810 */ /* 0x000fe20007ffe0ff */
[----:B------:R-:W-:-:S04]  /*ff920*/  IMAD.WIDE.U32 R18, R34, R142, RZ ;  /* 0x0000008e22127225 */ /* 0x000fc800078e00ff */
[----:B------:R-:W-:-:S04]  /*ff930*/  IMAD.HI.U32 R28, R28, 0x7f000001, R12 ;  /* 0x7f0000011c1c7827 */ /* 0x000fc800078e000c */
[----:B------:R-:W-:Y:S01]  /*ff940*/  IMAD.HI.U32 R29, R29, 0x7f000001, R14 ;  /* 0x7f0000011d1d7827 */ /* 0x000fe200078e000e */
[----:B------:R-:W-:Y:S02]  /*ff950*/  @P4 IADD3 R52, PT, PT, R52, -0x7f000001, RZ ;  /* 0x80ffffff34344810 */ /* 0x000fe40007ffe0ff */
[----:B------:R-:W-:Y:S01]  /*ff960*/  @!P2 IADD3 R60, PT, PT, R60, 0x7f000001, RZ ;  /* 0x7f0000013c3ca810 */ /* 0x000fe20007ffe0ff */
[----:B------:R-:W-:Y:S01]  /*ff970*/  IMAD R59, R18, 0x7effffff, RZ ;  /* 0x7effffff123b7824 */ /* 0x000fe200078e02ff */
[----:B------:R-:W-:Y:S01]  /*ff980*/  @P6 IADD3 R54, PT, PT, R54, -0x7f000001, RZ ;  /* 0x80ffffff36366810 */ /* 0x000fe20007ffe0ff */
[----:B------:R-:W-:Y:S01]  /*ff990*/  IMAD.WIDE.U32 R12, R51, 0x5fffffa, RZ ;  /* 0x05fffffa330c7825 */ /* 0x000fe200078e00ff */
[----:B------:R-:W-:Y:S01]  /*ff9a0*/  ISETP.GE.U32.AND P2, PT, R58, 0x7f000001, PT ;  /* 0x7f0000013a00780c */ /* 0x000fe20003f46070 */
[----:B------:R-:W-:Y:S02]  /*ff9b0*/  @P5 IADD3 R53, PT, PT, R53, -0x7f000001, RZ ;  /* 0x80ffffff35355810 */ /* 0x000fe40007ffe0ff */
[----:B------:R-:W-:Y:S01]  /*ff9c0*/  IMAD R61, R51, 0x6, RZ ;  /* 0x00000006333d7824 */ /* 0x000fe200078e02ff */
[----:B------:R-:W-:Y:S01]  /*ff9d0*/  @P1 IADD3 R57, PT, PT, R57, -0x7f000001, RZ ;  /* 0x80ffffff39391810 */ /* 0x000fe20007ffe0ff */
[----:B------:R-:W-:-:S04]  /*ff9e0*/  IMAD.HI.U32 R59, R59, 0x7f000001, R18 ;  /* 0x7f0000013b3b7827 */ /* 0x000fc800078e0012 */
[----:B------:R-:W-:Y:S01]  /*ff9f0*/  IMAD.WIDE.U32 R14, R52, 0x5fffffa, RZ ;  /* 0x05fffffa340e7825 */ /* 0x000fe200078e00ff */
[----:B------:R-:W-:-:S03]  /*ffa00*/  ISETP.GE.U32.AND P1, PT, R29, 0x7f000001, PT ;  /* 0x7f0000011d00780c */ /* 0x000fc60003f26070 */
[----:B------:R-:W-:Y:S02]  /*ffa10*/  IMAD R51, R52, 0x6, RZ ;  /* 0x0000000634337824 */ /* 0x000fe400078e02ff */
[----:B------:R-:W-:-:S04]  /*ffa20*/  IMAD.WIDE.U32 R18, R54, 0x5fffffa, RZ ;  /* 0x05fffffa36127825 */ /* 0x000fc800078e00ff */
[----:B------:R-:W-:-:S04]  /*ffa30*/  IMAD.HI.U32 R52, R61, 0x7f000001, R12 ;  /* 0x7f0000013d347827 */ /* 0x000fc800078e000c */
[----:B------:R-:W-:-:S04]  /*ffa40*/  IMAD.WIDE.U32 R16, R53, 0x5fffffa, RZ ;  /* 0x05fffffa35107825 */ /* 0x000fc800078e00ff */
[----:B------:R-:W-:Y:S01]  /*ffa50*/  IMAD R12, R54, 0x6, RZ ;  /* 0x00000006360c7824 */ /* 0x000fe200078e02ff */
[----:B------:R-:W-:Y:S01]  /*ffa60*/  @P0 IADD3 R55, PT, PT, R55, -0x7f000001, RZ ;  /* 0x80ffffff37370810 */ /* 0x000fe20007ffe0ff */
[----:B------:R-:W-:Y:S01]  /*ffa70*/  IMAD R62, R53, 0x6, RZ ;  /* 0x00000006353e7824 */ /* 0x000fe200078e02ff */
[----:B------:R-:W-:Y:S01]  /*ffa80*/  ISETP.GE.U32.AND P0, PT, R28, 0x7f000001, PT ;  /* 0x7f0000011c00780c */ /* 0x000fe20003f06070 */
[----:B------:R-:W-:-:S04]  /*ffa90*/  IMAD.HI.U32 R53, R51, 0x7f000001, R14 ;  /* 0x7f00000133357827 */ /* 0x000fc800078e000e */
[----:B------:R-:W-:-:S04]  /*ffaa0*/  IMAD.HI.U32 R51, R12, 0x7f000001, R18 ;  /* 0x7f0000010c337827 */ /* 0x000fc800078e0012 */
[----:B------:R-:W-:-:S04]  /*ffab0*/  IMAD.WIDE.U32 R12, R57, 0x5fffffa, RZ ;  /* 0x05fffffa390c7825 */ /* 0x000fc800078e00ff */
[----:B------:R-:W-:-:S04]  /*ffac0*/  IMAD.WIDE.U32 R14, R55, 0x5fffffa, RZ ;  /* 0x05fffffa370e7825 */ /* 0x000fc800078e00ff */
[----:B------:R-:W-:-:S04]  /*ffad0*/  IMAD.HI.U32 R54, R62, 0x7f000001, R16 ;  /* 0x7f0000013e367827 */ /* 0x000fc800078e0010 */
[-C--:B------:R-:W-:Y:S01]  /*ffae0*/  IMAD.WIDE.U32 R18, R21, R60.reuse, RZ ;  /* 0x0000003c15127225 */ /* 0x080fe200078e00ff */
[----:B------:R-:W-:Y:S01]  /*ffaf0*/  ISETP.GE.U32.AND P5, PT, R30, 0x7f000001, PT ;  /* 0x7f0000011e00780c */ /* 0x000fe20003fa6070 */
[----:B------:R-:W-:Y:S02]  /*ffb00*/  @P2 IADD3 R58, PT, PT, R58, -0x7f000001, RZ ;  /* 0x80ffffff3a3a2810 */ /* 0x000fe40007ffe0ff */
[----:B------:R-:W-:Y:S02]  /*ffb10*/  IMAD R61, R57, 0x6, RZ ;  /* 0x00000006393d7824 */ /* 0x000fe400078e02ff */
[----:B------:R-:W-:-:S04]  /*ffb20*/  IMAD.WIDE.U32 R16, R22, R60, RZ ;  /* 0x0000003c16107225 */ /* 0x000fc800078e00ff */
[----:B------:R-:W-:Y:S01]  /*ffb30*/  IMAD R21, R55, 0x6, RZ ;  /* 0x0000000637157824 */ /* 0x000fe200078e02ff */
[----:B------:R-:W-:Y:S01]  /*ffb40*/  @P1 IADD3 R29, PT, PT, R29, -0x7f000001, RZ ;  /* 0x80ffffff1d1d1810 */ /* 0x000fe20007ffe0ff */
[----:B------:R-:W-:Y:S02]  /*ffb50*/  IMAD R57, R18, 0x7effffff, RZ ;  /* 0x7effffff12397824 */ /* 0x000fe400078e02ff */
[----:B------:R-:W-:Y:S02]  /*ffb60*/  IMAD R55, R16, 0x7effffff, RZ ;  /* 0x7effffff10377824 */ /* 0x000fe400078e02ff */
[----:B------:R-:W-:-:S04]  /*ffb70*/  IMAD.HI.U32 R22, R61, 0x7f000001, R12 ;  /* 0x7f0000013d167827 */ /* 0x000fc800078e000c */
[----:B------:R-:W-:Y:S01]  /*ffb80*/  IMAD.HI.U32 R21, R21, 0x7f000001, R14 ;  /* 0x7f00000115157827 */ /* 0x000fe200078e000e */
[----:B------:R-:W-:Y:S01]  /*ffb90*/  ISETP.GE.U32.AND P4, PT, R31, 0x7f000001, PT ;  /* 0x7f0000011f00780c */ /* 0x000fe20003f86070 */
[----:B------:R-:W-:Y:S01]  /*ffba0*/  ISETP.GE.U32.AND P2, PT, R52, 0x7f000001, PT ;  /* 0x7f0000013400780c */ /* 0x000fe20003f46070 */
[----:B------:R-:W-:Y:S01]  /*ffbb0*/  ISETP.GE.U32.AND P1, PT, R58, 0x7f000001, PT ;  /* 0x7f0000013a00780c */ /* 0x000fe20003f26070 */
[----:B------:R-:W-:Y:S01]  /*ffbc0*/  ISETP.GE.U32.AND P6, PT, R59, 0x7f000001, PT ;  /* 0x7f0000013b00780c */ /* 0x000fe20003fc6070 */
[----:B------:R-:W-:-:S04]  /*ffbd0*/  IMAD.WIDE.U32 R12, R27, R60, RZ ;  /* 0x0000003c1b0c7225 */ /* 0x000fc800078e00ff */
[----:B--2---:R-:W-:-:S04]  /*ffbe0*/  IMAD.WIDE.U32 R14, R26, R60, RZ ;  /* 0x0000003c1a0e7225 */ /* 0x004fc800078e00ff */
[----:B------:R-:W-:-:S04]  /*ffbf0*/  IMAD.HI.U32 R16, R55, 0x7f000001, R16 ;  /* 0x7f00000137107827 */ /* 0x000fc800078e0010 */
[----:B------:R-:W-:Y:S01]  /*ffc00*/  IMAD.HI.U32 R18, R57, 0x7f000001, R18 ;  /* 0x7f00000139127827 */ /* 0x000fe200078e0012 */
[----:B------:R-:W-:-:S03]  /*ffc10*/  @P0 IADD3 R28, PT, PT, R28, -0x7f000001, RZ ;  /* 0x80ffffff1c1c0810 */ /* 0x000fc60007ffe0ff */
[----:B------:R-:W-:Y:S01]  /*ffc20*/  IMAD R17, R12, 0x7effffff, RZ ;  /* 0x7effffff0c117824 */ /* 0x000fe200078e02ff */
[----:B------:R-:W-:Y:S01]  /*ffc30*/  ISETP.GE.U32.AND P0, PT, R29, 0x7f000001, PT ;  /* 0x7f0000011d00780c */ /* 0x000fe20003f06070 */
[----:B------:R-:W-:Y:S01]  /*ffc40*/  IMAD R19, R14, 0x7effffff, RZ ;  /* 0x7effffff0e137824 */ /* 0x000fe200078e02ff */
[----:B------:R-:W-:Y:S01]  /*ffc50*/  @P5 IADD3 R30, PT, PT, R30, -0x7f000001, RZ ;  /* 0x80ffffff1e1e5810 */ /* 0x000fe20007ffe0ff */
[----:B------:R-:W-:-:S04]  /*ffc60*/  IMAD.HI.U32 R12, R17, 0x7f000001, R12 ;  /* 0x7f000001110c7827 */ /* 0x000fc800078e000c */
[----:B------:R-:W-:Y:S01]  /*ffc70*/  IMAD.HI.U32 R14, R19, 0x7f000001, R14 ;  /* 0x7f000001130e7827 */ /* 0x000fe200078e000e */
[----:B------:R-:W-:Y:S01]  /*ffc80*/  ISETP.GE.U32.AND P5, PT, R50, 0x7f000001, PT ;  /* 0x7f0000013200780c */ /* 0x000fe20003fa6070 */
[----:B------:R-:W-:Y:S01]  /*ffc90*/  ISETP.GE.U32.AND P3, PT, R28, 0x7f000001, PT ;  /* 0x7f0000011c00780c */ /* 0x000fe20003f66070 */
        /* <DEDUP_REMOVED lines=10> */
[----:B------:R-:W-:-:S02]  /*ffd40*/  @P5 IADD3 R50, PT, PT, R50, -0x7f000001, RZ ;  /* 0x80ffffff32325810 */ /* 0x000fc40007ffe0ff */
[----:B------:R-:W-:Y:S02]  /*ffd50*/  @P3 IADD3 R28, PT, PT, R28, -0x7f000001, RZ ;  /* 0x80ffffff1c1c3810 */ /* 0x000fe40007ffe0ff */
[----:B------:R-:W-:Y:S01]  /*ffd60*/  IADD3 R27, PT, PT, R29, R30, RZ ;  /* 0x0000001e1d1b7210 */ /* 0x000fe20007ffe0ff */
[----:B------:R-:W-:Y:S01]  /*ffd70*/  ISETP.GE.U32.AND P5, PT, R53, 0x7f000001, PT ;  /* 0x7f0000013500780c */ /* 0x000fe20003fa6070 */
[----:B------:R-:W-:Y:S01]  /*ffd80*/  ISETP.GE.U32.AND P3, PT, R38, 0x7f000001, PT ;  /* 0x7f0000012600780c */ /* 0x000fe20003f66070 */
[----:B------:R-:W-:Y:S02]  /*ffd90*/  @P4 IADD3 R16, PT, PT, R16, -0x7f000001, RZ ;  /* 0x80ffffff10104810 */ /* 0x000fe40007ffe0ff */
[----:B------:R-:W-:Y:S02]  /*ffda0*/  @P1 IADD3 R12, PT, PT, R12, -0x7f000001, RZ ;  /* 0x80ffffff0c0c1810 */ /* 0x000fe40007ffe0ff */
[----:B------:R-:W-:Y:S02]  /*ffdb0*/  @P2 IADD3 R14, PT, PT, R14, -0x7f000001, RZ ;  /* 0x80ffffff0e0e2810 */ /* 0x000fe40007ffe0ff */
[----:B------:R-:W-:Y:S01]  /*ffdc0*/  IADD3 R28, PT, PT, R28, R52, RZ ;  /* 0x000000341c1c7210 */ /* 0x000fe20007ffe0ff */
[----:B------:R-:W-:Y:S01]  /*ffdd0*/  ISETP.GE.U32.AND P4, PT, R54, 0x7f000001, PT ;  /* 0x7f0000013600780c */ /* 0x000fe20003f86070 */
[----:B------:R-:W-:Y:S01]  /*ffde0*/  ISETP.GE.U32.AND P1, PT, R27, 0x7f000001, PT ;  /* 0x7f0000011b00780c */ /* 0x000fe20003f26070 */
[----:B------:R-:W-:-:S02]  /*ffdf0*/  @P6 IADD3 R59, PT, PT, R59, -0x7f000001, RZ ;  /* 0x80ffffff3b3b6810 */ /* 0x000fc40007ffe0ff */
[----:B------:R-:W-:Y:S02]  /*ffe00*/  @P0 IADD3 R18, PT, PT, R18, -0x7f000001, RZ ;  /* 0x80ffffff12120810 */ /* 0x000fe40007ffe0ff */
[----:B------:R-:W-:Y:S01]  /*ffe10*/  IADD3 R14, PT, PT, R14, R20, RZ ;  /* 0x000000140e0e7210 */ /* 0x000fe20007ffe0ff */
[----:B------:R-:W-:Y:S01]  /*ffe20*/  ISETP.GE.U32.AND P0, PT, R28, 0x7f000001, PT ;  /* 0x7f0000011c00780c */ /* 0x000fe20003f06070 */
[----:B------:R-:W-:Y:S02]  /*ffe30*/  @P5 IADD3 R53, PT, PT, R53, -0x7f000001, RZ ;  /* 0x80ffffff35355810 */ /* 0x000fe40007ffe0ff */
[----:B------:R-:W-:Y:S02]  /*ffe40*/  IADD3 R31, PT, PT, R58, R31, RZ ;  /* 0x0000001f3a1f7210 */ /* 0x000fe40007ffe0ff */
[----:B------:R-:W-:Y:S02]  /*ffe50*/  IADD3 R50, PT, PT, R59, R50, RZ ;  /* 0x000000323b327210 */ /* 0x000fe40007ffe0ff */
[----:B------:R-:W-:-:S02]  /*ffe60*/  IADD3 R0, PT, PT, R18, R0, RZ ;  /* 0x0000000012007210 */ /* 0x000fc40007ffe0ff */
        /* <DEDUP_REMOVED lines=11> */
[----:B------:R-:W-:Y:S01]  /*fff20*/  @P0 IADD3 R28, PT, PT, R28, -0x7f000001, RZ ;  /* 0x80ffffff1c1c0810 */ /* 0x000fe20007ffe0ff */
[----:B------:R-:W-:Y:S01]  /*fff30*/  STL [R1+0x110], R16 ;  /* 0x0001101001007387 */ /* 0x000fe20000100800 */
[----:B------:R-:W-:-:S03]  /*fff40*/  ISETP.GE.U32.AND P0, PT, R16, 0x7f000001, PT ;  /* 0x7f0000011000780c */ /* 0x000fc60003f06070 */
[----:B------:R-:W-:Y:S04]  /*fff50*/  STL [R1+0x114], R0 ;  /* 0x0001140001007387 */ /* 0x000fe80000100800 */
[----:B------:R-:W-:Y:S04]  /*fff60*/  STL [R1+0x118], R12 ;  /* 0x0001180c01007387 */ /* 0x000fe80000100800 */
[----:B------:R0:W-:Y:S01]  /*fff70*/  STL [R1+0x11c], R14 ;  /* 0x00011c0e01007387 */ /* 0x0001e20000100800 */
[----:B------:R-:W-:Y:S02]  /*fff80*/  IADD3 R27, PT, PT, R27, R54, RZ ;  /* 0x000000361b1b7210 */ /* 0x000fe40007ffe0ff */
[----:B------:R-:W-:-:S02]  /*fff90*/  @P6 IADD3 R31, PT, PT, R31, -0x7f000001, RZ ;  /* 0x80ffffff1f1f6810 */ /* 0x000fc40007ffe0ff */
[----:B------:R-:W-:Y:S02]  /*fffa0*/  @P2 IADD3 R56, PT, PT, R56, -0x7f000001, RZ ;  /* 0x80ffffff38382810 */ /* 0x000fe40007ffe0ff */
[----:B------:R-:W-:Y:S02]  /*fffb0*/  @P3 IADD3 R50, PT, PT, R50, -0x7f000001, RZ ;  /* 0x80ffffff32323810 */ /* 0x000fe40007ffe0ff */
[----:B0-----:R-:W-:Y:S01]  /*fffc0*/  @P5 IADD3 R14, PT, PT, R14, -0x7f000001, RZ ;  /* 0x80ffffff0e0e5810 */ /* 0x001fe20007ffe0ff */
        /* <DEDUP_REMOVED lines=8> */
[----:B------:R-:W-:Y:S01]  /*100050*/  IADD3 R56, PT, PT, R50, R56, RZ ;  /* 0x0000003832387210 */ /* 0x000fe20007ffe0ff */
[----:B------:R-:W-:Y:S01]  /*100060*/  ISETP.GE.U32.AND P0, PT, R213, 0x7f000001, PT ;  /* 0x7f000001d500780c */ /* 0x000fe20003f06070 */
[----:B------:R-:W-:Y:S01]  /*100070*/  ISETP.GE.U32.AND P2, PT, R21, 0x7f000001, PT ;  /* 0x7f0000011500780c */ /* 0x000fe20003f46070 */
[----:B------:R-:W-:Y:S01]  /*100080*/  ISETP.GE.U32.AND P3, PT, R53, 0x7f000001, PT ;  /* 0x7f0000013500780c */ /* 0x000fe20003f66070 */
[----:B------:R0:W-:Y:S01]  /*100090*/  STL [R1+0x110], R16 ;  /* 0x0001101001007387 */ /* 0x0001e20000100800 */
[----:B------:R-:W-:Y:S01]  /*1000a0*/  @P5 IADD3 R51, PT, PT, R51, -0x7f000001, RZ ;  /* 0x80ffffff33335810 */ /* 0x000fe20007ffe0ff */
[----:B------:R-:W-:Y:S01]  /*1000b0*/  ISETP.GE.U32.AND P5, PT, R3, 0x7f000001, PT ;  /* 0x7f0000010300780c */ /* 0x000fe20003fa6070 */
[----:B------:R-:W-:Y:S01]  /*1000c0*/  ISETP.GE.U32.AND P6, PT, R56, 0x7f000001, PT ;  /* 0x7f0000013800780c */ /* 0x000fe20003fc6070 */
[----:B------:R1:W-:Y:S04]  /*1000d0*/  STL [R1+0x114], R0 ;  /* 0x0001140001007387 */ /* 0x0003e80000100800 */
[----:B------:R-:W-:Y:S04]  /*1000e0*/  STL [R1+0x118], R12 ;  /* 0x0001180c01007387 */ /* 0x000fe80000100800 */
[----:B------:R2:W-:Y:S04]  /*1000f0*/  STL [R1+0x11c], R14 ;  /* 0x00011c0e01007387 */ /* 0x0005e80000100800 */
[----:B------:R-:W4:Y:S04]  /*100100*/  LD.E R31, desc[UR22][R10.64+0x23f0] ;  /* 0x0023f0160a1f7980 */ /* 0x000f28000c101900 */
[----:B------:R-:W4:Y:S04]  /*100110*/  LD.E R30, desc[UR22][R10.64+0x23f4] ;  /* 0x0023f4160a1e7980 */ /* 0x000f28000c101900 */
[----:B------:R-:W4:Y:S04]  /*100120*/  LD.E R28, desc[UR22][R10.64+0x23f8] ;  /* 0x0023f8160a1c7980 */ /* 0x000f28000c101900 */
[----:B------:R0:W4:Y:S01]  /*100130*/  LD.E R23, desc[UR22][R10.64+0x23fc] ;  /* 0x0023fc160a177980 */ /* 0x000122000c101900 */
[----:B------:R-:W-:-:S02]  /*100140*/  @P1 IADD3 R22, PT, PT, R22, -0x7f000001, RZ ;  /* 0x80ffffff16161810 */ /* 0x000fc40007ffe0ff */
[----:B------:R-:W-:Y:S02]  /*100150*/  @P4 IADD3 R27, PT, PT, R27, -0x7f000001, RZ ;  /* 0x80ffffff1b1b4810 */ /* 0x000fe40007ffe0ff */
[----:B------:R-:W-:Y:S02]  /*100160*/  @P0 IADD3 R213, PT, PT, R213, -0x7f000001, RZ ;  /* 0x80ffffffd5d50810 */ /* 0x000fe40007ffe0ff */
[----:B------:R-:W-:Y:S02]  /*100170*/  @P3 IADD3 R53, PT, PT, R53, -0x7f000001, RZ ;  /* 0x80ffffff35353810 */ /* 0x000fe40007ffe0ff */
[----:B------:R-:W-:Y:S02]  /*100180*/  @P2 IADD3 R21, PT, PT, R21, -0x7f000001, RZ ;  /* 0x80ffffff15152810 */ /* 0x000fe40007ffe0ff */
[----:B------:R-:W-:Y:S02]  /*100190*/  @P5 IADD3 R3, PT, PT, R3, -0x7f000001, RZ ;  /* 0x80ffffff03035810 */ /* 0x000fe40007ffe0ff */
[----:B------:R-:W-:Y:S01]  /*1001a0*/  @P6 IADD3 R56, PT, PT, R56, -0x7f000001, RZ ;  /* 0x80ffffff38386810 */ /* 0x000fe20007ffe0ff */
[----:B------:R-:W-:-:S04]  /*1001b0*/  IMAD.WIDE.U32 R186, R187, R186, RZ ;  /* 0x000000babbba7225 */ /* 0x000fc800078e00ff */
[----:B0-----:R-:W-:Y:S01]  /*1001c0*/  IMAD.WIDE.U32 R10, R32, R194, RZ ;  /* 0x000000c2200a7225 */ /* 0x001fe200078e00ff */
[----:B------:R-:W-:-:S03]  /*1001d0*/  IADD3 R27, PT, PT, R27, R22, RZ ;  /* 0x000000161b1b7210 */ /* 0x000fc60007ffe0ff */
[----:B------:R-:W-:-:S04]  /*1001e0*/  IMAD.WIDE.U32 R16, R32, R250, RZ ;  /* 0x000000fa20107225 */ /* 0x000fc800078e00ff */
[----:B-1----:R-:W-:Y:S02]  /*1001f0*/  IMAD R0, R10, 0x7effffff, RZ ;  /* 0x7effffff0a007824 */ /* 0x002fe400078e02ff */
[----:B--2---:R-:W-:-:S04]  /*100200*/  IMAD.WIDE.U32 R14, R33, R194, RZ ;  /* 0x000000c2210e7225 */ /* 0x004fc800078e00ff */
[----:B------:R-:W-:-:S04]  /*100210*/  IMAD.HI.U32 R0, R0, 0x7f000001, R10 ;  /* 0x7f00000100007827 */ /* 0x000fc800078e000a */
[----:B------:R-:W-:Y:S01]  /*100220*/  IMAD.WIDE.U32 R10, R34, R248, RZ ;  /* 0x000000f8220a7225 */ /* 0x000fe200078e00ff */
[----:B------:R-:W-:-:S03]  /*100230*/  ISETP.GE.U32.AND P2, PT, R27, 0x7f000001, PT ;  /* 0x7f0000011b00780c */ /* 0x000fc60003f46070 */
[----:B------:R-:W-:Y:S01]  /*100240*/  IMAD.WIDE.U32 R12, R35, R194, RZ ;  /* 0x000000c2230c7225 */ /* 0x000fe200078e00ff */
[----:B------:R-:W-:Y:S02]  /*100250*/  IADD3 R32, PT, PT, R53, R51, RZ ;  /* 0x0000003335207210 */ /* 0x000fe40007ffe0ff */
[----:B------:R-:W-:Y:S02]  /*100260*/  IADD3 R3, PT, PT, R3, R21, RZ ;  /* 0x0000001503037210 */ /* 0x000fe40007ffe0ff */
[----:B------:R-:W-:Y:S01]  /*100270*/  IADD3 R213, PT, PT, R56, R213, RZ ;  /* 0x000000d538d57210 */ /* 0x000fe20007ffe0ff */
[----:B------:R-:W-:Y:S02]  /*100280*/  IMAD R158, R10, 0x7effffff, RZ ;  /* 0x7effffff0a9e7824 */ /* 0x000fe400078e02ff */
[----:B------:R-:W-:Y:S02]  /*100290*/  IMAD R159, R186, 0x7effffff, RZ ;  /* 0x7effffffba9f7824 */ /* 0x000fe400078e02ff */
[----:B------:R-:W-:-:S02]  /*1002a0*/  IMAD R20, R16, 0x7effffff, RZ ;  /* 0x7effffff10147824 */ /* 0x000fc400078e02ff */
[----:B------:R-:W-:Y:S02]  /*1002b0*/  IMAD R19, R14, 0x7effffff, RZ ;  /* 0x7effffff0e137824 */ /* 0x000fe400078e02ff */
[----:B------:R-:W-:Y:S02]  /*1002c0*/  IMAD R18, R12, 0x7effffff, RZ ;  /* 0x7effffff0c127824 */ /* 0x000fe400078e02ff */
[----:B------:R-:W-:Y:S01]  /*1002d0*/  IMAD.HI.U32 R158, R158, 0x7f000001, R10 ;  /* 0x7f0000019e9e7827 */ /* 0x000fe200078e000a */
[----:B------:R-:W-:Y:S01]  /*1002e0*/  ISETP.GE.U32.AND P1, PT, R32, 0x7f000001, PT ;  /* 0x7f0000012000780c */ /* 0x000fe20003f26070 */
[----:B------:R-:W-:Y:S02]  /*1002f0*/  ISETP.GE.U32.AND P3, PT, R3, 0x7f000001, PT ;  /* 0x7f0000010300780c */ /* 0x000fe40003f66070 */
[----:B------:R-:W-:Y:S01]  /*100300*/  IMAD.WIDE.U32 R10, R34, R250, RZ ;  /* 0x000000fa220a7225 */ /* 0x000fe200078e00ff */
[----:B------:R-:W-:-:S03]  /*100310*/  ISETP.GE.U32.AND P0, PT, R213, 0x7f000001, PT ;  /* 0x7f000001d500780c */ /* 0x000fc60003f06070 */
[----:B------:R-:W-:-:S04]  /*100320*/  IMAD.HI.U32 R159, R159, 0x7f000001, R186 ;  /* 0x7f0000019f9f7827 */ /* 0x000fc800078e00ba */
[----:B------:R-:W-:-:S04]  /*100330*/  IMAD.HI.U32 R16, R20, 0x7f000001, R16 ;  /* 0x7f00000114107827 */ /* 0x000fc800078e0010 */
[----:B------:R-:W-:-:S04]  /*100340*/  IMAD.HI.U32 R14, R19, 0x7f000001, R14 ;  /* 0x7f000001130e7827 */ /* 0x000fc800078e000e */
[----:B------:R-:W-:-:S04]  /*100350*/  IMAD.HI.U32 R12, R18, 0x7f000001, R12 ;  /* 0x7f000001120c7827 */ /* 0x000fc800078e000c */
[----:B------:R-:W-:Y:S01]  /*100360*/  IMAD R22, R10, 0x7effffff, RZ ;  /* 0x7effffff0a167824 */ /* 0x000fe200078e02ff */
[----:B------:R-:W-:Y:S01]  /*100370*/  @P2 IADD3 R27, PT, PT, R27, -0x7f000001, RZ ;  /* 0x80ffffff1b1b2810 */ /* 0x000fe20007ffe0ff */
        /* <DEDUP_REMOVED lines=9> */
[----:B------:R0:W-:Y:S01]  /*100410*/  STL [R1+0x5c0], R12 ;  /* 0x0005c00c01007387 */ /* 0x0001e20000100800 */
[----:B------:R-:W-:-:S04]  /*100420*/  IMAD.HI.U32 R22, R22, 0x7f000001, R10 ;  /* 0x7f00000116167827 */ /* 0x000fc800078e000a */
[----:B---3--:R-:W-:Y:S01]  /*100430*/  IMAD.WIDE.U32 R10, R27, R251, RZ ;  /* 0x000000fb1b0a7225 */ /* 0x008fe200078e00ff */
[----:B------:R-:W-:Y:S02]  /*100440*/  @P1 IADD3 R32, PT, PT, R32, -0x7f000001, RZ ;  /* 0x80ffffff20201810 */ /* 0x000fe40007ffe0ff */
[----:B------:R-:W-:Y:S02]  /*100450*/  @P3 IADD3 R3, PT, PT, R3, -0x7f000001, RZ ;  /* 0x80ffffff03033810 */ /* 0x000fe40007ffe0ff */
[----:B------:R-:W-:Y:S01]  /*100460*/  @P0 IADD3 R213, PT, PT, R213, -0x7f000001, RZ ;  /* 0x80ffffffd5d50810 */ /* 0x000fe20007ffe0ff */
[----:B------:R-:W-:Y:S01]  /*100470*/  IMAD R18, R10, 0x7effffff, RZ ;  /* 0x7effffff0a127824 */ /* 0x000fe200078e02ff */
[----:B------:R-:W2:Y:S04]  /*100480*/  LDL R26, [R1+0x110] ;  /* 0x00011000011a7983 */ /* 0x000ea80000100800 */
[----:B------:R-:W3:Y:S04]  /*100490*/  LDL R20, [R1+0x118] ;  /* 0x0001180001147983 */ /* 0x000ee80000100800 */
[----:B------:R-:W2:Y:S01]  /*1004a0*/  LDL R21, [R1+0x11c] ;  /* 0x00011c0001157983 */ /* 0x000ea20000100800 */
[----:B0-----:R-:W-:-:S04]  /*1004b0*/  IMAD.WIDE.U32 R12, R34, R249, RZ ;  /* 0x000000f9220c7225 */ /* 0x001fc800078e00ff */
[----:B------:R-:W-:-:S04]  /*1004c0*/  IMAD.HI.U32 R11, R18, 0x7f000001, R10 ;  /* 0x7f000001120b7827 */ /* 0x000fc800078e000a */
[----:B------:R-:W-:Y:S02]  /*1004d0*/  IMAD R153, R12, 0x7effffff, RZ ;  /* 0x7effffff0c997824 */ /* 0x000fe400078e02ff */
[----:B------:R-:W-:-:S04]  /*1004e0*/  IMAD.WIDE.U32 R14, R3, R251, RZ ;  /* 0x000000fb030e7225 */ /* 0x000fc800078e00ff */
[----:B------:R-:W-:-:S04]  /*1004f0*/  IMAD.HI.U32 R153, R153, 0x7f000001, R12 ;  /* 0x7f00000199997827 */ /* 0x000fc800078e000c */
[----:B------:R-:W-:-:S04]  /*100500*/  IMAD.WIDE.U32 R12, R32, R251, RZ ;  /* 0x000000fb200c7225 */ /* 0x000fc800078e00ff */
[----:B------:R-:W-:-:S04]  /*100510*/  IMAD.WIDE.U32 R18, R213, R251, RZ ;  /* 0x000000fbd5127225 */ /* 0x000fc800078e00ff */
[----:B------:R-:W-:Y:S01]  /*100520*/  IMAD.WIDE.U32 R34, R34, R194, RZ ;  /* 0x000000c222227225 */ /* 0x000fe200078e00ff */
[----:B------:R-:W2:Y:S03]  /*100530*/  LDL.LU R251, [R1+0x920] ;  /* 0x0009200001fb7983 */ /* 0x000ea60000300800 */
[----:B------:R-:W-:Y:S01]  /*100540*/  IMAD R154, R12, 0x7effffff, RZ ;  /* 0x7effffff0c9a7824 */ /* 0x000fe200078e02ff */
[----:B------:R0:W-:Y:S01]  /*100550*/  STL [R1+0x5b0], R0 ;  /* 0x0005b00001007387 */ /* 0x0001e20000100800 */
[----:B------:R-:W-:Y:S02]  /*100560*/  IADD3 R8, PT, PT, R80, R8, RZ ;  /* 0x0000000850087210 */ /* 0x000fe40007ffe0ff */
[----:B------:R-:W-:Y:S01]  /*100570*/  IADD3 R40, PT, PT, R79, R40, RZ ;  /* 0x000000284f287210 */ /* 0x000fe20007ffe0ff */
[----:B------:R-:W-:-:S04]  /*100580*/  IMAD.HI.U32 R154, R154, 0x7f000001, R12 ;  /* 0x7f0000019a9a7827 */ /* 0x000fc800078e000c */
[----:B------:R-:W-:-:S04]  /*100590*/  IMAD.WIDE.U32 R12, R32, R139, RZ ;  /* 0x0000008b200c7225 */ /* 0x000fc800078e00ff */
[----:B------:R-:W-:Y:S01]  /*1005a0*/  IMAD R29, R18, 0x7effffff, RZ ;  /* 0x7effffff121d7824 */ /* 0x000fe200078e02ff */
[----:B------:R-:W-:Y:S02]  /*1005b0*/  IADD3 R43, PT, PT, R77, R43, RZ ;  /* 0x0000002b4d2b7210 */ /* 0x000fe40007ffe0ff */
[----:B------:R-:W-:Y:S01]  /*1005c0*/  IADD3 R44, PT, PT, R76, R44, RZ ;  /* 0x0000002c4c2c7210 */ /* 0x000fe20007ffe0ff */
[----:B------:R-:W-:Y:S02]  /*1005d0*/  IMAD R56, R12, 0x7effffff, RZ ;  /* 0x7effffff0c387824 */ /* 0x000fe400078e02ff */
[----:B------:R-:W-:-:S04]  /*1005e0*/  IMAD.HI.U32 R18, R29, 0x7f000001, R18 ;  /* 0x7f0000011d127827 */ /* 0x000fc800078e0012 */
[----:B------:R-:W-:-:S04]  /*1005f0*/  IMAD.HI.U32 R56, R56, 0x7f000001, R12 ;  /* 0x7f00000138387827 */ /* 0x000fc800078e000c */
[----:B------:R-:W-:-:S04]  /*100600*/  IMAD.WIDE.U32 R12, R32, R140, RZ ;  /* 0x0000008c200c7225 */ /* 0x000fc800078e00ff */
[----:B------:R-:W-:Y:S02]  /*100610*/  IMAD R16, R34, 0x7effffff, RZ ;  /* 0x7effffff22107824 */ /* 0x000fe400078e02ff */
[----:B------:R-:W-:Y:S01]  /*100620*/  IMAD R17, R14, 0x7effffff, RZ ;  /* 0x7effffff0e117824 */ /* 0x000fe200078e02ff */
[----:B------:R1:W-:Y:S01]  /*100630*/  STL [R1+0x564], R18 ;  /* 0x0005641201007387 */ /* 0x0003e20000100800 */
[----:B------:R-:W-:Y:S02]  /*100640*/  IMAD R57, R12, 0x7effffff, RZ ;  /* 0x7effffff0c397824 */ /* 0x000fe400078e02ff */
[----:B------:R-:W-:-:S04]  /*100650*/  IMAD.HI.U32 R34, R16, 0x7f000001, R34 ;  /* 0x7f00000110227827 */ /* 0x000fc800078e0022 */
[----:B------:R-:W-:-:S04]  /*100660*/  IMAD.HI.U32 R10, R17, 0x7f000001, R14 ;  /* 0x7f000001110a7827 */ /* 0x000fc800078e000e */
[----:B------:R-:W-:-:S04]  /*100670*/  IMAD.WIDE.U32 R16, R3, R141, RZ ;  /* 0x0000008d03107225 */ /* 0x000fc800078e00ff */
[----:B------:R-:W-:Y:S01]  /*100680*/  IMAD.HI.U32 R57, R57, 0x7f000001, R12 ;  /* 0x7f00000139397827 */ /* 0x000fe200078e000c */
[----:B0-----:R-:W3:Y:S01]  /*100690*/  LDL R0, [R1+0x114] ;  /* 0x0001140001007983 */ /* 0x001ee20000100800 */
[----:B------:R-:W-:Y:S02]  /*1006a0*/  IADD3 R45, PT, PT, R75, R45, RZ ;  /* 0x0000002d4b2d7210 */ /* 0x000fe40007ffe0ff */
[----:B------:R-:W-:Y:S01]  /*1006b0*/  IADD3 R46, PT, PT, R68, R46, RZ ;  /* 0x0000002e442e7210 */ /* 0x000fe20007ffe0ff */
[----:B------:R-:W3:Y:S01]  /*1006c0*/  LDL.LU R249, [R1+0x738] ;  /* 0x0007380001f97983 */ /* 0x000ee20000300800 */
[----:B-1----:R-:W-:-:S04]  /*1006d0*/  IMAD.WIDE.U32 R18, R213, R140, RZ ;  /* 0x0000008cd5127225 */ /* 0x002fc800078e00ff */
[----:B------:R-:W-:-:S04]  /*1006e0*/  IMAD.WIDE.U32 R12, R213, R141, RZ ;  /* 0x0000008dd50c7225 */ /* 0x000fc800078e00ff */
[----:B------:R-:W-:Y:S02]  /*1006f0*/  IMAD R60, R18, 0x7effffff, RZ ;  /* 0x7effffff123c7824 */ /* 0x000fe400078e02ff */
[----:B------:R-:W-:Y:S01]  /*100700*/  IMAD R50, R16, 0x7effffff, RZ ;  /* 0x7effffff10327824 */ /* 0x000fe200078e02ff */
[----:B------:R-:W-:Y:S01]  /*100710*/  IADD3 R48, PT, PT, R66, R48, RZ ;  /* 0x0000003042307210 */ /* 0x000fe20007ffe0ff */
[----:B------:R-:W-:Y:S02]  /*100720*/  IMAD R61, R12, 0x7effffff, RZ ;  /* 0x7effffff0c3d7824 */ /* 0x000fe400078e02ff */
[----:B------:R-:W-:-:S04]  /*100730*/  IMAD.HI.U32 R60, R60, 0x7f000001, R18 ;  /* 0x7f0000013c3c7827 */ /* 0x000fc800078e0012 */
[----:B------:R-:W-:-:S04]  /*100740*/  IMAD.WIDE.U32 R18, R3, R139, RZ ;  /* 0x0000008b03127225 */ /* 0x000fc800078e00ff */
[----:B------:R-:W-:-:S04]  /*100750*/  IMAD.HI.U32 R50, R50, 0x7f000001, R16 ;  /* 0x7f00000132327827 */ /* 0x000fc800078e0010 */
[----:B------:R-:W-:-:S04]  /*100760*/  IMAD.WIDE.U32 R16, R3, R142, RZ ;  /* 0x0000008e03107225 */ /* 0x000fc800078e00ff */
[----:B------:R-:W-:Y:S02]  /*100770*/  IMAD R29, R18, 0x7effffff, RZ ;  /* 0x7effffff121d7824 */ /* 0x000fe400078e02ff */
        /* <DEDUP_REMOVED lines=10> */
[----:B------:R-:W-:Y:S01]  /*100820*/  IMAD R51, R16, 0x7effffff, RZ ;  /* 0x7effffff10337824 */ /* 0x000fe200078e02ff */
[----:B------:R-:W3:Y:S01]  /*100830*/  LDL.LU R250, [R1+0x2bc] ;  /* 0x0002bc0001fa7983 */ /* 0x000ee20000300800 */
[----:B------:R-:W-:-:S04]  /*100840*/  IMAD.HI.U32 R52, R52, 0x7f000001, R18 ;  /* 0x7f00000134347827 */ /* 0x000fc800078e0012 */
[----:B------:R-:W-:-:S04]  /*100850*/  IMAD.HI.U32 R51, R51, 0x7f000001, R16 ;  /* 0x7f00000133337827 */ /* 0x000fc800078e0010 */
[----:B------:R-:W-:Y:S01]  /*100860*/  IMAD.WIDE.U32 R16, R27, R141, RZ ;  /* 0x0000008d1b107225 */ /* 0x000fe200078e00ff */
[----:B------:R-:W-:Y:S01]  /*100870*/  ISETP.GE.U32.AND P1, PT, R50, 0x7f000001, PT ;  /* 0x7f0000013200780c */ /* 0x000fe20003f26070 */
[----:B------:R-:W-:Y:S02]  /*100880*/  IADD3 R47, PT, PT, R67, R47, RZ ;  /* 0x0000002f432f7210 */ /* 0x000fe40007ffe0ff */
[----:B------:R-:W-:Y:S01]  /*100890*/  IADD3 R49, PT, PT, R65, R49, RZ ;  /* 0x0000003141317210 */ /* 0x000fe20007ffe0ff */
[----:B------:R-:W-:Y:S01]  /*1008a0*/  IMAD R59, R16, 0x7effffff, RZ ;  /* 0x7effffff103b7824 */ /* 0x000fe200078e02ff */
[----:B------:R-:W3:Y:S03]  /*1008b0*/  LDL.LU R248, [R1+0xb98] ;  /* 0x000b980001f87983 */ /* 0x000ee60000300800 */
        /* <DEDUP_REMOVED lines=13> */
[----:B------:R-:W-:Y:S01]  /*100990*/  IMAD.WIDE.U32 R16, R61, 0x5fffffa, RZ ;  /* 0x05fffffa3d107825 */ /* 0x000fe200078e00ff */
[----:B------:R-:W-:Y:S04]  /*1009a0*/  STL [R1+0x3bc], R11 ;  /* 0x0003bc0b01007387 */ /* 0x000fe80000100800 */
[----:B------:R0:W-:Y:S04]  /*1009b0*/  STL [R1+0x58c], R10 ;  /* 0x00058c0a01007387 */ /* 0x0001e80000100800 */
[----:B0-----:R-:W3:Y:S01]  /*1009c0*/  LDL.64 R10, [R1+0x100] ;  /* 0x00010000010a7983 */ /* 0x001ee20000100a00 */
[----:B------:R-:W-:-:S04]  /*1009d0*/  IMAD.WIDE.U32 R14, R27, R142, RZ ;  /* 0x0000008e1b0e7225 */ /* 0x000fc800078e00ff */
[----:B------:R-:W-:Y:S02]  /*1009e0*/  IMAD R35, R14, 0x7effffff, RZ ;  /* 0x7effffff0e237824 */ /* 0x000fe400078e02ff */
[----:B--2---:R-:W-:-:S04]  /*1009f0*/  IMAD.WIDE.U32 R12, R3, R251, RZ ;  /* 0x000000fb030c7225 */ /* 0x004fc800078e00ff */
[----:B------:R-:W-:Y:S02]  /*100a00*/  IMAD R18, R12, 0x7effffff, RZ ;  /* 0x7effffff0c127824 */ /* 0x000fe400078e02ff */
[----:B------:R-:W-:-:S04]  /*100a10*/  IMAD.WIDE.U32 R126, R32, R251, RZ ;  /* 0x000000fb207e7225 */ /* 0x000fc800078e00ff */
[----:B------:R-:W-:-:S04]  /*100a20*/  IMAD.HI.U32 R12, R18, 0x7f000001, R12 ;  /* 0x7f000001120c7827 */ /* 0x000fc800078e000c */
[----:B------:R-:W-:Y:S01]  /*100a30*/  IMAD R53, R126, 0x7effffff, RZ ;  /* 0x7effffff7e357824 */ /* 0x000fe200078e02ff */
[----:B------:R0:W-:Y:S03]  /*100a40*/  STL [R1+0x558], R12 ;  /* 0x0005580c01007387 */ /* 0x0001e60000100800 */
[----:B------:R-:W-:-:S04]  /*100a50*/  IMAD.HI.U32 R126, R53, 0x7f000001, R126 ;  /* 0x7f000001357e7827 */ /* 0x000fc800078e007e */
[----:B0-----:R-:W-:-:S04]  /*100a60*/  IMAD.WIDE.U32 R12, R3, R252, RZ ;  /* 0x000000fc030c7225 */ /* 0x001fc800078e00ff */
[----:B------:R-:W-:-:S04]  /*100a70*/  IMAD R53, R12, 0x7effffff, RZ ;  /* 0x7effffff0c357824 */ /* 0x000fc800078e02ff */
[----:B------:R-:W-:-:S05]  /*100a80*/  IMAD.HI.U32 R12, R53, 0x7f000001, R12 ;  /* 0x7f000001350c7827 */ /* 0x000fca00078e000c */
[----:B------:R0:W-:Y:S02]  /*100a90*/  STL [R1+0x54c], R12 ;  /* 0x00054c0c01007387 */ /* 0x0001e40000100800 */
[----:B0-----:R-:W-:-:S04]  /*100aa0*/  IMAD.WIDE.U32 R12, R3, R212, RZ ;  /* 0x000000d4030c7225 */ /* 0x001fc800078e00ff */
[----:B------:R-:W-:-:S04]  /*100ab0*/  IMAD R3, R12, 0x7effffff, RZ ;  /* 0x7effffff0c037824 */ /* 0x000fc800078e02ff */
[----:B------:R-:W-:-:S05]  /*100ac0*/  IMAD.HI.U32 R3, R3, 0x7f000001, R12 ;  /* 0x7f00000103037827 */ /* 0x000fca00078e000c */
[----:B------:R0:W-:Y:S02]  /*100ad0*/  STL [R1+0x544], R3 ;  /* 0x0005440301007387 */ /* 0x0001e40000100800 */
[----:B0-----:R-:W-:Y:S02]  /*100ae0*/  IMAD R3, R61, 0x6, RZ ;  /* 0x000000063d037824 */ /* 0x001fe400078e02ff */
[----:B------:R-:W2:Y:S01]  /*100af0*/  LDL.LU R61, [R1+0x8f8] ;  /* 0x0008f800013d7983 */ /* 0x000ea20000300800 */
        /* <DEDUP_REMOVED lines=12> */
[----:B------:R-:W-:-:S05]  /*100bc0*/  IMAD.HI.U32 R14, R19, 0x7f000001, R14 ;  /* 0x7f000001130e7827 */ /* 0x000fca00078e000e */
[----:B------:R0:W-:Y:S01]  /*100bd0*/  STL [R1+0x3c4], R14 ;  /* 0x0003c40e01007387 */ /* 0x0001e20000100800 */
[----:B------:R-:W-:Y:S01]  /*100be0*/  ISETP.GE.U32.AND P0, PT, R35, 0x7f000001, PT ;  /* 0x7f0000012300780c */ /* 0x000fe20003f06070 */
[----:B------:R-:W-:Y:S01]  /*100bf0*/  ISETP.GE.U32.AND P2, PT, R57, 0x7f000001, PT ;  /* 0x7f0000013900780c */ /* 0x000fe20003f46070 */
[----:B0-----:R-:W-:-:S04]  /*100c00*/  IMAD.WIDE.U32 R14, R27, R252, RZ ;  /* 0x000000fc1b0e7225 */ /* 0x001fc800078e00ff */
[----:B------:R-:W-:Y:S01]  /*100c10*/  IMAD R63, R14, 0x7effffff, RZ ;  /* 0x7effffff0e3f7824 */ /* 0x000fe200078e02ff */
[----:B------:R-:W-:-:S03]  /*100c20*/  ISETP.GE.U32.AND P3, PT, R55, 0x7f000001, PT ;  /* 0x7f0000013700780c */ /* 0x000fc60003f66070 */
[----:B------:R-:W-:-:S04]  /*100c30*/  IMAD.HI.U32 R14, R63, 0x7f000001, R14 ;  /* 0x7f0000013f0e7827 */ /* 0x000fc800078e000e */
[----:B------:R-:W-:Y:S01]  /*100c40*/  IMAD.WIDE.U32 R18, R213, R251, RZ ;  /* 0x000000fbd5127225 */ /* 0x000fe200078e00ff */
[----:B------:R-:W-:Y:S01]  /*100c50*/  ISETP.GE.U32.AND P4, PT, R60, 0x7f000001, PT ;  /* 0x7f0000013c00780c */ /* 0x000fe20003f86070 */
[----:B------:R-:W-:Y:S02]  /*100c60*/  @P0 IADD3 R35, PT, PT, R35, -0x7f000001, RZ ;  /* 0x80ffffff23230810 */ /* 0x000fe40007ffe0ff */
[----:B------:R-:W-:Y:S01]  /*100c70*/  @P2 IADD3 R57, PT, PT, R57, -0x7f000001, RZ ;  /* 0x80ffffff39392810 */ /* 0x000fe20007ffe0ff */
[----:B------:R0:W-:Y:S01]  /*100c80*/  STL [R1+0x3d8], R14 ;  /* 0x0003d80e01007387 */ /* 0x0001e20000100800 */
[----:B------:R-:W-:Y:S01]  /*100c90*/  IMAD R64, R18, 0x7effffff, RZ ;  /* 0x7effffff12407824 */ /* 0x000fe200078e02ff */
[----:B------:R-:W-:Y:S01]  /*100ca0*/  ISETP.GE.U32.AND P0, PT, R62, 0x7f000001, PT ;  /* 0x7f0000013e00780c */ /* 0x000fe20003f06070 */
[----:B------:R-:W-:Y:S01]  /*100cb0*/  ISETP.GE.U32.AND P2, PT, R56, 0x7f000001, PT ;  /* 0x7f0000013800780c */ /* 0x000fe20003f46070 */
[----:B------:R-:W-:Y:S01]  /*100cc0*/  ISETP.GE.U32.AND P6, PT, R33, 0x7f000001, PT ;  /* 0x7f0000012100780c */ /* 0x000fe20003fc6070 */
[----:B------:R-:W-:Y:S01]  /*100cd0*/  @P3 IADD3 R55, PT, PT, R55, -0x7f000001, RZ ;  /* 0x80ffffff37373810 */ /* 0x000fe20007ffe0ff */
[----:B------:R-:W-:Y:S01]  /*100ce0*/  ISETP.GE.U32.AND P5, PT, R54, 0x7f000001, PT ;  /* 0x7f0000013600780c */ /* 0x000fe20003fa6070 */
[----:B------:R-:W-:-:S04]  /*100cf0*/  IMAD.HI.U32 R16, R3, 0x7f000001, R16 ;  /* 0x7f00000103107827 */ /* 0x000fc800078e0010 */
[----:B0-----:R-:W-:-:S04]  /*100d00*/  IMAD.WIDE.U32 R14, R27, R212, RZ ;  /* 0x000000d41b0e7225 */ /* 0x001fc800078e00ff */
[----:B------:R-:W-:-:S04]  /*100d10*/  IMAD.HI.U32 R18, R64, 0x7f000001, R18 ;  /* 0x7f00000140127827 */ /* 0x000fc800078e0012 */
[----:B------:R-:W-:Y:S01]  /*100d20*/  IMAD R27, R14, 0x7effffff, RZ ;  /* 0x7effffff0e1b7824 */ /* 0x000fe200078e02ff */
[----:B------:R-:W-:Y:S01]  /*100d30*/  ISETP.GE.U32.AND P3, PT, R57, 0x7f000001, PT ;  /* 0x7f0000013900780c */ /* 0x000fe20003f66070 */
[----:B------:R-:W3:Y:S02]  /*100d40*/  LDL.LU R251, [R1+0xba0] ;  /* 0x000ba00001fb7983 */ /* 0x000ee40000300800 */
[----:B------:R-:W-:Y:S02]  /*100d50*/  IMAD.HI.U32 R14, R27, 0x7f000001, R14 ;  /* 0x7f0000011b0e7827 */ /* 0x000fe400078e000e */
[----:B------:R0:W-:Y:S01]  /*100d60*/  STL [R1+0x550], R18 ;  /* 0x0005501201007387 */ /* 0x0001e20000100800 */
[----:B------:R-:W-:Y:S01]  /*100d70*/  @P4 IADD3 R60, PT, PT, R60, -0x7f000001, RZ ;  /* 0x80ffffff3c3c4810 */ /* 0x000fe20007ffe0ff */
[----:B------:R-:W-:Y:S02]  /*100d80*/  ISETP.GE.U32.AND P4, PT, R58, 0x7f000001, PT ;  /* 0x7f0000013a00780c */ /* 0x000fe40003f86070 */
[----:B------:R1:W-:Y:S01]  /*100d90*/  STL [R1+0x3fc], R14 ;  /* 0x0003fc0e01007387 */ /* 0x0003e20000100800 */
[----:B0-----:R-:W-:-:S04]  /*100da0*/  IMAD.WIDE.U32 R18, R213, R252, RZ ;  /* 0x000000fcd5127225 */ /* 0x001fc800078e00ff */
[----:B-1----:R-:W-:-:S04]  /*100db0*/  IMAD.WIDE.U32 R14, R50, 0x5fffffa, RZ ;  /* 0x05fffffa320e7825 */ /* 0x002fc800078e00ff */
[----:B------:R-:W-:Y:S02]  /*100dc0*/  IMAD R32, R18, 0x7effffff, RZ ;  /* 0x7effffff12207824 */ /* 0x000fe400078e02ff */
[----:B------:R-:W-:Y:S01]  /*100dd0*/  IMAD R50, R50, 0x6, RZ ;  /* 0x0000000632327824 */ /* 0x000fe200078e02ff */
[----:B------:R-:W-:Y:S01]  /*100de0*/  @P0 IADD3 R62, PT, PT, R62, -0x7f000001, RZ ;  /* 0x80ffffff3e3e0810 */ /* 0x000fe20007ffe0ff */
[----:B------:R-:W-:Y:S01]  /*100df0*/  ISETP.GE.U32.AND P0, PT, R55, 0x7f000001, PT ;  /* 0x7f0000013700780c */ /* 0x000fe20003f06070 */
[----:B------:R-:W-:Y:S01]  /*100e00*/  @P2 IADD3 R56, PT, PT, R56, -0x7f000001, RZ ;  /* 0x80ffffff38382810 */ /* 0x000fe20007ffe0ff */
[----:B------:R-:W-:-:S04]  /*100e10*/  IMAD.HI.U32 R18, R32, 0x7f000001, R18 ;  /* 0x7f00000120127827 */ /* 0x000fc800078e0012 */
[----:B------:R-:W-:-:S04]  /*100e20*/  IMAD.HI.U32 R53, R50, 0x7f000001, R14 ;  /* 0x7f00000132357827 */ /* 0x000fc800078e000e */
[----:B------:R-:W-:Y:S01]  /*100e30*/  IMAD.WIDE.U32 R14, R60, 0x5fffffa, RZ ;  /* 0x05fffffa3c0e7825 */ /* 0x000fe200078e00ff */
[----:B------:R-:W-:-:S03]  /*100e40*/  IADD3 R50, PT, PT, R85, R2, RZ ;  /* 0x0000000255327210 */ /* 0x000fc60007ffe0ff */
[----:B------:R-:W-:Y:S01]  /*100e50*/  IMAD R32, R60, 0x6, RZ ;  /* 0x000000063c207824 */ /* 0x000fe200078e02ff */
[----:B------:R-:W-:Y:S02]  /*100e60*/  @P3 IADD3 R57, PT, PT, R57, -0x7f000001, RZ ;  /* 0x80ffffff39393810 */ /* 0x000fe40007ffe0ff */
[----:B------:R-:W-:Y:S01]  /*100e70*/  IADD3 R17, PT, PT, R84, R4, RZ ;  /* 0x0000000454117210 */ /* 0x000fe20007ffe0ff */
[----:B------:R-:W-:Y:S01]  /*100e80*/  ISETP.GE.U32.AND P3, PT, R56, 0x7f000001, PT ;  /* 0x7f0000013800780c */ /* 0x000fe20003f66070 */
[----:B------:R0:W-:Y:S01]  /*100e90*/  STL [R1+0x548], R18 ;  /* 0x0005481201007387 */ /* 0x0001e20000100800 */
[----:B------:R-:W-:Y:S01]  /*100ea0*/  IMAD.HI.U32 R14, R32, 0x7f000001, R14 ;  /* 0x7f000001200e7827 */ /* 0x000fe200078e000e */
[----:B------:R-:W-:Y:S01]  /*100eb0*/  @P4 IADD3 R58, PT, PT, R58, -0x7f000001, RZ ;  /* 0x80ffffff3a3a4810 */ /* 0x000fe20007ffe0ff */
[----:B------:R-:W-:Y:S01]  /*100ec0*/  ISETP.GE.U32.AND P1, PT, R50, 0x7f000001, PT ;  /* 0x7f0000013200780c */ /* 0x000fe20003f26070 */
[----:B------:R-:W-:Y:S02]  /*100ed0*/  IADD3 R32, PT, PT, R83, R5, RZ ;  /* 0x0000000553207210 */ /* 0x000fe40007ffe0ff */
[----:B------:R-:W-:Y:S01]  /*100ee0*/  @P6 IADD3 R33, PT, PT, R33, -0x7f000001, RZ ;  /* 0x80ffffff21216810 */ /* 0x000fe20007ffe0ff */
[----:B------:R-:W-:Y:S01]  /*100ef0*/  ISETP.GE.U32.AND P2, PT, R17, 0x7f000001, PT ;  /* 0x7f0000011100780c */ /* 0x000fe20003f46070 */
[----:B0-----:R-:W-:-:S04]  /*100f00*/  IMAD.WIDE.U32 R18, R62, 0x5fffffa, RZ ;  /* 0x05fffffa3e127825 */ /* 0x001fc800078e00ff */
[----:B------:R-:W-:Y:S01]  /*100f10*/  IMAD R62, R62, 0x6, RZ ;  /* 0x000000063e3e7824 */ /* 0x000fe200078e02ff */
[----:B------:R-:W-:Y:S01]  /*100f20*/  ISETP.GE.U32.AND P6, PT, R51, 0x7f000001, PT ;  /* 0x7f0000013300780c */ /* 0x000fe20003fc6070 */
[----:B------:R-:W-:Y:S02]  /*100f30*/  @P5 IADD3 R54, PT, PT, R54, -0x7f000001, RZ ;  /* 0x80ffffff36365810 */ /* 0x000fe40007ffe0ff */
[----:B------:R-:W-:Y:S01]  /*100f40*/  @P0 IADD3 R55, PT, PT, R55, -0x7f000001, RZ ;  /* 0x80ffffff37370810 */ /* 0x000fe20007ffe0ff */
[----:B------:R-:W-:Y:S01]  /*100f50*/  ISETP.GE.U32.AND P5, PT, R59, 0x7f000001, PT ;  /* 0x7f0000013b00780c */ /* 0x000fe20003fa6070 */
[----:B------:R-:W-:Y:S01]  /*100f60*/  IMAD.HI.U32 R15, R62, 0x7f000001, R18 ;  /* 0x7f0000013e0f7827 */ /* 0x000fe200078e0012 */
[----:B------:R-:W-:Y:S01]  /*100f70*/  ISETP.GE.U32.AND P4, PT, R58, 0x7f000001, PT ;  /* 0x7f0000013a00780c */ /* 0x000fe20003f86070 */
[----:B------:R-:W-:Y:S01]  /*100f80*/  IADD3 R19, PT, PT, R82, R6, RZ ;  /* 0x0000000652137210 */ /* 0x000fe20007ffe0ff */
[----:B------:R-:W-:Y:S01]  /*100f90*/  ISETP.GE.U32.AND P0, PT, R32, 0x7f000001, PT ;  /* 0x7f0000012000780c */ /* 0x000fe20003f06070 */
[----:B------:R-:W-:Y:S01]  /*100fa0*/  IMAD.WIDE.U32 R12, R35, 0x5fffffa, RZ ;  /* 0x05fffffa230c7825 */ /* 0x000fe200078e00ff */
[----:B------:R-:W-:-:S03]  /*100fb0*/  @P3 IADD3 R56, PT, PT, R56, -0x7f000001, RZ ;  /* 0x80ffffff38383810 */ /* 0x000fc60007ffe0ff */
[----:B------:R-:W-:Y:S01]  /*100fc0*/  IMAD R27, R35, 0x6, RZ ;  /* 0x00000006231b7824 */ /* 0x000fe200078e02ff */
[----:B------:R-:W-:Y:S01]  /*100fd0*/  ISETP.GE.U32.AND P3, PT, R19, 0x7f000001, PT ;  /* 0x7f0000011300780c */ /* 0x000fe20003f66070 */
[----:B------:R-:W-:Y:S02]  /*100fe0*/  IADD3 R18, PT, PT, R81, R7, RZ ;  /* 0x0000000751127210 */ /* 0x000fe40007ffe0ff */
[----:B------:R-:W-:Y:S02]  /*100ff0*/  @P1 IADD3 R50, PT, PT, R50, -0x7f000001, RZ ;  /* 0x80ffffff32321810 */ /* 0x000fe40007ffe0ff */
[----:B------:R-:W-:Y:S01]  /*101000*/  @P2 IADD3 R17, PT, PT, R17, -0x7f000001, RZ ;  /* 0x80ffffff11112810 */ /* 0x000fe20007ffe0ff */
[----:B------:R-:W-:Y:S01]  /*101010*/  IMAD.HI.U32 R27, R27, 0x7f000001, R12 ;  /* 0x7f0000011b1b7827 */ /* 0x000fe200078e000c */
[----:B------:R-:W-:Y:S01]  /*101020*/  @P6 IADD3 R51, PT, PT, R51, -0x7f000001, RZ ;  /* 0x80ffffff33336810 */ /* 0x000fe20007ffe0ff */
[----:B------:R-:W-:Y:S01]  /*101030*/  ISETP.GE.U32.AND P2, PT, R8, 0x7f000001, PT ;  /* 0x7f0000010800780c */ /* 0x000fe20003f46070 */
[----:B------:R-:W-:-:S02]  /*101040*/  @P5 IADD3 R59, PT, PT, R59, -0x7f000001, RZ ;  /* 0x80ffffff3b3b5810 */ /* 0x000fc40007ffe0ff */
[----:B------:R-:W-:Y:S01]  /*101050*/  @P4 IADD3 R58, PT, PT, R58, -0x7f000001, RZ ;  /* 0x80ffffff3a3a4810 */ /* 0x000fe20007ffe0ff */
[----:B------:R-:W-:Y:S01]  /*101060*/  ISETP.GE.U32.AND P1, PT, R18, 0x7f000001, PT ;  /* 0x7f0000011200780c */ /* 0x000fe20003f26070 */
[----:B------:R-:W-:Y:S01]  /*101070*/  IMAD.WIDE.U32 R2, R50, R50, RZ ;  /* 0x0000003232027225 */ /* 0x000fe200078e00ff */
[----:B------:R-:W-:Y:S01]  /*101080*/  @P0 IADD3 R32, PT, PT, R32, -0x7f000001, RZ ;  /* 0x80ffffff20200810 */ /* 0x000fe20007ffe0ff */
[----:B------:R-:W-:Y:S02]  /*101090*/  ISETP.GE.U32.AND P4, PT, R40, 0x7f000001, PT ;  /* 0x7f0000012800780c */ /* 0x000fe40003f86070 */
[----:B------:R-:W-:Y:S01]  /*1010a0*/  IMAD.WIDE.U32 R4, R17, R17, RZ ;  /* 0x0000001111047225 */ /* 0x000fe200078e00ff */
[----:B------:R-:W-:Y:S01]  /*1010b0*/  ISETP.GE.U32.AND P6, PT, R27, 0x7f000001, PT ;  /* 0x7f0000011b00780c */ /* 0x000fe20003fc6070 */
[----:B------:R-:W-:Y:S02]  /*1010c0*/  IADD3 R55, PT, PT, R55, R51, RZ ;  /* 0x0000003337377210 */ /* 0x000fe40007ffe0ff */
[----:B------:R-:W-:Y:S01]  /*1010d0*/  IMAD R51, R2, 0x7effffff, RZ ;  /* 0x7effffff02337824 */ /* 0x000fe200078e02ff */
[----:B------:R-:W-:Y:S01]  /*1010e0*/  IADD3 R58, PT, PT, R58, R59, RZ ;  /* 0x0000003b3a3a7210 */ /* 0x000fe20007ffe0ff */
[----:B------:R-:W-:-:S02]  /*1010f0*/  IMAD R59, R4, 0x7effffff, RZ ;  /* 0x7effffff043b7824 */ /* 0x000fc400078e02ff */
[----:B------:R-:W-:Y:S01]  /*101100*/  IMAD.WIDE.U32 R6, R32, R32, RZ ;  /* 0x0000002020067225 */ /* 0x000fe200078e00ff */
[----:B------:R-:W-:-:S03]  /*101110*/  @P3 IADD3 R19, PT, PT, R19, -0x7f000001, RZ ;  /* 0x80ffffff13133810 */ /* 0x000fc60007ffe0ff */
[----:B------:R-:W-:-:S04]  /*101120*/  IMAD.WIDE.U32 R12, R54, 0x5fffffa, RZ ;  /* 0x05fffffa360c7825 */ /* 0x000fc800078e00ff */
[----:B------:R-:W-:-:S04]  /*101130*/  IMAD.HI.U32 R51, R51, 0x7f000001, R2 ;  /* 0x7f00000133337827 */ /* 0x000fc800078e0002 */
[----:B------:R-:W-:Y:S02]  /*101140*/  IMAD R35, R54, 0x6, RZ ;  /* 0x0000000636237824 */ /* 0x000fe400078e02ff */
[----:B------:R-:W-:-:S04]  /*101150*/  IMAD.HI.U32 R59, R59, 0x7f000001, R4 ;  /* 0x7f0000013b3b7827 */ /* 0x000fc800078e0004 */
[----:B------:R-:W-:Y:S01]  /*101160*/  IMAD R60, R6, 0x7effffff, RZ ;  /* 0x7effffff063c7824 */ /* 0x000fe200078e02ff */
[----:B------:R-:W-:Y:S01]  /*101170*/  @P2 IADD3 R8, PT, PT, R8, -0x7f000001, RZ ;  /* 0x80ffffff08082810 */ /* 0x000fe20007ffe0ff */
[----:B------:R-:W-:Y:S01]  /*101180*/  IMAD.WIDE.U32 R2, R19, R19, RZ ;  /* 0x0000001313027225 */ /* 0x000fe200078e00ff */
[----:B------:R-:W-:Y:S01]  /*101190*/  @P1 IADD3 R18, PT, PT, R18, -0x7f000001, RZ ;  /* 0x80ffffff12121810 */ /* 0x000fe20007ffe0ff */
[----:B------:R-:W-:Y:S02]  /*1011a0*/  ISETP.GE.U32.AND P2, PT, R51, 0x7f000001, PT ;  /* 0x7f0000013300780c */ /* 0x000fe40003f46070 */
[----:B------:R-:W-:-:S04]  /*1011b0*/  IMAD.HI.U32 R54, R35, 0x7f000001, R12 ;  /* 0x7f00000123367827 */ /* 0x000fc800078e000c */
[----:B------:R-:W-:Y:S01]  /*1011c0*/  IMAD.HI.U32 R60, R60, 0x7f000001, R6 ;  /* 0x7f0000013c3c7827 */ /* 0x000fe200078e0006 */
[----:B------:R-:W-:-:S03]  /*1011d0*/  @P4 IADD3 R40, PT, PT, R40, -0x7f000001, RZ ;  /* 0x80ffffff28284810 */ /* 0x000fc60007ffe0ff */
[----:B------:R-:W-:Y:S01]  /*1011e0*/  IMAD R35, R2, 0x7effffff, RZ ;  /* 0x7effffff02237824 */ /* 0x000fe200078e02ff */
[----:B------:R-:W-:Y:S01]  /*1011f0*/  ISETP.GE.U32.AND P3, PT, R59, 0x7f000001, PT ;  /* 0x7f0000013b00780c */ /* 0x000fe20003f66070 */
[----:B------:R-:W-:Y:S01]  /*101200*/  @P6 IADD3 R27, PT, PT, R27, -0x7f000001, RZ ;  /* 0x80ffffff1b1b6810 */ /* 0x000fe20007ffe0ff */
[----:B------:R-:W-:-:S04]  /*101210*/  IMAD.WIDE.U32 R6, R8, R8, RZ ;  /* 0x0000000808067225 */ /* 0x000fc800078e00ff */
[----:B------:R-:W-:Y:S01]  /*101220*/  IMAD.WIDE.U32 R4, R18, R18, RZ ;  /* 0x0000001212047225 */ /* 0x000fe200078e00ff */
[----:B------:R-:W-:-:S03]  /*101230*/  ISETP.GE.U32.AND P4, PT, R60, 0x7f000001, PT ;  /* 0x7f0000013c00780c */ /* 0x000fc60003f86070 */
[----:B------:R-:W-:-:S04]  /*101240*/  IMAD.HI.U32 R35, R35, 0x7f000001, R2 ;  /* 0x7f00000123237827 */ /* 0x000fc800078e0002 */
[----:B------:R-:W-:-:S04]  /*101250*/  IMAD.WIDE.U32 R12, R40, R40, RZ ;  /* 0x00000028280c7225 */ /* 0x000fc800078e00ff */
[----:B------:R-:W-:Y:S01]  /*101260*/  IMAD R3, R6, 0x7effffff, RZ ;  /* 0x7effffff06037824 */ /* 0x000fe200078e02ff */
[----:B------:R-:W-:Y:S02]  /*101270*/  IADD3 R57, PT, PT, R57, R33, RZ ;  /* 0x0000002139397210 */ /* 0x000fe40007ffe0ff */
[----:B------:R-:W-:Y:S01]  /*101280*/  IADD3 R56, PT, PT, R56, R27, RZ ;  /* 0x0000001b38387210 */ /* 0x000fe20007ffe0ff */
[----:B------:R-:W-:Y:S01]  /*101290*/  IMAD R33, R4, 0x7effffff, RZ ;  /* 0x7effffff04217824 */ /* 0x000fe200078e02ff */
[----:B------:R-:W-:Y:S01]  /*1012a0*/  IADD3 R27, PT, PT, R25, R24, RZ ;  /* 0x00000018191b7210 */ /* 0x000fe20007ffe0ff */
[----:B------:R-:W-:Y:S02]  /*1012b0*/  IMAD R2, R12, 0x7effffff, RZ ;  /* 0x7effffff0c027824 */ /* 0x000fe400078e02ff */
[----:B------:R-:W-:-:S04]  /*1012c0*/  IMAD.HI.U32 R6, R3, 0x7f000001, R6 ;  /* 0x7f00000103067827 */ /* 0x000fc800078e0006 */
[----:B------:R-:W-:Y:S01]  /*1012d0*/  IMAD.HI.U32 R33, R33, 0x7f000001, R4 ;  /* 0x7f00000121217827 */ /* 0x000fe200078e0004 */
[----:B------:R-:W-:Y:S01]  /*1012e0*/  ISETP.GE.U32.AND P1, PT, R35, 0x7f000001, PT ;  /* 0x7f0000012300780c */ /* 0x000fe20003f26070 */
[----:B------:R-:W-:Y:S01]  /*1012f0*/  @P2 IADD3 R51, PT, PT, R51, -0x7f000001, RZ ;  /* 0x80ffffff33332810 */ /* 0x000fe20007ffe0ff */
[----:B------:R-:W-:Y:S01]  /*101300*/  ISETP.GE.U32.AND P2, PT, R27, 0x7f000001, PT ;  /* 0x7f0000011b00780c */ /* 0x000fe20003f46070 */
[----:B------:R-:W-:Y:S01]  /*101310*/  IMAD.HI.U32 R12, R2, 0x7f000001, R12 ;  /* 0x7f000001020c7827 */ /* 0x000fe200078e000c */
[----:B------:R-:W-:Y:S01]  /*101320*/  @P3 IADD3 R59, PT, PT, R59, -0x7f000001, RZ ;  /* 0x80ffffff3b3b3810 */ /* 0x000fe20007ffe0ff */
[----:B------:R-:W-:Y:S01]  /*101330*/  ISETP.GE.U32.AND P3, PT, R6, 0x7f000001, PT ;  /* 0x7f0000010600780c */ /* 0x000fe20003f66070 */
[----:B------:R-:W-:Y:S01]  /*101340*/  ISETP.GE.U32.AND P0, PT, R33, 0x7f000001, PT ;  /* 0x7f0000012100780c */ /* 0x000fe20003f06070 */
[----:B------:R-:W-:Y:S01]  /*101350*/  @P4 IADD3 R60, PT, PT, R60, -0x7f000001, RZ ;  /* 0x80ffffff3c3c4810 */ /* 0x000fe20007ffe0ff */
[----:B------:R-:W-:Y:S01]  /*101360*/  ISETP.GE.U32.AND P4, PT, R12, 0x7f000001, PT ;  /* 0x7f0000010c00780c */ /* 0x000fe20003f86070 */
[----:B------:R-:W-:-:S04]  /*101370*/  IMAD.WIDE.U32 R50, R51, R50, RZ ;  /* 0x0000003233327225 */ /* 0x000fc800078e00ff */
[----:B------:R-:W-:Y:S01]  /*101380*/  IMAD.WIDE.U32 R2, R59, R17, RZ ;  /* 0x000000113b027225 */ /* 0x000fe200078e00ff */
[----:B------:R-:W-:-:S03]  /*101390*/  IADD3 R17, PT, PT, R78, R42, RZ ;  /* 0x0000002a4e117210 */ /* 0x000fc60007ffe0ff */
[----:B------:R-:W-:Y:S01]  /*1013a0*/  IMAD R24, R50, 0x7effffff, RZ ;  /* 0x7effffff32187824 */ /* 0x000fe200078e02ff */
[----:B------:R-:W-:Y:S02]  /*1013b0*/  @P1 IADD3 R35, PT, PT, R35, -0x7f000001, RZ ;  /* 0x80ffffff23231810 */ /* 0x000fe40007ffe0ff */
[----:B------:R-:W-:Y:S01]  /*1013c0*/  @P2 IADD3 R27, PT, PT, R27, -0x7f000001, RZ ;  /* 0x80ffffff1b1b2810 */ /* 0x000fe20007ffe0ff */
[----:B------:R-:W-:-:S04]  /*1013d0*/  IMAD.WIDE.U32 R4, R60, R32, RZ ;  /* 0x000000203c047225 */ /* 0x000fc800078e00ff */
[----:B------:R-:W-:Y:S01]  /*1013e0*/  IMAD R7, R2, 0x7effffff, RZ ;  /* 0x7effffff02077824 */ /* 0x000fe200078e02ff */
[----:B------:R-:W-:Y:S01]  /*1013f0*/  ISETP.GE.U32.AND P1, PT, R17, 0x7f000001, PT ;  /* 0x7f0000011100780c */ /* 0x000fe20003f26070 */
[----:B------:R-:W-:Y:S01]  /*101400*/  @P3 IADD3 R6, PT, PT, R6, -0x7f000001, RZ ;  /* 0x80ffffff06063810 */ /* 0x000fe20007ffe0ff */
[----:B------:R-:W-:Y:S01]  /*101410*/  IMAD.HI.U32 R50, R24, 0x7f000001, R50 ;  /* 0x7f00000118327827 */ /* 0x000fe200078e0032 */
[----:B------:R-:W-:-:S03]  /*101420*/  @P0 IADD3 R33, PT, PT, R33, -0x7f000001, RZ ;  /* 0x80ffffff21210810 */ /* 0x000fc60007ffe0ff */
[----:B------:R-:W-:-:S04]  /*101430*/  IMAD.WIDE.U32 R24, R35, R19, RZ ;  /* 0x0000001323187225 */ /* 0x000fc800078e00ff */
[----:B------:R-:W-:Y:S02]  /*101440*/  IMAD R13, R4, 0x7effffff, RZ ;  /* 0x7effffff040d7824 */ /* 0x000fe400078e02ff */
[----:B------:R-:W-:Y:S01]  /*101450*/  IMAD.HI.U32 R42, R7, 0x7f000001, R2 ;  /* 0x7f000001072a7827 */ /* 0x000fe200078e0002 */
[----:B------:R-:W-:-:S03]  /*101460*/  @P4 IADD3 R12, PT, PT, R12, -0x7f000001, RZ ;  /* 0x80ffffff0c0c4810 */ /* 0x000fc60007ffe0ff */
[----:B------:R-:W-:-:S04]  /*101470*/  IMAD.WIDE.U32 R2, R6, R8, RZ ;  /* 0x0000000806027225 */ /* 0x000fc800078e00ff */
[----:B------:R-:W-:Y:S02]  /*101480*/  IMAD R6, R24, 0x7effffff, RZ ;  /* 0x7effffff18067824 */ /* 0x000fe400078e02ff */
[----:B------:R-:W-:-:S04]  /*101490*/  IMAD.HI.U32 R51, R13, 0x7f000001, R4 ;  /* 0x7f0000010d337827 */ /* 0x000fc800078e0004 */
[----:B------:R-:W-:-:S04]  /*1014a0*/  IMAD.WIDE.U32 R4, R12, R40, RZ ;  /* 0x000000280c047225 */ /* 0x000fc800078e00ff */
[----:B------:R-:W-:-:S04]  /*1014b0*/  IMAD.HI.U32 R24, R6, 0x7f000001, R24 ;  /* 0x7f00000106187827 */ /* 0x000fc800078e0018 */
[----:B------:R-:W-:Y:S01]  /*1014c0*/  IMAD R6, R4, 0x7effffff, RZ ;  /* 0x7effffff04067824 */ /* 0x000fe200078e02ff */
[----:B------:R-:W-:Y:S01]  /*1014d0*/  @P1 IADD3 R17, PT, PT, R17, -0x7f000001, RZ ;  /* 0x80ffffff11111810 */ /* 0x000fe20007ffe0ff */
[----:B------:R-:W-:-:S04]  /*1014e0*/  IMAD.WIDE.U32 R18, R33, R18, RZ ;  /* 0x0000001221127225 */ /* 0x000fc800078e00ff */
[----:B------:R-:W-:Y:S02]  /*1014f0*/  IMAD R59, R2, 0x7effffff, RZ ;  /* 0x7effffff023b7824 */ /* 0x000fe400078e02ff */
[----:B------:R-:W-:Y:S02]  /*101500*/  IMAD R7, R18, 0x7effffff, RZ ;  /* 0x7effffff12077824 */ /* 0x000fe400078e02ff */
[----:B------:R-:W-:-:S04]  /*101510*/  IMAD.HI.U32 R59, R59, 0x7f000001, R2 ;  /* 0x7f0000013b3b7827 */ /* 0x000fc800078e0002 */
[----:B------:R-:W-:Y:S01]  /*101520*/  IMAD.HI.U32 R18, R7, 0x7f000001, R18 ;  /* 0x7f00000107127827 */ /* 0x000fe200078e0012 */
[----:B------:R-:W-:Y:S01]  /*101530*/  ISETP.GE.U32.AND P1, PT, R44, 0x7f000001, PT ;  /* 0x7f0000012c00780c */ /* 0x000fe20003f26070 */
[----:B------:R-:W-:-:S12]  /*101540*/  ISETP.GE.U32.AND P2, PT, R45, 0x7f000001, PT ;  /* 0x7f0000012d00780c */ /* 0x000fd80003f46070 */
[----:B------:R-:W-:Y:S02]  /*101550*/  @P1 IADD3 R44, PT, PT, R44, -0x7f000001, RZ ;  /* 0x80ffffff2c2c1810 */ /* 0x000fe40007ffe0ff */
[----:B------:R-:W-:Y:S01]  /*101560*/  @P2 IADD3 R45, PT, PT, R45, -0x7f000001, RZ ;  /* 0x80ffffff2d2d2810 */ /* 0x000fe20007ffe0ff */
[----:B------:R-:W-:Y:S01]  /*101570*/  ISETP.GE.U32.AND P4, PT, R46, 0x7f000001, PT ;  /* 0x7f0000012e00780c */ /* 0x000fe20003f86070 */
[----:B--2---:R-:W-:Y:S01]  /*101580*/  ISETP.GE.U32.AND P0, PT, R27, R61, PT ;  /* 0x0000003d1b00720c */ /* 0x004fe20003f06070 */
[----:B------:R-:W-:Y:S01]  /*101590*/  IADD3 R25, PT, PT, -R61, R27, RZ ;  /* 0x0000001b3d197210 */ /* 0x000fe20007ffe1ff */
[----:B------:R-:W-:-:S04]  /*1015a0*/  IMAD.HI.U32 R27, R6, 0x7f000001, R4 ;  /* 0x7f000001061b7827 */ /* 0x000fc800078e0004 */
[----:B------:R-:W-:-:S07]  /*1015b0*/  IMAD.WIDE.U32 R4, R17, R17, RZ ;  /* 0x0000001111047225 */ /* 0x000fce00078e00ff */
[----:B------:R-:W-:Y:S01]  /*1015c0*/  @!P0 IADD3 R25, PT, PT, R25, 0x7f000001, RZ ;  /* 0x7f00000119198810 */ /* 0x000fe20007ffe0ff */
[----:B------:R-:W-:-:S04]  /*1015d0*/  ISETP.GE.U32.AND P0, PT, R43, 0x7f000001, PT ;  /* 0x7f0000012b00780c */ /* 0x000fc80003f06070 */
[----:B----4-:R-:W-:-:S04]  /*1015e0*/  IMAD.WIDE.U32 R12, R30, R25, RZ ;  /* 0x000000191e0c7225 */ /* 0x010fc800078e00ff */
[----:B------:R-:W-:Y:S02]  /*1015f0*/  IMAD R30, R4, 0x7effffff, RZ ;  /* 0x7effffff041e7824 */ /* 0x000fe400078e02ff */
[----:B------:R-:W-:-:S04]  /*101600*/  IMAD.WIDE.U32 R6, R31, R25, RZ ;  /* 0x000000191f067225 */ /* 0x000fc800078e00ff */
[----:B------:R-:W-:-:S04]  /*101610*/  IMAD.WIDE.U32 R2, R28, R25, RZ ;  /* 0x000000191c027225 */ /* 0x000fc800078e00ff */
[----:B------:R-:W-:-:S04]  /*101620*/  IMAD.HI.U32 R28, R30, 0x7f000001, R4 ;  /* 0x7f0000011e1c7827 */ /* 0x000fc800078e0004 */
        /* <DEDUP_REMOVED lines=19> */
[----:B---3--:R-:W-:-:S02]  /*101760*/  IADD3 R0, PT, PT, R19, R0, RZ ;  /* 0x0000000013007210 */ /* 0x008fc40007ffe0ff */
        /* <DEDUP_REMOVED lines=17> */
[----:B------:R-:W-:Y:S01]  /*101880*/  STL [R1+0x114], R0 ;  /* 0x0001140001007387 */ /* 0x000fe20000100800 */
[----:B------:R-:W-:-:S03]  /*101890*/  ISETP.GE.U32.AND P1, PT, R47, 0x7f000001, PT ;  /* 0x7f0000012f00780c */ /* 0x000fc60003f26070 */
[----:B------:R-:W-:Y:S01]  /*1018a0*/  STL [R1+0x118], R32 ;  /* 0x0001182001007387 */ /* 0x000fe20000100800 */
[----:B------:R-:W-:Y:S01]  /*1018b0*/  IMAD.WIDE.U32 R6, R44, R44, RZ ;  /* 0x0000002c2c067225 */ /* 0x000fe200078e00ff */
[----:B------:R-:W-:Y:S02]  /*1018c0*/  ISETP.GE.U32.AND P2, PT, R49, 0x7f000001, PT ;  /* 0x7f0000013100780c */ /* 0x000fe40003f46070 */
[----:B------:R0:W-:Y:S01]  /*1018d0*/  STL [R1+0x11c], R4 ;  /* 0x00011c0401007387 */ /* 0x0001e20000100800 */
[----:B------:R-:W-:-:S04]  /*1018e0*/  IMAD.WIDE.U32 R2, R43, R43, RZ ;  /* 0x0000002b2b027225 */ /* 0x000fc800078e00ff */
[----:B------:R-:W-:Y:S01]  /*1018f0*/  IMAD.WIDE.U32 R12, R45, R45, RZ ;  /* 0x0000002d2d0c7225 */ /* 0x000fe200078e00ff */
[----:B------:R-:W2:Y:S03]  /*101900*/  LD.E R19, desc[UR22][R10.64+0x2400] ;  /* 0x002400160a137980 */ /* 0x000ea6000c101900 */
[----:B------:R-:W-:Y:S01]  /*101910*/  IMAD R31, R6, 0x7effffff, RZ ;  /* 0x7effffff061f7824 */ /* 0x000fe200078e02ff */
[----:B------:R-:W-:Y:S01]  /*101920*/  @P3 IADD3 R48, PT, PT, R48, -0x7f000001, RZ ;  /* 0x80ffffff30303810 */ /* 0x000fe20007ffe0ff */
[----:B------:R-:W-:Y:S02]  /*101930*/  IMAD R23, R2, 0x7effffff, RZ ;  /* 0x7effffff02177824 */ /* 0x000fe400078e02ff */
[----:B------:R-:W-:Y:S02]  /*101940*/  IMAD R30, R12, 0x7effffff, RZ ;  /* 0x7effffff0c1e7824 */ /* 0x000fe400078e02ff */
[----:B------:R-:W-:Y:S01]  /*101950*/  IMAD.HI.U32 R31, R31, 0x7f000001, R6 ;  /* 0x7f0000011f1f7827 */ /* 0x000fe200078e0006 */
[----:B------:R-:W-:-:S03]  /*101960*/  IADD3 R25, PT, PT, R61, R9, RZ ;  /* 0x000000093d197210 */ /* 0x000fc60007ffe0ff */
[----:B------:R-:W-:-:S04]  /*101970*/  IMAD.HI.U32 R23, R23, 0x7f000001, R2 ;  /* 0x7f00000117177827 */ /* 0x000fc800078e0002 */
[----:B------:R-:W-:-:S04]  /*101980*/  IMAD.HI.U32 R30, R30, 0x7f000001, R12 ;  /* 0x7f0000011e1e7827 */ /* 0x000fc800078e000c */
[----:B0-----:R-:W-:-:S04]  /*101990*/  IMAD.WIDE.U32 R4, R48, R48, RZ ;  /* 0x0000003030047225 */ /* 0x001fc800078e00ff */
[----:B------:R-:W-:Y:S01]  /*1019a0*/  IMAD.WIDE.U32 R2, R46, R46, RZ ;  /* 0x0000002e2e027225 */ /* 0x000fe200078e00ff */
[----:B------:R-:W3:Y:S04]  /*1019b0*/  LD.E R0, desc[UR22][R10.64+0x2408] ;  /* 0x002408160a007980 */ /* 0x000ee8000c101900 */
[----:B------:R-:W4:Y:S04]  /*1019c0*/  LD.E R12, desc[UR22][R10.64+0x240c] ;  /* 0x00240c160a0c7980 */ /* 0x000f28000c101900 */
[----:B------:R0:W2:Y:S01]  /*1019d0*/  LD.E R13, desc[UR22][R10.64+0x2404] ;  /* 0x002404160a0d7980 */ /* 0x0000a2000c101900 */
[----:B------:R-:W-:Y:S01]  /*1019e0*/  @P1 IADD3 R47, PT, PT, R47, -0x7f000001, RZ ;  /* 0x80ffffff2f2f1810 */ /* 0x000fe20007ffe0ff */
[----:B------:R-:W-:Y:S01]  /*1019f0*/  ISETP.GE.U32.AND P0, PT, R25, 0x7f000001, PT ;  /* 0x7f0000011900780c */ /* 0x000fe20003f06070 */
[----:B------:R-:W-:Y:S01]  /*101a00*/  @P2 IADD3 R49, PT, PT, R49, -0x7f000001, RZ ;  /* 0x80ffffff31312810 */ /* 0x000fe20007ffe0ff */
[----:B------:R-:W-:Y:S01]  /*101a10*/  IMAD R21, R4, 0x7effffff, RZ ;  /* 0x7effffff04157824 */ /* 0x000fe200078e02ff */
[----:B------:R-:W-:Y:S01]  /*101a20*/  ISETP.GE.U32.AND P1, PT, R31, 0x7f000001, PT ;  /* 0x7f0000011f00780c */ /* 0x000fe20003f26070 */
[----:B------:R-:W-:Y:S01]  /*101a30*/  IMAD R20, R2, 0x7effffff, RZ ;  /* 0x7effffff02147824 */ /* 0x000fe200078e02ff */
[----:B------:R-:W-:Y:S01]  /*101a40*/  ISETP.GE.U32.AND P2, PT, R30, 0x7f000001, PT ;  /* 0x7f0000011e00780c */ /* 0x000fe20003f46070 */
[----:B------:R-:W-:-:S04]  /*101a50*/  IMAD.HI.U32 R21, R21, 0x7f000001, R4 ;  /* 0x7f00000115157827 */ /* 0x000fc800078e0004 */
[----:B------:R-:W-:-:S04]  /*101a60*/  IMAD.HI.U32 R20, R20, 0x7f000001, R2 ;  /* 0x7f00000114147827 */ /* 0x000fc800078e0002 */
[----:B------:R-:W-:Y:S01]  /*101a70*/  IMAD.WIDE.U32 R2, R47, R47, RZ ;  /* 0x0000002f2f027225 */ /* 0x000fe200078e00ff */
[----:B------:R-:W2:Y:S01]  /*101a80*/  LDL R26, [R1+0x110] ;  /* 0x00011000011a7983 */ /* 0x000ea20000100800 */
[----:B------:R-:W-:Y:S01]  /*101a90*/  ISETP.GE.U32.AND P5, PT, R21, 0x7f000001, PT ;  /* 0x7f0000011500780c */ /* 0x000fe20003fa6070 */
[----:B------:R-:W-:Y:S01]  /*101aa0*/  ISETP.GE.U32.AND P3, PT, R20, 0x7f000001, PT ;  /* 0x7f0000011400780c */ /* 0x000fe20003f66070 */
[----:B------:R-:W-:Y:S01]  /*101ab0*/  @P0 IADD3 R25, PT, PT, R25, -0x7f000001, RZ ;  /* 0x80ffffff19190810 */ /* 0x000fe20007ffe0ff */
[----:B------:R-:W-:Y:S01]  /*101ac0*/  IMAD R32, R2, 0x7effffff, RZ ;  /* 0x7effffff02207824 */ /* 0x000fe200078e02ff */
[----:B------:R-:W-:Y:S01]  /*101ad0*/  ISETP.GE.U32.AND P0, PT, R23, 0x7f000001, PT ;  /* 0x7f0000011700780c */ /* 0x000fe20003f06070 */
[----:B------:R-:W-:Y:S02]  /*101ae0*/  @P1 IADD3 R31, PT, PT, R31, -0x7f000001, RZ ;  /* 0x80ffffff1f1f1810 */ /* 0x000fe40007ffe0ff */
[----:B------:R-:W-:Y:S01]  /*101af0*/  @P2 IADD3 R30, PT, PT, R30, -0x7f000001, RZ ;  /* 0x80ffffff1e1e2810 */ /* 0x000fe20007ffe0ff */
[----:B------:R-:W-:-:S04]  /*101b00*/  IMAD.HI.U32 R32, R32, 0x7f000001, R2 ;  /* 0x7f00000120207827 */ /* 0x000fc800078e0002 */
[----:B------:R-:W-:-:S04]  /*101b10*/  IMAD.WIDE.U32 R2, R31, R44, RZ ;  /* 0x0000002c1f027225 */ /* 0x000fc800078e00ff */
[----:B------:R-:W-:-:S04]  /*101b20*/  IMAD.WIDE.U32 R4, R30, R45, RZ ;  /* 0x0000002d1e047225 */ /* 0x000fc800078e00ff */
[----:B------:R-:W-:-:S04]  /*101b30*/  IMAD.WIDE.U32 R8, R25, R25, RZ ;  /* 0x0000001919087225 */ /* 0x000fc800078e00ff */
[----:B------:R-:W-:Y:S01]  /*101b40*/  IMAD R44, R2, 0x7effffff, RZ ;  /* 0x7effffff022c7824 */ /* 0x000fe200078e02ff */
[----:B------:R-:W-:Y:S01]  /*101b50*/  @P5 IADD3 R21, PT, PT, R21, -0x7f000001, RZ ;  /* 0x80ffffff15155810 */ /* 0x000fe20007ffe0ff */
[----:B------:R-:W-:-:S04]  /*101b60*/  IMAD.WIDE.U32 R6, R49, R49, RZ ;  /* 0x0000003131067225 */ /* 0x000fc800078e00ff */
[----:B------:R-:W-:Y:S01]  /*101b70*/  IMAD R45, R4, 0x7effffff, RZ ;  /* 0x7effffff042d7824 */ /* 0x000fe200078e02ff */
[----:B------:R-:W-:Y:S01]  /*101b80*/  @P3 IADD3 R20, PT, PT, R20, -0x7f000001, RZ ;  /* 0x80ffffff14143810 */ /* 0x000fe20007ffe0ff */
[----:B0-----:R-:W-:Y:S02]  /*101b90*/  IMAD R10, R8, 0x7effffff, RZ ;  /* 0x7effffff080a7824 */ /* 0x001fe400078e02ff */
[----:B------:R-:W-:-:S04]  /*101ba0*/  IMAD.HI.U32 R44, R44, 0x7f000001, R2 ;  /* 0x7f0000012c2c7827 */ /* 0x000fc800078e0002 */
[----:B------:R-:W-:Y:S01]  /*101bb0*/  IMAD R11, R6, 0x7effffff, RZ ;  /* 0x7effffff060b7824 */ /* 0x000fe200078e02ff */
[----:B------:R-:W-:Y:S01]  /*101bc0*/  @P0 IADD3 R23, PT, PT, R23, -0x7f000001, RZ ;  /* 0x80ffffff17170810 */ /* 0x000fe20007ffe0ff */
[----:B------:R-:W-:-:S04]  /*101bd0*/  IMAD.HI.U32 R45, R45, 0x7f000001, R4 ;  /* 0x7f0000012d2d7827 */ /* 0x000fc800078e0004 */
[----:B------:R-:W-:-:S04]  /*101be0*/  IMAD.WIDE.U32 R2, R21, R48, RZ ;  /* 0x0000003015027225 */ /* 0x000fc800078e00ff */
[----:B------:R-:W-:Y:S01]  /*101bf0*/  IMAD.WIDE.U32 R4, R20, R46, RZ ;  /* 0x0000002e14047225 */ /* 0x000fe200078e00ff */
[----:B------:R-:W2:Y:S03]  /*101c00*/  LDL R21, [R1+0x118] ;  /* 0x0001180001157983 */ /* 0x000ea60000100800 */
[----:B------:R-:W-:Y:S01]  /*101c10*/  IMAD.HI.U32 R10, R10, 0x7f000001, R8 ;  /* 0x7f0000010a0a7827 */ /* 0x000fe200078e0008 */
[----:B------:R-:W2:Y:S03]  /*101c20*/  LDL R20, [R1+0x114] ;  /* 0x0001140001147983 */ /* 0x000ea60000100800 */
[----:B------:R-:W-:Y:S01]  /*101c30*/  IMAD.HI.U32 R11, R11, 0x7f000001, R6 ;  /* 0x7f0000010b0b7827 */ /* 0x000fe200078e0006 */
[----:B------:R-:W-:-:S03]  /*101c40*/  ISETP.GE.U32.AND P4, PT, R32, 0x7f000001, PT ;  /* 0x7f0000012000780c */ /* 0x000fc60003f86070 */
[----:B------:R-:W-:Y:S01]  /*101c50*/  IMAD.WIDE.U32 R6, R23, R43, RZ ;  /* 0x0000002b17067225 */ /* 0x000fe200078e00ff */
[----:B------:R-:W-:Y:S01]  /*101c60*/  ISETP.GE.U32.AND P0, PT, R10, 0x7f000001, PT ;  /* 0x7f0000010a00780c */ /* 0x000fe20003f06070 */
[----:B------:R-:W2:Y:S01]  /*101c70*/  LDL R23, [R1+0x11c] ;  /* 0x00011c0001177983 */ /* 0x000ea20000100800 */
[----:B------:R-:W-:Y:S01]  /*101c80*/  ISETP.GE.U32.AND P6, PT, R28, 0x7f000001, PT ;  /* 0x7f0000011c00780c */ /* 0x000fe20003fc6070 */
[----:B------:R-:W-:Y:S01]  /*101c90*/  ISETP.GE.U32.AND P1, PT, R50, 0x7f000001, PT ;  /* 0x7f0000013200780c */ /* 0x000fe20003f26070 */
[----:B------:R-:W-:Y:S01]  /*101ca0*/  ISETP.GE.U32.AND P2, PT, R42, 0x7f000001, PT ;  /* 0x7f0000012a00780c */ /* 0x000fe20003f46070 */
[----:B------:R-:W-:Y:S01]  /*101cb0*/  ISETP.GE.U32.AND P3, PT, R51, 0x7f000001, PT ;  /* 0x7f0000013300780c */ /* 0x000fe20003f66070 */
[----:B------:R-:W-:-:S03]  /*101cc0*/  IMAD R136, R2, 0x7effffff, RZ ;  /* 0x7effffff02887824 */ /* 0x000fc600078e02ff */
[----:B------:R-:W-:Y:S01]  /*101cd0*/  @P4 IADD3 R32, PT, PT, R32, -0x7f000001, RZ ;  /* 0x80ffffff20204810 */ /* 0x000fe20007ffe0ff */
[----:B------:R-:W-:-:S03]  /*101ce0*/  ISETP.GE.U32.AND P4, PT, R24, 0x7f000001, PT ;  /* 0x7f0000011800780c */ /* 0x000fc60003f86070 */
[----:B------:R-:W-:Y:S02]  /*101cf0*/  @P0 IADD3 R10, PT, PT, R10, -0x7f000001, RZ ;  /* 0x80ffffff0a0a0810 */ /* 0x000fe40007ffe0ff */
[----:B------:R-:W-:Y:S01]  /*101d00*/  @P6 IADD3 R28, PT, PT, R28, -0x7f000001, RZ ;  /* 0x80ffffff1c1c6810 */ /* 0x000fe20007ffe0ff */
[----:B------:R-:W-:-:S04]  /*101d10*/  IMAD.HI.U32 R136, R136, 0x7f000001, R2 ;  /* 0x7f00000188887827 */ /* 0x000fc800078e0002 */
[----:B------:R-:W-:Y:S01]  /*101d20*/  IMAD.WIDE.U32 R2, R10, R25, RZ ;  /* 0x000000190a027225 */ /* 0x000fe200078e00ff */
[----:B------:R-:W-:-:S03]  /*101d30*/  ISETP.GE.U32.AND P6, PT, R11, 0x7f000001, PT ;  /* 0x7f0000010b00780c */ /* 0x000fc60003fc6070 */
        /* <DEDUP_REMOVED lines=9> */
[----:B------:R-:W2:Y:S01]  /*101dd0*/  LDL.64 R2, [R1+0x100] ;  /* 0x0001000001027983 */ /* 0x000ea20000100a00 */
[----:B------:R-:W-:Y:S01]  /*101de0*/  ISETP.GE.U32.AND P3, PT, R59, 0x7f000001, PT ;  /* 0x7f0000013b00780c */ /* 0x000fe20003f66070 */
[----:B------:R-:W-:Y:S01]  /*101df0*/  IADD3 R61, PT, PT, R50, R42, RZ ;  /* 0x0000002a323d7210 */ /* 0x000fe20007ffe0ff */
[----:B------:R-:W-:Y:S01]  /*101e00*/  ISETP.GE.U32.AND P2, PT, R27, 0x7f000001, PT ;  /* 0x7f0000011b00780c */ /* 0x000fe20003f46070 */
[----:B------:R-:W-:Y:S01]  /*101e10*/  IADD3 R30, PT, PT, R51, R24, RZ ;  /* 0x00000018331e7210 */ /* 0x000fe20007ffe0ff */
[----:B------:R-:W-:Y:S01]  /*101e20*/  IMAD R40, R6, 0x7effffff, RZ ;  /* 0x7effffff06287824 */ /* 0x000fe200078e02ff */
[----:B------:R-:W-:Y:S01]  /*101e30*/  ISETP.GE.U32.AND P0, PT, R18, 0x7f000001, PT ;  /* 0x7f0000011200780c */ /* 0x000fe20003f06070 */
[----:B------:R-:W-:Y:S01]  /*101e40*/  @P6 IADD3 R11, PT, PT, R11, -0x7f000001, RZ ;  /* 0x80ffffff0b0b6810 */ /* 0x000fe20007ffe0ff */
[----:B------:R-:W-:Y:S01]  /*101e50*/  ISETP.GE.U32.AND P5, PT, R43, 0x7f000001, PT ;  /* 0x7f0000012b00780c */ /* 0x000fe20003fa6070 */
[----:B------:R-:W-:Y:S01]  /*101e60*/  ISETP.GE.U32.AND P6, PT, R61, 0x7f000001, PT ;  /* 0x7f0000013d00780c */ /* 0x000fe20003fc6070 */
[----:B------:R-:W-:Y:S01]  /*101e70*/  ISETP.GE.U32.AND P4, PT, R30, 0x7f000001, PT ;  /* 0x7f0000011e00780c */ /* 0x000fe20003f86070 */
[----:B------:R-:W-:-:S04]  /*101e80*/  IMAD.HI.U32 R40, R40, 0x7f000001, R6 ;  /* 0x7f00000128287827 */ /* 0x000fc800078e0006 */
[----:B------:R-:W-:-:S04]  /*101e90*/  IMAD.WIDE.U32 R6, R32, R47, RZ ;  /* 0x0000002f20067225 */ /* 0x000fc800078e00ff */
[----:B------:R-:W-:Y:S01]  /*101ea0*/  IMAD R47, R4, 0x7effffff, RZ ;  /* 0x7effffff042f7824 */ /* 0x000fe200078e02ff */
[----:B------:R-:W-:Y:S01]  /*101eb0*/  @P3 IADD3 R59, PT, PT, R59, -0x7f000001, RZ ;  /* 0x80ffffff3b3b3810 */ /* 0x000fe20007ffe0ff */
[----:B------:R-:W-:Y:S01]  /*101ec0*/  ISETP.GE.U32.AND P3, PT, R44, 0x7f000001, PT ;  /* 0x7f0000012c00780c */ /* 0x000fe20003f66070 */
[----:B------:R-:W-:Y:S01]  /*101ed0*/  @P2 IADD3 R27, PT, PT, R27, -0x7f000001, RZ ;  /* 0x80ffffff1b1b2810 */ /* 0x000fe20007ffe0ff */
[----:B------:R-:W-:-:S04]  /*101ee0*/  IMAD.HI.U32 R47, R47, 0x7f000001, R4 ;  /* 0x7f0000012f2f7827 */ /* 0x000fc800078e0004 */
[----:B------:R-:W-:Y:S01]  /*101ef0*/  IMAD.WIDE.U32 R4, R11, R49, RZ ;  /* 0x000000310b047225 */ /* 0x000fe200078e00ff */
[----:B------:R-:W-:Y:S01]  /*101f00*/  ISETP.GE.U32.AND P2, PT, R45, 0x7f000001, PT ;  /* 0x7f0000012d00780c */ /* 0x000fe20003f46070 */
[----:B------:R-:W-:Y:S01]  /*101f10*/  @P0 IADD3 R18, PT, PT, R18, -0x7f000001, RZ ;  /* 0x80ffffff12120810 */ /* 0x000fe20007ffe0ff */
[----:B------:R-:W-:Y:S01]  /*101f20*/  ISETP.GE.U32.AND P0, PT, R40, 0x7f000001, PT ;  /* 0x7f0000012800780c */ /* 0x000fe20003f06070 */
[----:B------:R-:W-:Y:S01]  /*101f30*/  IMAD R33, R4, 0x7effffff, RZ ;  /* 0x7effffff04217824 */ /* 0x000fe200078e02ff */
[----:B------:R-:W-:Y:S02]  /*101f40*/  @P5 IADD3 R43, PT, PT, R43, -0x7f000001, RZ ;  /* 0x80ffffff2b2b5810 */ /* 0x000fe40007ffe0ff */
[----:B------:R-:W-:Y:S02]  /*101f50*/  @P6 IADD3 R61, PT, PT, R61, -0x7f000001, RZ ;  /* 0x80ffffff3d3d6810 */ /* 0x000fe40007ffe0ff */
[----:B------:R-:W-:Y:S01]  /*101f60*/  @P4 IADD3 R30, PT, PT, R30, -0x7f000001, RZ ;  /* 0x80ffffff1e1e4810 */ /* 0x000fe20007ffe0ff */
[----:B------:R-:W-:-:S04]  /*101f70*/  IMAD.HI.U32 R33, R33, 0x7f000001, R4 ;  /* 0x7f00000121217827 */ /* 0x000fc800078e0004 */
[----:B------:R-:W-:Y:S01]  /*101f80*/  IMAD R17, R6, 0x7effffff, RZ ;  /* 0x7effffff06117824 */ /* 0x000fe200078e02ff */
[----:B------:R-:W-:Y:S01]  /*101f90*/  IADD3 R5, PT, PT, R18, R59, RZ ;  /* 0x0000003b12057210 */ /* 0x000fe20007ffe0ff */
[----:B------:R-:W-:Y:S01]  /*101fa0*/  ISETP.GE.U32.AND P6, PT, R47, 0x7f000001, PT ;  /* 0x7f0000012f00780c */ /* 0x000fe20003fc6070 */
[----:B------:R-:W-:Y:S01]  /*101fb0*/  IADD3 R46, PT, PT, R27, R43, RZ ;  /* 0x0000002b1b2e7210 */ /* 0x000fe20007ffe0ff */
[----:B------:R-:W-:Y:S01]  /*101fc0*/  ISETP.GE.U32.AND P5, PT, R54, 0x7f000001, PT ;  /* 0x7f0000013600780c */ /* 0x000fe20003fa6070 */
[----:B------:R-:W-:Y:S01]  /*101fd0*/  IADD3 R49, PT, PT, R61, R30, RZ ;  /* 0x0000001e3d317210 */ /* 0x000fe20007ffe0ff */
[----:B------:R-:W-:Y:S01]  /*101fe0*/  IMAD.HI.U32 R17, R17, 0x7f000001, R6 ;  /* 0x7f00000111117827 */ /* 0x000fe200078e0006 */
[----:B------:R-:W-:Y:S01]  /*101ff0*/  @P3 IADD3 R44, PT, PT, R44, -0x7f000001, RZ ;  /* 0x80ffffff2c2c3810 */ /* 0x000fe20007ffe0ff */
[----:B------:R-:W-:Y:S01]  /*102000*/  ISETP.GE.U32.AND P4, PT, R5, 0x7f000001, PT ;  /* 0x7f0000010500780c */ /* 0x000fe20003f86070 */
[----:B------:R-:W-:Y:S01]  /*102010*/  ISETP.GE.U32.AND P3, PT, R46, 0x7f000001, PT ;  /* 0x7f0000012e00780c */ /* 0x000fe20003f66070 */
[----:B------:R-:W-:Y:S01]  /*102020*/  @P2 IADD3 R45, PT, PT, R45, -0x7f000001, RZ ;  /* 0x80ffffff2d2d2810 */ /* 0x000fe20007ffe0ff */
[----:B------:R-:W-:Y:S01]  /*102030*/  ISETP.GE.U32.AND P2, PT, R49, 0x7f000001, PT ;  /* 0x7f0000013100780c */ /* 0x000fe20003f46070 */
[----:B------:R-:W-:Y:S01]  /*102040*/  @P0 IADD3 R40, PT, PT, R40, -0x7f000001, RZ ;  /* 0x80ffffff28280810 */ /* 0x000fe20007ffe0ff */
[----:B------:R-:W-:Y:S01]  /*102050*/  ISETP.GE.U32.AND P0, PT, R17, 0x7f000001, PT ;  /* 0x7f0000011100780c */ /* 0x000fe20003f06070 */
[----:B------:R-:W-:Y:S01]  /*102060*/  ISETP.GE.U32.AND P1, PT, R57, 0x7f000001, PT ;  /* 0x7f0000013900780c */ /* 0x000fe20003f26070 */
[----:B------:R-:W-:Y:S01]  /*102070*/  @P6 IADD3 R47, PT, PT, R47, -0x7f000001, RZ ;  /* 0x80ffffff2f2f6810 */ /* 0x000fe20007ffe0ff */
[----:B------:R-:W-:Y:S01]  /*102080*/  ISETP.GE.U32.AND P6, PT, R136, 0x7f000001, PT ;  /* 0x7f0000018800780c */ /* 0x000fe20003fc6070 */
[----:B------:R-:W-:Y:S01]  /*102090*/  @P5 IADD3 R54, PT, PT, R54, -0x7f000001, RZ ;  /* 0x80ffffff36365810 */ /* 0x000fe20007ffe0ff */
        /* <DEDUP_REMOVED lines=8> */
[----:B------:R-:W-:Y:S01]  /*102120*/  IADD3 R32, PT, PT, R5, R46, RZ ;  /* 0x0000002e05207210 */ /* 0x000fe20007ffe0ff */
[----:B------:R-:W-:Y:S01]  /*102130*/  ISETP.GE.U32.AND P1, PT, R29, 0x7f000001, PT ;  /* 0x7f0000011d00780c */ /* 0x000fe20003f26070 */
        /* <DEDUP_REMOVED lines=9> */
[----:B------:R-:W-:Y:S01]  /*1021d0*/  @P0 IADD3 R4, PT, PT, R4, -0x7f000001, RZ ;  /* 0x80ffffff04040810 */ /* 0x000fe20007ffe0ff */
[----:B------:R-:W-:Y:S01]  /*1021e0*/  ISETP.GE.U32.AND P0, PT, R58, 0x7f000001, PT ;  /* 0x7f0000013a00780c */ /* 0x000fe20003f06070 */
[----:B------:R-:W-:Y:S01]  /*1021f0*/  @P1 IADD3 R29, PT, PT, R29, -0x7f000001, RZ ;  /* 0x80ffffff1d1d1810 */ /* 0x000fe20007ffe0ff */
[----:B------:R-:W-:Y:S01]  /*102200*/  ISETP.GE.U32.AND P1, PT, R55, 0x7f000001, PT ;  /* 0x7f0000013700780c */ /* 0x000fe20003f26070 */
[----:B------:R-:W-:-:S02]  /*102210*/  @P4 IADD3 R25, PT, PT, R25, -0x7f000001, RZ ;  /* 0x80ffffff19194810 */ /* 0x000fc40007ffe0ff */
[----:B------:R-:W-:Y:S02]  /*102220*/  IADD3 R6, PT, PT, R17, R136, RZ ;  /* 0x0000008811067210 */ /* 0x000fe40007ffe0ff */
[----:B------:R-:W-:Y:S02]  /*102230*/  @P6 IADD3 R32, PT, PT, R32, -0x7f000001, RZ ;  /* 0x80ffffff20206810 */ /* 0x000fe40007ffe0ff */
[----:B------:R-:W-:Y:S02]  /*102240*/  @P3 IADD3 R35, PT, PT, R35, -0x7f000001, RZ ;  /* 0x80ffffff23233810 */ /* 0x000fe40007ffe0ff */
[----:B------:R-:W-:Y:S02]  /*102250*/  IADD3 R127, PT, PT, R33, R25, RZ ;  /* 0x00000019217f7210 */ /* 0x000fe40007ffe0ff */
[----:B------:R-:W-:Y:S02]  /*102260*/  @P5 IADD3 R48, PT, PT, R48, -0x7f000001, RZ ;  /* 0x80ffffff30305810 */ /* 0x000fe40007ffe0ff */
[----:B------:R-:W-:-:S02]  /*102270*/  @P2 IADD3 R52, PT, PT, R52, -0x7f000001, RZ ;  /* 0x80ffffff34342810 */ /* 0x000fc40007ffe0ff */
[----:B------:R-:W-:Y:S02]  /*102280*/  IADD3 R31, PT, PT, R59, R32, RZ ;  /* 0x000000203b1f7210 */ /* 0x000fe40007ffe0ff */
[----:B------:R-:W-:Y:S01]  /*102290*/  IADD3 R28, PT, PT, R4, R35, RZ ;  /* 0x00000023041c7210 */ /* 0x000fe20007ffe0ff */
[----:B------:R-:W-:Y:S01]  /*1022a0*/  ISETP.GE.U32.AND P2, PT, R6, 0x7f000001, PT ;  /* 0x7f0000010600780c */ /* 0x000fe20003f46070 */
[----:B------:R-:W-:Y:S01]  /*1022b0*/  ISETP.GE.U32.AND P4, PT, R127, 0x7f000001, PT ;  /* 0x7f0000017f00780c */ /* 0x000fe20003f86070 */
[----:B------:R-:W-:Y:S02]  /*1022c0*/  IADD3 R61, PT, PT, R61, R48, RZ ;  /* 0x000000303d3d7210 */ /* 0x000fe40007ffe0ff */
[----:B------:R-:W-:Y:S02]  /*1022d0*/  @P0 IADD3 R58, PT, PT, R58, -0x7f000001, RZ ;  /* 0x80ffffff3a3a0810 */ /* 0x000fe40007ffe0ff */
[----:B------:R-:W-:Y:S01]  /*1022e0*/  @P1 IADD3 R55, PT, PT, R55, -0x7f000001, RZ ;  /* 0x80ffffff37371810 */ /* 0x000fe20007ffe0ff */
[----:B------:R-:W-:Y:S01]  /*1022f0*/  ISETP.GE.U32.AND P0, PT, R31, 0x7f000001, PT ;  /* 0x7f0000011f00780c */ /* 0x000fe20003f06070 */
[----:B------:R-:W-:Y:S01]  /*102300*/  ISETP.GE.U32.AND P5, PT, R28, 0x7f000001, PT ;  /* 0x7f0000011c00780c */ /* 0x000fe20003fa6070 */
[----:B------:R-:W-:Y:S01]  /*102310*/  ISETP.GE.U32.AND P1, PT, R61, 0x7f000001, PT ;  /* 0x7f0000013d00780c */ /* 0x000fe20003f26070 */
[----:B------:R-:W-:Y:S01]  /*102320*/  IADD3 R54, PT, PT, R57, R54, RZ ;  /* 0x0000003639367210 */ /* 0x000fe20007ffe0ff */
[----:B------:R-:W-:Y:S01]  /*102330*/  ISETP.GE.U32.AND P3, PT, R53, 0x7f000001, PT ;  /* 0x7f0000013500780c */ /* 0x000fe20003f66070 */
[----:B------:R-:W-:Y:S01]  /*102340*/  ISETP.GE.U32.AND P6, PT, R16, 0x7f000001, PT ;  /* 0x7f0000011000780c */ /* 0x000fe20003fc6070 */
[----:B------:R-:W-:-:S02]  /*102350*/  @P2 IADD3 R6, PT, PT, R6, -0x7f000001, RZ ;  /* 0x80ffffff06062810 */ /* 0x000fc40007ffe0ff */
[----:B------:R-:W-:Y:S01]  /*102360*/  @P4 IADD3 R127, PT, PT, R127, -0x7f000001, RZ ;  /* 0x80ffffff7f7f4810 */ /* 0x000fe20007ffe0ff */
[----:B------:R-:W-:-:S04]  /*102370*/  ISETP.GE.U32.AND P2, PT, R54, 0x7f000001, PT ;  /* 0x7f0000013600780c */ /* 0x000fc80003f46070 */
        /* <DEDUP_REMOVED lines=8> */
[----:B------:R-:W-:Y:S01]  /*102400*/  ISETP.GE.U32.AND P0, PT, R121, 0x7f000001, PT ;  /* 0x7f0000017900780c */ /* 0x000fe20003f06070 */
[----:B------:R-:W-:-:S02]  /*102410*/  IADD3 R5, PT, PT, R61, UR6, RZ ;  /* 0x000000063d057c10 */ /* 0x000fc4000fffe0ff */
[----:B------:R-:W-:Y:S02]  /*102420*/  @P3 IADD3 R53, PT, PT, R53, -0x7f000001, RZ ;  /* 0x80ffffff35353810 */ /* 0x000fe40007ffe0ff */
[----:B------:R-:W-:Y:S02]  /*102430*/  @P6 IADD3 R16, PT, PT, R16, -0x7f000001, RZ ;  /* 0x80ffffff10106810 */ /* 0x000fe40007ffe0ff */
[----:B------:R-:W-:Y:S01]  /*102440*/  @P2 IADD3 R54, PT, PT, R54, -0x7f000001, RZ ;  /* 0x80ffffff36362810 */ /* 0x000fe20007ffe0ff */
[----:B------:R-:W-:Y:S01]  /*102450*/  ISETP.GE.U32.AND P1, PT, R44, 0x7f000001, PT ;  /* 0x7f0000012c00780c */ /* 0x000fe20003f26070 */
[----:B------:R-:W-:Y:S01]  /*102460*/  ISETP.GE.U32.AND P2, PT, R29, 0x7f000001, PT ;  /* 0x7f0000011d00780c */ /* 0x000fe20003f46070 */
[----:B------:R-:W-:Y:S01]  /*102470*/  ISETP.GE.U32.AND P3, PT, R5, 0x7f000001, PT ;  /* 0x7f0000010500780c */ /* 0x000fe20003f66070 */
[----:B------:R-:W-:Y:S01]  /*102480*/  IADD3 R55, PT, PT, R54, R16, RZ ;  /* 0x0000001036377210 */ /* 0x000fe20007ffe0ff */
[----:B------:R-:W-:Y:S01]  /*102490*/  ISETP.GE.U32.AND P4, PT, R38, 0x7f000001, PT ;  /* 0x7f0000012600780c */ /* 0x000fe20003f86070 */
[----:B------:R-:W-:Y:S01]  /*1024a0*/  @P5 IADD3 R56, PT, PT, R56, -0x7f000001, RZ ;  /* 0x80ffffff38385810 */ /* 0x000fe20007ffe0ff */
[----:B------:R-:W-:Y:S01]  /*1024b0*/  ISETP.GE.U32.AND P5, PT, R14, 0x7f000001, PT ;  /* 0x7f0000010e00780c */ /* 0x000fe20003fa6070 */
[----:B------:R-:W-:Y:S01]  /*1024c0*/  @P0 IADD3 R121, PT, PT, R121, -0x7f000001, RZ ;  /* 0x80ffffff79790810 */ /* 0x000fe20007ffe0ff */
[----:B------:R-:W-:-:S05]  /*1024d0*/  ISETP.GE.U32.AND P0, PT, R55, 0x7f000001, PT ;  /* 0x7f0000013700780c */ /* 0x000fca0003f06070 */
[----:B------:R-:W-:Y:S02]  /*1024e0*/  @P1 IADD3 R44, PT, PT, R44, -0x7f000001, RZ ;  /* 0x80ffffff2c2c1810 */ /* 0x000fe40007ffe0ff */
[----:B------:R-:W-:Y:S02]  /*1024f0*/  @P2 IADD3 R29, PT, PT, R29, -0x7f000001, RZ ;  /* 0x80ffffff1d1d2810 */ /* 0x000fe40007ffe0ff */
[----:B------:R-:W-:Y:S02]  /*102500*/  @P3 IADD3 R5, PT, PT, R5, -0x7f000001, RZ ;  /* 0x80ffffff05053810 */ /* 0x000fe40007ffe0ff */
[----:B------:R-:W-:Y:S02]  /*102510*/  IADD3 R52, PT, PT, R58, R52, RZ ;  /* 0x000000343a347210 */ /* 0x000fe40007ffe0ff */
[----:B------:R-:W-:Y:S02]  /*102520*/  IADD3 R136, PT, PT, R136, R121, RZ ;  /* 0x0000007988887210 */ /* 0x000fe40007ffe0ff */
[----:B------:R-:W-:-:S02]  /*102530*/  IADD3 R42, PT, PT, R4, R44, RZ ;  /* 0x0000002c042a7210 */ /* 0x000fc40007ffe0ff */
[----:B------:R-:W-:Y:S02]  /*102540*/  IADD3 R16, PT, PT, R29, R5, RZ ;  /* 0x000000051d107210 */ /* 0x000fe40007ffe0ff */
[----:B------:R-:W-:Y:S01]  /*102550*/  @P4 IADD3 R38, PT, PT, R38, -0x7f000001, RZ ;  /* 0x80ffffff26264810 */ /* 0x000fe20007ffe0ff */
        /* <DEDUP_REMOVED lines=8> */
[----:B------:R-:W-:-:S04]  /*1025e0*/  IADD3 R54, PT, PT, R56, R53, RZ ;  /* 0x0000003538367210 */ /* 0x000fc80007ffe0ff */
[----:B------:R-:W-:Y:S01]  /*1025f0*/  @P2 IADD3 R52, PT, PT, R52, -0x7f000001, RZ ;  /* 0x80ffffff34342810 */ /* 0x000fe20007ffe0ff */
[----:B------:R-:W-:-:S03]  /*102600*/  ISETP.GE.U32.AND P3, PT, R54, 0x7f000001, PT ;  /* 0x7f0000013600780c */ /* 0x000fc60003f66070 */
[----:B------:R-:W-:Y:S02]  /*102610*/  @P4 IADD3 R136, PT, PT, R136, -0x7f000001, RZ ;  /* 0x80ffffff88884810 */ /* 0x000fe40007ffe0ff */
[----:B------:R-:W-:Y:S02]  /*102620*/  @P0 IADD3 R42, PT, PT, R42, -0x7f000001, RZ ;  /* 0x80ffffff2a2a0810 */ /* 0x000fe40007ffe0ff */
[----:B------:R-:W-:Y:S02]  /*102630*/  @P5 IADD3 R16, PT, PT, R16, -0x7f000001, RZ ;  /* 0x80ffffff10105810 */ /* 0x000fe40007ffe0ff */
[----:B------:R-:W-:Y:S01]  /*102640*/  IADD3 R52, PT, PT, R52, R38, RZ ;  /* 0x0000002634347210 */ /* 0x000fe20007ffe0ff */
[----:B------:R-:W-:Y:S01]  /*102650*/  IMAD.WIDE.U32 R212, R213, R212, RZ ;  /* 0x000000d4d5d47225 */ /* 0x000fe200078e00ff */
[----:B------:R-:W-:Y:S02]  /*102660*/  IADD3 R38, PT, PT, R6, R136, RZ ;  /* 0x0000008806267210 */ /* 0x000fe40007ffe0ff */
[----:B------:R-:W-:-:S02]  /*102670*/  @P6 IADD3 R15, PT, PT, R15, -0x7f000001, RZ ;  /* 0x80ffffff0f0f6810 */ /* 0x000fc40007ffe0ff */
[----:B------:R-:W-:Y:S02]  /*102680*/  IADD3 R16, PT, PT, R42, R16, RZ ;  /* 0x000000102a107210 */ /* 0x000fe40007ffe0ff */
[----:B------:R-:W-:Y:S01]  /*102690*/  @P1 IADD3 R7, PT, PT, R7, -0x7f000001, RZ ;  /* 0x80ffffff07071810 */ /* 0x000fe20007ffe0ff */
[----:B------:R-:W-:Y:S01]  /*1026a0*/  IMAD R8, R212, 0x7effffff, RZ ;  /* 0x7effffffd4087824 */ /* 0x000fe200078e02ff */
[----:B------:R-:W-:Y:S01]  /*1026b0*/  ISETP.GE.U32.AND P0, PT, R38, 0x7f000001, PT ;  /* 0x7f0000012600780c */ /* 0x000fe20003f06070 */
[----:B------:R-:W-:Y:S01]  /*1026c0*/  ISETP.GE.U32.AND P1, PT, R16, 0x7f000001, PT ;  /* 0x7f0000011000780c */ /* 0x000fe20003f26070 */
[----:B------:R-:W-:Y:S01]  /*1026d0*/  IADD3 R53, PT, PT, R7, R15, RZ ;  /* 0x0000000f07357210 */ /* 0x000fe20007ffe0ff */
[----:B------:R-:W-:Y:S01]  /*1026e0*/  IMAD.HI.U32 R8, R8, 0x7f000001, R212 ;  /* 0x7f00000108087827 */ /* 0x000fe200078e00d4 */
[----:B------:R-:W-:-:S03]  /*1026f0*/  @P3 IADD3 R54, PT, PT, R54, -0x7f000001, RZ ;  /* 0x80ffffff36363810 */ /* 0x000fc60007ffe0ff */
[----:B------:R-:W-:Y:S01]  /*102700*/  IMAD.WIDE.U32 R4, R55, R142, RZ ;  /* 0x0000008e37047225 */ /* 0x000fe200078e00ff */
[----:B------:R-:W-:Y:S01]  /*102710*/  ISETP.GE.U32.AND P3, PT, R53, 0x7f000001, PT ;  /* 0x7f0000013500780c */ /* 0x000fe20003f66070 */
[----:B------:R0:W-:Y:S02]  /*102720*/  STL [R1+0x528], R8 ;  /* 0x0005280801007387 */ /* 0x0001e40000100800 */
[----:B------:R-:W-:Y:S01]  /*102730*/  IMAD R58, R4, 0x7effffff, RZ ;  /* 0x7effffff043a7824 */ /* 0x000fe200078e02ff */
[----:B------:R-:W-:Y:S01]  /*102740*/  ISETP.GE.U32.AND P2, PT, R52, 0x7f000001, PT ;  /* 0x7f0000013400780c */ /* 0x000fe20003f46070 */
[----:B------:R-:W-:Y:S02]  /*102750*/  IADD3 R54, PT, PT, R54, R14, RZ ;  /* 0x0000000e36367210 */ /* 0x000fe40007ffe0ff */
[----:B------:R-:W-:Y:S01]  /*102760*/  @P0 IADD3 R38, PT, PT, R38, -0x7f000001, RZ ;  /* 0x80ffffff26260810 */ /* 0x000fe20007ffe0ff */
[----:B------:R-:W-:Y:S01]  /*102770*/  IMAD.HI.U32 R58, R58, 0x7f000001, R4 ;  /* 0x7f0000013a3a7827 */ /* 0x000fe200078e0004 */
[----:B------:R-:W-:-:S03]  /*102780*/  @P1 IADD3 R16, PT, PT, R16, -0x7f000001, RZ ;  /* 0x80ffffff10101810 */ /* 0x000fc60007ffe0ff */
[----:B0-----:R-:W-:-:S04]  /*102790*/  IMAD.WIDE.U32 R8, R55, R139, RZ ;  /* 0x0000008b37087225 */ /* 0x001fc800078e00ff */
[----:B------:R-:W-:-:S04]  /*1027a0*/  IMAD.WIDE.U32 R4, R55, R141, RZ ;  /* 0x0000008d37047225 */ /* 0x000fc800078e00ff */
[----:B------:R-:W-:Y:S02]  /*1027b0*/  IMAD R14, R8, 0x7effffff, RZ ;  /* 0x7effffff080e7824 */ /* 0x000fe400078e02ff */
[----:B------:R-:W-:-:S04]  /*1027c0*/  IMAD.WIDE.U32 R6, R55, R140, RZ ;  /* 0x0000008c37067225 */ /* 0x000fc800078e00ff */
[----:B------:R-:W-:Y:S01]  /*1027d0*/  IMAD.HI.U32 R14, R14, 0x7f000001, R8 ;  /* 0x7f0000010e0e7827 */ /* 0x000fe200078e0008 */
[----:B------:R-:W-:-:S03]  /*1027e0*/  IADD3 R16, PT, PT, R38, R16, RZ ;  /* 0x0000001026107210 */ /* 0x000fc60007ffe0ff */
[----:B------:R-:W-:-:S04]  /*1027f0*/  IMAD.WIDE.U32 R8, R55, R36, RZ ;  /* 0x0000002437087225 */ /* 0x000fc800078e00ff */
[----:B------:R-:W-:Y:S01]  /*102800*/  IMAD R56, R4, 0x7effffff, RZ ;  /* 0x7effffff04387824 */ /* 0x000fe200078e02ff */
[----:B------:R-:W-:Y:S01]  /*102810*/  @P3 IADD3 R53, PT, PT, R53, -0x7f000001, RZ ;  /* 0x80ffffff35353810 */ /* 0x000fe20007ffe0ff */
[----:B------:R-:W-:Y:S02]  /*102820*/  IMAD R15, R6, 0x7effffff, RZ ;  /* 0x7effffff060f7824 */ /* 0x000fe400078e02ff */
[----:B------:R-:W-:Y:S02]  /*102830*/  IMAD R10, R8, 0x7effffff, RZ ;  /* 0x7effffff080a7824 */ /* 0x000fe400078e02ff */
[----:B------:R-:W-:Y:S01]  /*102840*/  IMAD.HI.U32 R56, R56, 0x7f000001, R4 ;  /* 0x7f00000138387827 */ /* 0x000fe200078e0004 */
[----:B------:R-:W-:Y:S01]  /*102850*/  ISETP.GE.U32.AND P0, PT, R16, 0x7f000001, PT ;  /* 0x7f0000011000780c */ /* 0x000fe20003f06070 */
[----:B------:R-:W-:Y:S02]  /*102860*/  @P2 IADD3 R52, PT, PT, R52, -0x7f000001, RZ ;  /* 0x80ffffff34342810 */ /* 0x000fe40007ffe0ff */
[----:B------:R-:W-:-:S04]  /*102870*/  IMAD.WIDE.U32 R4, R53, R36, RZ ;  /* 0x0000002435047225 */ /* 0x000fc800078e00ff */
[----:B------:R-:W-:-:S04]  /*102880*/  IMAD.HI.U32 R15, R15, 0x7f000001, R6 ;  /* 0x7f0000010f0f7827 */ /* 0x000fc800078e0006 */
[----:B------:R-:W-:-:S04]  /*102890*/  IMAD.HI.U32 R6, R10, 0x7f000001, R8 ;  /* 0x7f0000010a067827 */ /* 0x000fc800078e0008 */
[----:B------:R-:W-:Y:S02]  /*1028a0*/  IMAD R57, R4, 0x7effffff, RZ ;  /* 0x7effffff04397824 */ /* 0x000fe400078e02ff */
[----:B------:R-:W-:-:S04]  /*1028b0*/  IMAD.WIDE.U32 R10, R52, R36, RZ ;  /* 0x00000024340a7225 */ /* 0x000fc800078e00ff */
[----:B------:R-:W-:-:S04]  /*1028c0*/  IMAD.HI.U32 R4, R57, 0x7f000001, R4 ;  /* 0x7f00000139047827 */ /* 0x000fc800078e0004 */
[----:B------:R-:W-:Y:S01]  /*1028d0*/  IMAD R57, R10, 0x7effffff, RZ ;  /* 0x7effffff0a397824 */ /* 0x000fe200078e02ff */
[----:B------:R0:W-:Y:S03]  /*1028e0*/  STL [R1+0x348], R6 ;  /* 0x0003480601007387 */ /* 0x0001e60000100800 */
[----:B------:R-:W-:Y:S01]  /*1028f0*/  IMAD.HI.U32 R10, R57, 0x7f000001, R10 ;  /* 0x7f000001390a7827 */ /* 0x000fe200078e000a */
[----:B------:R-:W-:-:S03]  /*102900*/  @P0 IADD3 R16, PT, PT, R16, -0x7f000001, RZ ;  /* 0x80ffffff10100810 */ /* 0x000fc60007ffe0ff */
[----:B0-----:R-:W-:-:S04]  /*102910*/  IMAD.WIDE.U32 R6, R53, R141, RZ ;  /* 0x0000008d35067225 */ /* 0x001fc800078e00ff */
[----:B------:R-:W-:Y:S02]  /*102920*/  IMAD R64, R6, 0x7effffff, RZ ;  /* 0x7effffff06407824 */ /* 0x000fe400078e02ff */
[----:B------:R-:W-:-:S04]  /*102930*/  IMAD.WIDE.U32 R8, R53, R142, RZ ;  /* 0x0000008e35087225 */ /* 0x000fc800078e00ff */
[----:B------:R-:W-:Y:S01]  /*102940*/  IMAD.HI.U32 R64, R64, 0x7f000001, R6 ;  /* 0x7f00000140407827 */ /* 0x000fe200078e0006 */
[----:B------:R-:W-:Y:S01]  /*102950*/  IADD3 R68, PT, PT, R61, R16, RZ ;  /* 0x000000103d447210 */ /* 0x000fe20007ffe0ff */
[----:B------:R0:W-:Y:S02]  /*102960*/  STL [R1+0x53c], R10 ;  /* 0x00053c0a01007387 */ /* 0x0001e40000100800 */
[----:B------:R-:W-:-:S04]  /*102970*/  IMAD.WIDE.U32 R6, R52, R141, RZ ;  /* 0x0000008d34067225 */ /* 0x000fc800078e00ff */
[----:B------:R-:W-:Y:S01]  /*102980*/  IMAD R63, R8, 0x7effffff, RZ ;  /* 0x7effffff083f7824 */ /* 0x000fe200078e02ff */
[----:B------:R1:W-:Y:S01]  /*102990*/  STL [R1+0x540], R4 ;  /* 0x0005400401007387 */ /* 0x0003e20000100800 */
[----:B------:R-:W-:Y:S01]  /*1029a0*/  ISETP.GE.U32.AND P0, PT, R68, 0x7f000001, PT ;  /* 0x7f0000014400780c */ /* 0x000fe20003f06070 */
[----:B------:R-:W-:Y:S02]  /*1029b0*/  IMAD R57, R6, 0x7effffff, RZ ;  /* 0x7effffff06397824 */ /* 0x000fe400078e02ff */
[----:B0-----:R-:W-:-:S04]  /*1029c0*/  IMAD.WIDE.U32 R10, R52, R142, RZ ;  /* 0x0000008e340a7225 */ /* 0x001fc800078e00ff */
[----:B-1----:R-:W-:-:S04]  /*1029d0*/  IMAD.WIDE.U32 R4, R52, R140, RZ ;  /* 0x0000008c34047225 */ /* 0x002fc800078e00ff */
[----:B------:R-:W-:Y:S01]  /*1029e0*/  IMAD R62, R10, 0x7effffff, RZ ;  /* 0x7effffff0a3e7824 */ /* 0x000fe200078e02ff */
[----:B------:R-:W-:Y:S01]  /*1029f0*/  ISETP.GE.U32.AND P1, PT, R54, 0x7f000001, PT ;  /* 0x7f0000013600780c */ /* 0x000fe20003f26070 */
[----:B------:R-:W-:-:S04]  /*102a00*/  IMAD.HI.U32 R63, R63, 0x7f000001, R8 ;  /* 0x7f0000013f3f7827 */ /* 0x000fc800078e0008 */
[----:B------:R-:W-:-:S04]  /*102a10*/  IMAD.WIDE.U32 R8, R53, R139, RZ ;  /* 0x0000008b35087225 */ /* 0x000fc800078e00ff */
        /* <DEDUP_REMOVED lines=9> */
[----:B------:R-:W-:-:S04]  /*102ab0*/  IMAD.WIDE.U32 R4, R53, R249, RZ ;  /* 0x000000f935047225 */ /* 0x000fc800078e00ff */
[----:B------:R-:W-:-:S04]  /*102ac0*/  IMAD.HI.U32 R59, R59, 0x7f000001, R8 ;  /* 0x7f0000013b3b7827 */ /* 0x000fc800078e0008 */
[----:B------:R-:W-:-:S04]  /*102ad0*/  IMAD.WIDE.U32 R8, R52, R139, RZ ;  /* 0x0000008b34087225 */ /* 0x000fc800078e00ff */
[----:B------:R-:W-:Y:S01]  /*102ae0*/  IMAD.HI.U32 R61, R61, 0x7f000001, R6 ;  /* 0x7f0000013d3d7827 */ /* 0x000fe200078e0006 */
[----:B------:R-:W-:-:S03]  /*102af0*/  @P0 IADD3 R68, PT, PT, R68, -0x7f000001, RZ ;  /* 0x80ffffff44440810 */ /* 0x000fc60007ffe0ff */
[----:B------:R-:W-:-:S04]  /*102b00*/  IMAD.HI.U32 R7, R65, 0x7f000001, R10 ;  /* 0x7f00000141077827 */ /* 0x000fc800078e000a */
[----:B------:R-:W-:Y:S01]  /*102b10*/  IMAD R6, R4, 0x7effffff, RZ ;  /* 0x7effffff04067824 */ /* 0x000fe200078e02ff */
[----:B------:R-:W-:Y:S01]  /*102b20*/  @P1 IADD3 R54, PT, PT, R54, -0x7f000001, RZ ;  /* 0x80ffffff36361810 */ /* 0x000fe20007ffe0ff */
[----:B------:R-:W-:Y:S01]  /*102b30*/  IMAD R217, R8, 0x7effffff, RZ ;  /* 0x7effffff08d97824 */ /* 0x000fe200078e02ff */
[----:B------:R-:W-:Y:S01]  /*102b40*/  ISETP.GE.U32.AND P2, PT, R68, R128, PT ;  /* 0x000000804400720c */ /* 0x000fe20003f46070 */
[----:B------:R0:W-:Y:S01]  /*102b50*/  STL [R1+0x350], R7 ;  /* 0x0003500701007387 */ /* 0x0001e20000100800 */
[----:B------:R-:W-:Y:S01]  /*102b60*/  IMAD.HI.U32 R4, R6, 0x7f000001, R4 ;  /* 0x7f00000106047827 */ /* 0x000fe200078e0004 */
[----:B------:R-:W-:-:S03]  /*102b70*/  ISETP.GE.U32.AND P0, PT, R58, 0x7f000001, PT ;  /* 0x7f0000013a00780c */ /* 0x000fc60003f06070 */
[----:B------:R-:W-:Y:S01]  /*102b80*/  IMAD.HI.U32 R217, R217, 0x7f000001, R8 ;  /* 0x7f000001d9d97827 */ /* 0x000fe200078e0008 */
[----:B------:R-:W-:-:S03]  /*102b90*/  ISETP.GE.U32.AND P1, PT, R64, 0x7f000001, PT ;  /* 0x7f0000014000780c */ /* 0x000fc60003f26070 */
[----:B------:R-:W-:-:S04]  /*102ba0*/  IMAD.WIDE.U32 R8, R55, R250, RZ ;  /* 0x000000fa37087225 */ /* 0x000fc800078e00ff */
[----:B------:R-:W-:-:S04]  /*102bb0*/  IMAD.WIDE.U32 R10, R52, R249, RZ ;  /* 0x000000f9340a7225 */ /* 0x000fc800078e00ff */
[----:B0-----:R-:W-:-:S04]  /*102bc0*/  IMAD.WIDE.U32 R6, R54, R139, RZ ;  /* 0x0000008b36067225 */ /* 0x001fc800078e00ff */
[----:B------:R-:W-:Y:S01]  /*102bd0*/  IMAD R66, R8, 0x7effffff, RZ ;  /* 0x7effffff08427824 */ /* 0x000fe200078e02ff */
[----:B------:R-:W-:Y:S01]  /*102be0*/  IADD3 R68, PT, PT, -R128, R68, RZ ;  /* 0x0000004480447210 */ /* 0x000fe20007ffe1ff */
[----:B------:R-:W-:Y:S01]  /*102bf0*/  IMAD R65, R6, 0x7effffff, RZ ;  /* 0x7effffff06417824 */ /* 0x000fe200078e02ff */
[----:B------:R0:W-:Y:S01]  /*102c00*/  STL [R1+0x538], R4 ;  /* 0x0005380401007387 */ /* 0x0001e20000100800 */
[----:B------:R-:W-:Y:S02]  /*102c10*/  IMAD R67, R10, 0x7effffff, RZ ;  /* 0x7effffff0a437824 */ /* 0x000fe400078e02ff */
[----:B------:R-:W-:-:S04]  /*102c20*/  IMAD.HI.U32 R65, R65, 0x7f000001, R6 ;  /* 0x7f00000141417827 */ /* 0x000fc800078e0006 */
[----:B------:R-:W-:-:S04]  /*102c30*/  IMAD.WIDE.U32 R6, R54, R141, RZ ;  /* 0x0000008d36067225 */ /* 0x000fc800078e00ff */
[----:B------:R-:W-:Y:S01]  /*102c40*/  IMAD.HI.U32 R8, R66, 0x7f000001, R8 ;  /* 0x7f00000142087827 */ /* 0x000fe200078e0008 */
[----:B------:R-:W-:-:S03]  /*102c50*/  @!P2 IADD3 R68, PT, PT, R68, 0x7f000001, RZ ;  /* 0x7f0000014444a810 */ /* 0x000fc60007ffe0ff */
[----:B0-----:R-:W-:-:S04]  /*102c60*/  IMAD.WIDE.U32 R4, R54, R140, RZ ;  /* 0x0000008c36047225 */ /* 0x001fc800078e00ff */
[----:B------:R-:W-:-:S04]  /*102c70*/  IMAD.HI.U32 R10, R67, 0x7f000001, R10 ;  /* 0x7f000001430a7827 */ /* 0x000fc800078e000a */
[----:B------:R-:W-:Y:S02]  /*102c80*/  IMAD R66, R4, 0x7effffff, RZ ;  /* 0x7effffff04427824 */ /* 0x000fe400078e02ff */
[----:B------:R-:W-:Y:S01]  /*102c90*/  IMAD R67, R6, 0x7effffff, RZ ;  /* 0x7effffff06437824 */ /* 0x000fe200078e02ff */
[----:B------:R-:W-:Y:S02]  /*102ca0*/  @P0 IADD3 R58, PT, PT, R58, -0x7f000001, RZ ;  /* 0x80ffffff3a3a0810 */ /* 0x000fe40007ffe0ff */
[----:B------:R-:W-:Y:S01]  /*102cb0*/  @P1 IADD3 R64, PT, PT, R64, -0x7f000001, RZ ;  /* 0x80ffffff40401810 */ /* 0x000fe20007ffe0ff */
[----:B------:R2:W-:Y:S01]  /*102cc0*/  STL [R1+0x35c], R8 ;  /* 0x00035c0801007387 */ /* 0x0005e20000100800 */
[----:B------:R-:W-:-:S04]  /*102cd0*/  IMAD.HI.U32 R66, R66, 0x7f000001, R4 ;  /* 0x7f00000142427827 */ /* 0x000fc800078e0004 */
[----:B------:R-:W-:-:S04]  /*102ce0*/  IMAD.WIDE.U32 R4, R54, R142, RZ ;  /* 0x0000008e36047225 */ /* 0x000fc800078e00ff */
[----:B------:R-:W-:Y:S01]  /*102cf0*/  IMAD.HI.U32 R67, R67, 0x7f000001, R6 ;  /* 0x7f00000143437827 */ /* 0x000fe200078e0006 */
[----:B------:R0:W-:Y:S03]  /*102d00*/  STL [R1+0x534], R10 ;  /* 0x0005340a01007387 */ /* 0x0001e60000100800 */
[----:B------:R-:W-:-:S04]  /*102d10*/  IMAD.WIDE.U32 R6, R58, 0x5fffffa, RZ ;  /* 0x05fffffa3a067825 */ /* 0x000fc800078e00ff */
[----:B------:R-:W-:Y:S01]  /*102d20*/  IMAD R70, R64, 0x6, RZ ;  /* 0x0000000640467824 */ /* 0x000fe200078e02ff */
[----:B------:R-:W-:Y:S01]  /*102d30*/  ISETP.GE.U32.AND P2, PT, R14, 0x7f000001, PT ;  /* 0x7f0000010e00780c */ /* 0x000fe20003f46070 */
[----:B--2---:R-:W-:-:S04]  /*102d40*/  IMAD.WIDE.U32 R8, R19, R68, RZ ;  /* 0x0000004413087225 */ /* 0x004fc800078e00ff */
[----:B------:R-:W-:Y:S02]  /*102d50*/  IMAD R58, R58, 0x6, RZ ;  /* 0x000000063a3a7824 */ /* 0x000fe400078e02ff */
[----:B------:R-:W-:Y:S02]  /*102d60*/  IMAD R69, R4, 0x7effffff, RZ ;  /* 0x7effffff04457824 */ /* 0x000fe400078e02ff */
[----:B0-----:R-:W-:-:S04]  /*102d70*/  IMAD.WIDE.U32 R10, R64, 0x5fffffa, RZ ;  /* 0x05fffffa400a7825 */ /* 0x001fc800078e00ff */
[----:B------:R-:W-:Y:S02]  /*102d80*/  IMAD R64, R8, 0x7effffff, RZ ;  /* 0x7effffff08407824 */ /* 0x000fe400078e02ff */
[----:B------:R-:W-:-:S04]  /*102d90*/  IMAD.HI.U32 R58, R58, 0x7f000001, R6 ;  /* 0x7f0000013a3a7827 */ /* 0x000fc800078e0006 */
[----:B------:R-:W-:Y:S01]  /*102da0*/  IMAD.HI.U32 R64, R64, 0x7f000001, R8 ;  /* 0x7f00000140407827 */ /* 0x000fe200078e0008 */
[----:B------:R-:W-:Y:S01]  /*102db0*/  ISETP.GE.U32.AND P4, PT, R63, 0x7f000001, PT ;  /* 0x7f0000013f00780c */ /* 0x000fe20003f86070 */
[----:B------:R-:W-:Y:S02]  /*102dc0*/  ISETP.GE.U32.AND P3, PT, R65, 0x7f000001, PT ;  /* 0x7f0000014100780c */ /* 0x000fe40003f66070 */
[----:B------:R-:W-:-:S04]  /*102dd0*/  IMAD.HI.U32 R19, R69, 0x7f000001, R4 ;  /* 0x7f00000145137827 */ /* 0x000fc800078e0004 */
[----:B---3--:R-:W-:-:S04]  /*102de0*/  IMAD.WIDE.U32 R6, R0, R68, RZ ;  /* 0x0000004400067225 */ /* 0x008fc800078e00ff */
[----:B----4-:R-:W-:Y:S01]  /*102df0*/  IMAD.WIDE.U32 R8, R12, R68, RZ ;  /* 0x000000440c087225 */ /* 0x010fe200078e00ff */
[----:B------:R-:W-:-:S03]  /*102e00*/  ISETP.GE.U32.AND P0, PT, R67, 0x7f000001, PT ;  /* 0x7f0000014300780c */ /* 0x000fc60003f06070 */
[----:B------:R-:W-:-:S04]  /*102e10*/  IMAD.WIDE.U32 R4, R13, R68, RZ ;  /* 0x000000440d047225 */ /* 0x000fc800078e00ff */
[----:B------:R-:W-:-:S04]  /*102e20*/  IMAD.HI.U32 R10, R70, 0x7f000001, R10 ;  /* 0x7f000001460a7827 */ /* 0x000fc800078e000a */
[----:B------:R-:W-:Y:S02]  /*102e30*/  IMAD R0, R6, 0x7effffff, RZ ;  /* 0x7effffff06007824 */ /* 0x000fe400078e02ff */
[----:B------:R-:W-:Y:S02]  /*102e40*/  IMAD R12, R8, 0x7effffff, RZ ;  /* 0x7effffff080c7824 */ /* 0x000fe400078e02ff */
[----:B------:R-:W-:Y:S01]  /*102e50*/  IMAD R11, R4, 0x7effffff, RZ ;  /* 0x7effffff040b7824 */ /* 0x000fe200078e02ff */
[----:B------:R-:W-:Y:S01]  /*102e60*/  ISETP.GE.U32.AND P6, PT, R64, 0x7f000001, PT ;  /* 0x7f0000014000780c */ /* 0x000fe20003fc6070 */
[----:B------:R-:W-:Y:S01]  /*102e70*/  @P2 IADD3 R14, PT, PT, R14, -0x7f000001, RZ ;  /* 0x80ffffff0e0e2810 */ /* 0x000fe20007ffe0ff */
[----:B------:R-:W-:-:S04]  /*102e80*/  IMAD.HI.U32 R6, R0, 0x7f000001, R6 ;  /* 0x7f00000100067827 */ /* 0x000fc800078e0006 */
[----:B------:R-:W-:Y:S01]  /*102e90*/  IMAD.HI.U32 R8, R12, 0x7f000001, R8 ;  /* 0x7f0000010c087827 */ /* 0x000fe200078e0008 */
[----:B------:R-:W-:Y:S01]  /*102ea0*/  ISETP.GE.U32.AND P2, PT, R19, 0x7f000001, PT ;  /* 0x7f0000011300780c */ /* 0x000fe20003f46070 */
[----:B------:R-:W-:Y:S02]  /*102eb0*/  ISETP.GE.U32.AND P1, PT, R66, 0x7f000001, PT ;  /* 0x7f0000014200780c */ /* 0x000fe40003f26070 */
[----:B------:R-:W-:Y:S01]  /*102ec0*/  IMAD.HI.U32 R11, R11, 0x7f000001, R4 ;  /* 0x7f0000010b0b7827 */ /* 0x000fe200078e0004 */
[----:B------:R-:W-:Y:S02]  /*102ed0*/  @P4 IADD3 R63, PT, PT, R63, -0x7f000001, RZ ;  /* 0x80ffffff3f3f4810 */ /* 0x000fe40007ffe0ff */
[----:B------:R-:W-:Y:S01]  /*102ee0*/  @P3 IADD3 R65, PT, PT, R65, -0x7f000001, RZ ;  /* 0x80ffffff41413810 */ /* 0x000fe20007ffe0ff */
[----:B------:R-:W-:Y:S01]  /*102ef0*/  ISETP.GE.U32.AND P4, PT, R6, 0x7f000001, PT ;  /* 0x7f0000010600780c */ /* 0x000fe20003f86070 */
[----:B------:R-:W-:Y:S01]  /*102f00*/  ISETP.GE.U32.AND P3, PT, R8, 0x7f000001, PT ;  /* 0x7f0000010800780c */ /* 0x000fe20003f66070 */
[----:B------:R-:W-:Y:S01]  /*102f10*/  @P0 IADD3 R67, PT, PT, R67, -0x7f000001, RZ ;  /* 0x80ffffff43430810 */ /* 0x000fe20007ffe0ff */
[----:B------:R-:W-:Y:S01]  /*102f20*/  ISETP.GE.U32.AND P5, PT, R11, 0x7f000001, PT ;  /* 0x7f0000010b00780c */ /* 0x000fe20003fa6070 */
[----:B------:R-:W-:Y:S01]  /*102f30*/  ISETP.GE.U32.AND P0, PT, R15, 0x7f000001, PT ;  /* 0x7f0000010f00780c */ /* 0x000fe20003f06070 */
[----:B------:R-:W-:-:S02]  /*102f40*/  @P6 IADD3 R64, PT, PT, R64, -0x7f000001, RZ ;  /* 0x80ffffff40406810 */ /* 0x000fc40007ffe0ff */
[----:B------:R-:W-:Y:S02]  /*102f50*/  @P2 IADD3 R19, PT, PT, R19, -0x7f000001, RZ ;  /* 0x80ffffff13132810 */ /* 0x000fe40007ffe0ff */
[----:B------:R-:W-:Y:S01]  /*102f60*/  @P1 IADD3 R66, PT, PT, R66, -0x7f000001, RZ ;  /* 0x80ffffff42421810 */ /* 0x000fe20007ffe0ff */
[----:B------:R-:W-:Y:S01]  /*102f70*/  ISETP.GE.U32.AND P2, PT, R58, 0x7f000001, PT ;  /* 0x7f0000013a00780c */ /* 0x000fe20003f46070 */
[----:B------:R-:W-:Y:S01]  /*102f80*/  ISETP.GE.U32.AND P1, PT, R56, 0x7f000001, PT ;  /* 0x7f0000013800780c */ /* 0x000fe20003f26070 */
[----:B------:R-:W-:Y:S02]  /*102f90*/  IADD3 R26, PT, PT, R64, R26, RZ ;  /* 0x0000001a401a7210 */ /* 0x000fe40007ffe0ff */
[----:B------:R-:W-:Y:S02]  /*102fa0*/  @P4 IADD3 R6, PT, PT, R6, -0x7f000001, RZ ;  /* 0x80ffffff06064810 */ /* 0x000fe40007ffe0ff */
[----:B------:R-:W-:Y:S01]  /*102fb0*/  @P3 IADD3 R8, PT, PT, R8, -0x7f000001, RZ ;  /* 0x80ffffff08083810 */ /* 0x000fe20007ffe0ff */
[----:B------:R-:W-:Y:S01]  /*102fc0*/  ISETP.GE.U32.AND P3, PT, R19, 0x7f000001, PT ;  /* 0x7f0000011300780c */ /* 0x000fe20003f66070 */
[----:B------:R-:W-:-:S02]  /*102fd0*/  @P5 IADD3 R11, PT, PT, R11, -0x7f000001, RZ ;  /* 0x80ffffff0b0b5810 */ /* 0x000fc40007ffe0ff */
[----:B------:R-:W-:Y:S01]  /*102fe0*/  @P0 IADD3 R15, PT, PT, R15, -0x7f000001, RZ ;  /* 0x80ffffff0f0f0810 */ /* 0x000fe20007ffe0ff */
[----:B------:R-:W-:Y:S01]  /*102ff0*/  ISETP.GE.U32.AND P0, PT, R26, 0x7f000001, PT ;  /* 0x7f0000011a00780c */ /* 0x000fe20003f06070 */
[----:B------:R-:W-:Y:S02]  /*103000*/  IADD3 R6, PT, PT, R6, R21, RZ ;  /* 0x0000001506067210 */ /* 0x000fe40007ffe0ff */
[----:B------:R-:W-:Y:S02]  /*103010*/  IADD3 R11, PT, PT, R11, R20, RZ ;  /* 0x000000140b0b7210 */ /* 0x000fe40007ffe0ff */
[----:B------:R-:W-:Y:S02]  /*103020*/  IADD3 R8, PT, PT, R8, R23, RZ ;  /* 0x0000001708087210 */ /* 0x000fe40007ffe0ff */
[----:B------:R-:W-:Y:S02]  /*103030*/  @P2 IADD3 R58, PT, PT, R58, -0x7f000001, RZ ;  /* 0x80ffffff3a3a2810 */ /* 0x000fe40007ffe0ff */
[----:B------:R-:W-:Y:S01]  /*103040*/  @P1 IADD3 R56, PT, PT, R56, -0x7f000001, RZ ;  /* 0x80ffffff38381810 */ /* 0x000fe20007ffe0ff */
[----:B------:R-:W-:Y:S01]  /*103050*/  ISETP.GE.U32.AND P2, PT, R6, 0x7f000001, PT ;  /* 0x7f0000010600780c */ /* 0x000fe20003f46070 */
[----:B------:R-:W-:Y:S01]  /*103060*/  ISETP.GE.U32.AND P1, PT, R11, 0x7f000001, PT ;  /* 0x7f0000010b00780c */ /* 0x000fe20003f26070 */
[----:B------:R0:W-:Y:S01]  /*103070*/  STL [R1+0x110], R26 ;  /* 0x0001101a01007387 */ /* 0x0001e20000100800 */
[----:B------:R-:W-:Y:S01]  /*103080*/  @P3 IADD3 R19, PT, PT, R19, -0x7f000001, RZ ;  /* 0x80ffffff13133810 */ /* 0x000fe20007ffe0ff */
        /* <DEDUP_REMOVED lines=9> */
[----:B-1----:R-:W-:Y:S01]  /*103120*/  @P2 IADD3 R6, PT, PT, R6, -0x7f000001, RZ ;  /* 0x80ffffff06062810 */ /* 0x002fe20007ffe0ff */
[----:B------:R-:W-:Y:S01]  /*103130*/  ISETP.GE.U32.AND P2, PT, R62, 0x7f000001, PT ;  /* 0x7f0000013e00780c */ /* 0x000fe20003f46070 */
[----:B------:R-:W-:Y:S01]  /*103140*/  ISETP.GE.U32.AND P1, PT, R57, 0x7f000001, PT ;  /* 0x7f0000013900780c */ /* 0x000fe20003f26070 */
[----:B--2---:R-:W-:Y:S01]  /*103150*/  @P3 IADD3 R8, PT, PT, R8, -0x7f000001, RZ ;  /* 0x80ffffff08083810 */ /* 0x004fe20007ffe0ff */
[----:B------:R-:W-:Y:S01]  /*103160*/  STL [R1+0x114], R11 ;  /* 0x0001140b01007387 */ /* 0x000fe20000100800 */
[----:B------:R-:W-:-:S03]  /*103170*/  @P6 IADD3 R67, PT, PT, R67, -0x7f000001, RZ ;  /* 0x80ffffff43436810 */ /* 0x000fc60007ffe0ff */
[----:B------:R-:W-:Y:S01]  /*103180*/  STL [R1+0x118], R6 ;  /* 0x0001180601007387 */ /* 0x000fe20000100800 */
[----:B------:R-:W-:-:S03]  /*103190*/  @P0 IADD3 R60, PT, PT, R60, -0x7f000001, RZ ;  /* 0x80ffffff3c3c0810 */ /* 0x000fc60007ffe0ff */
[----:B------:R0:W-:Y:S01]  /*1031a0*/  STL [R1+0x11c], R8 ;  /* 0x00011c0801007387 */ /* 0x0001e20000100800 */
[----:B------:R-:W-:Y:S01]  /*1031b0*/  IMAD.WIDE.U32 R4, R63, 0x5fffffa, RZ ;  /* 0x05fffffa3f047825 */ /* 0x000fe200078e00ff */
[----:B------:R-:W-:Y:S02]  /*1031c0*/  IADD3 R67, PT, PT, R67, R15, RZ ;  /* 0x0000000f43437210 */ /* 0x000fe40007ffe0ff */
[----:B------:R-:W-:Y:S01]  /*1031d0*/  IADD3 R56, PT, PT, R19, R56, RZ ;  /* 0x0000003813387210 */ /* 0x000fe20007ffe0ff */
[----:B------:R-:W-:Y:S01]  /*1031e0*/  IMAD R0, R63, 0x6, RZ ;  /* 0x000000063f007824 */ /* 0x000fe200078e02ff */
[----:B------:R-:W2:Y:S01]  /*1031f0*/  LD.E R26, desc[UR22][R2.64+0x2410] ;  /* 0x00241016021a7980 */ /* 0x000ea2000c101900 */
[----:B------:R-:W-:-:S03]  /*103200*/  @P2 IADD3 R62, PT, PT, R62, -0x7f000001, RZ ;  /* 0x80ffffff3e3e2810 */ /* 0x000fc60007ffe0ff */
[----:B------:R-:W3:Y:S04]  /*103210*/  LD.E R23, desc[UR22][R2.64+0x2414] ;  /* 0x0024141602177980 */ /* 0x000ee8000c101900 */
[----:B------:R-:W4:Y:S04]  /*103220*/  LD.E R19, desc[UR22][R2.64+0x2418] ;  /* 0x0024181602137980 */ /* 0x000f28000c101900 */
[----:B------:R1:W2:Y:S01]  /*103230*/  LD.E R15, desc[UR22][R2.64+0x241c] ;  /* 0x00241c16020f7980 */ /* 0x0002a2000c101900 */
[----:B0-----:R-:W-:Y:S01]  /*103240*/  IMAD.WIDE.U32 R8, R53, R250, RZ ;  /* 0x000000fa35087225 */ /* 0x001fe200078e00ff */
[----:B------:R-:W-:-:S03]  /*103250*/  @P1 IADD3 R57, PT, PT, R57, -0x7f000001, RZ ;  /* 0x80ffffff39391810 */ /* 0x000fc60007ffe0ff */
[----:B------:R-:W-:Y:S01]  /*103260*/  IMAD R12, R60, 0x6, RZ ;  /* 0x000000063c0c7824 */ /* 0x000fe200078e02ff */
[----:B------:R-:W-:Y:S01]  /*103270*/  ISETP.GE.U32.AND P5, PT, R65, 0x7f000001, PT ;  /* 0x7f0000014100780c */ /* 0x000fe20003fa6070 */
[----:B------:R-:W-:Y:S02]  /*103280*/  IMAD R11, R8, 0x7effffff, RZ ;  /* 0x7effffff080b7824 */ /* 0x000fe400078e02ff */
[----:B------:R-:W-:-:S04]  /*103290*/  IMAD.HI.U32 R0, R0, 0x7f000001, R4 ;  /* 0x7f00000100007827 */ /* 0x000fc800078e0004 */
[----:B------:R-:W-:-:S04]  /*1032a0*/  IMAD.WIDE.U32 R6, R62, 0x5fffffa, RZ ;  /* 0x05fffffa3e067825 */ /* 0x000fc800078e00ff */
[----:B-1----:R-:W-:-:S04]  /*1032b0*/  IMAD.WIDE.U32 R2, R60, 0x5fffffa, RZ ;  /* 0x05fffffa3c027825 */ /* 0x002fc800078e00ff */
[----:B------:R-:W-:-:S04]  /*1032c0*/  IMAD.HI.U32 R11, R11, 0x7f000001, R8 ;  /* 0x7f0000010b0b7827 */ /* 0x000fc800078e0008 */
[----:B------:R-:W-:-:S04]  /*1032d0*/  IMAD.WIDE.U32 R4, R57, 0x5fffffa, RZ ;  /* 0x05fffffa39047825 */ /* 0x000fc800078e00ff */
[----:B------:R-:W-:Y:S02]  /*1032e0*/  IMAD R62, R62, 0x6, RZ ;  /* 0x000000063e3e7824 */ /* 0x000fe400078e02ff */
[----:B------:R-:W-:Y:S01]  /*1032f0*/  IMAD R57, R57, 0x6, RZ ;  /* 0x0000000639397824 */ /* 0x000fe200078e02ff */
[----:B------:R-:W-:Y:S01]  /*103300*/  ISETP.GE.U32.AND P4, PT, R66, 0x7f000001, PT ;  /* 0x7f0000014200780c */ /* 0x000fe20003f86070 */
[----:B------:R-:W-:-:S04]  /*103310*/  IMAD.HI.U32 R8, R12, 0x7f000001, R2 ;  /* 0x7f0000010c087827 */ /* 0x000fc800078e0002 */
[----:B------:R-:W-:Y:S01]  /*103320*/  IMAD.WIDE.U32 R2, R52, R250, RZ ;  /* 0x000000fa34027225 */ /* 0x000fe200078e00ff */
[----:B------:R0:W-:Y:S03]  /*103330*/  STL [R1+0x530], R11 ;  /* 0x0005300b01007387 */ /* 0x0001e60000100800 */
[----:B------:R-:W-:-:S04]  /*103340*/  IMAD.HI.U32 R9, R57, 0x7f000001, R4 ;  /* 0x7f00000139097827 */ /* 0x000fc800078e0004 */
[----:B------:R-:W-:Y:S01]  /*103350*/  IMAD.WIDE.U32 R4, R53, R166, RZ ;  /* 0x000000a635047225 */ /* 0x000fe200078e00ff */
[----:B------:R-:W-:Y:S01]  /*103360*/  @P5 IADD3 R65, PT, PT, R65, -0x7f000001, RZ ;  /* 0x80ffffff41415810 */ /* 0x000fe20007ffe0ff */
[----:B------:R-:W-:Y:S01]  /*103370*/  ISETP.GE.U32.AND P6, PT, R10, 0x7f000001, PT ;  /* 0x7f0000010a00780c */ /* 0x000fe20003fc6070 */
[----:B------:R-:W-:Y:S01]  /*103380*/  ISETP.GE.U32.AND P0, PT, R61, 0x7f000001, PT ;  /* 0x7f0000013d00780c */ /* 0x000fe20003f06070 */
[----:B------:R-:W-:Y:S01]  /*103390*/  ISETP.GE.U32.AND P1, PT, R67, 0x7f000001, PT ;  /* 0x7f0000014300780c */ /* 0x000fe20003f26070 */
[----:B------:R-:W2:Y:S04]  /*1033a0*/  LDL R12, [R1+0x118] ;  /* 0x00011800010c7983 */ /* 0x000ea80000100800 */
[----:B------:R-:W2:Y:S01]  /*1033b0*/  LDL R13, [R1+0x11c] ;  /* 0x00011c00010d7983 */ /* 0x000ea20000100800 */
[----:B0-----:R-:W-:-:S04]  /*1033c0*/  IMAD.HI.U32 R11, R62, 0x7f000001, R6 ;  /* 0x7f0000013e0b7827 */ /* 0x001fc800078e0006 */
[----:B------:R-:W-:-:S04]  /*1033d0*/  IMAD.WIDE.U32 R6, R55, R166, RZ ;  /* 0x000000a637067225 */ /* 0x000fc800078e00ff */
[----:B------:R-:W-:Y:S02]  /*1033e0*/  IMAD R55, R2, 0x7effffff, RZ ;  /* 0x7effffff02377824 */ /* 0x000fe400078e02ff */
[----:B------:R-:W-:Y:S02]  /*1033f0*/  IMAD R21, R4, 0x7effffff, RZ ;  /* 0x7effffff04157824 */ /* 0x000fe400078e02ff */
[----:B------:R-:W-:-:S04]  /*103400*/  IMAD.HI.U32 R55, R55, 0x7f000001, R2 ;  /* 0x7f00000137377827 */ /* 0x000fc800078e0002 */
[----:B------:R-:W-:-:S04]  /*103410*/  IMAD.WIDE.U32 R2, R52, R166, RZ ;  /* 0x000000a634027225 */ /* 0x000fc800078e00ff */
[----:B------:R-:W-:-:S04]  /*103420*/  IMAD.HI.U32 R5, R21, 0x7f000001, R4 ;  /* 0x7f00000115057827 */ /* 0x000fc800078e0004 */
[----:B------:R-:W-:Y:S01]  /*103430*/  IMAD R4, R2, 0x7effffff, RZ ;  /* 0x7effffff02047824 */ /* 0x000fe200078e02ff */
[----:B------:R0:W-:Y:S03]  /*103440*/  STL [R1+0x524], R5 ;  /* 0x0005240501007387 */ /* 0x0001e60000100800 */
[----:B------:R-:W-:-:S04]  /*103450*/  IMAD.HI.U32 R2, R4, 0x7f000001, R2 ;  /* 0x7f00000104027827 */ /* 0x000fc800078e0002 */
[----:B0-----:R-:W-:Y:S02]  /*103460*/  IMAD.WIDE.U32 R4, R54, R250, RZ ;  /* 0x000000fa36047225 */ /* 0x001fe400078e00ff */
[----:B------:R-:W2:Y:S01]  /*103470*/  LDL.LU R250, [R1+0x73c] ;  /* 0x00073c0001fa7983 */ /* 0x000ea20000300800 */
[----:B------:R-:W-:Y:S02]  /*103480*/  IADD3 R58, PT, PT, R65, R58, RZ ;  /* 0x0000003a413a7210 */ /* 0x000fe40007ffe0ff */
[----:B------:R-:W-:-:S03]  /*103490*/  @P4 IADD3 R66, PT, PT, R66, -0x7f000001, RZ ;  /* 0x80ffffff42424810 */ /* 0x000fc60007ffe0ff */
[----:B------:R-:W-:Y:S01]  /*1034a0*/  ISETP.GE.U32.AND P3, PT, R58, 0x7f000001, PT ;  /* 0x7f0000013a00780c */ /* 0x000fe20003f66070 */
[----:B------:R-:W-:Y:S02]  /*1034b0*/  @P6 IADD3 R10, PT, PT, R10, -0x7f000001, RZ ;  /* 0x80ffffff0a0a6810 */ /* 0x000fe40007ffe0ff */
[----:B------:R-:W-:Y:S01]  /*1034c0*/  IADD3 R14, PT, PT, R66, R14, RZ ;  /* 0x0000000e420e7210 */ /* 0x000fe20007ffe0ff */
[----:B------:R-:W-:Y:S01]  /*1034d0*/  ISETP.GE.U32.AND P6, PT, R56, 0x7f000001, PT ;  /* 0x7f0000013800780c */ /* 0x000fe20003fc6070 */
[----:B------:R-:W-:Y:S01]  /*1034e0*/  ISETP.GE.U32.AND P5, PT, R59, 0x7f000001, PT ;  /* 0x7f0000013b00780c */ /* 0x000fe20003fa6070 */
[----:B------:R-:W-:Y:S02]  /*1034f0*/  ISETP.GE.U32.AND P4, PT, R0, 0x7f000001, PT ;  /* 0x7f0000010000780c */ /* 0x000fe40003f86070 */
[----:B------:R-:W-:-:S05]  /*103500*/  ISETP.GE.U32.AND P2, PT, R14, 0x7f000001, PT ;  /* 0x7f0000010e00780c */ /* 0x000fca0003f46070 */
[----:B------:R-:W-:-:S04]  /*103510*/  @P3 IADD3 R58, PT, PT, R58, -0x7f000001, RZ ;  /* 0x80ffffff3a3a3810 */ /* 0x000fc80007ffe0ff */
[----:B------:R-:W-:Y:S02]  /*103520*/  IADD3 R10, PT, PT, R58, R10, RZ ;  /* 0x0000000a3a0a7210 */ /* 0x000fe40007ffe0ff */
[----:B------:R-:W-:-:S03]  /*103530*/  @P6 IADD3 R56, PT, PT, R56, -0x7f000001, RZ ;  /* 0x80ffffff38386810 */ /* 0x000fc60007ffe0ff */
[----:B------:R-:W-:Y:S01]  /*103540*/  ISETP.GE.U32.AND P6, PT, R10, 0x7f000001, PT ;  /* 0x7f0000010a00780c */ /* 0x000fe20003fc6070 */
        /* <DEDUP_REMOVED lines=16> */
[----:B------:R0:W-:Y:S01]  /*103650*/  STL [R1+0x52c], R55 ;  /* 0x00052c3701007387 */ /* 0x0001e20000100800 */
[----:B------:R-:W-:Y:S01]  /*103660*/  @P0 IADD3 R8, PT, PT, R8, -0x7f000001, RZ ;  /* 0x80ffffff08080810 */ /* 0x000fe20007ffe0ff */
[----:B------:R-:W-:-:S02]  /*103670*/  IMAD R53, R6, 0x7effffff, RZ ;  /* 0x7effffff06357824 */ /* 0x000fc400078e02ff */
[----:B------:R-:W2:Y:S04]  /*103680*/  LDL R14, [R1+0x110] ;  /* 0x00011000010e7983 */ /* 0x000ea80000100800 */
[----:B------:R-:W3:Y:S01]  /*103690*/  LDL R0, [R1+0x114] ;  /* 0x0001140001007983 */ /* 0x000ee20000100800 */
[----:B------:R-:W-:Y:S02]  /*1036a0*/  @P1 IADD3 R217, PT, PT, R217, -0x7f000001, RZ ;  /* 0x80ffffffd9d91810 */ /* 0x000fe40007ffe0ff */
[----:B0-----:R-:W-:Y:S02]  /*1036b0*/  IADD3 R55, PT, PT, R10, R8, RZ ;  /* 0x000000080a377210 */ /* 0x001fe40007ffe0ff */
[----:B------:R-:W-:Y:S02]  /*1036c0*/  @P2 IADD3 R9, PT, PT, R9, -0x7f000001, RZ ;  /* 0x80ffffff09092810 */ /* 0x000fe40007ffe0ff */
[----:B------:R-:W-:-:S02]  /*1036d0*/  @P3 IADD3 R11, PT, PT, R11, -0x7f000001, RZ ;  /* 0x80ffffff0b0b3810 */ /* 0x000fc40007ffe0ff */
[----:B------:R-:W-:Y:S02]  /*1036e0*/  @P4 IADD3 R20, PT, PT, R20, -0x7f000001, RZ ;  /* 0x80ffffff14144810 */ /* 0x000fe40007ffe0ff */
[----:B------:R-:W-:Y:S02]  /*1036f0*/  @P5 IADD3 R59, PT, PT, R59, -0x7f000001, RZ ;  /* 0x80ffffff3b3b5810 */ /* 0x000fe40007ffe0ff */
[----:B------:R-:W-:Y:S01]  /*103700*/  @P6 IADD3 R56, PT, PT, R56, -0x7f000001, RZ ;  /* 0x80ffffff38386810 */ /* 0x000fe20007ffe0ff */
[----:B------:R-:W-:Y:S01]  /*103710*/  ISETP.GE.U32.AND P1, PT, R55, 0x7f000001, PT ;  /* 0x7f0000013700780c */ /* 0x000fe20003f26070 */
[----:B------:R-:W-:Y:S01]  /*103720*/  IMAD.HI.U32 R6, R53, 0x7f000001, R6 ;  /* 0x7f00000135067827 */ /* 0x000fe200078e0006 */
[----:B------:R-:W-:Y:S02]  /*103730*/  IADD3 R53, PT, PT, R20, R9, RZ ;  /* 0x0000000914357210 */ /* 0x000fe40007ffe0ff */
[----:B------:R-:W-:Y:S02]  /*103740*/  IADD3 R52, PT, PT, R59, R11, RZ ;  /* 0x0000000b3b347210 */ /* 0x000fe40007ffe0ff */
[----:B------:R-:W-:Y:S01]  /*103750*/  IADD3 R217, PT, PT, R56, R217, RZ ;  /* 0x000000d938d97210 */ /* 0x000fe20007ffe0ff */
[----:B------:R-:W-:Y:S01]  /*103760*/  IMAD.WIDE.U32 R20, R54, R249, RZ ;  /* 0x000000f936147225 */ /* 0x000fe200078e00ff */
[----:B------:R-:W-:Y:S01]  /*103770*/  ISETP.GE.U32.AND P2, PT, R53, 0x7f000001, PT ;  /* 0x7f0000013500780c */ /* 0x000fe20003f46070 */
[----:B------:R-:W-:-:S02]  /*103780*/  ISETP.GE.U32.AND P3, PT, R52, 0x7f000001, PT ;  /* 0x7f0000013400780c */ /* 0x000fc40003f66070 */
[----:B------:R-:W-:Y:S01]  /*103790*/  ISETP.GE.U32.AND P0, PT, R217, 0x7f000001, PT ;  /* 0x7f000001d900780c */ /* 0x000fe20003f06070 */
[----:B------:R-:W-:Y:S02]  /*1037a0*/  IMAD R11, R20, 0x7effffff, RZ ;  /* 0x7effffff140b7824 */ /* 0x000fe400078e02ff */
[----:B------:R-:W-:Y:S01]  /*1037b0*/  IMAD R10, R4, 0x7effffff, RZ ;  /* 0x7effffff040a7824 */ /* 0x000fe200078e02ff */
[----:B------:R-:W-:Y:S01]  /*1037c0*/  @P1 IADD3 R55, PT, PT, R55, -0x7f000001, RZ ;  /* 0x80ffffff37371810 */ /* 0x000fe20007ffe0ff */
[----:B------:R-:W-:Y:S01]  /*1037d0*/  IMAD.HI.U32 R20, R11, 0x7f000001, R20 ;  /* 0x7f0000010b147827 */ /* 0x000fe200078e0014 */
[----:B------:R0:W-:Y:S03]  /*1037e0*/  STL [R1+0x370], R6 ;  /* 0x0003700601007387 */ /* 0x0001e60000100800 */
[----:B------:R-:W-:-:S04]  /*1037f0*/  IMAD.HI.U32 R21, R10, 0x7f000001, R4 ;  /* 0x7f0000010a157827 */ /* 0x000fc800078e0004 */
[----:B------:R-:W-:-:S04]  /*103800*/  IMAD.WIDE.U32 R4, R55, R251, RZ ;  /* 0x000000fb37047225 */ /* 0x000fc800078e00ff */
[----:B------:R-:W-:-:S04]  /*103810*/  IMAD.WIDE.U32 R8, R54, R36, RZ ;  /* 0x0000002436087225 */ /* 0x000fc800078e00ff */
[----:B------:R-:W-:Y:S01]  /*103820*/  IMAD R144, R4, 0x7effffff, RZ ;  /* 0x7effffff04907824 */ /* 0x000fe200078e02ff */
[----:B------:R-:W-:Y:S02]  /*103830*/  @P2 IADD3 R53, PT, PT, R53, -0x7f000001, RZ ;  /* 0x80ffffff35352810 */ /* 0x000fe40007ffe0ff */
[----:B------:R-:W-:Y:S02]  /*103840*/  @P3 IADD3 R52, PT, PT, R52, -0x7f000001, RZ ;  /* 0x80ffffff34343810 */ /* 0x000fe40007ffe0ff */
[----:B------:R-:W-:Y:S01]  /*103850*/  IADD3 R67, PT, PT, R51, R51, RZ ;  /* 0x0000003333437210 */ /* 0x000fe20007ffe0ff */
[----:B------:R1:W-:Y:S04]  /*103860*/  STL [R1+0x520], R2 ;  /* 0x0005200201007387 */ /* 0x0003e80000100800 */
[----:B------:R-:W3:Y:S01]  /*103870*/  LDL.LU R249, [R1+0x730] ;  /* 0x0007300001f97983 */ /* 0x000ee20000300800 */
[----:B0-----:R-:W-:Y:S01]  /*103880*/  IMAD.WIDE.U32 R6, R54, R166, RZ ;  /* 0x000000a636067225 */ /* 0x001fe200078e00ff */
[----:B------:R-:W-:-:S03]  /*103890*/  @P0 IADD3 R217, PT, PT, R217, -0x7f000001, RZ ;  /* 0x80ffffffd9d90810 */ /* 0x000fc60007ffe0ff */
[----:B------:R-:W-:Y:S02]  /*1038a0*/  IMAD R114, R6, 0x7effffff, RZ ;  /* 0x7effffff06727824 */ /* 0x000fe400078e02ff */
[----:B------:R-:W-:-:S04]  /*1038b0*/  IMAD.HI.U32 R144, R144, 0x7f000001, R4 ;  /* 0x7f00000190907827 */ /* 0x000fc800078e0004 */
[----:B------:R-:W-:-:S04]  /*1038c0*/  IMAD.HI.U32 R114, R114, 0x7f000001, R6 ;  /* 0x7f00000172727827 */ /* 0x000fc800078e0006 */
[----:B------:R-:W-:-:S04]  /*1038d0*/  IMAD.WIDE.U32 R10, R53, R251, RZ ;  /* 0x000000fb350a7225 */ /* 0x000fc800078e00ff */
[----:B------:R-:W-:-:S04]  /*1038e0*/  IMAD.WIDE.U32 R6, R52, R251, RZ ;  /* 0x000000fb34067225 */ /* 0x000fc800078e00ff */
[----:B------:R-:W-:-:S04]  /*1038f0*/  IMAD.WIDE.U32 R4, R217, R251, RZ ;  /* 0x000000fbd9047225 */ /* 0x000fc800078e00ff */
[----:B------:R-:W-:Y:S01]  /*103900*/  IMAD R147, R8, 0x7effffff, RZ ;  /* 0x7effffff08937824 */ /* 0x000fe200078e02ff */
[----:B------:R-:W3:Y:S01]  /*103910*/  LDL.LU R251, [R1+0x310] ;  /* 0x0003100001fb7983 */ /* 0x000ee20000300800 */
[----:B------:R-:W-:Y:S02]  /*103920*/  IMAD R36, R6, 0x7effffff, RZ ;  /* 0x7effffff06247824 */ /* 0x000fe400078e02ff */
[----:B------:R-:W-:Y:S02]  /*103930*/  IMAD R54, R4, 0x7effffff, RZ ;  /* 0x7effffff04367824 */ /* 0x000fe400078e02ff */
[----:B------:R-:W-:-:S04]  /*103940*/  IMAD.HI.U32 R147, R147, 0x7f000001, R8 ;  /* 0x7f00000193937827 */ /* 0x000fc800078e0008 */
[----:B------:R-:W-:-:S04]  /*103950*/  IMAD.WIDE.U32 R8, R55, R139, RZ ;  /* 0x0000008b37087225 */ /* 0x000fc800078e00ff */
[----:B------:R-:W-:-:S04]  /*103960*/  IMAD.HI.U32 R4, R54, 0x7f000001, R4 ;  /* 0x7f00000136047827 */ /* 0x000fc800078e0004 */
[----:B------:R-:W-:-:S04]  /*103970*/  IMAD.HI.U32 R6, R36, 0x7f000001, R6 ;  /* 0x7f00000124067827 */ /* 0x000fc800078e0006 */
[----:B------:R-:W-:Y:S01]  /*103980*/  IMAD R36, R8, 0x7effffff, RZ ;  /* 0x7effffff08247824 */ /* 0x000fe200078e02ff */
[----:B-1----:R-:W4:Y:S04]  /*103990*/  LDL.64 R2, [R1+0x100] ;  /* 0x0001000001027983 */ /* 0x002f280000100a00 */
[----:B------:R0:W-:Y:S01]  /*1039a0*/  STL [R1+0x518], R4 ;  /* 0x0005180401007387 */ /* 0x0001e20000100800 */
[----:B------:R-:W-:-:S04]  /*1039b0*/  IMAD.HI.U32 R36, R36, 0x7f000001, R8 ;  /* 0x7f00000124247827 */ /* 0x000fc800078e0008 */
[----:B------:R-:W-:-:S04]  /*1039c0*/  IMAD.WIDE.U32 R8, R53, R139, RZ ;  /* 0x0000008b35087225 */ /* 0x000fc800078e00ff */
[----:B------:R-:W-:Y:S01]  /*1039d0*/  IMAD R56, R10, 0x7effffff, RZ ;  /* 0x7effffff0a387824 */ /* 0x000fe200078e02ff */
[----:B------:R1:W-:Y:S01]  /*1039e0*/  STL [R1+0x51c], R6 ;  /* 0x00051c0601007387 */ /* 0x0003e20000100800 */
[----:B0-----:R-:W-:-:S04]  /*1039f0*/  IMAD.WIDE.U32 R4, R53, R142, RZ ;  /* 0x0000008e35047225 */ /* 0x001fc800078e00ff */
[----:B------:R-:W-:Y:S02]  /*103a00*/  IMAD R58, R8, 0x7effffff, RZ ;  /* 0x7effffff083a7824 */ /* 0x000fe400078e02ff */
[----:B------:R-:W-:-:S04]  /*103a10*/  IMAD.HI.U32 R10, R56, 0x7f000001, R10 ;  /* 0x7f000001380a7827 */ /* 0x000fc800078e000a */
[----:B------:R-:W-:Y:S02]  /*103a20*/  IMAD R57, R4, 0x7effffff, RZ ;  /* 0x7effffff04397824 */ /* 0x000fe400078e02ff */
[----:B-1----:R-:W-:-:S04]  /*103a30*/  IMAD.WIDE.U32 R6, R52, R141, RZ ;  /* 0x0000008d34067225 */ /* 0x002fc800078e00ff */
[----:B------:R-:W-:-:S04]  /*103a40*/  IMAD.HI.U32 R57, R57, 0x7f000001, R4 ;  /* 0x7f00000139397827 */ /* 0x000fc800078e0004 */
[----:B------:R-:W-:Y:S02]  /*103a50*/  IMAD R54, R6, 0x7effffff, RZ ;  /* 0x7effffff06367824 */ /* 0x000fe400078e02ff */
[----:B------:R-:W-:-:S04]  /*103a60*/  IMAD.WIDE.U32 R4, R52, R142, RZ ;  /* 0x0000008e34047225 */ /* 0x000fc800078e00ff */
[----:B------:R-:W-:-:S04]  /*103a70*/  IMAD.HI.U32 R58, R58, 0x7f000001, R8 ;  /* 0x7f0000013a3a7827 */ /* 0x000fc800078e0008 */
[----:B------:R-:W-:Y:S01]  /*103a80*/  IMAD.WIDE.U32 R8, R55, R141, RZ ;  /* 0x0000008d37087225 */ /* 0x000fe200078e00ff */
[----:B------:R0:W-:Y:S03]  /*103a90*/  STL [R1+0x368], R10 ;  /* 0x0003680a01007387 */ /* 0x0001e60000100800 */
[----:B------:R-:W-:-:S04]  /*103aa0*/  IMAD.HI.U32 R54, R54, 0x7f000001, R6 ;  /* 0x7f00000136367827 */ /* 0x000fc800078e0006 */
[----:B------:R-:W-:Y:S01]  /*103ab0*/  IMAD R61, R4, 0x7effffff, RZ ;  /* 0x7effffff043d7824 */ /* 0x000fe200078e02ff */
[----:B------:R-:W-:Y:S01]  /*103ac0*/  ISETP.GE.U32.AND P0, PT, R67, 0x7f000001, PT ;  /* 0x7f0000014300780c */ /* 0x000fe20003f06070 */
[----:B------:R-:W-:-:S04]  /*103ad0*/  IMAD.WIDE.U32 R6, R217, R140, RZ ;  /* 0x0000008cd9067225 */ /* 0x000fc800078e00ff */
[----:B------:R-:W-:Y:S02]  /*103ae0*/  IMAD R64, R8, 0x7effffff, RZ ;  /* 0x7effffff08407824 */ /* 0x000fe400078e02ff */
[----:B0-----:R-:W-:-:S04]  /*103af0*/  IMAD.WIDE.U32 R10, R55, R140, RZ ;  /* 0x0000008c370a7225 */ /* 0x001fc800078e00ff */
[----:B------:R-:W-:-:S04]  /*103b00*/  IMAD.HI.U32 R61, R61, 0x7f000001, R4 ;  /* 0x7f0000013d3d7827 */ /* 0x000fc800078e0004 */
[----:B------:R-:W-:Y:S02]  /*103b10*/  IMAD R56, R10, 0x7effffff, RZ ;  /* 0x7effffff0a387824 */ /* 0x000fe400078e02ff */
[----:B------:R-:W-:Y:S02]  /*103b20*/  IMAD R59, R6, 0x7effffff, RZ ;  /* 0x7effffff063b7824 */ /* 0x000fe400078e02ff */
[----:B------:R-:W-:-:S04]  /*103b30*/  IMAD.WIDE.U32 R4, R53, R140, RZ ;  /* 0x0000008c35047225 */ /* 0x000fc800078e00ff */
[----:B------:R-:W-:-:S04]  /*103b40*/  IMAD.HI.U32 R64, R64, 0x7f000001, R8 ;  /* 0x7f00000140407827 */ /* 0x000fc800078e0008 */
[----:B------:R-:W-:-:S04]  /*103b50*/  IMAD.WIDE.U32 R8, R55, R142, RZ ;  /* 0x0000008e37087225 */ /* 0x000fc800078e00ff */
[----:B------:R-:W-:-:S04]  /*103b60*/  IMAD.HI.U32 R56, R56, 0x7f000001, R10 ;  /* 0x7f00000138387827 */ /* 0x000fc800078e000a */
[----:B------:R-:W-:-:S04]  /*103b70*/  IMAD.WIDE.U32 R10, R217, R141, RZ ;  /* 0x0000008dd90a7225 */ /* 0x000fc800078e00ff */
[----:B------:R-:W-:-:S04]  /*103b80*/  IMAD.HI.U32 R59, R59, 0x7f000001, R6 ;  /* 0x7f0000013b3b7827 */ /* 0x000fc800078e0006 */
[----:B------:R-:W-:Y:S02]  /*103b90*/  IMAD R65, R4, 0x7effffff, RZ ;  /* 0x7effffff04417824 */ /* 0x000fe400078e02ff */
[----:B------:R-:W-:-:S04]  /*103ba0*/  IMAD.WIDE.U32 R6, R52, R139, RZ ;  /* 0x0000008b34067225 */ /* 0x000fc800078e00ff */
[----:B------:R-:W-:Y:S02]  /*103bb0*/  IMAD R66, R8, 0x7effffff, RZ ;  /* 0x7effffff08427824 */ /* 0x000fe400078e02ff */
[----:B------:R-:W-:Y:S02]  /*103bc0*/  IMAD R51, R10, 0x7effffff, RZ ;  /* 0x7effffff0a337824 */ /* 0x000fe400078e02ff */
[----:B------:R-:W-:Y:S01]  /*103bd0*/  IMAD.HI.U32 R65, R65, 0x7f000001, R4 ;  /* 0x7f00000141417827 */ /* 0x000fe200078e0004 */
[----:B------:R-:W-:-:S03]  /*103be0*/  @P0 IADD3 R67, PT, PT, R67, -0x7f000001, RZ ;  /* 0x80ffffff43430810 */ /* 0x000fc60007ffe0ff */
[----:B------:R-:W-:Y:S02]  /*103bf0*/  IMAD R60, R6, 0x7effffff, RZ ;  /* 0x7effffff063c7824 */ /* 0x000fe400078e02ff */
[----:B------:R-:W-:-:S04]  /*103c00*/  IMAD.WIDE.U32 R4, R53, R141, RZ ;  /* 0x0000008d35047225 */ /* 0x000fc800078e00ff */
[----:B------:R-:W-:-:S04]  /*103c10*/  IMAD.HI.U32 R66, R66, 0x7f000001, R8 ;  /* 0x7f00000142427827 */ /* 0x000fc800078e0008 */
[----:B------:R-:W-:-:S04]  /*103c20*/  IMAD.WIDE.U32 R8, R52, R140, RZ ;  /* 0x0000008c34087225 */ /* 0x000fc800078e00ff */
[----:B------:R-:W-:-:S04]  /*103c30*/  IMAD.HI.U32 R51, R51, 0x7f000001, R10 ;  /* 0x7f00000133337827 */ /* 0x000fc800078e000a */
[----:B------:R-:W-:-:S04]  /*103c40*/  IMAD.WIDE.U32 R10, R217, R142, RZ ;  /* 0x0000008ed90a7225 */ /* 0x000fc800078e00ff */
[----:B------:R-:W-:Y:S01]  /*103c50*/  IMAD.HI.U32 R60, R60, 0x7f000001, R6 ;  /* 0x7f0000013c3c7827 */ /* 0x000fe200078e0006 */
[----:B------:R-:W-:-:S03]  /*103c60*/  IADD3 R67, PT, PT, R48, R67, RZ ;  /* 0x0000004330437210 */ /* 0x000fc60007ffe0ff */
[----:B------:R-:W-:Y:S02]  /*103c70*/  IMAD R68, R4, 0x7effffff, RZ ;  /* 0x7effffff04447824 */ /* 0x000fe400078e02ff */
[----:B------:R-:W-:-:S04]  /*103c80*/  IMAD.WIDE.U32 R6, R217, R139, RZ ;  /* 0x0000008bd9067225 */ /* 0x000fc800078e00ff */
[----:B------:R-:W-:Y:S02]  /*103c90*/  IMAD R48, R8, 0x7effffff, RZ ;  /* 0x7effffff08307824 */ /* 0x000fe400078e02ff */
[----:B------:R-:W-:Y:S02]  /*103ca0*/  IMAD R62, R10, 0x7effffff, RZ ;  /* 0x7effffff0a3e7824 */ /* 0x000fe400078e02ff */
[----:B------:R-:W-:-:S04]  /*103cb0*/  IMAD.HI.U32 R68, R68, 0x7f000001, R4 ;  /* 0x7f00000144447827 */ /* 0x000fc800078e0004 */
[----:B------:R-:W-:Y:S02]  /*103cc0*/  IMAD R63, R6, 0x7effffff, RZ ;  /* 0x7effffff063f7824 */ /* 0x000fe400078e02ff */
[----:B------:R-:W-:-:S04]  /*103cd0*/  IMAD.HI.U32 R48, R48, 0x7f000001, R8 ;  /* 0x7f00000130307827 */ /* 0x000fc800078e0008 */
[----:B------:R-:W-:Y:S01]  /*103ce0*/  IMAD.HI.U32 R62, R62, 0x7f000001, R10 ;  /* 0x7f0000013e3e7827 */ /* 0x000fe200078e000a */
[----:B------:R-:W-:-:S03]  /*103cf0*/  IADD3 R11, PT, PT, R27, R27, RZ ;  /* 0x0000001b1b0b7210 */ /* 0x000fc60007ffe0ff */
[----:B------:R-:W-:Y:S01]  /*103d00*/  IMAD.HI.U32 R63, R63, 0x7f000001, R6 ;  /* 0x7f0000013f3f7827 */ /* 0x000fe200078e0006 */
[----:B------:R-:W-:Y:S01]  /*103d10*/  ISETP.GE.U32.AND P0, PT, R67, 0x7f000001, PT ;  /* 0x7f0000014300780c */ /* 0x000fe20003f06070 */
[----:B------:R-:W-:Y:S01]  /*103d20*/  ISETP.GE.U32.AND P1, PT, R11, 0x7f000001, PT ;  /* 0x7f0000010b00780c */ /* 0x000fe20003f26070 */
[----:B------:R-:W-:-:S11]  /*103d30*/  IADD3 R10, PT, PT, R45, R45, RZ ;  /* 0x0000002d2d0a7210 */ /* 0x000fd60007ffe0ff */
[----:B------:R-:W-:Y:S02]  /*103d40*/  @P0 IADD3 R67, PT, PT, R67, -0x7f000001, RZ ;  /* 0x80ffffff43430810 */ /* 0x000fe40007ffe0ff */
[----:B------:R-:W-:Y:S01]  /*103d50*/  @P1 IADD3 R11, PT, PT, R11, -0x7f000001, RZ ;  /* 0x80ffffff0b0b1810 */ /* 0x000fe20007ffe0ff */
[----:B------:R-:W-:Y:S01]  /*103d60*/  ISETP.GE.U32.AND P1, PT, R10, 0x7f000001, PT ;  /* 0x7f0000010a00780c */ /* 0x000fe20003f26070 */
[----:B------:R-:W-:Y:S02]  /*103d70*/  IADD3 R69, PT, PT, R67, UR6, RZ ;  /* 0x0000000643457c10 */ /* 0x000fe4000fffe0ff */
[----:B------:R-:W-:-:S03]  /*103d80*/  IADD3 R31, PT, PT, R31, R11, RZ ;  /* 0x0000000b1f1f7210 */ /* 0x000fc60007ffe0ff */
[----:B------:R-:W-:Y:S02]  /*103d90*/  ISETP.GE.U32.AND P2, PT, R69, 0x7f000001, PT ;  /* 0x7f0000014500780c */ /* 0x000fe40003f46070 */
[----:B------:R-:W-:Y:S01]  /*103da0*/  ISETP.GE.U32.AND P0, PT, R31, 0x7f000001, PT ;  /* 0x7f0000011f00780c */ /* 0x000fe20003f06070 */
[----:B------:R-:W-:-:S04]  /*103db0*/  IADD3 R45, PT, PT, R33, R33, RZ ;  /* 0x00000021212d7210 */ /* 0x000fc80007ffe0ff */
[----:B------:R-:W-:Y:S01]  /*103dc0*/  @P1 IADD3 R10, PT, PT, R10, -0x7f000001, RZ ;  /* 0x80ffffff0a0a1810 */ /* 0x000fe20007ffe0ff */
[----:B------:R-:W-:Y:S01]  /*103dd0*/  ISETP.GE.U32.AND P1, PT, R45, 0x7f000001, PT ;  /* 0x7f0000012d00780c */ /* 0x000fe20003f26070 */
[----:B--2---:R-:W-:-:S04]  /*103de0*/  IMAD.WIDE.U32 R4, R55, R250, RZ ;  /* 0x000000fa37047225 */ /* 0x004fc800078e00ff */
[----:B------:R-:W-:-:S04]  /*103df0*/  IMAD.WIDE.U32 R8, R53, R250, RZ ;  /* 0x000000fa35087225 */ /* 0x000fc800078e00ff */
[----:B------:R-:W-:Y:S02]  /*103e00*/  IMAD R27, R4, 0x7effffff, RZ ;  /* 0x7effffff041b7824 */ /* 0x000fe400078e02ff */
[----:B------:R-:W-:Y:S02]  /*103e10*/  IMAD R6, R8, 0x7effffff, RZ ;  /* 0x7effffff08067824 */ /* 0x000fe400078e02ff */
[----:B------:R-:W-:-:S04]  /*103e20*/  IMAD.HI.U32 R27, R27, 0x7f000001, R4 ;  /* 0x7f0000011b1b7827 */ /* 0x000fc800078e0004 */
[----:B------:R-:W-:-:S04]  /*103e30*/  IMAD.HI.U32 R4, R6, 0x7f000001, R8 ;  /* 0x7f00000106047827 */ /* 0x000fc800078e0008 */
[----:B------:R-:W-:-:S04]  /*103e40*/  IMAD.WIDE.U32 R8, R52, R250, RZ ;  /* 0x000000fa34087225 */ /* 0x000fc800078e00ff */
[----:B------:R-:W-:Y:S02]  /*103e50*/  IMAD.WIDE.U32 R6, R217, R250, RZ ;  /* 0x000000fad9067225 */ /* 0x000fe400078e00ff */
[----:B------:R-:W2:Y:S01]  /*103e60*/  LDL.LU R250, [R1+0x2c4] ;  /* 0x0002c40001fa7983 */ /* 0x000ea20000300800 */
[----:B------:R-:W-:Y:S02]  /*103e70*/  @P0 IADD3 R31, PT, PT, R31, -0x7f000001, RZ ;  /* 0x80ffffff1f1f0810 */ /* 0x000fe40007ffe0ff */
[----:B------:R-:W-:Y:S02]  /*103e80*/  @P2 IADD3 R69, PT, PT, R69, -0x7f000001, RZ ;  /* 0x80ffffff45452810 */ /* 0x000fe40007ffe0ff */
[----:B------:R-:W-:Y:S02]  /*103e90*/  IADD3 R44, PT, PT, R44, R10, RZ ;  /* 0x0000000a2c2c7210 */ /* 0x000fe40007ffe0ff */
[----:B------:R-:W-:Y:S02]  /*103ea0*/  IADD3 R69, PT, PT, R31, R69, RZ ;  /* 0x000000451f457210 */ /* 0x000fe40007ffe0ff */
[----:B------:R-:W-:Y:S01]  /*103eb0*/  @P1 IADD3 R45, PT, PT, R45, -0x7f000001, RZ ;  /* 0x80ffffff2d2d1810 */ /* 0x000fe20007ffe0ff */
[----:B------:R-:W-:-:S02]  /*103ec0*/  ISETP.GE.U32.AND P0, PT, R44, 0x7f000001, PT ;  /* 0x7f0000012c00780c */ /* 0x000fc40003f06070 */
[----:B------:R-:W-:Y:S01]  /*103ed0*/  ISETP.GE.U32.AND P1, PT, R69, 0x7f000001, PT ;  /* 0x7f0000014500780c */ /* 0x000fe20003f26070 */
[----:B------:R-:W-:Y:S01]  /*103ee0*/  ISETP.GE.U32.AND P2, PT, R57, 0x7f000001, PT ;  /* 0x7f0000013900780c */ /* 0x000fe20003f46070 */
[----:B------:R-:W-:Y:S01]  /*103ef0*/  ISETP.GE.U32.AND P6, PT, R56, 0x7f000001, PT ;  /* 0x7f0000013800780c */ /* 0x000fe20003fc6070 */
[----:B------:R-:W-:-:S08]  /*103f00*/  IADD3 R136, PT, PT, R136, R45, RZ ;  /* 0x0000002d88887210 */ /* 0x000fd00007ffe0ff */
[----:B------:R-:W-:Y:S02]  /*103f10*/  @P0 IADD3 R44, PT, PT, R44, -0x7f000001, RZ ;  /* 0x80ffffff2c2c0810 */ /* 0x000fe40007ffe0ff */
[----:B------:R-:W-:Y:S01]  /*103f20*/  @P1 IADD3 R69, PT, PT, R69, -0x7f000001, RZ ;  /* 0x80ffffff45451810 */ /* 0x000fe20007ffe0ff */
[----:B------:R-:W-:-:S03]  /*103f30*/  ISETP.GE.U32.AND P1, PT, R58, 0x7f000001, PT ;  /* 0x7f0000013a00780c */ /* 0x000fc60003f26070 */
[----:B------:R-:W-:Y:S02]  /*103f40*/  IADD3 R69, PT, PT, R44, R69, RZ ;  /* 0x000000452c457210 */ /* 0x000fe40007ffe0ff */
[----:B------:R-:W-:Y:S01]  /*103f50*/  @P2 IADD3 R57, PT, PT, R57, -0x7f000001, RZ ;  /* 0x80ffffff39392810 */ /* 0x000fe20007ffe0ff */
[----:B------:R-:W-:Y:S01]  /*103f60*/  ISETP.GE.U32.AND P4, PT, R64, 0x7f000001, PT ;  /* 0x7f0000014000780c */ /* 0x000fe20003f86070 */
[----:B------:R-:W-:Y:S01]  /*103f70*/  ISETP.GE.U32.AND P2, PT, R136, 0x7f000001, PT ;  /* 0x7f0000018800780c */ /* 0x000fe20003f46070 */
[----:B------:R-:W-:Y:S01]  /*103f80*/  ISETP.GE.U32.AND P3, PT, R69, 0x7f000001, PT ;  /* 0x7f0000014500780c */ /* 0x000fe20003f66070 */
[----:B------:R-:W-:Y:S01]  /*103f90*/  ISETP.GE.U32.AND P0, PT, R66, 0x7f000001, PT ;  /* 0x7f0000014200780c */ /* 0x000fe20003f06070 */
[----:B------:R-:W-:Y:S01]  /*103fa0*/  @P6 IADD3 R56, PT, PT, R56, -0x7f000001, RZ ;  /* 0x80ffffff38386810 */ /* 0x000fe20007ffe0ff */
[----:B------:R-:W-:Y:S02]  /*103fb0*/  IMAD R70, R6, 0x7effffff, RZ ;  /* 0x7effffff06467824 */ /* 0x000fe400078e02ff */
[----:B------:R-:W-:-:S02]  /*103fc0*/  @P1 IADD3 R58, PT, PT, R58, -0x7f000001, RZ ;  /* 0x80ffffff3a3a1810 */ /* 0x000fc40007ffe0ff */
[----:B------:R-:W-:Y:S01]  /*103fd0*/  ISETP.GE.U32.AND P1, PT, R56, 0x7f000001, PT ;  /* 0x7f0000013800780c */ /* 0x000fe20003f26070 */
[----:B------:R-:W-:Y:S01]  /*103fe0*/  IMAD.HI.U32 R6, R70, 0x7f000001, R6 ;  /* 0x7f00000146067827 */ /* 0x000fe200078e0006 */
[----:B------:R3:W-:Y:S03]  /*103ff0*/  STL [R1+0x37c], R4 ;  /* 0x00037c0401007387 */ /* 0x0007e60000100800 */
[----:B------:R-:W-:Y:S01]  /*104000*/  IMAD R71, R8, 0x7effffff, RZ ;  /* 0x7effffff08477824 */ /* 0x000fe200078e02ff */
[----:B------:R-:W-:Y:S02]  /*104010*/  @P4 IADD3 R64, PT, PT, R64, -0x7f000001, RZ ;  /* 0x80ffffff40404810 */ /* 0x000fe40007ffe0ff */
[----:B------:R-:W-:Y:S02]  /*104020*/  @P2 IADD3 R136, PT, PT, R136, -0x7f000001, RZ ;  /* 0x80ffffff88882810 */ /* 0x000fe40007ffe0ff */
[----:B------:R-:W-:Y:S01]  /*104030*/  @P3 IADD3 R69, PT, PT, R69, -0x7f000001, RZ ;  /* 0x80ffffff45453810 */ /* 0x000fe20007ffe0ff */
[----:B------:R-:W-:Y:S01]  /*104040*/  ISETP.GE.U32.AND P5, PT, R61, 0x7f000001, PT ;  /* 0x7f0000013d00780c */ /* 0x000fe20003fa6070 */
[----:B------:R-:W-:Y:S01]  /*104050*/  IMAD.HI.U32 R8, R71, 0x7f000001, R8 ;  /* 0x7f00000147087827 */ /* 0x000fe200078e0008 */
[----:B------:R0:W-:Y:S01]  /*104060*/  STL [R1+0x510], R6 ;  /* 0x0005100601007387 */ /* 0x0001e20000100800 */
[----:B------:R-:W-:Y:S01]  /*104070*/  @P0 IADD3 R66, PT, PT, R66, -0x7f000001, RZ ;  /* 0x80ffffff42420810 */ /* 0x000fe20007ffe0ff */
[----:B------:R-:W-:Y:S01]  /*104080*/  ISETP.GE.U32.AND P0, PT, R64, 0x7f000001, PT ;  /* 0x7f0000014000780c */ /* 0x000fe20003f06070 */
[----:B------:R-:W-:Y:S01]  /*104090*/  IADD3 R138, PT, PT, R136, R69, RZ ;  /* 0x00000045888a7210 */ /* 0x000fe20007ffe0ff */
[----:B------:R1:W-:Y:S01]  /*1040a0*/  STL [R1+0x514], R8 ;  /* 0x0005140801007387 */ /* 0x0003e20000100800 */
[----:B------:R-:W-:Y:S01]  /*1040b0*/  @P1 IADD3 R56, PT, PT, R56, -0x7f000001, RZ ;  /* 0x80ffffff38381810 */ /* 0x000fe20007ffe0ff */
[----:B------:R-:W-:-:S02]  /*1040c0*/  ISETP.GE.U32.AND P3, PT, R36, 0x7f000001, PT ;  /* 0x7f0000012400780c */ /* 0x000fc40003f66070 */
[----:B------:R-:W-:-:S03]  /*1040d0*/  ISETP.GE.U32.AND P1, PT, R138, 0x7f000001, PT ;  /* 0x7f0000018a00780c */ /* 0x000fc60003f26070 */
[----:B------:R-:W-:Y:S01]  /*1040e0*/  @P5 IADD3 R61, PT, PT, R61, -0x7f000001, RZ ;  /* 0x80ffffff3d3d5810 */ /* 0x000fe20007ffe0ff */
[----:B------:R-:W-:Y:S01]  /*1040f0*/  ISETP.GE.U32.AND P5, PT, R68, 0x7f000001, PT ;  /* 0x7f0000014400780c */ /* 0x000fe20003fa6070 */
[----:B------:R-:W-:Y:S02]  /*104100*/  ISETP.GE.U32.AND P4, PT, R66, 0x7f000001, PT ;  /* 0x7f0000014200780c */ /* 0x000fe40003f86070 */
[----:B------:R-:W-:Y:S01]  /*104110*/  @P0 IADD3 R64, PT, PT, R64, -0x7f000001, RZ ;  /* 0x80ffffff40400810 */ /* 0x000fe20007ffe0ff */
[----:B------:R-:W-:Y:S01]  /*104120*/  ISETP.GE.U32.AND P0, PT, R59, 0x7f000001, PT ;  /* 0x7f0000013b00780c */ /* 0x000fe20003f06070 */
[----:B---3--:R-:W-:-:S04]  /*104130*/  IMAD.WIDE.U32 R4, R55, R251, RZ ;  /* 0x000000fb37047225 */ /* 0x008fc800078e00ff */
[----:B0-----:R-:W-:-:S04]  /*104140*/  IMAD.WIDE.U32 R6, R217, R251, RZ ;  /* 0x000000fbd9067225 */ /* 0x001fc800078e00ff */
[----:B------:R-:W-:Y:S02]  /*104150*/  IMAD R11, R4, 0x7effffff, RZ ;  /* 0x7effffff040b7824 */ /* 0x000fe400078e02ff */
[----:B-1----:R-:W-:-:S04]  /*104160*/  IMAD.WIDE.U32 R8, R52, R251, RZ ;  /* 0x000000fb34087225 */ /* 0x002fc800078e00ff */
[----:B------:R-:W-:-:S04]  /*104170*/  IMAD.HI.U32 R33, R11, 0x7f000001, R4 ;  /* 0x7f0000010b217827 */ /* 0x000fc800078e0004 */
[----:B------:R-:W-:Y:S02]  /*104180*/  IMAD R70, R6, 0x7effffff, RZ ;  /* 0x7effffff06467824 */ /* 0x000fe400078e02ff */
[----:B------:R-:W-:-:S04]  /*104190*/  IMAD.WIDE.U32 R4, R55, R216, RZ ;  /* 0x000000d837047225 */ /* 0x000fc800078e00ff */
[----:B------:R-:W-:-:S04]  /*1041a0*/  IMAD.HI.U32 R6, R70, 0x7f000001, R6 ;  /* 0x7f00000146067827 */ /* 0x000fc800078e0006 */
[----:B------:R-:W-:Y:S02]  /*1041b0*/  IMAD R55, R8, 0x7effffff, RZ ;  /* 0x7effffff08377824 */ /* 0x000fe400078e02ff */
[----:B------:R-:W-:Y:S02]  /*1041c0*/  IMAD R122, R4, 0x7effffff, RZ ;  /* 0x7effffff047a7824 */ /* 0x000fe400078e02ff */
[----:B------:R-:W-:-:S04]  /*1041d0*/  IMAD.WIDE.U32 R10, R53, R251, RZ ;  /* 0x000000fb350a7225 */ /* 0x000fc800078e00ff */
[----:B------:R-:W-:-:S04]  /*1041e0*/  IMAD.HI.U32 R8, R55, 0x7f000001, R8 ;  /* 0x7f00000137087827 */ /* 0x000fc800078e0008 */
[----:B------:R-:W-:Y:S01]  /*1041f0*/  IMAD.HI.U32 R122, R122, 0x7f000001, R4 ;  /* 0x7f0000017a7a7827 */ /* 0x000fe200078e0004 */
[----:B------:R0:W-:Y:S03]  /*104200*/  STL [R1+0x508], R6 ;  /* 0x0005080601007387 */ /* 0x0001e60000100800 */
[----:B------:R-:W-:-:S04]  /*104210*/  IMAD.WIDE.U32 R4, R52, R216, RZ ;  /* 0x000000d834047225 */ /* 0x000fc800078e00ff */
[----:B------:R-:W-:Y:S01]  /*104220*/  IMAD R71, R10, 0x7effffff, RZ ;  /* 0x7effffff0a477824 */ /* 0x000fe200078e02ff */
[----:B------:R1:W-:Y:S01]  /*104230*/  STL [R1+0x50c], R8 ;  /* 0x00050c0801007387 */ /* 0x0003e20000100800 */
[----:B------:R-:W-:Y:S01]  /*104240*/  ISETP.GE.U32.AND P6, PT, R65, 0x7f000001, PT ;  /* 0x7f0000014100780c */ /* 0x000fe20003fc6070 */
[----:B------:R-:W-:Y:S01]  /*104250*/  IMAD R9, R4, 0x7effffff, RZ ;  /* 0x7effffff04097824 */ /* 0x000fe200078e02ff */
[----:B------:R-:W-:Y:S02]  /*104260*/  @P1 IADD3 R138, PT, PT, R138, -0x7f000001, RZ ;  /* 0x80ffffff8a8a1810 */ /* 0x000fe40007ffe0ff */
[----:B------:R-:W-:Y:S02]  /*104270*/  @P3 IADD3 R36, PT, PT, R36, -0x7f000001, RZ ;  /* 0x80ffffff24243810 */ /* 0x000fe40007ffe0ff */
[----:B------:R-:W-:Y:S02]  /*104280*/  @P5 IADD3 R68, PT, PT, R68, -0x7f000001, RZ ;  /* 0x80ffffff44445810 */ /* 0x000fe40007ffe0ff */
[----:B------:R-:W-:Y:S01]  /*104290*/  @P0 IADD3 R59, PT, PT, R59, -0x7f000001, RZ ;  /* 0x80ffffff3b3b0810 */ /* 0x000fe20007ffe0ff */
[----:B0-----:R-:W-:-:S04]  /*1042a0*/  IMAD.WIDE.U32 R6, R53, R216, RZ ;  /* 0x000000d835067225 */ /* 0x001fc800078e00ff */
[----:B------:R-:W-:-:S04]  /*1042b0*/  IMAD.WIDE.U32 R216, R217, R216, RZ ;  /* 0x000000d8d9d87225 */ /* 0x000fc800078e00ff */
[----:B------:R-:W-:-:S04]  /*1042c0*/  IMAD.HI.U32 R10, R71, 0x7f000001, R10 ;  /* 0x7f000001470a7827 */ /* 0x000fc800078e000a */
[----:B-1----:R-:W-:Y:S02]  /*1042d0*/  IMAD R8, R216, 0x7effffff, RZ ;  /* 0x7effffffd8087824 */ /* 0x002fe400078e02ff */
[----:B------:R-:W-:-:S04]  /*1042e0*/  IMAD.HI.U32 R5, R9, 0x7f000001, R4 ;  /* 0x7f00000109057827 */ /* 0x000fc800078e0004 */
[----:B------:R-:W-:Y:S01]  /*1042f0*/  IMAD.HI.U32 R4, R8, 0x7f000001, R216 ;  /* 0x7f00000108047827 */ /* 0x000fe200078e00d8 */
[----:B------:R-:W-:Y:S01]  /*104300*/  IADD3 R67, PT, PT, R67, R138, RZ ;  /* 0x0000008a43437210 */ /* 0x000fe20007ffe0ff */
[----:B------:R0:W-:Y:S01]  /*104310*/  STL [R1+0x388], R10 ;  /* 0x0003880a01007387 */ /* 0x0001e20000100800 */
[----:B------:R-:W-:-:S03]  /*104320*/  ISETP.GE.U32.AND P5, PT, R36, 0x7f000001, PT ;  /* 0x7f0000012400780c */ /* 0x000fc60003fa6070 */
[----:B------:R-:W-:Y:S04]  /*104330*/  STL [R1+0x4ec], R5 ;  /* 0x0004ec0501007387 */ /* 0x000fe80000100800 */
[----:B------:R1:W-:Y:S01]  /*104340*/  STL [R1+0x4e8], R4 ;  /* 0x0004e80401007387 */ /* 0x0003e20000100800 */
[----:B------:R-:W-:Y:S01]  /*104350*/  @P4 IADD3 R66, PT, PT, R66, -0x7f000001, RZ ;  /* 0x80ffffff42424810 */ /* 0x000fe20007ffe0ff */
[----:B------:R-:W-:Y:S01]  /*104360*/  ISETP.GE.U32.AND P0, PT, R67, 0x7f000001, PT ;  /* 0x7f0000014300780c */ /* 0x000fe20003f06070 */
[C---:B------:R-:W-:Y:S01]  /*104370*/  IMAD R45, R57.reuse, 0x6, RZ ;  /* 0x00000006392d7824 */ /* 0x040fe200078e02ff */
[----:B------:R-:W-:Y:S01]  /*104380*/  ISETP.GE.U32.AND P2, PT, R54, 0x7f000001, PT ;  /* 0x7f0000013600780c */ /* 0x000fe20003f46070 */
[----:B------:R-:W3:Y:S01]  /*104390*/  LDL.LU R251, [R1+0xba4] ;  /* 0x000ba40001fb7983 */ /* 0x000ee20000300800 */
[----:B0-----:R-:W-:Y:S01]  /*1043a0*/  IMAD R10, R6, 0x7effffff, RZ ;  /* 0x7effffff060a7824 */ /* 0x001fe200078e02ff */
[----:B------:R-:W-:Y:S01]  /*1043b0*/  ISETP.GE.U32.AND P4, PT, R62, 0x7f000001, PT ;  /* 0x7f0000013e00780c */ /* 0x000fe20003f86070 */
[----:B-1----:R-:W-:-:S04]  /*1043c0*/  IMAD.WIDE.U32 R4, R57, 0x5fffffa, RZ ;  /* 0x05fffffa39047825 */ /* 0x002fc800078e00ff */
[----:B------:R-:W-:Y:S01]  /*1043d0*/  IMAD.HI.U32 R6, R10, 0x7f000001, R6 ;  /* 0x7f0000010a067827 */ /* 0x000fe200078e0006 */
[----:B------:R-:W-:Y:S01]  /*1043e0*/  @P6 IADD3 R65, PT, PT, R65, -0x7f000001, RZ ;  /* 0x80ffffff41416810 */ /* 0x000fe20007ffe0ff */
[----:B------:R-:W-:Y:S01]  /*1043f0*/  ISETP.GE.U32.AND P6, PT, R51, 0x7f000001, PT ;  /* 0x7f0000013300780c */ /* 0x000fe20003fc6070 */
[----:B------:R-:W-:Y:S02]  /*104400*/  ISETP.GE.U32.AND P3, PT, R60, 0x7f000001, PT ;  /* 0x7f0000013c00780c */ /* 0x000fe40003f66070 */
[----:B------:R0:W-:Y:S01]  /*104410*/  STL [R1+0x390], R6 ;  /* 0x0003900601007387 */ /* 0x0001e20000100800 */
[----:B------:R-:W-:-:S04]  /*104420*/  IMAD.HI.U32 R45, R45, 0x7f000001, R4 ;  /* 0x7f0000012d2d7827 */ /* 0x000fc800078e0004 */
[C---:B------:R-:W-:Y:S01]  /*104430*/  IMAD R52, R61.reuse, 0x6, RZ ;  /* 0x000000063d347824 */ /* 0x040fe200078e02ff */
[----:B------:R-:W-:Y:S02]  /*104440*/  @P5 IADD3 R36, PT, PT, R36, -0x7f000001, RZ ;  /* 0x80ffffff24245810 */ /* 0x000fe40007ffe0ff */
[----:B------:R-:W-:Y:S01]  /*104450*/  IADD3 R56, PT, PT, R56, R58, RZ ;  /* 0x0000003a38387210 */ /* 0x000fe20007ffe0ff */
[----:B0-----:R-:W-:Y:S01]  /*104460*/  IMAD.WIDE.U32 R6, R61, 0x5fffffa, RZ ;  /* 0x05fffffa3d067825 */ /* 0x001fe200078e00ff */
[----:B------:R-:W-:Y:S01]  /*104470*/  ISETP.GE.U32.AND P5, PT, R45, 0x7f000001, PT ;  /* 0x7f0000012d00780c */ /* 0x000fe20003fa6070 */
[----:B------:R-:W-:Y:S02]  /*104480*/  IADD3 R64, PT, PT, R64, R65, RZ ;  /* 0x0000004140407210 */ /* 0x000fe40007ffe0ff */
[----:B------:R-:W-:Y:S02]  /*104490*/  @P0 IADD3 R67, PT, PT, R67, -0x7f000001, RZ ;  /* 0x80ffffff43430810 */ /* 0x000fe40007ffe0ff */
[----:B------:R-:W-:Y:S01]  /*1044a0*/  @P4 IADD3 R62, PT, PT, R62, -0x7f000001, RZ ;  /* 0x80ffffff3e3e4810 */ /* 0x000fe20007ffe0ff */
[----:B------:R-:W-:Y:S01]  /*1044b0*/  IMAD.HI.U32 R52, R52, 0x7f000001, R6 ;  /* 0x7f00000134347827 */ /* 0x000fe200078e0006 */
[----:B------:R-:W-:-:S02]  /*1044c0*/  @P2 IADD3 R54, PT, PT, R54, -0x7f000001, RZ ;  /* 0x80ffffff36362810 */ /* 0x000fc40007ffe0ff */
[----:B------:R-:W-:Y:S01]  /*1044d0*/  @P6 IADD3 R51, PT, PT, R51, -0x7f000001, RZ ;  /* 0x80ffffff33336810 */ /* 0x000fe20007ffe0ff */
[----:B------:R-:W-:Y:S01]  /*1044e0*/  ISETP.GE.U32.AND P2, PT, R56, 0x7f000001, PT ;  /* 0x7f0000013800780c */ /* 0x000fe20003f46070 */
[----:B------:R-:W-:Y:S01]  /*1044f0*/  ISETP.GE.U32.AND P6, PT, R64, 0x7f000001, PT ;  /* 0x7f0000014000780c */ /* 0x000fe20003fc6070 */
[----:B------:R-:W-:Y:S01]  /*104500*/  ISETP.GE.U32.AND P4, PT, R52, 0x7f000001, PT ;  /* 0x7f0000013400780c */ /* 0x000fe20003f86070 */
[----:B------:R-:W-:Y:S01]  /*104510*/  @P3 IADD3 R60, PT, PT, R60, -0x7f000001, RZ ;  /* 0x80ffffff3c3c3810 */ /* 0x000fe20007ffe0ff */
[----:B------:R-:W-:Y:S01]  /*104520*/  ISETP.GE.U32.AND P3, PT, R67, R146, PT ;  /* 0x000000924300720c */ /* 0x000fe20003f66070 */
[----:B------:R-:W-:Y:S01]  /*104530*/  IMAD.WIDE.U32 R10, R62, 0x5fffffa, RZ ;  /* 0x05fffffa3e0a7825 */ /* 0x000fe200078e00ff */
[----:B------:R-:W-:Y:S01]  /*104540*/  IADD3 R66, PT, PT, R66, R68, RZ ;  /* 0x0000004442427210 */ /* 0x000fe20007ffe0ff */
[----:B------:R-:W-:Y:S02]  /*104550*/  ISETP.GE.U32.AND P1, PT, R48, 0x7f000001, PT ;  /* 0x7f0000013000780c */ /* 0x000fe40003f26070 */
[----:B------:R-:W-:-:S02]  /*104560*/  IMAD R62, R62, 0x6, RZ ;  /* 0x000000063e3e7824 */ /* 0x000fc400078e02ff */
[----:B------:R-:W-:Y:S01]  /*104570*/  IMAD.WIDE.U32 R4, R54, 0x5fffffa, RZ ;  /* 0x05fffffa36047825 */ /* 0x000fe200078e00ff */
[----:B------:R-:W-:Y:S01]  /*104580*/  @P5 IADD3 R45, PT, PT, R45, -0x7f000001, RZ ;  /* 0x80ffffff2d2d5810 */ /* 0x000fe20007ffe0ff */
[----:B------:R-:W-:Y:S02]  /*104590*/  ISETP.GE.U32.AND P0, PT, R66, 0x7f000001, PT ;  /* 0x7f0000014200780c */ /* 0x000fe40003f06070 */
[----:B------:R-:W-:-:S04]  /*1045a0*/  IMAD.HI.U32 R62, R62, 0x7f000001, R10 ;  /* 0x7f0000013e3e7827 */ /* 0x000fc800078e000a */
[----:B------:R-:W-:Y:S01]  /*1045b0*/  IMAD R53, R54, 0x6, RZ ;  /* 0x0000000636357824 */ /* 0x000fe200078e02ff */
[----:B------:R-:W-:Y:S01]  /*1045c0*/  IADD3 R10, PT, PT, -R146, R67, RZ ;  /* 0x00000043920a7210 */ /* 0x000fe20007ffe1ff */
[----:B------:R-:W-:-:S04]  /*1045d0*/  IMAD.WIDE.U32 R8, R51, 0x5fffffa, RZ ;  /* 0x05fffffa33087825 */ /* 0x000fc800078e00ff */
[----:B------:R-:W-:Y:S01]  /*1045e0*/  IMAD R54, R51, 0x6, RZ ;  /* 0x0000000633367824 */ /* 0x000fe200078e02ff */
[----:B------:R-:W-:Y:S01]  /*1045f0*/  IADD3 R36, PT, PT, R36, R45, RZ ;  /* 0x0000002d24247210 */ /* 0x000fe20007ffe0ff */
[----:B------:R-:W-:Y:S01]  /*104600*/  IMAD.HI.U32 R51, R53, 0x7f000001, R4 ;  /* 0x7f00000135337827 */ /* 0x000fe200078e0004 */
[----:B------:R-:W-:Y:S02]  /*104610*/  @P4 IADD3 R52, PT, PT, R52, -0x7f000001, RZ ;  /* 0x80ffffff34344810 */ /* 0x000fe40007ffe0ff */
[----:B------:R-:W-:Y:S02]  /*104620*/  @P2 IADD3 R56, PT, PT, R56, -0x7f000001, RZ ;  /* 0x80ffffff38382810 */ /* 0x000fe40007ffe0ff */
[----:B------:R-:W-:Y:S02]  /*104630*/  @P6 IADD3 R64, PT, PT, R64, -0x7f000001, RZ ;  /* 0x80ffffff40406810 */ /* 0x000fe40007ffe0ff */
[----:B------:R-:W-:Y:S01]  /*104640*/  @!P3 IADD3 R10, PT, PT, R10, 0x7f000001, RZ ;  /* 0x7f0000010a0ab810 */ /* 0x000fe20007ffe0ff */
[----:B------:R-:W-:Y:S01]  /*104650*/  IMAD.WIDE.U32 R6, R59, 0x5fffffa, RZ ;  /* 0x05fffffa3b067825 */ /* 0x000fe200078e00ff */
[----:B------:R-:W-:-:S03]  /*104660*/  @P1 IADD3 R48, PT, PT, R48, -0x7f000001, RZ ;  /* 0x80ffffff30301810 */ /* 0x000fc60007ffe0ff */
[----:B------:R-:W-:Y:S01]  /*104670*/  IMAD.HI.U32 R54, R54, 0x7f000001, R8 ;  /* 0x7f00000136367827 */ /* 0x000fe200078e0008 */
[----:B------:R-:W-:-:S03]  /*104680*/  ISETP.GE.U32.AND P1, PT, R36, 0x7f000001, PT ;  /* 0x7f0000012400780c */ /* 0x000fc60003f26070 */
[----:B------:R-:W-:Y:S01]  /*104690*/  IMAD R203, R59, 0x6, RZ ;  /* 0x000000063bcb7824 */ /* 0x000fe200078e02ff */
[----:B------:R-:W-:Y:S02]  /*1046a0*/  IADD3 R52, PT, PT, R56, R52, RZ ;  /* 0x0000003438347210 */ /* 0x000fe40007ffe0ff */
[----:B------:R-:W-:Y:S01]  /*1046b0*/  IADD3 R45, PT, PT, R64, R60, RZ ;  /* 0x0000003c402d7210 */ /* 0x000fe20007ffe0ff */
[----:B------:R-:W-:Y:S01]  /*1046c0*/  ISETP.GE.U32.AND P2, PT, R51, 0x7f000001, PT ;  /* 0x7f0000013300780c */ /* 0x000fe20003f46070 */
[----:B------:R-:W-:Y:S01]  /*1046d0*/  IMAD.WIDE.U32 R4, R26, R10, RZ ;  /* 0x0000000a1a047225 */ /* 0x000fe200078e00ff */
[----:B------:R-:W-:-:S03]  /*1046e0*/  @P0 IADD3 R66, PT, PT, R66, -0x7f000001, RZ ;  /* 0x80ffffff42420810 */ /* 0x000fc60007ffe0ff */
[----:B------:R-:W-:Y:S01]  /*1046f0*/  IMAD.HI.U32 R203, R203, 0x7f000001, R6 ;  /* 0x7f000001cbcb7827 */ /* 0x000fe200078e0006 */
[----:B------:R-:W-:Y:S01]  /*104700*/  ISETP.GE.U32.AND P4, PT, R54, 0x7f000001, PT ;  /* 0x7f0000013600780c */ /* 0x000fe20003f86070 */
[----:B------:R-:W-:Y:S01]  /*104710*/  ISETP.GE.U32.AND P5, PT, R52, 0x7f000001, PT ;  /* 0x7f0000013400780c */ /* 0x000fe20003fa6070 */
[----:B------:R-:W-:Y:S01]  /*104720*/  ISETP.GE.U32.AND P6, PT, R45, 0x7f000001, PT ;  /* 0x7f0000012d00780c */ /* 0x000fe20003fc6070 */
[----:B------:R-:W-:-:S04]  /*104730*/  IMAD.WIDE.U32 R6, R23, R10, RZ ;  /* 0x0000000a17067225 */ /* 0x000fc800078e00ff */
[----:B------:R-:W-:Y:S02]  /*104740*/  IMAD R26, R4, 0x7effffff, RZ ;  /* 0x7effffff041a7824 */ /* 0x000fe400078e02ff */
[----:B----4-:R-:W-:Y:S01]  /*104750*/  IMAD.WIDE.U32 R8, R19, R10, RZ ;  /* 0x0000000a13087225 */ /* 0x010fe200078e00ff */
[----:B------:R-:W-:-:S03]  /*104760*/  IADD3 R66, PT, PT, R66, R48, RZ ;  /* 0x0000003042427210 */ /* 0x000fc60007ffe0ff */
[----:B------:R-:W-:-:S04]  /*104770*/  IMAD.WIDE.U32 R10, R15, R10, RZ ;  /* 0x0000000a0f0a7225 */ /* 0x000fc800078e00ff */
[----:B------:R-:W-:Y:S02]  /*104780*/  IMAD R15, R6, 0x7effffff, RZ ;  /* 0x7effffff060f7824 */ /* 0x000fe400078e02ff */
[----:B------:R-:W-:-:S04]  /*104790*/  IMAD.HI.U32 R4, R26, 0x7f000001, R4 ;  /* 0x7f0000011a047827 */ /* 0x000fc800078e0004 */
[----:B------:R-:W-:Y:S01]  /*1047a0*/  IMAD R19, R8, 0x7effffff, RZ ;  /* 0x7effffff08137824 */ /* 0x000fe200078e02ff */
[----:B------:R-:W-:Y:S01]  /*1047b0*/  ISETP.GE.U32.AND P0, PT, R62, 0x7f000001, PT ;  /* 0x7f0000013e00780c */ /* 0x000fe20003f06070 */
[----:B------:R-:W-:Y:S01]  /*1047c0*/  @P1 IADD3 R36, PT, PT, R36, -0x7f000001, RZ ;  /* 0x80ffffff24241810 */ /* 0x000fe20007ffe0ff */
[----:B------:R-:W-:Y:S01]  /*1047d0*/  IMAD.HI.U32 R6, R15, 0x7f000001, R6 ;  /* 0x7f0000010f067827 */ /* 0x000fe200078e0006 */
[----:B------:R-:W-:Y:S01]  /*1047e0*/  @P2 IADD3 R51, PT, PT, R51, -0x7f000001, RZ ;  /* 0x80ffffff33332810 */ /* 0x000fe20007ffe0ff */
[----:B------:R-:W-:Y:S02]  /*1047f0*/  ISETP.GE.U32.AND P1, PT, R66, 0x7f000001, PT ;  /* 0x7f0000014200780c */ /* 0x000fe40003f26070 */
[----:B------:R-:W-:Y:S02]  /*104800*/  IMAD R23, R10, 0x7effffff, RZ ;  /* 0x7effffff0a177824 */ /* 0x000fe400078e02ff */
[----:B------:R-:W-:Y:S01]  /*104810*/  IMAD.HI.U32 R8, R19, 0x7f000001, R8 ;  /* 0x7f00000113087827 */ /* 0x000fe200078e0008 */
[----:B------:R-:W-:Y:S01]  /*104820*/  ISETP.GE.U32.AND P2, PT, R4, 0x7f000001, PT ;  /* 0x7f0000010400780c */ /* 0x000fe20003f46070 */
[----:B------:R-:W-:-:S02]  /*104830*/  @P4 IADD3 R54, PT, PT, R54, -0x7f000001, RZ ;  /* 0x80ffffff36364810 */ /* 0x000fc40007ffe0ff */
[----:B------:R-:W-:Y:S01]  /*104840*/  IMAD.HI.U32 R10, R23, 0x7f000001, R10 ;  /* 0x7f000001170a7827 */ /* 0x000fe200078e000a */
[----:B------:R-:W-:Y:S02]  /*104850*/  @P5 IADD3 R52, PT, PT, R52, -0x7f000001, RZ ;  /* 0x80ffffff34345810 */ /* 0x000fe40007ffe0ff */
[----:B------:R-:W-:Y:S01]  /*104860*/  @P6 IADD3 R45, PT, PT, R45, -0x7f000001, RZ ;  /* 0x80ffffff2d2d6810 */ /* 0x000fe20007ffe0ff */
[----:B------:R-:W-:Y:S01]  /*104870*/  ISETP.GE.U32.AND P4, PT, R6, 0x7f000001, PT ;  /* 0x7f0000010600780c */ /* 0x000fe20003f86070 */
[----:B------:R-:W-:Y:S01]  /*104880*/  ISETP.GE.U32.AND P6, PT, R8, 0x7f000001, PT ;  /* 0x7f0000010800780c */ /* 0x000fe20003fc6070 */
[----:B------:R-:W-:Y:S01]  /*104890*/  IADD3 R51, PT, PT, R36, R51, RZ ;  /* 0x0000003324337210 */ /* 0x000fe20007ffe0ff */
[----:B------:R-:W-:Y:S01]  /*1048a0*/  ISETP.GE.U32.AND P5, PT, R10, 0x7f000001, PT ;  /* 0x7f0000010a00780c */ /* 0x000fe20003fa6070 */
        /* <DEDUP_REMOVED lines=9> */
[----:B------:R-:W-:Y:S02]  /*104940*/  @P6 IADD3 R8, PT, PT, R8, -0x7f000001, RZ ;  /* 0x80ffffff08086810 */ /* 0x000fe40007ffe0ff */
[----:B------:R-:W-:Y:S02]  /*104950*/  IADD3 R14, PT, PT, R4, R14, RZ ;  /* 0x0000000e040e7210 */ /* 0x000fe40007ffe0ff */
[----:B------:R-:W-:Y:S02]  /*104960*/  @P5 IADD3 R10, PT, PT, R10, -0x7f000001, RZ ;  /* 0x80ffffff0a0a5810 */ /* 0x000fe40007ffe0ff */
[----:B------:R-:W-:-:S02]  /*104970*/  IADD3 R0, PT, PT, R6, R0, RZ ;  /* 0x0000000006007210 */ /* 0x000fc40007ffe0ff */
[----:B------:R-:W-:Y:S02]  /*104980*/  IADD3 R8, PT, PT, R8, R12, RZ ;  /* 0x0000000c08087210 */ /* 0x000fe40007ffe0ff */
[----:B------:R-:W-:Y:S02]  /*104990*/  @P3 IADD3 R63, PT, PT, R63, -0x7f000001, RZ ;  /* 0x80ffffff3f3f3810 */ /* 0x000fe40007ffe0ff */
[----:B------:R-:W-:Y:S02]  /*1049a0*/  IADD3 R45, PT, PT, R45, R62, RZ ;  /* 0x0000003e2d2d7210 */ /* 0x000fe40007ffe0ff */
[----:B------:R-:W-:Y:S02]  /*1049b0*/  @P0 IADD3 R203, PT, PT, R203, -0x7f000001, RZ ;  /* 0x80ffffffcbcb0810 */ /* 0x000fe40007ffe0ff */
[----:B------:R-:W-:Y:S01]  /*1049c0*/  @P1 IADD3 R51, PT, PT, R51, -0x7f000001, RZ ;  /* 0x80ffffff33331810 */ /* 0x000fe20007ffe0ff */
[----:B------:R-:W-:Y:S01]  /*1049d0*/  ISETP.GE.U32.AND P0, PT, R14, 0x7f000001, PT ;  /* 0x7f0000010e00780c */ /* 0x000fe20003f06070 */
[----:B------:R-:W-:-:S02]  /*1049e0*/  IADD3 R10, PT, PT, R10, R13, RZ ;  /* 0x0000000d0a0a7210 */ /* 0x000fc40007ffe0ff */
[----:B------:R-:W-:Y:S01]  /*1049f0*/  @P2 IADD3 R48, PT, PT, R48, -0x7f000001, RZ ;  /* 0x80ffffff30302810 */ /* 0x000fe20007ffe0ff */
[----:B------:R-:W-:Y:S01]  /*104a00*/  ISETP.GE.U32.AND P1, PT, R0, 0x7f000001, PT ;  /* 0x7f0000010000780c */ /* 0x000fe20003f26070 */
[----:B------:R-:W-:Y:S01]  /*104a10*/  ISETP.GE.U32.AND P2, PT, R8, 0x7f000001, PT ;  /* 0x7f0000010800780c */ /* 0x000fe20003f46070 */
[----:B------:R-:W-:Y:S01]  /*104a20*/  IADD3 R36, PT, PT, R66, R63, RZ ;  /* 0x0000003f42247210 */ /* 0x000fe20007ffe0ff */
[----:B------:R-:W-:Y:S01]  /*104a30*/  ISETP.GE.U32.AND P5, PT, R45, 0x7f000001, PT ;  /* 0x7f0000012d00780c */ /* 0x000fe20003fa6070 */
[----:B------:R-:W-:Y:S01]  /*104a40*/  ISETP.GE.U32.AND P3, PT, R10, 0x7f000001, PT ;  /* 0x7f0000010a00780c */ /* 0x000fe20003f66070 */
[----:B------:R-:W-:Y:S02]  /*104a50*/  IMAD.WIDE.U32 R4, R48, R248, RZ ;  /* 0x000000f830047225 */ /* 0x000fe400078e00ff */
[----:B------:R-:W-:Y:S01]  /*104a60*/  ISETP.GE.U32.AND P4, PT, R36, 0x7f000001, PT ;  /* 0x7f0000012400780c */ /* 0x000fe20003f86070 */
[----:B------:R0:W-:Y:S01]  /*104a70*/  STL [R1+0x110], R14 ;  /* 0x0001100e01007387 */ /* 0x0001e20000100800 */
[----:B------:R-:W-:-:S03]  /*104a80*/  IMAD R6, R4, 0x7effffff, RZ ;  /* 0x7effffff04067824 */ /* 0x000fc600078e02ff */
[----:B------:R1:W-:Y:S04]  /*104a90*/  STL [R1+0x114], R0 ;  /* 0x0001140001007387 */ /* 0x0003e80000100800 */
[----:B------:R4:W-:Y:S01]  /*104aa0*/  STL [R1+0x118], R8 ;  /* 0x0001180801007387 */ /* 0x0009e20000100800 */
[----:B------:R-:W-:-:S03]  /*104ab0*/  IMAD.HI.U32 R4, R6, 0x7f000001, R4 ;  /* 0x7f00000106047827 */ /* 0x000fc600078e0004 */
[----:B------:R2:W-:Y:S01]  /*104ac0*/  STL [R1+0x11c], R10 ;  /* 0x00011c0a01007387 */ /* 0x0005e20000100800 */
[----:B0-----:R-:W-:Y:S02]  /*104ad0*/  @P0 IADD3 R14, PT, PT, R14, -0x7f000001, RZ ;  /* 0x80ffffff0e0e0810 */ /* 0x001fe40007ffe0ff */
[----:B-1----:R-:W-:Y:S02]  /*104ae0*/  @P1 IADD3 R0, PT, PT, R0, -0x7f000001, RZ ;  /* 0x80ffffff00001810 */ /* 0x002fe40007ffe0ff */
[----:B----4-:R-:W-:Y:S02]  /*104af0*/  @P2 IADD3 R8, PT, PT, R8, -0x7f000001, RZ ;  /* 0x80ffffff08082810 */ /* 0x010fe40007ffe0ff */
[----:B------:R-:W-:Y:S01]  /*104b00*/  @P5 IADD3 R45, PT, PT, R45, -0x7f000001, RZ ;  /* 0x80ffffff2d2d5810 */ /* 0x000fe20007ffe0ff */
[----:B------:R-:W-:Y:S01]  /*104b10*/  STL [R1+0x110], R14 ;  /* 0x0001100e01007387 */ /* 0x000fe20000100800 */
[----:B--2---:R-:W-:-:S03]  /*104b20*/  @P3 IADD3 R10, PT, PT, R10, -0x7f000001, RZ ;  /* 0x80ffffff0a0a3810 */ /* 0x004fc60007ffe0ff */
[----:B------:R-:W-:Y:S04]  /*104b30*/  STL [R1+0x114], R0 ;  /* 0x0001140001007387 */ /* 0x000fe80000100800 */
[----:B------:R0:W-:Y:S04]  /*104b40*/  STL [R1+0x118], R8 ;  /* 0x0001180801007387 */ /* 0x0001e80000100800 */
[----:B------:R1:W-:Y:S01]  /*104b50*/  STL [R1+0x39c], R4 ;  /* 0x00039c0401007387 */ /* 0x0003e20000100800 */
[----:B------:R-:W-:-:S03]  /*104b60*/  @P4 IADD3 R36, PT, PT, R36, -0x7f000001, RZ ;  /* 0x80ffffff24244810 */ /* 0x000fc60007ffe0ff */
[----:B------:R2:W-:Y:S04]  /*104b70*/  STL [R1+0x11c], R10 ;  /* 0x00011c0a01007387 */ /* 0x0005e80000100800 */
[----:B------:R-:W4:Y:S04]  /*104b80*/  LD.E R26, desc[UR22][R2.64+0x2420] ;  /* 0x00242016021a7980 */ /* 0x000f28000c101900 */
[----:B------:R-:W3:Y:S04]  /*104b90*/  LD.E R23, desc[UR22][R2.64+0x2424] ;  /* 0x0024241602177980 */ /* 0x000ee8000c101900 */
[----:B------:R-:W3:Y:S04]  /*104ba0*/  LD.E R19, desc[UR22][R2.64+0x2428] ;  /* 0x0024281602137980 */ /* 0x000ee8000c101900 */
[----:B------:R2:W3:Y:S01]  /*104bb0*/  LD.E R15, desc[UR22][R2.64+0x242c] ;  /* 0x00242c16020f7980 */ /* 0x0004e2000c101900 */
[----:B0-----:R-:W-:-:S04]  /*104bc0*/  IMAD.WIDE.U32 R8, R45, R248, RZ ;  /* 0x000000f82d087225 */ /* 0x001fc800078e00ff */
[----:B-1----:R-:W-:-:S04]  /*104bd0*/  IMAD.WIDE.U32 R4, R45, R141, RZ ;  /* 0x0000008d2d047225 */ /* 0x002fc800078e00ff */
[----:B------:R-:W-:Y:S02]  /*104be0*/  IMAD R11, R8, 0x7effffff, RZ ;  /* 0x7effffff080b7824 */ /* 0x000fe400078e02ff */
[----:B------:R-:W-:-:S04]  /*104bf0*/  IMAD.WIDE.U32 R6, R36, R248, RZ ;  /* 0x000000f824067225 */ /* 0x000fc800078e00ff */
[----:B------:R-:W-:Y:S01]  /*104c00*/  IMAD R53, R4, 0x7effffff, RZ ;  /* 0x7effffff04357824 */ /* 0x000fe200078e02ff */
[----:B------:R-:W-:Y:S02]  /*104c10*/  IADD3 R203, PT, PT, R51, R203, RZ ;  /* 0x000000cb33cb7210 */ /* 0x000fe40007ffe0ff */
[----:B------:R-:W-:Y:S01]  /*104c20*/  IADD3 R49, PT, PT, R24, R49, RZ ;  /* 0x0000003118317210 */ /* 0x000fe20007ffe0ff */
[----:B--2---:R-:W-:-:S04]  /*104c30*/  IMAD.WIDE.U32 R2, R48, R142, RZ ;  /* 0x0000008e30027225 */ /* 0x004fc800078e00ff */
[----:B------:R-:W-:-:S04]  /*104c40*/  IMAD.HI.U32 R8, R11, 0x7f000001, R8 ;  /* 0x7f0000010b087827 */ /* 0x000fc800078e0008 */
[----:B------:R-:W-:Y:S02]  /*104c50*/  IMAD R0, R6, 0x7effffff, RZ ;  /* 0x7effffff06007824 */ /* 0x000fe400078e02ff */
[----:B------:R-:W-:-:S04]  /*104c60*/  IMAD.HI.U32 R53, R53, 0x7f000001, R4 ;  /* 0x7f00000135357827 */ /* 0x000fc800078e0004 */
[----:B------:R-:W-:Y:S02]  /*104c70*/  IMAD R10, R2, 0x7effffff, RZ ;  /* 0x7effffff020a7824 */ /* 0x000fe400078e02ff */
[----:B------:R-:W-:-:S04]  /*104c80*/  IMAD.WIDE.U32 R4, R45, R142, RZ ;  /* 0x0000008e2d047225 */ /* 0x000fc800078e00ff */
[----:B------:R-:W-:Y:S01]  /*104c90*/  IMAD.HI.U32 R0, R0, 0x7f000001, R6 ;  /* 0x7f00000100007827 */ /* 0x000fe200078e0006 */
[----:B------:R0:W-:Y:S03]  /*104ca0*/  STL [R1+0x504], R8 ;  /* 0x0005040801007387 */ /* 0x0001e60000100800 */
[----:B------:R-:W-:-:S04]  /*104cb0*/  IMAD.HI.U32 R10, R10, 0x7f000001, R2 ;  /* 0x7f0000010a0a7827 */ /* 0x000fc800078e0002 */
[----:B------:R-:W-:-:S04]  /*104cc0*/  IMAD.WIDE.U32 R2, R48, R139, RZ ;  /* 0x0000008b30027225 */ /* 0x000fc800078e00ff */
[----:B------:R-:W-:-:S04]  /*104cd0*/  IMAD.WIDE.U32 R6, R36, R140, RZ ;  /* 0x0000008c24067225 */ /* 0x000fc800078e00ff */
[----:B------:R-:W-:Y:S01]  /*104ce0*/  IMAD R58, R4, 0x7effffff, RZ ;  /* 0x7effffff043a7824 */ /* 0x000fe200078e02ff */
[----:B------:R-:W-:Y:S01]  /*104cf0*/  IADD3 R43, PT, PT, R43, R32, RZ ;  /* 0x000000202b2b7210 */ /* 0x000fe20007ffe0ff */
[----:B------:R-:W-:Y:S01]  /*104d00*/  IMAD R52, R2, 0x7effffff, RZ ;  /* 0x7effffff02347824 */ /* 0x000fe200078e02ff */
[----:B------:R-:W-:Y:S02]  /*104d10*/  IADD3 R47, PT, PT, R47, R28, RZ ;  /* 0x0000001c2f2f7210 */ /* 0x000fe40007ffe0ff */
[----:B------:R-:W-:Y:S01]  /*104d20*/  IADD3 R121, PT, PT, R25, R121, RZ ;  /* 0x0000007919797210 */ /* 0x000fe20007ffe0ff */
[----:B------:R-:W2:Y:S01]  /*104d30*/  LDL R12, [R1+0x118] ;  /* 0x00011800010c7983 */ /* 0x000ea20000100800 */
[----:B0-----:R-:W-:-:S04]  /*104d40*/  IMAD.WIDE.U32 R8, R36, R141, RZ ;  /* 0x0000008d24087225 */ /* 0x001fc800078e00ff */
[----:B------:R-:W-:Y:S02]  /*104d50*/  IMAD R57, R6, 0x7effffff, RZ ;  /* 0x7effffff06397824 */ /* 0x000fe400078e02ff */
[----:B------:R-:W-:-:S04]  /*104d60*/  IMAD.HI.U32 R58, R58, 0x7f000001, R4 ;  /* 0x7f0000013a3a7827 */ /* 0x000fc800078e0004 */
[----:B------:R-:W-:Y:S02]  /*104d70*/  IMAD R56, R8, 0x7effffff, RZ ;  /* 0x7effffff08387824 */ /* 0x000fe400078e02ff */
[----:B------:R-:W-:-:S04]  /*104d80*/  IMAD.WIDE.U32 R4, R48, R140, RZ ;  /* 0x0000008c30047225 */ /* 0x000fc800078e00ff */
[----:B------:R-:W-:-:S04]  /*104d90*/  IMAD.HI.U32 R52, R52, 0x7f000001, R2 ;  /* 0x7f00000134347827 */ /* 0x000fc800078e0002 */
[----:B------:R-:W-:-:S04]  /*104da0*/  IMAD.HI.U32 R57, R57, 0x7f000001, R6 ;  /* 0x7f00000139397827 */ /* 0x000fc800078e0006 */
[----:B------:R-:W-:-:S04]  /*104db0*/  IMAD.HI.U32 R56, R56, 0x7f000001, R8 ;  /* 0x7f00000138387827 */ /* 0x000fc800078e0008 */
        /* <DEDUP_REMOVED lines=8> */
[----:B------:R-:W-:-:S04]  /*104e40*/  IMAD.WIDE.U32 R4, R45, R140, RZ ;  /* 0x0000008c2d047225 */ /* 0x000fc800078e00ff */
[----:B------:R-:W-:-:S04]  /*104e50*/  IMAD.HI.U32 R51, R51, 0x7f000001, R6 ;  /* 0x7f00000133337827 */ /* 0x000fc800078e0006 */
[----:B------:R-:W-:-:S04]  /*104e60*/  IMAD.HI.U32 R55, R55, 0x7f000001, R8 ;  /* 0x7f00000137377827 */ /* 0x000fc800078e0008 */
[----:B------:R-:W-:-:S04]  /*104e70*/  IMAD.HI.U32 R60, R60, 0x7f000001, R2 ;  /* 0x7f0000013c3c7827 */ /* 0x000fc800078e0002 */
[----:B------:R-:W-:-:S04]  /*104e80*/  IMAD.WIDE.U32 R6, R36, R139, RZ ;  /* 0x0000008b24067225 */ /* 0x000fc800078e00ff */
[----:B------:R-:W-:-:S04]  /*104e90*/  IMAD.WIDE.U32 R8, R48, R249, RZ ;  /* 0x000000f930087225 */ /* 0x000fc800078e00ff */
[----:B------:R-:W-:Y:S02]  /*104ea0*/  IMAD R59, R4, 0x7effffff, RZ ;  /* 0x7effffff043b7824 */ /* 0x000fe400078e02ff */
[----:B------:R-:W-:Y:S01]  /*104eb0*/  IMAD.WIDE.U32 R2, R45, R249, RZ ;  /* 0x000000f92d027225 */ /* 0x000fe200078e00ff */
[----:B------:R-:W-:-:S03]  /*104ec0*/  ISETP.GE.U32.AND P0, PT, R203, 0x7f000001, PT ;  /* 0x7f000001cb00780c */ /* 0x000fc60003f06070 */
[----:B------:R-:W-:Y:S02]  /*104ed0*/  IMAD R221, R6, 0x7effffff, RZ ;  /* 0x7effffff06dd7824 */ /* 0x000fe400078e02ff */
        /* <DEDUP_REMOVED lines=8> */
[----:B------:R-:W-:Y:S01]  /*104f60*/  IMAD R11, R4, 0x7effffff, RZ ;  /* 0x7effffff040b7824 */ /* 0x000fe200078e02ff */
[----:B------:R-:W2:Y:S04]  /*104f70*/  LDL R14, [R1+0x110] ;  /* 0x00011000010e7983 */ /* 0x000ea80000100800 */
[----:B------:R0:W-:Y:S01]  /*104f80*/  STL [R1+0x3ac], R8 ;  /* 0x0003ac0801007387 */ /* 0x0001e20000100800 */
[----:B------:R-:W-:Y:S02]  /*104f90*/  IMAD R61, R6, 0x7effffff, RZ ;  /* 0x7effffff063d7824 */ /* 0x000fe400078e02ff */
[----:B------:R-:W-:Y:S01]  /*104fa0*/  IMAD.HI.U32 R4, R11, 0x7f000001, R4 ;  /* 0x7f0000010b047827 */ /* 0x000fe200078e0004 */
[----:B------:R-:W-:-:S03]  /*104fb0*/  @P0 IADD3 R203, PT, PT, R203, -0x7f000001, RZ ;  /* 0x80ffffffcbcb0810 */ /* 0x000fc60007ffe0ff */
[----:B------:R-:W-:Y:S01]  /*104fc0*/  IMAD.HI.U32 R6, R61, 0x7f000001, R6 ;  /* 0x7f0000013d067827 */ /* 0x000fe200078e0006 */
[----:B------:R-:W-:Y:S01]  /*104fd0*/  ISETP.GE.U32.AND P0, PT, R10, 0x7f000001, PT ;  /* 0x7f0000010a00780c */ /* 0x000fe20003f06070 */
[----:B------:R-:W2:Y:S02]  /*104fe0*/  LDL R13, [R1+0x114] ;  /* 0x00011400010d7983 */ /* 0x000ea40000100800 */
[----:B0-----:R-:W-:Y:S02]  /*104ff0*/  IMAD.WIDE.U32 R8, R45, R250, RZ ;  /* 0x000000fa2d087225 */ /* 0x001fe400078e00ff */
[----:B------:R0:W-:Y:S02]  /*105000*/  STL [R1+0x3b4], R4 ;  /* 0x0003b40401007387 */ /* 0x0001e40000100800 */
[----:B------:R-:W-:Y:S02]  /*105010*/  IMAD R61, R8, 0x7effffff, RZ ;  /* 0x7effffff083d7824 */ /* 0x000fe400078e02ff */
[----:B------:R1:W-:Y:S01]  /*105020*/  STL [R1+0x4f8], R6 ;  /* 0x0004f80601007387 */ /* 0x0003e20000100800 */
[----:B------:R-:W-:Y:S01]  /*105030*/  ISETP.GE.U32.AND P2, PT, R53, 0x7f000001, PT ;  /* 0x7f0000013500780c */ /* 0x000fe20003f46070 */
[----:B------:R-:W-:-:S04]  /*105040*/  IMAD.HI.U32 R8, R61, 0x7f000001, R8 ;  /* 0x7f0000013d087827 */ /* 0x000fc800078e0008 */
[----:B0-----:R-:W-:-:S04]  /*105050*/  IMAD.WIDE.U32 R4, R203, R139, RZ ;  /* 0x0000008bcb047225 */ /* 0x001fc800078e00ff */
[----:B------:R-:W-:Y:S02]  /*105060*/  IMAD R61, R4, 0x7effffff, RZ ;  /* 0x7effffff043d7824 */ /* 0x000fe400078e02ff */
[----:B-1----:R-:W-:-:S04]  /*105070*/  IMAD.WIDE.U32 R6, R203, R140, RZ ;  /* 0x0000008ccb067225 */ /* 0x002fc800078e00ff */
[----:B------:R-:W-:-:S04]  /*105080*/  IMAD.HI.U32 R61, R61, 0x7f000001, R4 ;  /* 0x7f0000013d3d7827 */ /* 0x000fc800078e0004 */
[----:B------:R-:W-:Y:S01]  /*105090*/  IMAD R62, R6, 0x7effffff, RZ ;  /* 0x7effffff063e7824 */ /* 0x000fe200078e02ff */
[----:B------:R-:W-:-:S03]  /*1050a0*/  @P0 IADD3 R10, PT, PT, R10, -0x7f000001, RZ ;  /* 0x80ffffff0a0a0810 */ /* 0x000fc60007ffe0ff */
[----:B------:R-:W-:Y:S01]  /*1050b0*/  IMAD.HI.U32 R62, R62, 0x7f000001, R6 ;  /* 0x7f0000013e3e7827 */ /* 0x000fe200078e0006 */
[----:B------:R-:W-:Y:S01]  /*1050c0*/  ISETP.GE.U32.AND P0, PT, R61, 0x7f000001, PT ;  /* 0x7f0000013d00780c */ /* 0x000fe20003f06070 */
[----:B------:R-:W-:Y:S01]  /*1050d0*/  @P2 IADD3 R53, PT, PT, R53, -0x7f000001, RZ ;  /* 0x80ffffff35352810 */ /* 0x000fe20007ffe0ff */
[----:B------:R0:W-:Y:S02]  /*1050e0*/  STL [R1+0x4fc], R2 ;  /* 0x0004fc0201007387 */ /* 0x0001e40000100800 */
[----:B------:R-:W-:Y:S01]  /*1050f0*/  ISETP.GE.U32.AND P2, PT, R62, 0x7f000001, PT ;  /* 0x7f0000013e00780c */ /* 0x000fe20003f46070 */
[----:B------:R-:W-:-:S04]  /*105100*/  IMAD.WIDE.U32 R6, R203, R142, RZ ;  /* 0x0000008ecb067225 */ /* 0x000fc800078e00ff */
[----:B0-----:R-:W-:Y:S01]  /*105110*/  IMAD.WIDE.U32 R2, R36, R250, RZ ;  /* 0x000000fa24027225 */ /* 0x001fe200078e00ff */
[----:B------:R0:W-:Y:S03]  /*105120*/  STL [R1+0x4f4], R8 ;  /* 0x0004f40801007387 */ /* 0x0001e60000100800 */
[----:B------:R-:W-:Y:S01]  /*105130*/  IMAD R11, R2, 0x7effffff, RZ ;  /* 0x7effffff020b7824 */ /* 0x000fe200078e02ff */
[----:B------:R-:W-:Y:S01]  /*105140*/  @P0 IADD3 R61, PT, PT, R61, -0x7f000001, RZ ;  /* 0x80ffffff3d3d0810 */ /* 0x000fe20007ffe0ff */
[----:B------:R-:W-:-:S04]  /*105150*/  IMAD.WIDE.U32 R4, R203, R141, RZ ;  /* 0x0000008dcb047225 */ /* 0x000fc800078e00ff */
[----:B------:R-:W-:Y:S01]  /*105160*/  IMAD R63, R6, 0x7effffff, RZ ;  /* 0x7effffff063f7824 */ /* 0x000fe200078e02ff */
[----:B------:R-:W-:Y:S01]  /*105170*/  @P2 IADD3 R62, PT, PT, R62, -0x7f000001, RZ ;  /* 0x80ffffff3e3e2810 */ /* 0x000fe20007ffe0ff */
[----:B0-----:R-:W-:-:S04]  /*105180*/  IMAD.HI.U32 R8, R11, 0x7f000001, R2 ;  /* 0x7f0000010b087827 */ /* 0x001fc800078e0002 */
[----:B------:R-:W-:Y:S02]  /*105190*/  IMAD R64, R4, 0x7effffff, RZ ;  /* 0x7effffff04407824 */ /* 0x000fe400078e02ff */
[----:B------:R-:W-:Y:S01]  /*1051a0*/  IMAD.HI.U32 R63, R63, 0x7f000001, R6 ;  /* 0x7f0000013f3f7827 */ /* 0x000fe200078e0006 */
[----:B------:R-:W-:-:S03]  /*1051b0*/  ISETP.GE.U32.AND P2, PT, R61, 0x7f000001, PT ;  /* 0x7f0000013d00780c */ /* 0x000fc60003f46070 */
[----:B------:R-:W-:Y:S01]  /*1051c0*/  IMAD R65, R10, 0x6, RZ ;  /* 0x000000060a417824 */ /* 0x000fe200078e02ff */
[----:B------:R0:W-:Y:S01]  /*1051d0*/  STL [R1+0x4f0], R8 ;  /* 0x0004f00801007387 */ /* 0x0001e20000100800 */
[----:B------:R-:W-:Y:S01]  /*1051e0*/  IMAD R66, R53, 0x6, RZ ;  /* 0x0000000635427824 */ /* 0x000fe200078e02ff */
[----:B------:R-:W-:Y:S01]  /*1051f0*/  ISETP.GE.U32.AND P3, PT, R63, 0x7f000001, PT ;  /* 0x7f0000013f00780c */ /* 0x000fe20003f66070 */
[----:B------:R-:W-:Y:S01]  /*105200*/  ISETP.GE.U32.AND P4, PT, R57, 0x7f000001, PT ;  /* 0x7f0000013900780c */ /* 0x000fe20003f86070 */
[----:B------:R-:W-:Y:S01]  /*105210*/  ISETP.GE.U32.AND P1, PT, R58, 0x7f000001, PT ;  /* 0x7f0000013a00780c */ /* 0x000fe20003f26070 */
[----:B------:R-:W-:Y:S01]  /*105220*/  ISETP.GE.U32.AND P0, PT, R54, 0x7f000001, PT ;  /* 0x7f0000013600780c */ /* 0x000fe20003f06070 */
[----:B------:R-:W-:Y:S01]  /*105230*/  ISETP.GE.U32.AND P6, PT, R52, 0x7f000001, PT ;  /* 0x7f0000013400780c */ /* 0x000fe20003fc6070 */
[----:B------:R1:W-:Y:S04]  /*105240*/  STL [R1+0x500], R0 ;  /* 0x0005000001007387 */ /* 0x0003e80000100800 */
[----:B------:R-:W2:Y:S01]  /*105250*/  LDL.64 R2, [R1+0x100] ;  /* 0x0001000001027983 */ /* 0x000ea20000100a00 */
[----:B0-----:R-:W-:-:S04]  /*105260*/  IMAD.WIDE.U32 R8, R10, 0x5fffffa, RZ ;  /* 0x05fffffa0a087825 */ /* 0x001fc800078e00ff */
[----:B------:R-:W-:-:S04]  /*105270*/  IMAD.WIDE.U32 R10, R53, 0x5fffffa, RZ ;  /* 0x05fffffa350a7825 */ /* 0x000fc800078e00ff */
[----:B------:R-:W-:Y:S01]  /*105280*/  IMAD.HI.U32 R53, R64, 0x7f000001, R4 ;  /* 0x7f00000140357827 */ /* 0x000fe200078e0004 */
[----:B------:R-:W-:-:S04]  /*105290*/  @P2 IADD3 R61, PT, PT, R61, -0x7f000001, RZ ;  /* 0x80ffffff3d3d2810 */ /* 0x000fc80007ffe0ff */
[----:B------:R-:W-:Y:S01]  /*1052a0*/  ISETP.GE.U32.AND P5, PT, R53, 0x7f000001, PT ;  /* 0x7f0000013500780c */ /* 0x000fe20003fa6070 */
[----:B------:R-:W-:Y:S01]  /*1052b0*/  ISETP.GE.U32.AND P2, PT, R49, 0x7f000001, PT ;  /* 0x7f0000013100780c */ /* 0x000fe20003f46070 */
[----:B------:R-:W-:Y:S01]  /*1052c0*/  IMAD.HI.U32 R65, R65, 0x7f000001, R8 ;  /* 0x7f00000141417827 */ /* 0x000fe200078e0008 */
[----:B------:R-:W-:Y:S02]  /*1052d0*/  @P3 IADD3 R63, PT, PT, R63, -0x7f000001, RZ ;  /* 0x80ffffff3f3f3810 */ /* 0x000fe40007ffe0ff */
[----:B------:R-:W-:Y:S01]  /*1052e0*/  @P4 IADD3 R57, PT, PT, R57, -0x7f000001, RZ ;  /* 0x80ffffff39394810 */ /* 0x000fe20007ffe0ff */
[----:B------:R-:W-:Y:S01]  /*1052f0*/  ISETP.GE.U32.AND P3, PT, R62, 0x7f000001, PT ;  /* 0x7f0000013e00780c */ /* 0x000fe20003f66070 */
[----:B------:R-:W-:Y:S01]  /*105300*/  @P1 IADD3 R58, PT, PT, R58, -0x7f000001, RZ ;  /* 0x80ffffff3a3a1810 */ /* 0x000fe20007ffe0ff */
[----:B------:R-:W-:Y:S01]  /*105310*/  ISETP.GE.U32.AND P4, PT, R65, 0x7f000001, PT ;  /* 0x7f0000014100780c */ /* 0x000fe20003f86070 */
[----:B------:R-:W-:Y:S01]  /*105320*/  IMAD.HI.U32 R8, R66, 0x7f000001, R10 ;  /* 0x7f00000142087827 */ /* 0x000fe200078e000a */
[----:B------:R-:W-:-:S02]  /*105330*/  @P0 IADD3 R54, PT, PT, R54, -0x7f000001, RZ ;  /* 0x80ffffff36360810 */ /* 0x000fc40007ffe0ff */
[----:B------:R-:W-:Y:S01]  /*105340*/  @P6 IADD3 R52, PT, PT, R52, -0x7f000001, RZ ;  /* 0x80ffffff34346810 */ /* 0x000fe20007ffe0ff */
[----:B-1----:R-:W2:Y:S01]  /*105350*/  LDL R0, [R1+0x11c] ;  /* 0x00011c0001007983 */ /* 0x002ea20000100800 */
[----:B------:R-:W-:Y:S01]  /*105360*/  @P5 IADD3 R53, PT, PT, R53, -0x7f000001, RZ ;  /* 0x80ffffff35355810 */ /* 0x000fe20007ffe0ff */
[----:B------:R-:W-:Y:S01]  /*105370*/  ISETP.GE.U32.AND P5, PT, R63, 0x7f000001, PT ;  /* 0x7f0000013f00780c */ /* 0x000fe20003fa6070 */
[----:B------:R-:W-:Y:S01]  /*105380*/  @P2 IADD3 R49, PT, PT, R49, -0x7f000001, RZ ;  /* 0x80ffffff31312810 */ /* 0x000fe20007ffe0ff */
[----:B------:R-:W-:Y:S01]  /*105390*/  ISETP.GE.U32.AND P1, PT, R60, 0x7f000001, PT ;  /* 0x7f0000013c00780c */ /* 0x000fe20003f26070 */
[----:B------:R-:W-:Y:S01]  /*1053a0*/  ISETP.GE.U32.AND P0, PT, R55, 0x7f000001, PT ;  /* 0x7f0000013700780c */ /* 0x000fe20003f06070 */
[----:B------:R-:W-:Y:S01]  /*1053b0*/  ISETP.GE.U32.AND P2, PT, R8, 0x7f000001, PT ;  /* 0x7f0000010800780c */ /* 0x000fe20003f46070 */
[----:B------:R-:W-:Y:S02]  /*1053c0*/  IADD3 R10, PT, PT, R30, R49, RZ ;  /* 0x000000311e0a7210 */ /* 0x000fe40007ffe0ff */
[----:B------:R-:W-:-:S02]  /*1053d0*/  @P4 IADD3 R65, PT, PT, R65, -0x7f000001, RZ ;  /* 0x80ffffff41414810 */ /* 0x000fc40007ffe0ff */
[----:B------:R-:W-:Y:S01]  /*1053e0*/  @P3 IADD3 R62, PT, PT, R62, -0x7f000001, RZ ;  /* 0x80ffffff3e3e3810 */ /* 0x000fe20007ffe0ff */
[----:B------:R-:W-:-:S03]  /*1053f0*/  ISETP.GE.U32.AND P3, PT, R43, 0x7f000001, PT ;  /* 0x7f0000012b00780c */ /* 0x000fc60003f66070 */
[----:B------:R-:W-:Y:S01]  /*105400*/  @P5 IADD3 R63, PT, PT, R63, -0x7f000001, RZ ;  /* 0x80ffffff3f3f5810 */ /* 0x000fe20007ffe0ff */
[----:B------:R-:W-:Y:S01]  /*105410*/  ISETP.GE.U32.AND P5, PT, R10, 0x7f000001, PT ;  /* 0x7f0000010a00780c */ /* 0x000fe20003fa6070 */
        /* <DEDUP_REMOVED lines=9> */
[----:B------:R-:W-:-:S02]  /*1054b0*/  @P3 IADD3 R43, PT, PT, R43, -0x7f000001, RZ ;  /* 0x80ffffff2b2b3810 */ /* 0x000fc40007ffe0ff */
[----:B------:R-:W-:Y:S01]  /*1054c0*/  @P5 IADD3 R10, PT, PT, R10, -0x7f000001, RZ ;  /* 0x80ffffff0a0a5810 */ /* 0x000fe20007ffe0ff */
[----:B------:R-:W-:Y:S01]  /*1054d0*/  ISETP.GE.U32.AND P6, PT, R56, 0x7f000001, PT ;  /* 0x7f0000013800780c */ /* 0x000fe20003fc6070 */
[----:B------:R-:W-:Y:S02]  /*1054e0*/  IADD3 R46, PT, PT, R46, R43, RZ ;  /* 0x0000002b2e2e7210 */ /* 0x000fe40007ffe0ff */
[----:B------:R-:W-:-:S03]  /*1054f0*/  IADD3 R32, PT, PT, R10, UR6, RZ ;  /* 0x000000060a207c10 */ /* 0x000fc6000fffe0ff */
        /* <DEDUP_REMOVED lines=8> */
[----:B------:R-:W-:Y:S01]  /*105580*/  IMAD.WIDE.U32 R4, R58, 0x5fffffa, RZ ;  /* 0x05fffffa3a047825 */ /* 0x000fe200078e00ff */
[----:B------:R-:W-:-:S03]  /*105590*/  IADD3 R53, PT, PT, R53, R54, RZ ;  /* 0x0000003635357210 */ /* 0x000fc60007ffe0ff */
[----:B------:R-:W-:Y:S01]  /*1055a0*/  IMAD R9, R58, 0x6, RZ ;  /* 0x000000063a097824 */ /* 0x000fe200078e02ff */
[----:B------:R-:W-:Y:S02]  /*1055b0*/  @P6 IADD3 R56, PT, PT, R56, -0x7f000001, RZ ;  /* 0x80ffffff38386810 */ /* 0x000fe40007ffe0ff */
[----:B------:R-:W-:Y:S01]  /*1055c0*/  IADD3 R60, PT, PT, R63, R60, RZ ;  /* 0x0000003c3f3c7210 */ /* 0x000fe20007ffe0ff */
[----:B------:R-:W-:Y:S01]  /*1055d0*/  IMAD.HI.U32 R9, R9, 0x7f000001, R4 ;  /* 0x7f00000109097827 */ /* 0x000fe200078e0004 */
[----:B------:R-:W-:-:S03]  /*1055e0*/  ISETP.GE.U32.AND P6, PT, R53, 0x7f000001, PT ;  /* 0x7f0000013500780c */ /* 0x000fc60003fc6070 */
[----:B------:R-:W-:Y:S01]  /*1055f0*/  IMAD.WIDE.U32 R6, R57, 0x5fffffa, RZ ;  /* 0x05fffffa39067825 */ /* 0x000fe200078e00ff */
[----:B------:R-:W-:Y:S02]  /*105600*/  @P4 IADD3 R51, PT, PT, R51, -0x7f000001, RZ ;  /* 0x80ffffff33334810 */ /* 0x000fe40007ffe0ff */
[----:B------:R-:W-:Y:S02]  /*105610*/  @P0 IADD3 R47, PT, PT, R47, -0x7f000001, RZ ;  /* 0x80ffffff2f2f0810 */ /* 0x000fe40007ffe0ff */
[----:B------:R-:W-:Y:S02]  /*105620*/  @P1 IADD3 R46, PT, PT, R46, -0x7f000001, RZ ;  /* 0x80ffffff2e2e1810 */ /* 0x000fe40007ffe0ff */
[----:B------:R-:W-:Y:S01]  /*105630*/  @P2 IADD3 R32, PT, PT, R32, -0x7f000001, RZ ;  /* 0x80ffffff20202810 */ /* 0x000fe20007ffe0ff */
[----:B------:R-:W-:Y:S01]  /*105640*/  IMAD R11, R57, 0x6, RZ ;  /* 0x00000006390b7824 */ /* 0x000fe200078e02ff */
[----:B------:R-:W-:Y:S01]  /*105650*/  ISETP.GE.U32.AND P4, PT, R9, 0x7f000001, PT ;  /* 0x7f0000010900780c */ /* 0x000fe20003f86070 */
[----:B------:R-:W-:Y:S01]  /*105660*/  ISETP.GE.U32.AND P3, PT, R60, 0x7f000001, PT ;  /* 0x7f0000013c00780c */ /* 0x000fe20003f66070 */
[----:B------:R-:W-:Y:S01]  /*105670*/  IADD3 R61, PT, PT, R61, R8, RZ ;  /* 0x000000083d3d7210 */ /* 0x000fe20007ffe0ff */
[----:B------:R-:W-:Y:S01]  /*105680*/  IMAD.HI.U32 R11, R11, 0x7f000001, R6 ;  /* 0x7f0000010b0b7827 */ /* 0x000fe200078e0006 */
[----:B------:R-:W-:Y:S01]  /*105690*/  IADD3 R35, PT, PT, R35, R47, RZ ;  /* 0x0000002f23237210 */ /* 0x000fe20007ffe0ff */
[----:B------:R-:W-:Y:S01]  /*1056a0*/  ISETP.GE.U32.AND P1, PT, R121, 0x7f000001, PT ;  /* 0x7f0000017900780c */ /* 0x000fe20003f26070 */
[----:B------:R-:W-:-:S02]  /*1056b0*/  IADD3 R32, PT, PT, R46, R32, RZ ;  /* 0x000000202e207210 */ /* 0x000fc40007ffe0ff */
[----:B------:R-:W-:Y:S01]  /*1056c0*/  @P6 IADD3 R53, PT, PT, R53, -0x7f000001, RZ ;  /* 0x80ffffff35356810 */ /* 0x000fe20007ffe0ff */
[----:B------:R-:W-:Y:S01]  /*1056d0*/  ISETP.GE.U32.AND P0, PT, R11, 0x7f000001, PT ;  /* 0x7f0000010b00780c */ /* 0x000fe20003f06070 */
[----:B------:R-:W-:Y:S01]  /*1056e0*/  ISETP.GE.U32.AND P6, PT, R61, 0x7f000001, PT ;  /* 0x7f0000013d00780c */ /* 0x000fe20003fc6070 */
[----:B------:R-:W-:Y:S01]  /*1056f0*/  ISETP.GE.U32.AND P2, PT, R35, 0x7f000001, PT ;  /* 0x7f0000012300780c */ /* 0x000fe20003f46070 */
[----:B------:R-:W-:Y:S01]  /*105700*/  ISETP.GE.U32.AND P5, PT, R32, 0x7f000001, PT ;  /* 0x7f0000012000780c */ /* 0x000fe20003fa6070 */
[----:B------:R-:W-:-:S04]  /*105710*/  IMAD.WIDE.U32 R4, R56, 0x5fffffa, RZ ;  /* 0x05fffffa38047825 */ /* 0x000fc800078e00ff */
[----:B------:R-:W-:Y:S01]  /*105720*/  IMAD.WIDE.U32 R6, R55, 0x5fffffa, RZ ;  /* 0x05fffffa37067825 */ /* 0x000fe200078e00ff */
[----:B------:R-:W-:Y:S02]  /*105730*/  @P4 IADD3 R9, PT, PT, R9, -0x7f000001, RZ ;  /* 0x80ffffff09094810 */ /* 0x000fe40007ffe0ff */
[----:B------:R-:W-:Y:S02]  /*105740*/  @P3 IADD3 R60, PT, PT, R60, -0x7f000001, RZ ;  /* 0x80ffffff3c3c3810 */ /* 0x000fe40007ffe0ff */
[----:B------:R-:W-:Y:S01]  /*105750*/  IADD3 R51, PT, PT, R53, R51, RZ ;  /* 0x0000003335337210 */ /* 0x000fe20007ffe0ff */
[----:B------:R-:W-:Y:S02]  /*105760*/  IMAD R24, R56, 0x6, RZ ;  /* 0x0000000638187824 */ /* 0x000fe400078e02ff */
[----:B------:R-:W-:Y:S01]  /*105770*/  IMAD R30, R55, 0x6, RZ ;  /* 0x00000006371e7824 */ /* 0x000fe200078e02ff */
[----:B------:R-:W-:Y:S02]  /*105780*/  @P1 IADD3 R121, PT, PT, R121, -0x7f000001, RZ ;  /* 0x80ffffff79791810 */ /* 0x000fe40007ffe0ff */
[----:B------:R-:W-:Y:S01]  /*105790*/  IADD3 R28, PT, PT, R52, R9, RZ ;  /* 0x00000009341c7210 */ /* 0x000fe20007ffe0ff */
[----:B------:R-:W-:-:S04]  /*1057a0*/  IMAD.HI.U32 R24, R24, 0x7f000001, R4 ;  /* 0x7f00000118187827 */ /* 0x000fc800078e0004 */
[----:B------:R-:W-:Y:S01]  /*1057b0*/  IMAD.HI.U32 R30, R30, 0x7f000001, R6 ;  /* 0x7f0000011e1e7827 */ /* 0x000fe200078e0006 */
[----:B------:R-:W-:Y:S01]  /*1057c0*/  IADD3 R59, PT, PT, R60, R59, RZ ;  /* 0x0000003b3c3b7210 */ /* 0x000fe20007ffe0ff */
        /* <DEDUP_REMOVED lines=10> */
[----:B------:R-:W-:Y:S01]  /*105870*/  IADD3 R80, PT, PT, R35, R32, RZ ;  /* 0x0000002023507210 */ /* 0x000fe20007ffe0ff */
[----:B------:R-:W-:Y:S01]  /*105880*/  IMAD.WIDE.U32 R6, R45, R202, RZ ;  /* 0x000000ca2d067225 */ /* 0x000fe200078e00ff */
[----:B------:R-:W-:-:S02]  /*105890*/  IADD3 R52, PT, PT, R61, R11, RZ ;  /* 0x0000000b3d347210 */ /* 0x000fc40007ffe0ff */
[----:B------:R-:W-:Y:S01]  /*1058a0*/  @P1 IADD3 R51, PT, PT, R51, -0x7f000001, RZ ;  /* 0x80ffffff33331810 */ /* 0x000fe20007ffe0ff */
[----:B------:R-:W-:Y:S01]  /*1058b0*/  ISETP.GE.U32.AND P1, PT, R80, 0x7f000001, PT ;  /* 0x7f0000015000780c */ /* 0x000fe20003f26070 */
[----:B------:R-:W-:Y:S02]  /*1058c0*/  IMAD R45, R6, 0x7effffff, RZ ;  /* 0x7effffff062d7824 */ /* 0x000fe400078e02ff */
[----:B------:R-:W-:Y:S02]  /*1058d0*/  @P3 IADD3 R221, PT, PT, R221, -0x7f000001, RZ ;  /* 0x80ffffffdddd3810 */ /* 0x000fe40007ffe0ff */
[----:B------:R-:W-:Y:S02]  /*1058e0*/  @P4 IADD3 R24, PT, PT, R24, -0x7f000001, RZ ;  /* 0x80ffffff18184810 */ /* 0x000fe40007ffe0ff */
[----:B------:R-:W-:Y:S02]  /*1058f0*/  @P6 IADD3 R30, PT, PT, R30, -0x7f000001, RZ ;  /* 0x80ffffff1e1e6810 */ /* 0x000fe40007ffe0ff */
[----:B------:R-:W-:-:S02]  /*105900*/  @P0 IADD3 R28, PT, PT, R28, -0x7f000001, RZ ;  /* 0x80ffffff1c1c0810 */ /* 0x000fc40007ffe0ff */
[----:B------:R-:W-:Y:S01]  /*105910*/  @P2 IADD3 R59, PT, PT, R59, -0x7f000001, RZ ;  /* 0x80ffffff3b3b2810 */ /* 0x000fe20007ffe0ff */
[----:B------:R-:W-:Y:S01]  /*105920*/  ISETP.GE.U32.AND P2, PT, R52, 0x7f000001, PT ;  /* 0x7f0000013400780c */ /* 0x000fe20003f46070 */
[----:B------:R-:W-:-:S04]  /*105930*/  IMAD.HI.U32 R6, R45, 0x7f000001, R6 ;  /* 0x7f0000012d067827 */ /* 0x000fc800078e0006 */
[----:B------:R-:W-:-:S04]  /*105940*/  IMAD.WIDE.U32 R8, R48, R202, RZ ;  /* 0x000000ca30087225 */ /* 0x000fc800078e00ff */
[----:B------:R-:W-:Y:S01]  /*105950*/  IMAD.WIDE.U32 R4, R36, R202, RZ ;  /* 0x000000ca24047225 */ /* 0x000fe200078e00ff */
[----:B------:R-:W-:Y:S02]  /*105960*/  IADD3 R45, PT, PT, R28, R24, RZ ;  /* 0x000000181c2d7210 */ /* 0x000fe40007ffe0ff */
[----:B------:R-:W-:Y:S02]  /*105970*/  IADD3 R30, PT, PT, R51, R30, RZ ;  /* 0x0000001e331e7210 */ /* 0x000fe40007ffe0ff */
[----:B------:R-:W-:Y:S01]  /*105980*/  IADD3 R221, PT, PT, R59, R221, RZ ;  /* 0x000000dd3bdd7210 */ /* 0x000fe20007ffe0ff */
[----:B------:R-:W-:Y:S02]  /*105990*/  IMAD R36, R8, 0x7effffff, RZ ;  /* 0x7effffff08247824 */ /* 0x000fe400078e02ff */
[----:B------:R-:W-:Y:S01]  /*1059a0*/  IMAD R25, R4, 0x7effffff, RZ ;  /* 0x7effffff04197824 */ /* 0x000fe200078e02ff */
[----:B------:R0:W-:Y:S01]  /*1059b0*/  STL [R1+0x4e4], R6 ;  /* 0x0004e40601007387 */ /* 0x0001e20000100800 */
[----:B------:R-:W-:Y:S01]  /*1059c0*/  @P1 IADD3 R80, PT, PT, R80, -0x7f000001, RZ ;  /* 0x80ffffff50501810 */ /* 0x000fe20007ffe0ff */
[----:B------:R-:W-:Y:S01]  /*1059d0*/  ISETP.GE.U32.AND P3, PT, R45, 0x7f000001, PT ;  /* 0x7f0000012d00780c */ /* 0x000fe20003f66070 */
[----:B------:R-:W-:Y:S01]  /*1059e0*/  ISETP.GE.U32.AND P4, PT, R30, 0x7f000001, PT ;  /* 0x7f0000011e00780c */ /* 0x000fe20003f86070 */
[----:B------:R-:W-:Y:S01]  /*1059f0*/  ISETP.GE.U32.AND P1, PT, R221, 0x7f000001, PT ;  /* 0x7f000001dd00780c */ /* 0x000fe20003f26070 */
[----:B------:R-:W-:-:S04]  /*105a00*/  IMAD.HI.U32 R8, R36, 0x7f000001, R8 ;  /* 0x7f00000124087827 */ /* 0x000fc800078e0008 */
[----:B------:R-:W-:-:S04]  /*105a10*/  IMAD.HI.U32 R4, R25, 0x7f000001, R4 ;  /* 0x7f00000119047827 */ /* 0x000fc800078e0004 */
[----:B0-----:R-:W-:Y:S01]  /*105a20*/  IMAD.WIDE.U32 R6, R203, R249, RZ ;  /* 0x000000f9cb067225 */ /* 0x001fe200078e00ff */
[----:B------:R-:W-:Y:S01]  /*105a30*/  @P2 IADD3 R52, PT, PT, R52, -0x7f000001, RZ ;  /* 0x80ffffff34342810 */ /* 0x000fe20007ffe0ff */
[----:B------:R0:W-:Y:S04]  /*105a40*/  STL [R1+0x3d4], R8 ;  /* 0x0003d40801007387 */ /* 0x0001e80000100800 */
[----:B------:R1:W-:Y:S01]  /*105a50*/  STL [R1+0x4e0], R4 ;  /* 0x0004e00401007387 */ /* 0x0003e20000100800 */
[----:B------:R-:W-:Y:S01]  /*105a60*/  IMAD R25, R6, 0x7effffff, RZ ;  /* 0x7effffff06197824 */ /* 0x000fe200078e02ff */
[----:B------:R-:W-:Y:S02]  /*105a70*/  @P3 IADD3 R45, PT, PT, R45, -0x7f000001, RZ ;  /* 0x80ffffff2d2d3810 */ /* 0x000fe40007ffe0ff */
[----:B------:R-:W-:-:S02]  /*105a80*/  @P4 IADD3 R30, PT, PT, R30, -0x7f000001, RZ ;  /* 0x80ffffff1e1e4810 */ /* 0x000fc40007ffe0ff */
[----:B------:R-:W-:Y:S01]  /*105a90*/  @P1 IADD3 R221, PT, PT, R221, -0x7f000001, RZ ;  /* 0x80ffffffdddd1810 */ /* 0x000fe20007ffe0ff */
[----:B------:R-:W-:-:S04]  /*105aa0*/  IMAD.HI.U32 R25, R25, 0x7f000001, R6 ;  /* 0x7f00000119197827 */ /* 0x000fc800078e0006 */
[----:B---3--:R-:W-:-:S04]  /*105ab0*/  IMAD.WIDE.U32 R6, R52, R251, RZ ;  /* 0x000000fb34067225 */ /* 0x008fc800078e00ff */
[----:B0-----:R-:W-:-:S04]  /*105ac0*/  IMAD.WIDE.U32 R8, R203, R248, RZ ;  /* 0x000000f8cb087225 */ /* 0x001fc800078e00ff */
[----:B-1----:R-:W-:-:S04]  /*105ad0*/  IMAD.WIDE.U32 R4, R203, R250, RZ ;  /* 0x000000facb047225 */ /* 0x002fc800078e00ff */
[----:B------:R-:W-:Y:S02]  /*105ae0*/  IMAD R137, R8, 0x7effffff, RZ ;  /* 0x7effffff08897824 */ /* 0x000fe400078e02ff */
[----:B------:R-:W-:Y:S01]  /*105af0*/  IMAD R135, R6, 0x7effffff, RZ ;  /* 0x7effffff06877824 */ /* 0x000fe200078e02ff */
[----:B------:R-:W-:Y:S01]  /*105b00*/  IADD3 R127, PT, PT, R127, R121, RZ ;  /* 0x000000797f7f7210 */ /* 0x000fe20007ffe0ff */
[----:B------:R-:W-:Y:S02]  /*105b10*/  IMAD R24, R4, 0x7effffff, RZ ;  /* 0x7effffff04187824 */ /* 0x000fe400078e02ff */
[----:B------:R-:W-:-:S04]  /*105b20*/  IMAD.HI.U32 R137, R137, 0x7f000001, R8 ;  /* 0x7f00000189897827 */ /* 0x000fc800078e0008 */
[----:B------:R-:W-:-:S04]  /*105b30*/  IMAD.HI.U32 R24, R24, 0x7f000001, R4 ;  /* 0x7f00000118187827 */ /* 0x000fc800078e0004 */
[----:B------:R-:W-:-:S04]  /*105b40*/  IMAD.HI.U32 R135, R135, 0x7f000001, R6 ;  /* 0x7f00000187877827 */ /* 0x000fc800078e0006 */
[----:B------:R-:W-:-:S04]  /*105b50*/  IMAD.WIDE.U32 R8, R45, R251, RZ ;  /* 0x000000fb2d087225 */ /* 0x000fc800078e00ff */
[----:B------:R-:W-:-:S04]  /*105b60*/  IMAD.WIDE.U32 R4, R30, R251, RZ ;  /* 0x000000fb1e047225 */ /* 0x000fc800078e00ff */
[----:B------:R-:W-:Y:S01]  /*105b70*/  IMAD.WIDE.U32 R6, R221, R251, RZ ;  /* 0x000000fbdd067225 */ /* 0x000fe200078e00ff */
[----:B------:R-:W3:Y:S04]  /*105b80*/  LDL.LU R248, [R1+0xb9c] ;  /* 0x000b9c0001f87983 */ /* 0x000ee80000300800 */
[----:B------:R-:W3:Y:S01]  /*105b90*/  LDL.LU R251, [R1+0x734] ;  /* 0x0007340001fb7983 */ /* 0x000ee20000300800 */
[----:B------:R-:W-:-:S03]  /*105ba0*/  ISETP.GE.U32.AND P0, PT, R127, 0x7f000001, PT ;  /* 0x7f0000017f00780c */ /* 0x000fc60003f06070 */
[----:B------:R-:W3:Y:S04]  /*105bb0*/  LDL.LU R249, [R1+0x728] ;  /* 0x0007280001f97983 */ /* 0x000ee80000300800 */
[----:B------:R-:W3:Y:S06]  /*105bc0*/  LDL.LU R250, [R1+0x314] ;  /* 0x0003140001fa7983 */ /* 0x000eec0000300800 */
[----:B------:R-:W-:-:S04]  /*105bd0*/  @P0 IADD3 R127, PT, PT, R127, -0x7f000001, RZ ;  /* 0x80ffffff7f7f0810 */ /* 0x000fc80007ffe0ff */
[----:B------:R-:W-:-:S05]  /*105be0*/  IADD3 R80, PT, PT, R127, R80, RZ ;  /* 0x000000507f507210 */ /* 0x000fca0007ffe0ff */
[----:B------:R-:W-:Y:S01]  /*105bf0*/  ISETP.GE.U32.AND P0, PT, R80, 0x7f000001, PT ;  /* 0x7f0000015000780c */ /* 0x000fe20003f06070 */
[----:B------:R-:W-:-:S04]  /*105c00*/  IMAD R32, R8, 0x7effffff, RZ ;  /* 0x7effffff08207824 */ /* 0x000fc800078e02ff */
[----:B------:R-:W-:-:S08]  /*105c10*/  IMAD.HI.U32 R32, R32, 0x7f000001, R8 ;  /* 0x7f00000120207827 */ /* 0x000fd000078e0008 */
[----:B------:R-:W-:Y:S01]  /*105c20*/  @P0 IADD3 R80, PT, PT, R80, -0x7f000001, RZ ;  /* 0x80ffffff50500810 */ /* 0x000fe20007ffe0ff */
[----:B------:R0:W-:Y:S01]  /*105c30*/  STL [R1+0x3d0], R32 ;  /* 0x0003d02001007387 */ /* 0x0001e20000100800 */
[----:B------:R-:W-:Y:S02]  /*105c40*/  IMAD R11, R4, 0x7effffff, RZ ;  /* 0x7effffff040b7824 */ /* 0x000fe400078e02ff */
[----:B0-----:R-:W-:Y:S01]  /*105c50*/  IADD3 R32, PT, PT, R10, R80, RZ ;  /* 0x000000500a207210 */ /* 0x001fe20007ffe0ff */
[----:B------:R-:W-:-:S04]  /*105c60*/  IMAD R8, R6, 0x7effffff, RZ ;  /* 0x7effffff06087824 */ /* 0x000fc800078e02ff */
[----:B------:R-:W-:Y:S01]  /*105c70*/  ISETP.GE.U32.AND P0, PT, R32, 0x7f000001, PT ;  /* 0x7f0000012000780c */ /* 0x000fe20003f06070 */
[----:B------:R-:W-:-:S04]  /*105c80*/  IMAD.HI.U32 R9, R11, 0x7f000001, R4 ;  /* 0x7f0000010b097827 */ /* 0x000fc800078e0004 */
[----:B------:R-:W-:-:S04]  /*105c90*/  IMAD.WIDE.U32 R4, R52, R139, RZ ;  /* 0x0000008b34047225 */ /* 0x000fc800078e00ff */
[----:B------:R-:W-:-:S04]  /*105ca0*/  IMAD.HI.U32 R8, R8, 0x7f000001, R6 ;  /* 0x7f00000108087827 */ /* 0x000fc800078e0006 */
[----:B------:R-:W-:-:S04]  /*105cb0*/  IMAD.WIDE.U32 R6, R45, R142, RZ ;  /* 0x0000008e2d067225 */ /* 0x000fc800078e00ff */
[----:B------:R-:W-:Y:S02]  /*105cc0*/  IMAD R51, R4, 0x7effffff, RZ ;  /* 0x7effffff04337824 */ /* 0x000fe400078e02ff */
[----:B------:R-:W-:Y:S02]  /*105cd0*/  IMAD R59, R6, 0x7effffff, RZ ;  /* 0x7effffff063b7824 */ /* 0x000fe400078e02ff */
[----:B------:R-:W-:-:S04]  /*105ce0*/  IMAD.HI.U32 R51, R51, 0x7f000001, R4 ;  /* 0x7f00000133337827 */ /* 0x000fc800078e0004 */
[----:B------:R-:W-:Y:S01]  /*105cf0*/  IMAD.WIDE.U32 R4, R45, R139, RZ ;  /* 0x0000008b2d047225 */ /* 0x000fe200078e00ff */
[----:B------:R-:W-:-:S03]  /*105d00*/  @P0 IADD3 R32, PT, PT, R32, -0x7f000001, RZ ;  /* 0x80ffffff20200810 */ /* 0x000fc60007ffe0ff */
[----:B------:R-:W-:-:S04]  /*105d10*/  IMAD.HI.U32 R59, R59, 0x7f000001, R6 ;  /* 0x7f0000013b3b7827 */ /* 0x000fc800078e0006 */
[----:B------:R-:W-:-:S04]  /*105d20*/  IMAD.WIDE.U32 R6, R30, R142, RZ ;  /* 0x0000008e1e067225 */ /* 0x000fc800078e00ff */
[----:B------:R-:W-:Y:S01]  /*105d30*/  IMAD R54, R4, 0x7effffff, RZ ;  /* 0x7effffff04367824 */ /* 0x000fe200078e02ff */
[----:B------:R-:W-:Y:S01]  /*105d40*/  ISETP.GE.U32.AND P0, PT, R32, R148, PT ;  /* 0x000000942000720c */ /* 0x000fe20003f06070 */
[----:B------:R-:W-:Y:S02]  /*105d50*/  IMAD R57, R6, 0x7effffff, RZ ;  /* 0x7effffff06397824 */ /* 0x000fe400078e02ff */
[----:B------:R-:W-:Y:S01]  /*105d60*/  IMAD.HI.U32 R54, R54, 0x7f000001, R4 ;  /* 0x7f00000136367827 */ /* 0x000fe200078e0004 */
[----:B------:R-:W-:Y:S04]  /*105d70*/  STL [R1+0x4dc], R9 ;  /* 0x0004dc0901007387 */ /* 0x000fe80000100800 */
[----:B------:R0:W-:Y:S01]  /*105d80*/  STL [R1+0x4d8], R8 ;  /* 0x0004d80801007387 */ /* 0x0001e20000100800 */
[----:B------:R-:W-:-:S04]  /*105d90*/  IMAD.WIDE.U32 R10, R52, R140, RZ ;  /* 0x0000008c340a7225 */ /* 0x000fc800078e00ff */
[----:B------:R-:W-:-:S04]  /*105da0*/  IMAD.WIDE.U32 R4, R221, R141, RZ ;  /* 0x0000008ddd047225 */ /* 0x000fc800078e00ff */
[----:B------:R-:W-:Y:S01]  /*105db0*/  IMAD.HI.U32 R57, R57, 0x7f000001, R6 ;  /* 0x7f00000139397827 */ /* 0x000fe200078e0006 */
[----:B------:R-:W-:-:S03]  /*105dc0*/  IADD3 R32, PT, PT, -R148, R32, RZ ;  /* 0x0000002094207210 */ /* 0x000fc60007ffe1ff */
[----:B------:R-:W-:-:S04]  /*105dd0*/  IMAD.WIDE.U32 R6, R45, R140, RZ ;  /* 0x0000008c2d067225 */ /* 0x000fc800078e00ff */
[----:B------:R-:W-:Y:S02]  /*105de0*/  IMAD R53, R10, 0x7effffff, RZ ;  /* 0x7effffff0a357824 */ /* 0x000fe400078e02ff */
[----:B------:R-:W-:Y:S02]  /*105df0*/  IMAD R58, R4, 0x7effffff, RZ ;  /* 0x7effffff043a7824 */ /* 0x000fe400078e02ff */
[----:B0-----:R-:W-:-:S04]  /*105e00*/  IMAD.WIDE.U32 R8, R30, R141, RZ ;  /* 0x0000008d1e087225 */ /* 0x001fc800078e00ff */
[----:B------:R-:W-:Y:S01]  /*105e10*/  IMAD R62, R6, 0x7effffff, RZ ;  /* 0x7effffff063e7824 */ /* 0x000fe200078e02ff */
[----:B------:R-:W-:Y:S01]  /*105e20*/  @!P0 IADD3 R32, PT, PT, R32, 0x7f000001, RZ ;  /* 0x7f00000120208810 */ /* 0x000fe20007ffe0ff */
        /* <DEDUP_REMOVED lines=8> */
[----:B----4-:R-:W-:-:S04]  /*105eb0*/  IMAD.WIDE.U32 R6, R26, R32, RZ ;  /* 0x000000201a067225 */ /* 0x010fc800078e00ff */
        /* <DEDUP_REMOVED lines=22> */
[----:B------:R-:W-:-:S04]  /*106020*/  IMAD.WIDE.U32 R6, R15, R32, RZ ;  /* 0x000000200f067225 */ /* 0x000fc800078e00ff */
[----:B------:R-:W-:-:S04]  /*106030*/  IMAD.HI.U32 R15, R63, 0x7f000001, R10 ;  /* 0x7f0000013f0f7827 */ /* 0x000fc800078e000a */
[----:B------:R-:W-:-:S04]  /*106040*/  IMAD.HI.U32 R11, R56, 0x7f000001, R8 ;  /* 0x7f000001380b7827 */ /* 0x000fc800078e0008 */
[----:B------:R-:W-:Y:S01]  /*106050*/  IMAD R63, R6, 0x7effffff, RZ ;  /* 0x7effffff063f7824 */ /* 0x000fe200078e02ff */
[----:B------:R-:W-:-:S03]  /*106060*/  @P2 IADD3 R19, PT, PT, R19, -0x7f000001, RZ ;  /* 0x80ffffff13132810 */ /* 0x000fc60007ffe0ff */
[----:B------:R-:W-:-:S04]  /*106070*/  IMAD.HI.U32 R63, R63, 0x7f000001, R6 ;  /* 0x7f0000013f3f7827 */ /* 0x000fc800078e0006 */
[----:B------:R-:W-:Y:S01]  /*106080*/  IMAD.WIDE.U32 R6, R221, R139, RZ ;  /* 0x0000008bdd067225 */ /* 0x000fe200078e00ff */
[----:B--2---:R-:W-:-:S03]  /*106090*/  IADD3 R12, PT, PT, R19, R12, RZ ;  /* 0x0000000c130c7210 */ /* 0x004fc60007ffe0ff */
        /* <DEDUP_REMOVED lines=8> */
[-C--:B------:R-:W-:Y:S01]  /*106120*/  IMAD.WIDE.U32 R6, R30, R251.reuse, RZ ;  /* 0x000000fb1e067225 */ /* 0x080fe200078e00ff */
[----:B------:R0:W-:Y:S03]  /*106130*/  STL [R1+0x3e4], R8 ;  /* 0x0003e40801007387 */ /* 0x0001e60000100800 */
[----:B0-----:R-:W-:Y:S02]  /*106140*/  IMAD.WIDE.U32 R8, R221, R251, RZ ;  /* 0x000000fbdd087225 */ /* 0x001fe400078e00ff */
[----:B------:R-:W2:Y:S01]  /*106150*/  LDL.LU R251, [R1+0x324] ;  /* 0x0003240001fb7983 */ /* 0x000ea20000300800 */
        /* <DEDUP_REMOVED lines=24> */
[----:B------:R0:W-:Y:S04]  /*1062e0*/  STL [R1+0x114], R13 ;  /* 0x0001140d01007387 */ /* 0x0001e80000100800 */
[----:B------:R1:W-:Y:S04]  /*1062f0*/  STL [R1+0x118], R12 ;  /* 0x0001180c01007387 */ /* 0x0003e80000100800 */
[----:B------:R-:W-:Y:S04]  /*106300*/  STL [R1+0x11c], R63 ;  /* 0x00011c3f01007387 */ /* 0x000fe80000100800 */
[----:B------:R-:W3:Y:S01]  /*106310*/  LD.E R23, desc[UR22][R2.64+0x2430] ;  /* 0x0024301602177980 */ /* 0x000ee2000c101900 */
[----:B------:R-:W-:Y:S01]  /*106320*/  ISETP.GE.U32.AND P6, PT, R53, 0x7f000001, PT ;  /* 0x7f0000013500780c */ /* 0x000fe20003fc6070 */
[----:B------:R-:W-:-:S02]  /*106330*/  ISETP.GE.U32.AND P2, PT, R26, 0x7f000001, PT ;  /* 0x7f0000011a00780c */ /* 0x000fc40003f46070 */
[----:B------:R-:W4:Y:S01]  /*106340*/  LD.E R19, desc[UR22][R2.64+0x2434] ;  /* 0x0024341602137980 */ /* 0x000f22000c101900 */
[----:B------:R-:W-:Y:S01]  /*106350*/  ISETP.GE.U32.AND P1, PT, R61, 0x7f000001, PT ;  /* 0x7f0000013d00780c */ /* 0x000fe20003f26070 */
[----:B------:R-:W-:Y:S01]  /*106360*/  ISETP.GE.U32.AND P5, PT, R57, 0x7f000001, PT ;  /* 0x7f0000013900780c */ /* 0x000fe20003fa6070 */
[----:B------:R-:W-:Y:S01]  /*106370*/  ISETP.GE.U32.AND P4, PT, R54, 0x7f000001, PT ;  /* 0x7f0000013600780c */ /* 0x000fe20003f86070 */
[----:B0-----:R-:W3:Y:S04]  /*106380*/  LD.E R13, desc[UR22][R2.64+0x243c] ;  /* 0x00243c16020d7980 */ /* 0x001ee8000c101900 */
[----:B-1----:R0:W3:Y:S01]  /*106390*/  LD.E R12, desc[UR22][R2.64+0x2438] ;  /* 0x00243816020c7980 */ /* 0x0020e2000c101900 */
[----:B------:R-:W-:-:S04]  /*1063a0*/  IMAD.WIDE.U32 R4, R30, R140, RZ ;  /* 0x0000008c1e047225 */ /* 0x000fc800078e00ff */
[----:B------:R-:W-:Y:S02]  /*1063b0*/  IMAD R15, R6, 0x7effffff, RZ ;  /* 0x7effffff060f7824 */ /* 0x000fe400078e02ff */
[----:B------:R-:W-:Y:S01]  /*1063c0*/  IMAD R0, R59, 0x6, RZ ;  /* 0x000000063b007824 */ /* 0x000fe200078e02ff */
[----:B------:R-:W-:Y:S01]  /*1063d0*/  ISETP.GE.U32.AND P0, PT, R62, 0x7f000001, PT ;  /* 0x7f0000013e00780c */ /* 0x000fe20003f06070 */
[----:B------:R-:W3:Y:S01]  /*1063e0*/  LDL R14, [R1+0x114] ;  /* 0x00011400010e7983 */ /* 0x000ee20000100800 */
        /* <DEDUP_REMOVED lines=8> */
[----:B------:R-:W-:-:S02]  /*106470*/  IMAD R10, R4, 0x7effffff, RZ ;  /* 0x7effffff040a7824 */ /* 0x000fc400078e02ff */
[----:B0-----:R-:W-:Y:S01]  /*106480*/  IMAD.WIDE.U32 R2, R57, 0x5fffffa, RZ ;  /* 0x05fffffa39027825 */ /* 0x001fe200078e00ff */
[----:B------:R-:W-:-:S03]  /*106490*/  @P4 IADD3 R54, PT, PT, R54, -0x7f000001, RZ ;  /* 0x80ffffff36364810 */ /* 0x000fc60007ffe0ff */
[----:B------:R-:W-:Y:S02]  /*1064a0*/  IMAD R57, R57, 0x6, RZ ;  /* 0x0000000639397824 */ /* 0x000fe400078e02ff */
[----:B------:R-:W-:-:S04]  /*1064b0*/  IMAD.HI.U32 R10, R10, 0x7f000001, R4 ;  /* 0x7f0000010a0a7827 */ /* 0x000fc800078e0004 */
[----:B------:R-:W-:Y:S01]  /*1064c0*/  IMAD.WIDE.U32 R4, R59, 0x5fffffa, RZ ;  /* 0x05fffffa3b047825 */ /* 0x000fe200078e00ff */
[----:B------:R-:W-:Y:S02]  /*1064d0*/  @P6 IADD3 R53, PT, PT, R53, -0x7f000001, RZ ;  /* 0x80ffffff35356810 */ /* 0x000fe40007ffe0ff */
[----:B------:R-:W-:Y:S02]  /*1064e0*/  @P1 IADD3 R11, PT, PT, R11, -0x7f000001, RZ ;  /* 0x80ffffff0b0b1810 */ /* 0x000fe40007ffe0ff */
[----:B------:R-:W-:Y:S02]  /*1064f0*/  @P3 IADD3 R26, PT, PT, R26, -0x7f000001, RZ ;  /* 0x80ffffff1a1a3810 */ /* 0x000fe40007ffe0ff */
[----:B------:R-:W-:Y:S01]  /*106500*/  @P5 IADD3 R36, PT, PT, R36, -0x7f000001, RZ ;  /* 0x80ffffff24245810 */ /* 0x000fe20007ffe0ff */
[----:B------:R-:W-:Y:S01]  /*106510*/  ISETP.GE.U32.AND P4, PT, R51, 0x7f000001, PT ;  /* 0x7f0000013300780c */ /* 0x000fe20003f86070 */
[----:B------:R-:W-:Y:S01]  /*106520*/  IMAD.HI.U32 R59, R57, 0x7f000001, R2 ;  /* 0x7f000001393b7827 */ /* 0x000fe200078e0002 */
[----:B------:R-:W-:-:S03]  /*106530*/  IADD3 R54, PT, PT, R53, R54, RZ ;  /* 0x0000003635367210 */ /* 0x000fc60007ffe0ff */
[----:B------:R-:W-:Y:S01]  /*106540*/  IMAD.HI.U32 R6, R15, 0x7f000001, R6 ;  /* 0x7f0000010f067827 */ /* 0x000fe200078e0006 */
[----:B------:R-:W-:-:S03]  /*106550*/  IADD3 R11, PT, PT, R26, R11, RZ ;  /* 0x0000000b1a0b7210 */ /* 0x000fc60007ffe0ff */
[C---:B------:R-:W-:Y:S02]  /*106560*/  IMAD R53, R36.reuse, 0x6, RZ ;  /* 0x0000000624357824 */ /* 0x040fe400078e02ff */
[----:B------:R-:W-:Y:S01]  /*106570*/  IMAD.WIDE.U32 R2, R36, 0x5fffffa, RZ ;  /* 0x05fffffa24027825 */ /* 0x000fe200078e00ff */
[----:B------:R-:W3:Y:S04]  /*106580*/  LDL R26, [R1+0x110] ;  /* 0x00011000011a7983 */ /* 0x000ee80000100800 */
[----:B------:R-:W3:Y:S04]  /*106590*/  LDL R15, [R1+0x118] ;  /* 0x00011800010f7983 */ /* 0x000ee80000100800 */
[----:B------:R-:W3:Y:S01]  /*1065a0*/  LDL R36, [R1+0x11c] ;  /* 0x00011c0001247983 */ /* 0x000ee20000100800 */
[----:B------:R-:W-:Y:S01]  /*1065b0*/  ISETP.GE.U32.AND P2, PT, R61, 0x7f000001, PT ;  /* 0x7f0000013d00780c */ /* 0x000fe20003f46070 */
[----:B------:R-:W-:Y:S01]  /*1065c0*/  @P4 IADD3 R51, PT, PT, R51, -0x7f000001, RZ ;  /* 0x80ffffff33334810 */ /* 0x000fe20007ffe0ff */
[----:B------:R-:W-:-:S04]  /*1065d0*/  ISETP.GE.U32.AND P6, PT, R58, 0x7f000001, PT ;  /* 0x7f0000013a00780c */ /* 0x000fc80003fc6070 */
[----:B------:R-:W-:Y:S01]  /*1065e0*/  ISETP.GE.U32.AND P5, PT, R51, 0x7f000001, PT ;  /* 0x7f0000013300780c */ /* 0x000fe20003fa6070 */
[----:B------:R-:W-:Y:S01]  /*1065f0*/  @P0 IADD3 R62, PT, PT, R62, -0x7f000001, RZ ;  /* 0x80ffffff3e3e0810 */ /* 0x000fe20007ffe0ff */
[----:B------:R-:W-:Y:S01]  /*106600*/  IMAD.HI.U32 R0, R0, 0x7f000001, R4 ;  /* 0x7f00000100007827 */ /* 0x000fe200078e0004 */
[----:B------:R-:W-:-:S04]  /*106610*/  ISETP.GE.U32.AND P3, PT, R59, 0x7f000001, PT ;  /* 0x7f0000013b00780c */ /* 0x000fc80003f66070 */
[----:B------:R-:W-:Y:S01]  /*106620*/  @P2 IADD3 R61, PT, PT, R61, -0x7f000001, RZ ;  /* 0x80ffffff3d3d2810 */ /* 0x000fe20007ffe0ff */
[----:B------:R-:W-:Y:S01]  /*106630*/  ISETP.GE.U32.AND P0, PT, R60, 0x7f000001, PT ;  /* 0x7f0000013c00780c */ /* 0x000fe20003f06070 */
[----:B------:R-:W-:Y:S02]  /*106640*/  ISETP.GE.U32.AND P4, PT, R0, 0x7f000001, PT ;  /* 0x7f0000010000780c */ /* 0x000fe40003f86070 */
[----:B------:R-:W-:Y:S01]  /*106650*/  IADD3 R61, PT, PT, R61, R62, RZ ;  /* 0x0000003e3d3d7210 */ /* 0x000fe20007ffe0ff */
[----:B------:R-:W-:Y:S01]  /*106660*/  ISETP.GE.U32.AND P1, PT, R55, 0x7f000001, PT ;  /* 0x7f0000013700780c */ /* 0x000fe20003f26070 */
[----:B------:R-:W-:Y:S02]  /*106670*/  @P6 IADD3 R58, PT, PT, R58, -0x7f000001, RZ ;  /* 0x80ffffff3a3a6810 */ /* 0x000fe40007ffe0ff */
[----:B------:R-:W-:Y:S01]  /*106680*/  @P5 IADD3 R51, PT, PT, R51, -0x7f000001, RZ ;  /* 0x80ffffff33335810 */ /* 0x000fe20007ffe0ff */
[----:B------:R-:W-:Y:S01]  /*106690*/  IMAD.HI.U32 R53, R53, 0x7f000001, R2 ;  /* 0x7f00000135357827 */ /* 0x000fe200078e0002 */
[----:B------:R-:W-:Y:S01]  /*1066a0*/  ISETP.GE.U32.AND P5, PT, R61, 0x7f000001, PT ;  /* 0x7f0000013d00780c */ /* 0x000fe20003fa6070 */
[----:B------:R-:W-:Y:S01]  /*1066b0*/  ISETP.GE.U32.AND P2, PT, R10, 0x7f000001, PT ;  /* 0x7f0000010a00780c */ /* 0x000fe20003f46070 */
[----:B------:R-:W-:Y:S01]  /*1066c0*/  ISETP.GE.U32.AND P6, PT, R11, 0x7f000001, PT ;  /* 0x7f0000010b00780c */ /* 0x000fe20003fc6070 */
[----:B------:R-:W-:Y:S01]  /*1066d0*/  @P3 IADD3 R59, PT, PT, R59, -0x7f000001, RZ ;  /* 0x80ffffff3b3b3810 */ /* 0x000fe20007ffe0ff */
[----:B------:R-:W-:Y:S01]  /*1066e0*/  ISETP.GE.U32.AND P3, PT, R53, 0x7f000001, PT ;  /* 0x7f0000013500780c */ /* 0x000fe20003f66070 */
[----:B------:R-:W3:Y:S01]  /*1066f0*/  LDL.64 R2, [R1+0x100] ;  /* 0x0001000001027983 */ /* 0x000ee20000100a00 */
[----:B------:R-:W-:-:S02]  /*106700*/  @P0 IADD3 R60, PT, PT, R60, -0x7f000001, RZ ;  /* 0x80ffffff3c3c0810 */ /* 0x000fc40007ffe0ff */
[----:B------:R-:W-:Y:S01]  /*106710*/  @P4 IADD3 R0, PT, PT, R0, -0x7f000001, RZ ;  /* 0x80ffffff00004810 */ /* 0x000fe20007ffe0ff */
[----:B------:R-:W-:Y:S01]  /*106720*/  ISETP.GE.U32.AND P0, PT, R54, 0x7f000001, PT ;  /* 0x7f0000013600780c */ /* 0x000fe20003f06070 */
[----:B------:R-:W-:Y:S01]  /*106730*/  @P1 IADD3 R55, PT, PT, R55, -0x7f000001, RZ ;  /* 0x80ffffff37371810 */ /* 0x000fe20007ffe0ff */
[----:B------:R0:W-:Y:S01]  /*106740*/  STL [R1+0x4d4], R6 ;  /* 0x0004d40601007387 */ /* 0x0001e20000100800 */
[----:B------:R-:W-:Y:S02]  /*106750*/  IADD3 R51, PT, PT, R51, R0, RZ ;  /* 0x0000000033337210 */ /* 0x000fe40007ffe0ff */
[----:B------:R-:W-:Y:S02]  /*106760*/  @P5 IADD3 R61, PT, PT, R61, -0x7f000001, RZ ;  /* 0x80ffffff3d3d5810 */ /* 0x000fe40007ffe0ff */
[----:B------:R-:W-:Y:S02]  /*106770*/  @P2 IADD3 R10, PT, PT, R10, -0x7f000001, RZ ;  /* 0x80ffffff0a0a2810 */ /* 0x000fe40007ffe0ff */
[----:B------:R-:W-:Y:S01]  /*106780*/  @P6 IADD3 R11, PT, PT, R11, -0x7f000001, RZ ;  /* 0x80ffffff0b0b6810 */ /* 0x000fe20007ffe0ff */
[----:B------:R-:W-:-:S02]  /*106790*/  IMAD R57, R58, 0x6, RZ ;  /* 0x000000063a397824 */ /* 0x000fc400078e02ff */
[----:B------:R-:W-:-:S04]  /*1067a0*/  IMAD.WIDE.U32 R4, R58, 0x5fffffa, RZ ;  /* 0x05fffffa3a047825 */ /* 0x000fc800078e00ff */
[----:B0-----:R-:W-:-:S04]  /*1067b0*/  IMAD.WIDE.U32 R6, R60, 0x5fffffa, RZ ;  /* 0x05fffffa3c067825 */ /* 0x001fc800078e00ff */
[----:B------:R-:W-:Y:S01]  /*1067c0*/  IMAD R58, R60, 0x6, RZ ;  /* 0x000000063c3a7824 */ /* 0x000fe200078e02ff */
[----:B------:R-:W-:Y:S02]  /*1067d0*/  IADD3 R60, PT, PT, R61, R55, RZ ;  /* 0x000000373d3c7210 */ /* 0x000fe40007ffe0ff */
[----:B------:R-:W-:Y:S01]  /*1067e0*/  @P3 IADD3 R53, PT, PT, R53, -0x7f000001, RZ ;  /* 0x80ffffff35353810 */ /* 0x000fe20007ffe0ff */
[----:B------:R-:W-:Y:S01]  /*1067f0*/  IMAD R62, R8, 0x7effffff, RZ ;  /* 0x7effffff083e7824 */ /* 0x000fe200078e02ff */
[----:B------:R-:W-:Y:S01]  /*106800*/  ISETP.GE.U32.AND P1, PT, R48, 0x7f000001, PT ;  /* 0x7f0000013000780c */ /* 0x000fe20003f26070 */
[----:B------:R-:W-:Y:S01]  /*106810*/  IADD3 R61, PT, PT, R11, R10, RZ ;  /* 0x0000000a0b3d7210 */ /* 0x000fe20007ffe0ff */
[----:B------:R-:W-:Y:S01]  /*106820*/  ISETP.GE.U32.AND P3, PT, R51, 0x7f000001, PT ;  /* 0x7f0000013300780c */ /* 0x000fe20003f66070 */
[----:B------:R-:W-:Y:S01]  /*106830*/  IMAD.HI.U32 R8, R62, 0x7f000001, R8 ;  /* 0x7f0000013e087827 */ /* 0x000fe200078e0008 */
[----:B------:R-:W-:Y:S01]  /*106840*/  @P0 IADD3 R54, PT, PT, R54, -0x7f000001, RZ ;  /* 0x80ffffff36360810 */ /* 0x000fe20007ffe0ff */
[----:B------:R-:W-:Y:S01]  /*106850*/  ISETP.GE.U32.AND P0, PT, R56, 0x7f000001, PT ;  /* 0x7f0000013800780c */ /* 0x000fe20003f06070 */
[----:B------:R-:W-:Y:S01]  /*106860*/  ISETP.GE.U32.AND P5, PT, R61, 0x7f000001, PT ;  /* 0x7f0000013d00780c */ /* 0x000fe20003fa6070 */
[----:B------:R-:W-:-:S04]  /*106870*/  IMAD.HI.U32 R57, R57, 0x7f000001, R4 ;  /* 0x7f00000139397827 */ /* 0x000fc800078e0004 */
[----:B------:R-:W-:Y:S01]  /*106880*/  IMAD.HI.U32 R58, R58, 0x7f000001, R6 ;  /* 0x7f0000013a3a7827 */ /* 0x000fe200078e0006 */
[----:B------:R0:W-:Y:S01]  /*106890*/  STL [R1+0x4d0], R8 ;  /* 0x0004d00801007387 */ /* 0x0001e20000100800 */
[----:B------:R-:W-:Y:S02]  /*1068a0*/  IADD3 R59, PT, PT, R54, R59, RZ ;  /* 0x0000003b363b7210 */ /* 0x000fe40007ffe0ff */
[----:B------:R-:W-:Y:S01]  /*1068b0*/  @P1 IADD3 R48, PT, PT, R48, -0x7f000001, RZ ;  /* 0x80ffffff30301810 */ /* 0x000fe20007ffe0ff */
[----:B------:R-:W-:Y:S01]  /*1068c0*/  ISETP.GE.U32.AND P1, PT, R57, 0x7f000001, PT ;  /* 0x7f0000013900780c */ /* 0x000fe20003f26070 */
[----:B------:R-:W-:Y:S02]  /*1068d0*/  @P3 IADD3 R51, PT, PT, R51, -0x7f000001, RZ ;  /* 0x80ffffff33333810 */ /* 0x000fe40007ffe0ff */
[----:B------:R-:W-:Y:S02]  /*1068e0*/  @P0 IADD3 R56, PT, PT, R56, -0x7f000001, RZ ;  /* 0x80ffffff38380810 */ /* 0x000fe40007ffe0ff */
[----:B------:R-:W-:-:S02]  /*1068f0*/  @P5 IADD3 R61, PT, PT, R61, -0x7f000001, RZ ;  /* 0x80ffffff3d3d5810 */ /* 0x000fc40007ffe0ff */
[----:B------:R-:W-:-:S06]  /*106900*/  IADD3 R50, PT, PT, R50, R50, RZ ;  /* 0x0000003232327210 */ /* 0x000fcc0007ffe0ff */
[----:B------:R-:W-:Y:S01]  /*106910*/  @P1 IADD3 R57, PT, PT, R57, -0x7f000001, RZ ;  /* 0x80ffffff39391810 */ /* 0x000fe20007ffe0ff */
[----:B------:R-:W-:Y:S01]  /*106920*/  ISETP.GE.U32.AND P6, PT, R59, 0x7f000001, PT ;  /* 0x7f0000013b00780c */ /* 0x000fe20003fc6070 */
[----:B------:R-:W-:Y:S01]  /*106930*/  ISETP.GE.U32.AND P2, PT, R58, 0x7f000001, PT ;  /* 0x7f0000013a00780c */ /* 0x000fe20003f46070 */
[----:B------:R-:W-:Y:S01]  /*106940*/  ISETP.GE.U32.AND P4, PT, R60, 0x7f000001, PT ;  /* 0x7f0000013c00780c */ /* 0x000fe20003f86070 */
[----:B------:R-:W-:-:S10]  /*106950*/  IADD3 R18, PT, PT, R18, R18, RZ ;  /* 0x0000001212127210 */ /* 0x000fd40007ffe0ff */
[----:B------:R-:W-:Y:S02]  /*106960*/  @P6 IADD3 R59, PT, PT, R59, -0x7f000001, RZ ;  /* 0x80ffffff3b3b6810 */ /* 0x000fe40007ffe0ff */
[----:B------:R-:W-:Y:S02]  /*106970*/  @P2 IADD3 R58, PT, PT, R58, -0x7f000001, RZ ;  /* 0x80ffffff3a3a2810 */ /* 0x000fe40007ffe0ff */
[----:B------:R-:W-:Y:S02]  /*106980*/  @P4 IADD3 R60, PT, PT, R60, -0x7f000001, RZ ;  /* 0x80ffffff3c3c4810 */ /* 0x000fe40007ffe0ff */
[----:B------:R-:W-:Y:S01]  /*106990*/  IADD3 R17, PT, PT, R17, R17, RZ ;  /* 0x0000001111117210 */ /* 0x000fe20007ffe0ff */
[----:B--2---:R-:W-:-:S04]  /*1069a0*/  IMAD.WIDE.U32 R4, R221, R251, RZ ;  /* 0x000000fbdd047225 */ /* 0x004fc800078e00ff */
[----:B------:R-:W-:-:S04]  /*1069b0*/  IMAD.WIDE.U32 R6, R30, R251, RZ ;  /* 0x000000fb1e067225 */ /* 0x000fc800078e00ff */
[----:B------:R-:W-:-:S04]  /*1069c0*/  IMAD.WIDE.U32 R10, R52, R251, RZ ;  /* 0x000000fb340a7225 */ /* 0x000fc800078e00ff */
[----:B0-----:R-:W-:-:S04]  /*1069d0*/  IMAD.WIDE.U32 R8, R45, R251, RZ ;  /* 0x000000fb2d087225 */ /* 0x001fc800078e00ff */
[----:B------:R-:W-:Y:S01]  /*1069e0*/  IMAD R54, R4, 0x7effffff, RZ ;  /* 0x7effffff04367824 */ /* 0x000fe200078e02ff */
[----:B------:R-:W2:Y:S01]  /*1069f0*/  LDL.LU R251, [R1+0xbc0] ;  /* 0x000bc00001fb7983 */ /* 0x000ea20000300800 */
[----:B------:R-:W-:Y:S02]  /*106a00*/  IMAD R55, R6, 0x7effffff, RZ ;  /* 0x7effffff06377824 */ /* 0x000fe400078e02ff */
[----:B------:R-:W-:-:S04]  /*106a10*/  IMAD.HI.U32 R4, R54, 0x7f000001, R4 ;  /* 0x7f00000136047827 */ /* 0x000fc800078e0004 */
[----:B------:R-:W-:Y:S01]  /*106a20*/  IMAD.HI.U32 R6, R55, 0x7f000001, R6 ;  /* 0x7f00000137067827 */ /* 0x000fe200078e0006 */
[----:B------:R-:W-:-:S03]  /*106a30*/  IADD3 R55, PT, PT, R51, R53, RZ ;  /* 0x0000003533377210 */ /* 0x000fc60007ffe0ff */
[C---:B------:R-:W-:Y:S01]  /*106a40*/  IMAD R54, R48.reuse, 0x6, RZ ;  /* 0x0000000630367824 */ /* 0x040fe200078e02ff */
[----:B------:R0:W-:Y:S01]  /*106a50*/  STL [R1+0x4c8], R4 ;  /* 0x0004c80401007387 */ /* 0x0001e20000100800 */
[----:B------:R-:W-:Y:S01]  /*106a60*/  ISETP.GE.U32.AND P0, PT, R55, 0x7f000001, PT ;  /* 0x7f0000013700780c */ /* 0x000fe20003f06070 */
[----:B0-----:R-:W-:Y:S01]  /*106a70*/  IMAD.WIDE.U32 R4, R48, 0x5fffffa, RZ ;  /* 0x05fffffa30047825 */ /* 0x001fe200078e00ff */
[----:B------:R-:W-:Y:S01]  /*106a80*/  IADD3 R48, PT, PT, R61, R56, RZ ;  /* 0x000000383d307210 */ /* 0x000fe20007ffe0ff */
[----:B------:R0:W-:Y:S04]  /*106a90*/  STL [R1+0x4cc], R6 ;  /* 0x0004cc0601007387 */ /* 0x0001e80000100800 */
[----:B------:R-:W-:-:S06]  /*106aa0*/  ISETP.GE.U32.AND P1, PT, R48, 0x7f000001, PT ;  /* 0x7f0000013000780c */ /* 0x000fcc0003f26070 */
[----:B------:R-:W-:Y:S01]  /*106ab0*/  @P0 IADD3 R55, PT, PT, R55, -0x7f000001, RZ ;  /* 0x80ffffff37370810 */ /* 0x000fe20007ffe0ff */
[----:B0-----:R-:W-:Y:S01]  /*106ac0*/  IMAD.WIDE.U32 R6, R45, R220, RZ ;  /* 0x000000dc2d067225 */ /* 0x001fe200078e00ff */
[----:B------:R-:W-:-:S03]  /*106ad0*/  ISETP.GE.U32.AND P0, PT, R50, 0x7f000001, PT ;  /* 0x7f0000013200780c */ /* 0x000fc60003f06070 */
[----:B------:R-:W-:Y:S02]  /*106ae0*/  IMAD R45, R6, 0x7effffff, RZ ;  /* 0x7effffff062d7824 */ /* 0x000fe400078e02ff */
[----:B------:R-:W-:Y:S01]  /*106af0*/  IMAD R62, R8, 0x7effffff, RZ ;  /* 0x7effffff083e7824 */ /* 0x000fe200078e02ff */
[----:B------:R-:W-:Y:S01]  /*106b00*/  @P1 IADD3 R48, PT, PT, R48, -0x7f000001, RZ ;  /* 0x80ffffff30301810 */ /* 0x000fe20007ffe0ff */
[----:B------:R-:W-:-:S04]  /*106b10*/  IMAD.HI.U32 R6, R45, 0x7f000001, R6 ;  /* 0x7f0000012d067827 */ /* 0x000fc800078e0006 */
[----:B------:R-:W-:Y:S01]  /*106b20*/  IMAD.HI.U32 R8, R62, 0x7f000001, R8 ;  /* 0x7f0000013e087827 */ /* 0x000fe200078e0008 */
[----:B------:R0:W-:Y:S04]  /*106b30*/  STL [R1+0x418], R6 ;  /* 0x0004180601007387 */ /* 0x0001e80000100800 */
[----:B------:R1:W-:Y:S01]  /*106b40*/  STL [R1+0x3f8], R8 ;  /* 0x0003f80801007387 */ /* 0x0003e20000100800 */
[----:B------:R-:W-:Y:S01]  /*106b50*/  @P0 IADD3 R50, PT, PT, R50, -0x7f000001, RZ ;  /* 0x80ffffff32320810 */ /* 0x000fe20007ffe0ff */
[----:B0-----:R-:W-:-:S04]  /*106b60*/  IMAD.WIDE.U32 R6, R48, R248, RZ ;  /* 0x000000f830067225 */ /* 0x001fc800078e00ff */
[----:B-1----:R-:W-:-:S04]  /*106b70*/  IMAD.WIDE.U32 R8, R52, R220, RZ ;  /* 0x000000dc34087225 */ /* 0x002fc800078e00ff */
[----:B------:R-:W-:-:S04]  /*106b80*/  IMAD R52, R6, 0x7effffff, RZ ;  /* 0x7effffff06347824 */ /* 0x000fc800078e02ff */
[----:B------:R-:W-:Y:S01]  /*106b90*/  IMAD.HI.U32 R6, R52, 0x7f000001, R6 ;  /* 0x7f00000134067827 */ /* 0x000fe200078e0006 */
[----:B------:R-:W-:Y:S01]  /*106ba0*/  IADD3 R52, PT, PT, R49, R50, RZ ;  /* 0x0000003231347210 */ /* 0x000fe20007ffe0ff */
[----:B------:R-:W-:-:S04]  /*106bb0*/  ISETP.GE.U32.AND P1, PT, R18, 0x7f000001, PT ;  /* 0x7f0000011200780c */ /* 0x000fc80003f26070 */
[----:B------:R-:W-:Y:S01]  /*106bc0*/  ISETP.GE.U32.AND P0, PT, R52, 0x7f000001, PT ;  /* 0x7f0000013400780c */ /* 0x000fe20003f06070 */
[----:B------:R-:W-:Y:S01]  /*106bd0*/  IMAD.HI.U32 R54, R54, 0x7f000001, R4 ;  /* 0x7f00000136367827 */ /* 0x000fe200078e0004 */
[----:B------:R-:W-:Y:S02]  /*106be0*/  IADD3 R53, PT, PT, R59, R57, RZ ;  /* 0x000000393b357210 */ /* 0x000fe40007ffe0ff */
[----:B------:R-:W-:Y:S02]  /*106bf0*/  IADD3 R51, PT, PT, R60, R58, RZ ;  /* 0x0000003a3c337210 */ /* 0x000fe40007ffe0ff */
[----:B------:R-:W-:Y:S01]  /*106c00*/  ISETP.GE.U32.AND P2, PT, R54, 0x7f000001, PT ;  /* 0x7f0000013600780c */ /* 0x000fe20003f46070 */
[----:B------:R-:W-:Y:S02]  /*106c10*/  ISETP.GE.U32.AND P3, PT, R53, 0x7f000001, PT ;  /* 0x7f0000013500780c */ /* 0x000fe40003f66070 */
[----:B------:R-:W-:Y:S01]  /*106c20*/  ISETP.GE.U32.AND P4, PT, R51, 0x7f000001, PT ;  /* 0x7f0000013300780c */ /* 0x000fe20003f86070 */
[----:B------:R-:W-:Y:S01]  /*106c30*/  @P1 IADD3 R18, PT, PT, R18, -0x7f000001, RZ ;  /* 0x80ffffff12121810 */ /* 0x000fe20007ffe0ff */
[----:B------:R-:W-:-:S02]  /*106c40*/  IMAD R0, R10, 0x7effffff, RZ ;  /* 0x7effffff0a007824 */ /* 0x000fc400078e02ff */
[----:B------:R-:W-:Y:S01]  /*106c50*/  @P0 IADD3 R52, PT, PT, R52, -0x7f000001, RZ ;  /* 0x80ffffff34340810 */ /* 0x000fe20007ffe0ff */
[----:B------:R-:W-:-:S04]  /*106c60*/  IMAD.WIDE.U32 R4, R30, R220, RZ ;  /* 0x000000dc1e047225 */ /* 0x000fc800078e00ff */
[----:B------:R-:W-:Y:S01]  /*106c70*/  IMAD.WIDE.U32 R220, R221, R220, RZ ;  /* 0x000000dcdddc7225 */ /* 0x000fe200078e00ff */
[----:B------:R-:W-:Y:S02]  /*106c80*/  IADD3 R18, PT, PT, R43, R18, RZ ;  /* 0x000000122b127210 */ /* 0x000fe40007ffe0ff */
[----:B------:R-:W-:Y:S02]  /*106c90*/  IADD3 R62, PT, PT, R40, R40, RZ ;  /* 0x00000028283e7210 */ /* 0x000fe40007ffe0ff */
[----:B------:R-:W-:Y:S01]  /*106ca0*/  IADD3 R93, PT, PT, R52, UR6, RZ ;  /* 0x00000006345d7c10 */ /* 0x000fe2000fffe0ff */
[----:B------:R-:W-:-:S04]  /*106cb0*/  IMAD.HI.U32 R0, R0, 0x7f000001, R10 ;  /* 0x7f00000100007827 */ /* 0x000fc800078e000a */
[----:B------:R-:W-:Y:S02]  /*106cc0*/  IMAD R11, R4, 0x7effffff, RZ ;  /* 0x7effffff040b7824 */ /* 0x000fe400078e02ff */
[----:B------:R-:W-:Y:S01]  /*106cd0*/  IMAD R10, R220, 0x7effffff, RZ ;  /* 0x7effffffdc0a7824 */ /* 0x000fe200078e02ff */
[----:B------:R-:W-:Y:S02]  /*106ce0*/  @P2 IADD3 R54, PT, PT, R54, -0x7f000001, RZ ;  /* 0x80ffffff36362810 */ /* 0x000fe40007ffe0ff */
[----:B------:R-:W-:Y:S01]  /*106cf0*/  @P3 IADD3 R53, PT, PT, R53, -0x7f000001, RZ ;  /* 0x80ffffff35353810 */ /* 0x000fe20007ffe0ff */
[----:B------:R-:W-:Y:S01]  /*106d00*/  IMAD R30, R8, 0x7effffff, RZ ;  /* 0x7effffff081e7824 */ /* 0x000fe200078e02ff */
[----:B------:R-:W-:Y:S01]  /*106d10*/  @P4 IADD3 R51, PT, PT, R51, -0x7f000001, RZ ;  /* 0x80ffffff33334810 */ /* 0x000fe20007ffe0ff */
[----:B------:R-:W-:Y:S01]  /*106d20*/  ISETP.GE.U32.AND P1, PT, R62, 0x7f000001, PT ;  /* 0x7f0000013e00780c */ /* 0x000fe20003f26070 */
[----:B------:R-:W-:Y:S01]  /*106d30*/  ISETP.GE.U32.AND P0, PT, R18, 0x7f000001, PT ;  /* 0x7f0000011200780c */ /* 0x000fe20003f06070 */
[----:B------:R-:W-:Y:S01]  /*106d40*/  ISETP.GE.U32.AND P2, PT, R93, 0x7f000001, PT ;  /* 0x7f0000015d00780c */ /* 0x000fe20003f46070 */
[----:B------:R-:W-:-:S04]  /*106d50*/  IMAD.HI.U32 R5, R11, 0x7f000001, R4 ;  /* 0x7f0000010b057827 */ /* 0x000fc800078e0004 */
[----:B------:R-:W-:-:S04]  /*106d60*/  IMAD.HI.U32 R4, R10, 0x7f000001, R220 ;  /* 0x7f0000010a047827 */ /* 0x000fc800078e00dc */
[----:B------:R-:W-:-:S04]  /*106d70*/  IMAD.HI.U32 R30, R30, 0x7f000001, R8 ;  /* 0x7f0000011e1e7827 */ /* 0x000fc800078e0008 */
[----:B------:R-:W-:-:S04]  /*106d80*/  IMAD.WIDE.U32 R10, R53, R248, RZ ;  /* 0x000000f8350a7225 */ /* 0x000fc800078e00ff */
[----:B------:R-:W-:Y:S01]  /*106d90*/  IMAD.WIDE.U32 R8, R51, R248, RZ ;  /* 0x000000f833087225 */ /* 0x000fe200078e00ff */
[----:B------:R-:W-:-:S03]  /*106da0*/  IADD3 R45, PT, PT, R55, R54, RZ ;  /* 0x00000036372d7210 */ /* 0x000fc60007ffe0ff */
[----:B------:R-:W-:Y:S01]  /*106db0*/  IMAD R55, R10, 0x7effffff, RZ ;  /* 0x7effffff0a377824 */ /* 0x000fe200078e02ff */
[----:B------:R-:W-:Y:S04]  /*106dc0*/  STL [R1+0x4ac], R5 ;  /* 0x0004ac0501007387 */ /* 0x000fe80000100800 */
[----:B------:R0:W-:Y:S01]  /*106dd0*/  STL [R1+0x4a8], R4 ;  /* 0x0004a80401007387 */ /* 0x0001e20000100800 */
[----:B------:R-:W-:Y:S02]  /*106de0*/  IMAD R54, R8, 0x7effffff, RZ ;  /* 0x7effffff08367824 */ /* 0x000fe400078e02ff */
[----:B------:R-:W-:-:S04]  /*106df0*/  IMAD.HI.U32 R10, R55, 0x7f000001, R10 ;  /* 0x7f000001370a7827 */ /* 0x000fc800078e000a */
[----:B------:R-:W-:Y:S01]  /*106e00*/  IMAD.HI.U32 R8, R54, 0x7f000001, R8 ;  /* 0x7f00000136087827 */ /* 0x000fe200078e0008 */
[----:B------:R1:W-:Y:S01]  /*106e10*/  STL [R1+0x4c0], R6 ;  /* 0x0004c00601007387 */ /* 0x0003e20000100800 */
[----:B------:R-:W-:Y:S02]  /*106e20*/  @P1 IADD3 R62, PT, PT, R62, -0x7f000001, RZ ;  /* 0x80ffffff3e3e1810 */ /* 0x000fe40007ffe0ff */
[----:B------:R-:W-:Y:S02]  /*106e30*/  @P0 IADD3 R18, PT, PT, R18, -0x7f000001, RZ ;  /* 0x80ffffff12120810 */ /* 0x000fe40007ffe0ff */
[----:B------:R-:W-:Y:S01]  /*106e40*/  @P2 IADD3 R93, PT, PT, R93, -0x7f000001, RZ ;  /* 0x80ffffff5d5d2810 */ /* 0x000fe20007ffe0ff */
[----:B0-----:R-:W-:Y:S01]  /*106e50*/  IMAD.WIDE.U32 R4, R53, R142, RZ ;  /* 0x0000008e35047225 */ /* 0x001fe200078e00ff */
[----:B------:R0:W-:Y:S03]  /*106e60*/  STL [R1+0x484], R10 ;  /* 0x0004840a01007387 */ /* 0x0001e60000100800 */
[----:B------:R-:W-:-:S02]  /*106e70*/  IMAD R54, R4, 0x7effffff, RZ ;  /* 0x7effffff04367824 */ /* 0x000fc400078e02ff */
[----:B-1----:R-:W-:-:S04]  /*106e80*/  IMAD.WIDE.U32 R6, R51, R141, RZ ;  /* 0x0000008d33067225 */ /* 0x002fc800078e00ff */
[----:B------:R-:W-:-:S04]  /*106e90*/  IMAD.HI.U32 R54, R54, 0x7f000001, R4 ;  /* 0x7f00000136367827 */ /* 0x000fc800078e0004 */
[----:B------:R-:W-:Y:S01]  /*106ea0*/  IMAD R56, R6, 0x7effffff, RZ ;  /* 0x7effffff06387824 */ /* 0x000fe200078e02ff */
[----:B------:R-:W-:Y:S02]  /*106eb0*/  IADD3 R47, PT, PT, R47, R62, RZ ;  /* 0x0000003e2f2f7210 */ /* 0x000fe40007ffe0ff */
[----:B------:R-:W-:Y:S01]  /*106ec0*/  IADD3 R93, PT, PT, R18, R93, RZ ;  /* 0x0000005d125d7210 */ /* 0x000fe20007ffe0ff */
[----:B------:R-:W-:-:S04]  /*106ed0*/  IMAD.WIDE.U32 R4, R51, R142, RZ ;  /* 0x0000008e33047225 */ /* 0x000fc800078e00ff */
[----:B0-----:R-:W-:-:S04]  /*106ee0*/  IMAD.WIDE.U32 R10, R53, R140, RZ ;  /* 0x0000008c350a7225 */ /* 0x001fc800078e00ff */
[----:B------:R-:W-:-:S04]  /*106ef0*/  IMAD.HI.U32 R56, R56, 0x7f000001, R6 ;  /* 0x7f00000138387827 */ /* 0x000fc800078e0006 */
[----:B------:R-:W-:Y:S02]  /*106f00*/  IMAD R50, R10, 0x7effffff, RZ ;  /* 0x7effffff0a327824 */ /* 0x000fe400078e02ff */
[----:B------:R-:W-:Y:S02]  /*106f10*/  IMAD R55, R4, 0x7effffff, RZ ;  /* 0x7effffff04377824 */ /* 0x000fe400078e02ff */
[----:B------:R-:W-:Y:S01]  /*106f20*/  IMAD.WIDE.U32 R6, R48, R140, RZ ;  /* 0x0000008c30067225 */ /* 0x000fe200078e00ff */
[----:B------:R-:W-:Y:S01]  /*106f30*/  ISETP.GE.U32.AND P1, PT, R17, 0x7f000001, PT ;  /* 0x7f0000011100780c */ /* 0x000fe20003f26070 */
[----:B------:R-:W-:Y:S01]  /*106f40*/  ISETP.GE.U32.AND P0, PT, R47, 0x7f000001, PT ;  /* 0x7f0000012f00780c */ /* 0x000fe20003f06070 */
[----:B------:R-:W-:Y:S01]  /*106f50*/  ISETP.GE.U32.AND P2, PT, R93, 0x7f000001, PT ;  /* 0x7f0000015d00780c */ /* 0x000fe20003f46070 */
[----:B------:R0:W-:Y:S01]  /*106f60*/  STL [R1+0x4c4], R8 ;  /* 0x0004c40801007387 */ /* 0x0001e20000100800 */
[----:B------:R-:W-:-:S04]  /*106f70*/  IMAD.HI.U32 R50, R50, 0x7f000001, R10 ;  /* 0x7f00000132327827 */ /* 0x000fc800078e000a */
[----:B------:R-:W-:-:S04]  /*106f80*/  IMAD.HI.U32 R55, R55, 0x7f000001, R4 ;  /* 0x7f00000137377827 */ /* 0x000fc800078e0004 */
[----:B------:R-:W-:Y:S02]  /*106f90*/  IMAD R57, R6, 0x7effffff, RZ ;  /* 0x7effffff06397824 */ /* 0x000fe400078e02ff */
[----:B------:R-:W-:-:S04]  /*106fa0*/  IMAD.WIDE.U32 R10, R51, R139, RZ ;  /* 0x0000008b330a7225 */ /* 0x000fc800078e00ff */
[----:B------:R-:W-:-:S04]  /*106fb0*/  IMAD.WIDE.U32 R4, R51, R140, RZ ;  /* 0x0000008c33047225 */ /* 0x000fc800078e00ff */
[----:B0-----:R-:W-:-:S04]  /*106fc0*/  IMAD.WIDE.U32 R8, R53, R139, RZ ;  /* 0x0000008b35087225 */ /* 0x001fc800078e00ff */
[----:B------:R-:W-:-:S04]  /*106fd0*/  IMAD.HI.U32 R57, R57, 0x7f000001, R6 ;  /* 0x7f00000139397827 */ /* 0x000fc800078e0006 */
[----:B------:R-:W-:Y:S02]  /*106fe0*/  IMAD R49, R8, 0x7effffff, RZ ;  /* 0x7effffff08317824 */ /* 0x000fe400078e02ff */
[----:B------:R-:W-:Y:S02]  /*106ff0*/  IMAD R43, R10, 0x7effffff, RZ ;  /* 0x7effffff0a2b7824 */ /* 0x000fe400078e02ff */
[----:B------:R-:W-:-:S04]  /*107000*/  IMAD.WIDE.U32 R6, R53, R141, RZ ;  /* 0x0000008d35067225 */ /* 0x000fc800078e00ff */
[----:B------:R-:W-:Y:S02]  /*107010*/  IMAD R59, R4, 0x7effffff, RZ ;  /* 0x7effffff043b7824 */ /* 0x000fe400078e02ff */
[----:B------:R-:W-:-:S04]  /*107020*/  IMAD.HI.U32 R49, R49, 0x7f000001, R8 ;  /* 0x7f00000131317827 */ /* 0x000fc800078e0008 */
[----:B------:R-:W-:-:S04]  /*107030*/  IMAD.WIDE.U32 R8, R48, R141, RZ ;  /* 0x0000008d30087225 */ /* 0x000fc800078e00ff */
[----:B------:R-:W-:-:S04]  /*107040*/  IMAD.HI.U32 R43, R43, 0x7f000001, R10 ;  /* 0x7f0000012b2b7827 */ /* 0x000fc800078e000a */
[----:B------:R-:W-:Y:S02]  /*107050*/  IMAD R58, R6, 0x7effffff, RZ ;  /* 0x7effffff063a7824 */ /* 0x000fe400078e02ff */
[----:B------:R-:W-:-:S04]  /*107060*/  IMAD.WIDE.U32 R10, R48, R139, RZ ;  /* 0x0000008b300a7225 */ /* 0x000fc800078e00ff */
[----:B------:R-:W-:Y:S01]  /*107070*/  IMAD.HI.U32 R59, R59, 0x7f000001, R4 ;  /* 0x7f0000013b3b7827 */ /* 0x000fe200078e0004 */
[----:B------:R-:W-:Y:S02]  /*107080*/  @P1 IADD3 R17, PT, PT, R17, -0x7f000001, RZ ;  /* 0x80ffffff11111810 */ /* 0x000fe40007ffe0ff */
[----:B------:R-:W-:Y:S02]  /*107090*/  @P0 IADD3 R47, PT, PT, R47, -0x7f000001, RZ ;  /* 0x80ffffff2f2f0810 */ /* 0x000fe40007ffe0ff */
[----:B------:R-:W-:Y:S01]  /*1070a0*/  @P2 IADD3 R93, PT, PT, R93, -0x7f000001, RZ ;  /* 0x80ffffff5d5d2810 */ /* 0x000fe20007ffe0ff */
[----:B------:R-:W-:-:S04]  /*1070b0*/  IMAD.WIDE.U32 R4, R53, R249, RZ ;  /* 0x000000f935047225 */ /* 0x000fc800078e00ff */
[----:B------:R-:W-:Y:S02]  /*1070c0*/  IMAD R60, R8, 0x7effffff, RZ ;  /* 0x7effffff083c7824 */ /* 0x000fe400078e02ff */
[----:B------:R-:W-:-:S04]  /*1070d0*/  IMAD.HI.U32 R58, R58, 0x7f000001, R6 ;  /* 0x7f0000013a3a7827 */ /* 0x000fc800078e0006 */
[----:B------:R-:W-:Y:S02]  /*1070e0*/  IMAD R40, R10, 0x7effffff, RZ ;  /* 0x7effffff0a287824 */ /* 0x000fe400078e02ff */
[----:B------:R-:W-:Y:S01]  /*1070f0*/  IMAD R6, R4, 0x7effffff, RZ ;  /* 0x7effffff04067824 */ /* 0x000fe200078e02ff */
[----:B------:R-:W-:Y:S02]  /*107100*/  IADD3 R121, PT, PT, R121, R17, RZ ;  /* 0x0000001179797210 */ /* 0x000fe40007ffe0ff */
[----:B------:R-:W-:Y:S01]  /*107110*/  IADD3 R93, PT, PT, R47, R93, RZ ;  /* 0x0000005d2f5d7210 */ /* 0x000fe20007ffe0ff */
[----:B------:R-:W-:-:S04]  /*107120*/  IMAD.HI.U32 R60, R60, 0x7f000001, R8 ;  /* 0x7f0000013c3c7827 */ /* 0x000fc800078e0008 */
[----:B------:R-:W-:-:S04]  /*107130*/  IMAD.WIDE.U32 R8, R48, R142, RZ ;  /* 0x0000008e30087225 */ /* 0x000fc800078e00ff */
[----:B------:R-:W-:-:S04]  /*107140*/  IMAD.HI.U32 R40, R40, 0x7f000001, R10 ;  /* 0x7f00000128287827 */ /* 0x000fc800078e000a */
[----:B------:R-:W-:-:S04]  /*107150*/  IMAD.HI.U32 R10, R6, 0x7f000001, R4 ;  /* 0x7f000001060a7827 */ /* 0x000fc800078e0004 */
[----:B------:R-:W-:Y:S01]  /*107160*/  IMAD.WIDE.U32 R6, R48, R249, RZ ;  /* 0x000000f930067225 */ /* 0x000fe200078e00ff */
[----:B------:R-:W-:Y:S01]  /*107170*/  ISETP.GE.U32.AND P0, PT, R121, 0x7f000001, PT ;  /* 0x7f0000017900780c */ /* 0x000fe20003f06070 */
[----:B------:R-:W-:Y:S02]  /*107180*/  ISETP.GE.U32.AND P1, PT, R93, 0x7f000001, PT ;  /* 0x7f0000015d00780c */ /* 0x000fe40003f26070 */
[----:B------:R-:W-:Y:S02]  /*107190*/  IMAD R61, R8, 0x7effffff, RZ ;  /* 0x7effffff083d7824 */ /* 0x000fe400078e02ff */
[----:B------:R-:W-:Y:S01]  /*1071a0*/  IMAD.WIDE.U32 R4, R53, R250, RZ ;  /* 0x000000fa35047225 */ /* 0x000fe200078e00ff */
[----:B------:R0:W-:Y:S03]  /*1071b0*/  STL [R1+0x488], R10 ;  /* 0x0004880a01007387 */ /* 0x0001e60000100800 */
[----:B------:R-:W-:-:S02]  /*1071c0*/  IMAD R11, R6, 0x7effffff, RZ ;  /* 0x7effffff060b7824 */ /* 0x000fc400078e02ff */
[----:B------:R-:W-:-:S04]  /*1071d0*/  IMAD.HI.U32 R61, R61, 0x7f000001, R8 ;  /* 0x7f0000013d3d7827 */ /* 0x000fc800078e0008 */
[----:B------:R-:W-:-:S04]  /*1071e0*/  IMAD.WIDE.U32 R8, R51, R249, RZ ;  /* 0x000000f933087225 */ /* 0x000fc800078e00ff */
[----:B------:R-:W-:-:S04]  /*1071f0*/  IMAD.HI.U32 R6, R11, 0x7f000001, R6 ;  /* 0x7f0000010b067827 */ /* 0x000fc800078e0006 */
[----:B------:R-:W-:Y:S02]  /*107200*/  IMAD R62, R8, 0x7effffff, RZ ;  /* 0x7effffff083e7824 */ /* 0x000fe400078e02ff */
[----:B0-----:R-:W-:Y:S01]  /*107210*/  IMAD R10, R4, 0x7effffff, RZ ;  /* 0x7effffff040a7824 */ /* 0x001fe200078e02ff */
[----:B------:R-:W-:-:S03]  /*107220*/  ISETP.GE.U32.AND P3, PT, R45, 0x7f000001, PT ;  /* 0x7f0000012d00780c */ /* 0x000fc60003f66070 */
[----:B------:R-:W-:Y:S01]  /*107230*/  IMAD.HI.U32 R4, R10, 0x7f000001, R4 ;  /* 0x7f0000010a047827 */ /* 0x000fe200078e0004 */
[----:B------:R0:W-:Y:S01]  /*107240*/  STL [R1+0x4b8], R6 ;  /* 0x0004b80601007387 */ /* 0x0001e20000100800 */
[----:B------:R-:W-:Y:S02]  /*107250*/  @P0 IADD3 R121, PT, PT, R121, -0x7f000001, RZ ;  /* 0x80ffffff79790810 */ /* 0x000fe40007ffe0ff */
[----:B------:R-:W-:Y:S01]  /*107260*/  @P1 IADD3 R93, PT, PT, R93, -0x7f000001, RZ ;  /* 0x80ffffff5d5d1810 */ /* 0x000fe20007ffe0ff */
[----:B------:R-:W-:Y:S01]  /*107270*/  IMAD.HI.U32 R8, R62, 0x7f000001, R8 ;  /* 0x7f0000013e087827 */ /* 0x000fe200078e0008 */
[----:B------:R1:W-:Y:S01]  /*107280*/  STL [R1+0x490], R4 ;  /* 0x0004900401007387 */ /* 0x0003e20000100800 */
[----:B------:R-:W-:Y:S02]  /*107290*/  ISETP.GE.U32.AND P2, PT, R54, 0x7f000001, PT ;  /* 0x7f0000013600780c */ /* 0x000fe40003f46070 */
[----:B0-----:R-:W-:Y:S01]  /*1072a0*/  IMAD.WIDE.U32 R6, R51, R250, RZ ;  /* 0x000000fa33067225 */ /* 0x001fe200078e00ff */
[----:B------:R-:W-:-:S03]  /*1072b0*/  IADD3 R93, PT, PT, R121, R93, RZ ;  /* 0x0000005d795d7210 */ /* 0x000fc60007ffe0ff */
[----:B-1----:R-:W-:-:S04]  /*1072c0*/  IMAD.WIDE.U32 R4, R48, R250, RZ ;  /* 0x000000fa30047225 */ /* 0x002fc800078e00ff */
[----:B------:R-:W-:Y:S01]  /*1072d0*/  IMAD R11, R6, 0x7effffff, RZ ;  /* 0x7effffff060b7824 */ /* 0x000fe200078e02ff */
[----:B------:R0:W-:Y:S01]  /*1072e0*/  STL [R1+0x4bc], R8 ;  /* 0x0004bc0801007387 */ /* 0x0001e20000100800 */
[----:B------:R-:W-:Y:S02]  /*1072f0*/  IMAD R10, R4, 0x7effffff, RZ ;  /* 0x7effffff040a7824 */ /* 0x000fe400078e02ff */
[----:B------:R-:W-:Y:S01]  /*107300*/  IMAD.HI.U32 R7, R11, 0x7f000001, R6 ;  /* 0x7f0000010b077827 */ /* 0x000fe200078e0006 */
[----:B------:R-:W-:-:S03]  /*107310*/  @P3 IADD3 R45, PT, PT, R45, -0x7f000001, RZ ;  /* 0x80ffffff2d2d3810 */ /* 0x000fc60007ffe0ff */
[----:B------:R-:W-:Y:S01]  /*107320*/  IMAD.HI.U32 R6, R10, 0x7f000001, R4 ;  /* 0x7f0000010a067827 */ /* 0x000fe200078e0004 */
[----:B------:R-:W-:-:S03]  /*107330*/  ISETP.GE.U32.AND P1, PT, R93, 0x7f000001, PT ;  /* 0x7f0000015d00780c */ /* 0x000fc60003f26070 */
[----:B0-----:R-:W-:-:S04]  /*107340*/  IMAD.WIDE.U32 R8, R53, R174, RZ ;  /* 0x000000ae35087225 */ /* 0x001fc800078e00ff */
[----:B------:R-:W-:Y:S02]  /*107350*/  IMAD R10, R8, 0x7effffff, RZ ;  /* 0x7effffff080a7824 */ /* 0x000fe400078e02ff */
[----:B------:R-:W-:-:S04]  /*107360*/  IMAD.WIDE.U32 R4, R45, R139, RZ ;  /* 0x0000008b2d047225 */ /* 0x000fc800078e00ff */
[----:B------:R-:W-:Y:S01]  /*107370*/  IMAD.HI.U32 R8, R10, 0x7f000001, R8 ;  /* 0x7f0000010a087827 */ /* 0x000fe200078e0008 */
[----:B------:R-:W-:-:S03]  /*107380*/  @P2 IADD3 R54, PT, PT, R54, -0x7f000001, RZ ;  /* 0x80ffffff36362810 */ /* 0x000fc60007ffe0ff */
[----:B------:R-:W-:Y:S01]  /*107390*/  IMAD R62, R4, 0x7effffff, RZ ;  /* 0x7effffff043e7824 */ /* 0x000fe200078e02ff */
[----:B------:R0:W-:Y:S03]  /*1073a0*/  STL [R1+0x494], R8 ;  /* 0x0004940801007387 */ /* 0x0001e60000100800 */
[----:B------:R-:W-:Y:S01]  /*1073b0*/  IMAD.HI.U32 R62, R62, 0x7f000001, R4 ;  /* 0x7f0000013e3e7827 */ /* 0x000fe200078e0004 */
[----:B------:R-:W-:-:S03]  /*1073c0*/  @P1 IADD3 R93, PT, PT, R93, -0x7f000001, RZ ;  /* 0x80ffffff5d5d1810 */ /* 0x000fc60007ffe0ff */
[----:B------:R-:W-:Y:S01]  /*1073d0*/  IMAD.WIDE.U32 R4, R45, R141, RZ ;  /* 0x0000008d2d047225 */ /* 0x000fe200078e00ff */
[----:B------:R-:W-:-:S03]  /*1073e0*/  ISETP.GE.U32.AND P3, PT, R56, 0x7f000001, PT ;  /* 0x7f0000013800780c */ /* 0x000fc60003f66070 */
[----:B0-----:R-:W-:-:S04]  /*1073f0*/  IMAD.WIDE.U32 R8, R54, 0x5fffffa, RZ ;  /* 0x05fffffa36087825 */ /* 0x001fc800078e00ff */
[----:B------:R-:W-:Y:S02]  /*107400*/  IMAD R54, R54, 0x6, RZ ;  /* 0x0000000636367824 */ /* 0x000fe400078e02ff */
[----:B------:R-:W-:Y:S02]  /*107410*/  IMAD R53, R4, 0x7effffff, RZ ;  /* 0x7effffff04357824 */ /* 0x000fe400078e02ff */
[----:B------:R-:W-:Y:S01]  /*107420*/  IMAD.HI.U32 R8, R54, 0x7f000001, R8 ;  /* 0x7f00000136087827 */ /* 0x000fe200078e0008 */
[----:B------:R-:W-:Y:S01]  /*107430*/  IADD3 R9, PT, PT, R52, R93, RZ ;  /* 0x0000005d34097210 */ /* 0x000fe20007ffe0ff */
[----:B------:R-:W-:Y:S04]  /*107440*/  STL [R1+0x4b4], R7 ;  /* 0x0004b40701007387 */ /* 0x000fe80000100800 */
[----:B------:R0:W-:Y:S01]  /*107450*/  STL [R1+0x4b0], R6 ;  /* 0x0004b00601007387 */ /* 0x0001e20000100800 */
[----:B------:R-:W-:Y:S01]  /*107460*/  ISETP.GE.U32.AND P4, PT, R55, 0x7f000001, PT ;  /* 0x7f0000013700780c */ /* 0x000fe20003f86070 */
[----:B------:R-:W-:Y:S01]  /*107470*/  ISETP.GE.U32.AND P5, PT, R57, 0x7f000001, PT ;  /* 0x7f0000013900780c */ /* 0x000fe20003fa6070 */
[----:B------:R-:W-:Y:S01]  /*107480*/  IMAD.HI.U32 R53, R53, 0x7f000001, R4 ;  /* 0x7f00000135357827 */ /* 0x000fe200078e0004 */
[----:B------:R-:W-:Y:S01]  /*107490*/  ISETP.GE.U32.AND P6, PT, R9, 0x7f000001, PT ;  /* 0x7f0000010900780c */ /* 0x000fe20003fc6070 */
[----:B------:R-:W-:Y:S01]  /*1074a0*/  ISETP.GE.U32.AND P0, PT, R49, 0x7f000001, PT ;  /* 0x7f0000013100780c */ /* 0x000fe20003f06070 */
[----:B------:R-:W-:Y:S01]  /*1074b0*/  ISETP.GE.U32.AND P1, PT, R62, 0x7f000001, PT ;  /* 0x7f0000013e00780c */ /* 0x000fe20003f26070 */
[----:B0-----:R-:W-:Y:S01]  /*1074c0*/  IMAD.WIDE.U32 R6, R45, R140, RZ ;  /* 0x0000008c2d067225 */ /* 0x001fe200078e00ff */
[----:B------:R-:W-:Y:S01]  /*1074d0*/  ISETP.GE.U32.AND P2, PT, R53, 0x7f000001, PT ;  /* 0x7f0000013500780c */ /* 0x000fe20003f46070 */
[----:B------:R-:W-:-:S02]  /*1074e0*/  @P3 IADD3 R56, PT, PT, R56, -0x7f000001, RZ ;  /* 0x80ffffff38383810 */ /* 0x000fc40007ffe0ff */
[----:B------:R-:W-:Y:S01]  /*1074f0*/  IMAD R63, R6, 0x7effffff, RZ ;  /* 0x7effffff063f7824 */ /* 0x000fe200078e02ff */
[----:B------:R-:W-:-:S03]  /*107500*/  ISETP.GE.U32.AND P3, PT, R60, 0x7f000001, PT ;  /* 0x7f0000013c00780c */ /* 0x000fc60003f66070 */
[----:B------:R-:W-:Y:S01]  /*107510*/  IMAD.HI.U32 R63, R63, 0x7f000001, R6 ;  /* 0x7f0000013f3f7827 */ /* 0x000fe200078e0006 */
[----:B------:R-:W-:Y:S02]  /*107520*/  @P4 IADD3 R55, PT, PT, R55, -0x7f000001, RZ ;  /* 0x80ffffff37374810 */ /* 0x000fe40007ffe0ff */
[----:B------:R-:W-:Y:S01]  /*107530*/  @P5 IADD3 R57, PT, PT, R57, -0x7f000001, RZ ;  /* 0x80ffffff39395810 */ /* 0x000fe20007ffe0ff */
[----:B------:R-:W-:Y:S01]  /*107540*/  ISETP.GE.U32.AND P5, PT, R61, 0x7f000001, PT ;  /* 0x7f0000013d00780c */ /* 0x000fe20003fa6070 */
[----:B------:R-:W-:Y:S01]  /*107550*/  IMAD.WIDE.U32 R6, R45, R142, RZ ;  /* 0x0000008e2d067225 */ /* 0x000fe200078e00ff */
[----:B------:R-:W-:Y:S01]  /*107560*/  ISETP.GE.U32.AND P4, PT, R63, 0x7f000001, PT ;  /* 0x7f0000013f00780c */ /* 0x000fe20003f86070 */
[----:B------:R-:W-:Y:S02]  /*107570*/  @P6 IADD3 R9, PT, PT, R9, -0x7f000001, RZ ;  /* 0x80ffffff09096810 */ /* 0x000fe40007ffe0ff */
[----:B------:R-:W-:Y:S02]  /*107580*/  @P1 IADD3 R62, PT, PT, R62, -0x7f000001, RZ ;  /* 0x80ffffff3e3e1810 */ /* 0x000fe40007ffe0ff */
[----:B------:R-:W-:Y:S01]  /*107590*/  @P0 IADD3 R49, PT, PT, R49, -0x7f000001, RZ ;  /* 0x80ffffff31310810 */ /* 0x000fe20007ffe0ff */
[----:B------:R-:W-:Y:S01]  /*1075a0*/  ISETP.GE.U32.AND P0, PT, R8, 0x7f000001, PT ;  /* 0x7f0000010800780c */ /* 0x000fe20003f06070 */
[----:B------:R-:W-:Y:S01]  /*1075b0*/  IMAD R17, R6, 0x7effffff, RZ ;  /* 0x7effffff06117824 */ /* 0x000fe200078e02ff */
[----:B------:R-:W-:Y:S01]  /*1075c0*/  @P2 IADD3 R53, PT, PT, R53, -0x7f000001, RZ ;  /* 0x80ffffff35352810 */ /* 0x000fe20007ffe0ff */
[----:B------:R-:W-:Y:S01]  /*1075d0*/  ISETP.GE.U32.AND P2, PT, R9, R149, PT ;  /* 0x000000950900720c */ /* 0x000fe20003f46070 */
[----:B------:R-:W-:Y:S01]  /*1075e0*/  IMAD.WIDE.U32 R10, R56, 0x5fffffa, RZ ;  /* 0x05fffffa380a7825 */ /* 0x000fe200078e00ff */
[----:B------:R-:W-:Y:S01]  /*1075f0*/  @P3 IADD3 R60, PT, PT, R60, -0x7f000001, RZ ;  /* 0x80ffffff3c3c3810 */ /* 0x000fe20007ffe0ff */
[----:B------:R-:W-:-:S02]  /*107600*/  ISETP.GE.U32.AND P3, PT, R62, 0x7f000001, PT ;  /* 0x7f0000013e00780c */ /* 0x000fc40003f66070 */
[----:B------:R-:W-:Y:S02]  /*107610*/  IMAD R56, R56, 0x6, RZ ;  /* 0x0000000638387824 */ /* 0x000fe400078e02ff */
[----:B------:R-:W-:-:S04]  /*107620*/  IMAD.HI.U32 R17, R17, 0x7f000001, R6 ;  /* 0x7f00000111117827 */ /* 0x000fc800078e0006 */
[----:B------:R-:W-:-:S04]  /*107630*/  IMAD.WIDE.U32 R4, R55, 0x5fffffa, RZ ;  /* 0x05fffffa37047825 */ /* 0x000fc800078e00ff */
[----:B------:R-:W-:Y:S02]  /*107640*/  IMAD R55, R55, 0x6, RZ ;  /* 0x0000000637377824 */ /* 0x000fe400078e02ff */
[----:B------:R-:W-:Y:S01]  /*107650*/  IMAD.HI.U32 R10, R56, 0x7f000001, R10 ;  /* 0x7f000001380a7827 */ /* 0x000fe200078e000a */
[----:B------:R-:W-:Y:S02]  /*107660*/  @P4 IADD3 R63, PT, PT, R63, -0x7f000001, RZ ;  /* 0x80ffffff3f3f4810 */ /* 0x000fe40007ffe0ff */
[----:B------:R-:W-:Y:S01]  /*107670*/  @P5 IADD3 R61, PT, PT, R61, -0x7f000001, RZ ;  /* 0x80ffffff3d3d5810 */ /* 0x000fe20007ffe0ff */
[----:B------:R-:W-:Y:S01]  /*107680*/  IMAD.WIDE.U32 R6, R57, 0x5fffffa, RZ ;  /* 0x05fffffa39067825 */ /* 0x000fe200078e00ff */
[----:B------:R-:W-:Y:S01]  /*107690*/  ISETP.GE.U32.AND P5, PT, R17, 0x7f000001, PT ;  /* 0x7f0000011100780c */ /* 0x000fe20003fa6070 */
[----:B------:R-:W-:Y:S02]  /*1076a0*/  IADD3 R56, PT, PT, -R149, R9, RZ ;  /* 0x0000000995387210 */ /* 0x000fe40007ffe1ff */
[----:B------:R-:W-:-:S02]  /*1076b0*/  IMAD R54, R57, 0x6, RZ ;  /* 0x0000000639367824 */ /* 0x000fc400078e02ff */
[----:B------:R-:W-:-:S04]  /*1076c0*/  IMAD.HI.U32 R55, R55, 0x7f000001, R4 ;  /* 0x7f00000137377827 */ /* 0x000fc800078e0004 */
[----:B------:R-:W-:Y:S01]  /*1076d0*/  IMAD.WIDE.U32 R4, R60, 0x5fffffa, RZ ;  /* 0x05fffffa3c047825 */ /* 0x000fe200078e00ff */
[----:B------:R-:W-:Y:S01]  /*1076e0*/  @P0 IADD3 R8, PT, PT, R8, -0x7f000001, RZ ;  /* 0x80ffffff08080810 */ /* 0x000fe20007ffe0ff */
[----:B------:R-:W-:Y:S01]  /*1076f0*/  ISETP.GE.U32.AND P1, PT, R50, 0x7f000001, PT ;  /* 0x7f0000013200780c */ /* 0x000fe20003f26070 */
[----:B------:R-:W-:Y:S01]  /*107700*/  ISETP.GE.U32.AND P4, PT, R63, 0x7f000001, PT ;  /* 0x7f0000013f00780c */ /* 0x000fe20003f86070 */
[----:B------:R-:W-:Y:S01]  /*107710*/  ISETP.GE.U32.AND P0, PT, R53, 0x7f000001, PT ;  /* 0x7f0000013500780c */ /* 0x000fe20003f06070 */
[----:B------:R-:W-:Y:S01]  /*107720*/  IMAD R11, R60, 0x6, RZ ;  /* 0x000000063c0b7824 */ /* 0x000fe200078e02ff */
[----:B------:R-:W-:Y:S01]  /*107730*/  @!P2 IADD3 R56, PT, PT, R56, 0x7f000001, RZ ;  /* 0x7f0000013838a810 */ /* 0x000fe20007ffe0ff */
[----:B------:R-:W-:-:S04]  /*107740*/  IMAD.HI.U32 R54, R54, 0x7f000001, R6 ;  /* 0x7f00000136367827 */ /* 0x000fc800078e0006 */
[----:B------:R-:W-:Y:S01]  /*107750*/  IMAD.WIDE.U32 R6, R61, 0x5fffffa, RZ ;  /* 0x05fffffa3d067825 */ /* 0x000fe200078e00ff */
[----:B------:R-:W-:-:S03]  /*107760*/  @P3 IADD3 R62, PT, PT, R62, -0x7f000001, RZ ;  /* 0x80ffffff3e3e3810 */ /* 0x000fc60007ffe0ff */
[----:B------:R-:W-:Y:S02]  /*107770*/  IMAD R52, R61, 0x6, RZ ;  /* 0x000000063d347824 */ /* 0x000fe400078e02ff */
[----:B------:R-:W-:-:S04]  /*107780*/  IMAD.HI.U32 R11, R11, 0x7f000001, R4 ;  /* 0x7f0000010b0b7827 */ /* 0x000fc800078e0004 */
[----:B---3--:R-:W-:-:S04]  /*107790*/  IMAD.WIDE.U32 R4, R23, R56, RZ ;  /* 0x0000003817047225 */ /* 0x008fc800078e00ff */
[----:B------:R-:W-:Y:S01]  /*1077a0*/  IMAD.HI.U32 R52, R52, 0x7f000001, R6 ;  /* 0x7f00000134347827 */ /* 0x000fe200078e0006 */
[----:B------:R-:W-:Y:S02]  /*1077b0*/  IADD3 R62, PT, PT, R62, R8, RZ ;  /* 0x000000083e3e7210 */ /* 0x000fe40007ffe0ff */
[----:B------:R-:W-:Y:S01]  /*1077c0*/  @P5 IADD3 R17, PT, PT, R17, -0x7f000001, RZ ;  /* 0x80ffffff11115810 */ /* 0x000fe20007ffe0ff */
[----:B------:R-:W-:-:S04]  /*1077d0*/  IMAD.WIDE.U32 R8, R12, R56, RZ ;  /* 0x000000380c087225 */ /* 0x000fc800078e00ff */
[----:B----4-:R-:W-:-:S04]  /*1077e0*/  IMAD.WIDE.U32 R6, R19, R56, RZ ;  /* 0x0000003813067225 */ /* 0x010fc800078e00ff */
[----:B------:R-:W-:Y:S01]  /*1077f0*/  IMAD R12, R4, 0x7effffff, RZ ;  /* 0x7effffff040c7824 */ /* 0x000fe200078e02ff */
        /* <DEDUP_REMOVED lines=8> */
[----:B------:R-:W-:Y:S01]  /*107880*/  IMAD.HI.U32 R12, R12, 0x7f000001, R4 ;  /* 0x7f0000010c0c7827 */ /* 0x000fe200078e0004 */
[----:B------:R-:W-:-:S03]  /*107890*/  ISETP.GE.U32.AND P1, PT, R43, 0x7f000001, PT ;  /* 0x7f0000012b00780c */ /* 0x000fc60003f26070 */
[----:B------:R-:W-:-:S04]  /*1078a0*/  IMAD.WIDE.U32 R4, R13, R56, RZ ;  /* 0x000000380d047225 */ /* 0x000fc800078e00ff */
[----:B------:R-:W-:-:S04]  /*1078b0*/  IMAD.HI.U32 R6, R19, 0x7f000001, R6 ;  /* 0x7f00000113067827 */ /* 0x000fc800078e0006 */
[----:B------:R-:W-:Y:S02]  /*1078c0*/  IMAD R23, R8, 0x7effffff, RZ ;  /* 0x7effffff08177824 */ /* 0x000fe400078e02ff */
[----:B------:R-:W-:Y:S01]  /*1078d0*/  IMAD R7, R4, 0x7effffff, RZ ;  /* 0x7effffff04077824 */ /* 0x000fe200078e02ff */
[----:B------:R-:W-:Y:S01]  /*1078e0*/  IADD3 R49, PT, PT, R63, R49, RZ ;  /* 0x000000313f317210 */ /* 0x000fe20007ffe0ff */
[----:B------:R-:W-:Y:S01]  /*1078f0*/  IMAD.HI.U32 R8, R23, 0x7f000001, R8 ;  /* 0x7f00000117087827 */ /* 0x000fe200078e0008 */
[----:B------:R-:W-:-:S03]  /*107900*/  ISETP.GE.U32.AND P5, PT, R55, 0x7f000001, PT ;  /* 0x7f0000013700780c */ /* 0x000fc60003fa6070 */
[----:B------:R-:W-:Y:S01]  /*107910*/  IMAD.HI.U32 R7, R7, 0x7f000001, R4 ;  /* 0x7f00000107077827 */ /* 0x000fe200078e0004 */
[----:B------:R-:W-:Y:S02]  /*107920*/  @P4 IADD3 R58, PT, PT, R58, -0x7f000001, RZ ;  /* 0x80ffffff3a3a4810 */ /* 0x000fe40007ffe0ff */
        /* <DEDUP_REMOVED lines=9> */
[----:B------:R-:W-:Y:S02]  /*1079c0*/  IADD3 R17, PT, PT, R17, R58, RZ ;  /* 0x0000003a11117210 */ /* 0x000fe40007ffe0ff */
[----:B------:R-:W-:Y:S01]  /*1079d0*/  @P5 IADD3 R55, PT, PT, R55, -0x7f000001, RZ ;  /* 0x80ffffff37375810 */ /* 0x000fe20007ffe0ff */
[----:B------:R-:W-:Y:S01]  /*1079e0*/  ISETP.GE.U32.AND P3, PT, R6, 0x7f000001, PT ;  /* 0x7f0000010600780c */ /* 0x000fe20003f66070 */
[----:B------:R-:W-:Y:S01]  /*1079f0*/  ISETP.GE.U32.AND P4, PT, R50, 0x7f000001, PT ;  /* 0x7f0000013200780c */ /* 0x000fe20003f86070 */
[----:B------:R-:W-:Y:S02]  /*107a00*/  ISETP.GE.U32.AND P5, PT, R17, 0x7f000001, PT ;  /* 0x7f0000011100780c */ /* 0x000fe40003fa6070 */
        /* <DEDUP_REMOVED lines=10> */
[----:B------:R-:W-:Y:S02]  /*107ab0*/  @P3 IADD3 R6, PT, PT, R6, -0x7f000001, RZ ;  /* 0x80ffffff06063810 */ /* 0x000fe40007ffe0ff */
[----:B------:R-:W-:Y:S01]  /*107ac0*/  @P5 IADD3 R17, PT, PT, R17, -0x7f000001, RZ ;  /* 0x80ffffff11115810 */ /* 0x000fe20007ffe0ff */
[----:B------:R-:W-:Y:S01]  /*107ad0*/  ISETP.GE.U32.AND P0, PT, R12, 0x7f000001, PT ;  /* 0x7f0000010c00780c */ /* 0x000fe20003f06070 */
[----:B------:R-:W-:Y:S01]  /*107ae0*/  ISETP.GE.U32.AND P2, PT, R10, 0x7f000001, PT ;  /* 0x7f0000010a00780c */ /* 0x000fe20003f46070 */
[----:B------:R-:W-:Y:S01]  /*107af0*/  ISETP.GE.U32.AND P5, PT, R54, 0x7f000001, PT ;  /* 0x7f0000013600780c */ /* 0x000fe20003fa6070 */
[----:B------:R-:W-:Y:S01]  /*107b00*/  ISETP.GE.U32.AND P4, PT, R8, 0x7f000001, PT ;  /* 0x7f0000010800780c */ /* 0x000fe20003f86070 */
[----:B------:R-:W-:Y:S01]  /*107b10*/  ISETP.GE.U32.AND P3, PT, R7, 0x7f000001, PT ;  /* 0x7f0000010700780c */ /* 0x000fe20003f66070 */
[----:B------:R-:W-:Y:S02]  /*107b20*/  @P6 IADD3 R59, PT, PT, R59, -0x7f000001, RZ ;  /* 0x80ffffff3b3b6810 */ /* 0x000fe40007ffe0ff */
[----:B------:R-:W-:-:S02]  /*107b30*/  IADD3 R6, PT, PT, R6, R14, RZ ;  /* 0x0000000e06067210 */ /* 0x000fc40007ffe0ff */
[----:B------:R-:W-:Y:S02]  /*107b40*/  IADD3 R49, PT, PT, R49, R55, RZ ;  /* 0x0000003731317210 */ /* 0x000fe40007ffe0ff */
[----:B------:R-:W-:Y:S01]  /*107b50*/  IADD3 R43, PT, PT, R50, R43, RZ ;  /* 0x0000002b322b7210 */ /* 0x000fe20007ffe0ff */
[----:B------:R0:W-:Y:S01]  /*107b60*/  STL [R1+0x110], R12 ;  /* 0x0001100c01007387 */ /* 0x0001e20000100800 */
[----:B------:R-:W-:Y:S01]  /*107b70*/  IADD3 R59, PT, PT, R17, R59, RZ ;  /* 0x0000003b113b7210 */ /* 0x000fe20007ffe0ff */
[----:B------:R-:W-:Y:S02]  /*107b80*/  ISETP.GE.U32.AND P6, PT, R6, 0x7f000001, PT ;  /* 0x7f0000010600780c */ /* 0x000fe40003fc6070 */
[----:B------:R-:W-:Y:S04]  /*107b90*/  STL [R1+0x114], R6 ;  /* 0x0001140601007387 */ /* 0x000fe80000100800 */
[----:B------:R1:W-:Y:S04]  /*107ba0*/  STL [R1+0x118], R8 ;  /* 0x0001180801007387 */ /* 0x0003e80000100800 */
[----:B------:R3:W-:Y:S01]  /*107bb0*/  STL [R1+0x11c], R7 ;  /* 0x00011c0701007387 */ /* 0x0007e20000100800 */
[----:B------:R-:W-:-:S02]  /*107bc0*/  @P2 IADD3 R10, PT, PT, R10, -0x7f000001, RZ ;  /* 0x80ffffff0a0a2810 */ /* 0x000fc40007ffe0ff */
[----:B------:R-:W-:Y:S01]  /*107bd0*/  @P5 IADD3 R54, PT, PT, R54, -0x7f000001, RZ ;  /* 0x80ffffff36365810 */ /* 0x000fe20007ffe0ff */
[----:B------:R-:W-:Y:S01]  /*107be0*/  ISETP.GE.U32.AND P1, PT, R40, 0x7f000001, PT ;  /* 0x7f0000012800780c */ /* 0x000fe20003f26070 */
[----:B------:R-:W-:Y:S01]  /*107bf0*/  ISETP.GE.U32.AND P2, PT, R52, 0x7f000001, PT ;  /* 0x7f0000013400780c */ /* 0x000fe20003f46070 */
[----:B0-----:R-:W-:Y:S01]  /*107c00*/  @P0 IADD3 R12, PT, PT, R12, -0x7f000001, RZ ;  /* 0x80ffffff0c0c0810 */ /* 0x001fe20007ffe0ff */
[----:B------:R-:W-:Y:S01]  /*107c10*/  ISETP.GE.U32.AND P0, PT, R11, 0x7f000001, PT ;  /* 0x7f0000010b00780c */ /* 0x000fe20003f06070 */
[----:B------:R-:W-:Y:S01]  /*107c20*/  ISETP.GE.U32.AND P5, PT, R49, 0x7f000001, PT ;  /* 0x7f0000013100780c */ /* 0x000fe20003fa6070 */
[----:B-1----:R-:W-:Y:S02]  /*107c30*/  @P4 IADD3 R8, PT, PT, R8, -0x7f000001, RZ ;  /* 0x80ffffff08084810 */ /* 0x002fe40007ffe0ff */
[----:B---3--:R-:W-:Y:S01]  /*107c40*/  @P3 IADD3 R7, PT, PT, R7, -0x7f000001, RZ ;  /* 0x80ffffff07073810 */ /* 0x008fe20007ffe0ff */
[----:B------:R-:W-:Y:S01]  /*107c50*/  ISETP.GE.U32.AND P4, PT, R43, 0x7f000001, PT ;  /* 0x7f0000012b00780c */ /* 0x000fe20003f86070 */
[----:B------:R-:W-:Y:S01]  /*107c60*/  ISETP.GE.U32.AND P3, PT, R59, 0x7f000001, PT ;  /* 0x7f0000013b00780c */ /* 0x000fe20003f66070 */
[----:B------:R-:W-:Y:S01]  /*107c70*/  @P6 IADD3 R6, PT, PT, R6, -0x7f000001, RZ ;  /* 0x80ffffff06066810 */ /* 0x000fe20007ffe0ff */
[----:B------:R-:W-:Y:S02]  /*107c80*/  STL [R1+0x110], R12 ;  /* 0x0001100c01007387 */ /* 0x000fe40000100800 */
[----:B------:R-:W-:-:S02]  /*107c90*/  @P1 IADD3 R40, PT, PT, R40, -0x7f000001, RZ ;  /* 0x80ffffff28281810 */ /* 0x000fc40007ffe0ff */
[----:B------:R-:W-:Y:S01]  /*107ca0*/  @P2 IADD3 R52, PT, PT, R52, -0x7f000001, RZ ;  /* 0x80ffffff34342810 */ /* 0x000fe20007ffe0ff */
[----:B------:R-:W-:Y:S01]  /*107cb0*/  STL [R1+0x114], R6 ;  /* 0x0001140601007387 */ /* 0x000fe20000100800 */
[----:B------:R-:W-:Y:S02]  /*107cc0*/  @P0 IADD3 R11, PT, PT, R11, -0x7f000001, RZ ;  /* 0x80ffffff0b0b0810 */ /* 0x000fe40007ffe0ff */
[----:B------:R-:W-:Y:S01]  /*107cd0*/  @P5 IADD3 R49, PT, PT, R49, -0x7f000001, RZ ;  /* 0x80ffffff31315810 */ /* 0x000fe20007ffe0ff */
[----:B------:R-:W-:Y:S01]  /*107ce0*/  STL [R1+0x118], R8 ;  /* 0x0001180801007387 */ /* 0x000fe20000100800 */
[----:B------:R-:W-:Y:S02]  /*107cf0*/  @P4 IADD3 R43, PT, PT, R43, -0x7f000001, RZ ;  /* 0x80ffffff2b2b4810 */ /* 0x000fe40007ffe0ff */
[----:B------:R-:W-:Y:S01]  /*107d00*/  @P3 IADD3 R59, PT, PT, R59, -0x7f000001, RZ ;  /* 0x80ffffff3b3b3810 */ /* 0x000fe20007ffe0ff */
[----:B------:R0:W-:Y:S01]  /*107d10*/  STL [R1+0x11c], R7 ;  /* 0x00011c0701007387 */ /* 0x0001e20000100800 */
[----:B------:R-:W-:-:S03]  /*107d20*/  IMAD.WIDE.U32 R4, R51, R174, RZ ;  /* 0x000000ae33047225 */ /* 0x000fc600078e00ff */
[----:B------:R-:W3:Y:S04]  /*107d30*/  LD.E R26, desc[UR22][R2.64+0x2440] ;  /* 0x00244016021a7980 */ /* 0x000ee8000c101900 */
[----:B------:R-:W4:Y:S04]  /*107d40*/  LD.E R19, desc[UR22][R2.64+0x2444] ;  /* 0x0024441602137980 */ /* 0x000f28000c101900 */
[----:B------:R-:W3:Y:S04]  /*107d50*/  LD.E R17, desc[UR22][R2.64+0x2448] ;  /* 0x0024481602117980 */ /* 0x000ee8000c101900 */
[----:B------:R1:W3:Y:S01]  /*107d60*/  LD.E R15, desc[UR22][R2.64+0x244c] ;  /* 0x00244c16020f7980 */ /* 0x0002e2000c101900 */
[----:B------:R-:W-:-:S02]  /*107d70*/  IADD3 R50, PT, PT, R10, R54, RZ ;  /* 0x000000360a327210 */ /* 0x000fc40007ffe0ff */
[----:B------:R-:W-:Y:S02]  /*107d80*/  IADD3 R51, PT, PT, R49, R11, RZ ;  /* 0x0000000b31337210 */ /* 0x000fe40007ffe0ff */
[----:B------:R-:W-:Y:S02]  /*107d90*/  IADD3 R43, PT, PT, R43, R52, RZ ;  /* 0x000000342b2b7210 */ /* 0x000fe40007ffe0ff */
[----:B------:R-:W-:Y:S01]  /*107da0*/  IADD3 R40, PT, PT, R59, R40, RZ ;  /* 0x000000283b287210 */ /* 0x000fe20007ffe0ff */
[----:B------:R-:W-:Y:S02]  /*107db0*/  IMAD R9, R4, 0x7effffff, RZ ;  /* 0x7effffff04097824 */ /* 0x000fe400078e02ff */
[----:B------:R-:W-:-:S04]  /*107dc0*/  IMAD.WIDE.U32 R184, R45, R248, RZ ;  /* 0x000000f82db87225 */ /* 0x000fc800078e00ff */
[----:B0-----:R-:W-:-:S04]  /*107dd0*/  IMAD.WIDE.U32 R6, R45, R249, RZ ;  /* 0x000000f92d067225 */ /* 0x001fc800078e00ff */
[----:B-1----:R-:W-:Y:S01]  /*107de0*/  IMAD.WIDE.U32 R2, R48, R174, RZ ;  /* 0x000000ae30027225 */ /* 0x002fe200078e00ff */
[----:B------:R-:W-:Y:S01]  /*107df0*/  ISETP.GE.U32.AND P1, PT, R50, 0x7f000001, PT ;  /* 0x7f0000013200780c */ /* 0x000fe20003f26070 */
[----:B------:R-:W-:Y:S01]  /*107e00*/  ISETP.GE.U32.AND P2, PT, R51, 0x7f000001, PT ;  /* 0x7f0000013300780c */ /* 0x000fe20003f46070 */
[----:B------:R-:W-:Y:S01]  /*107e10*/  ISETP.GE.U32.AND P3, PT, R43, 0x7f000001, PT ;  /* 0x7f0000012b00780c */ /* 0x000fe20003f66070 */
[----:B------:R-:W-:Y:S01]  /*107e20*/  IMAD R8, R2, 0x7effffff, RZ ;  /* 0x7effffff02087824 */ /* 0x000fe200078e02ff */
[----:B------:R-:W-:Y:S01]  /*107e30*/  ISETP.GE.U32.AND P0, PT, R40, 0x7f000001, PT ;  /* 0x7f0000012800780c */ /* 0x000fe20003f06070 */
[----:B------:R-:W-:-:S04]  /*107e40*/  IMAD.HI.U32 R4, R9, 0x7f000001, R4 ;  /* 0x7f00000109047827 */ /* 0x000fc800078e0004 */
[----:B------:R-:W-:Y:S01]  /*107e50*/  IMAD.HI.U32 R2, R8, 0x7f000001, R2 ;  /* 0x7f00000108027827 */ /* 0x000fe200078e0002 */
[----:B------:R-:W3:Y:S04]  /*107e60*/  LDL.LU R248, [R1+0xba8] ;  /* 0x000ba80001f87983 */ /* 0x000ee80000300800 */
[----:B------:R0:W-:Y:S04]  /*107e70*/  STL [R1+0x4a4], R4 ;  /* 0x0004a40401007387 */ /* 0x0001e80000100800 */
[----:B------:R1:W-:Y:S01]  /*107e80*/  STL [R1+0x4a0], R2 ;  /* 0x0004a00201007387 */ /* 0x0003e20000100800 */
[----:B------:R-:W-:-:S02]  /*107e90*/  IMAD R8, R184, 0x7effffff, RZ ;  /* 0x7effffffb8087824 */ /* 0x000fc400078e02ff */
[----:B------:R-:W-:Y:S01]  /*107ea0*/  IMAD R36, R6, 0x7effffff, RZ ;  /* 0x7effffff06247824 */ /* 0x000fe200078e02ff */
[----:B------:R-:W3:Y:S01]  /*107eb0*/  LDL.LU R249, [R1+0x720] ;  /* 0x0007200001f97983 */ /* 0x000ee20000300800 */
[----:B------:R-:W-:Y:S02]  /*107ec0*/  @P1 IADD3 R50, PT, PT, R50, -0x7f000001, RZ ;  /* 0x80ffffff32321810 */ /* 0x000fe40007ffe0ff */
[----:B------:R-:W-:Y:S01]  /*107ed0*/  @P2 IADD3 R51, PT, PT, R51, -0x7f000001, RZ ;  /* 0x80ffffff33332810 */ /* 0x000fe20007ffe0ff */
[----:B------:R-:W3:Y:S04]  /*107ee0*/  LDL R23, [R1+0x110] ;  /* 0x0001100001177983 */ /* 0x000ee80000100800 */
[----:B------:R-:W3:Y:S04]  /*107ef0*/  LDL R13, [R1+0x114] ;  /* 0x00011400010d7983 */ /* 0x000ee80000100800 */
[----:B------:R-:W3:Y:S01]  /*107f00*/  LDL R14, [R1+0x118] ;  /* 0x00011800010e7983 */ /* 0x000ee20000100800 */
[----:B0-----:R-:W-:-:S04]  /*107f10*/  IMAD.WIDE.U32 R4, R45, R250, RZ ;  /* 0x000000fa2d047225 */ /* 0x001fc800078e00ff */
[----:B-1----:R-:W-:-:S04]  /*107f20*/  IMAD.WIDE.U32 R2, R45, R174, RZ ;  /* 0x000000ae2d027225 */ /* 0x002fc800078e00ff */
[----:B------:R-:W-:Y:S01]  /*107f30*/  IMAD R120, R4, 0x7effffff, RZ ;  /* 0x7effffff04787824 */ /* 0x000fe200078e02ff */
[----:B------:R-:W-:Y:S02]  /*107f40*/  @P3 IADD3 R43, PT, PT, R43, -0x7f000001, RZ ;  /* 0x80ffffff2b2b3810 */ /* 0x000fe40007ffe0ff */
[----:B------:R-:W-:Y:S01]  /*107f50*/  @P0 IADD3 R40, PT, PT, R40, -0x7f000001, RZ ;  /* 0x80ffffff28280810 */ /* 0x000fe20007ffe0ff */
[----:B------:R-:W-:Y:S02]  /*107f60*/  IMAD R119, R2, 0x7effffff, RZ ;  /* 0x7effffff02777824 */ /* 0x000fe400078e02ff */
[----:B------:R-:W-:-:S04]  /*107f70*/  IMAD.HI.U32 R184, R8, 0x7f000001, R184 ;  /* 0x7f00000108b87827 */ /* 0x000fc800078e00b8 */
[----:B------:R-:W-:-:S04]  /*107f80*/  IMAD.HI.U32 R36, R36, 0x7f000001, R6 ;  /* 0x7f00000124247827 */ /* 0x000fc800078e0006 */
[----:B------:R-:W-:-:S04]  /*107f90*/  IMAD.HI.U32 R120, R120, 0x7f000001, R4 ;  /* 0x7f00000178787827 */ /* 0x000fc800078e0004 */
[----:B------:R-:W-:-:S04]  /*107fa0*/  IMAD.HI.U32 R119, R119, 0x7f000001, R2 ;  /* 0x7f00000177777827 */ /* 0x000fc800078e0002 */
[----:B--2---:R-:W-:-:S04]  /*107fb0*/  IMAD.WIDE.U32 R8, R50, R251, RZ ;  /* 0x000000fb32087225 */ /* 0x004fc800078e00ff */
[----:B------:R-:W-:-:S04]  /*107fc0*/  IMAD.WIDE.U32 R4, R51, R251, RZ ;  /* 0x000000fb33047225 */ /* 0x000fc800078e00ff */
[----:B------:R-:W-:-:S04]  /*107fd0*/  IMAD.WIDE.U32 R6, R43, R251, RZ ;  /* 0x000000fb2b067225 */ /* 0x000fc800078e00ff */
[----:B------:R-:W-:Y:S01]  /*107fe0*/  IMAD.WIDE.U32 R2, R40, R251, RZ ;  /* 0x000000fb28027225 */ /* 0x000fe200078e00ff */
[----:B------:R-:W2:Y:S04]  /*107ff0*/  LDL.LU R250, [R1+0x31c] ;  /* 0x00031c0001fa7983 */ /* 0x000ea80000300800 */
[----:B------:R-:W2:Y:S01]  /*108000*/  LDL.LU R251, [R1+0x72c] ;  /* 0x00072c0001fb7983 */ /* 0x000ea20000300800 */
[----:B------:R-:W-:Y:S02]  /*108010*/  IMAD R11, R4, 0x7effffff, RZ ;  /* 0x7effffff040b7824 */ /* 0x000fe400078e02ff */
[----:B------:R-:W-:Y:S01]  /*108020*/  IMAD R10, R6, 0x7effffff, RZ ;  /* 0x7effffff060a7824 */ /* 0x000fe200078e02ff */
[----:B------:R-:W3:Y:S01]  /*108030*/  LDL R12, [R1+0x11c] ;  /* 0x00011c00010c7983 */ /* 0x000ee20000100800 */
[----:B------:R-:W-:-:S04]  /*108040*/  IMAD.HI.U32 R4, R11, 0x7f000001, R4 ;  /* 0x7f0000010b047827 */ /* 0x000fc800078e0004 */
[----:B------:R-:W-:Y:S01]  /*108050*/  IMAD.HI.U32 R6, R10, 0x7f000001, R6 ;  /* 0x7f0000010a067827 */ /* 0x000fe200078e0006 */
[----:B------:R0:W-:Y:S04]  /*108060*/  STL [R1+0x48c], R4 ;  /* 0x00048c0401007387 */ /* 0x0001e80000100800 */
[----:B------:R1:W-:Y:S01]  /*108070*/  STL [R1+0x49c], R6 ;  /* 0x00049c0601007387 */ /* 0x0003e20000100800 */
[----:B0-----:R-:W-:-:S04]  /*108080*/  IMAD.WIDE.U32 R4, R50, R139, RZ ;  /* 0x0000008b32047225 */ /* 0x001fc800078e00ff */
[----:B-1----:R-:W-:-:S04]  /*108090*/  IMAD.WIDE.U32 R6, R51, R142, RZ ;  /* 0x0000008e33067225 */ /* 0x002fc800078e00ff */
[----:B------:R-:W-:Y:S02]  /*1080a0*/  IMAD R45, R4, 0x7effffff, RZ ;  /* 0x7effffff042d7824 */ /* 0x000fe400078e02ff */
[----:B------:R-:W-:Y:S02]  /*1080b0*/  IMAD R56, R6, 0x7effffff, RZ ;  /* 0x7effffff06387824 */ /* 0x000fe400078e02ff */
[----:B------:R-:W-:-:S04]  /*1080c0*/  IMAD.HI.U32 R45, R45, 0x7f000001, R4 ;  /* 0x7f0000012d2d7827 */ /* 0x000fc800078e0004 */
[----:B------:R-:W-:-:S04]  /*1080d0*/  IMAD.WIDE.U32 R4, R51, R139, RZ ;  /* 0x0000008b33047225 */ /* 0x000fc800078e00ff */
[----:B------:R-:W-:-:S04]  /*1080e0*/  IMAD.HI.U32 R56, R56, 0x7f000001, R6 ;  /* 0x7f00000138387827 */ /* 0x000fc800078e0006 */
[----:B------:R-:W-:Y:S02]  /*1080f0*/  IMAD R54, R4, 0x7effffff, RZ ;  /* 0x7effffff04367824 */ /* 0x000fe400078e02ff */
[----:B------:R-:W-:-:S04]  /*108100*/  IMAD.WIDE.U32 R6, R43, R142, RZ ;  /* 0x0000008e2b067225 */ /* 0x000fc800078e00ff */
[----:B------:R-:W-:Y:S02]  /*108110*/  IMAD R183, R8, 0x7effffff, RZ ;  /* 0x7effffff08b77824 */ /* 0x000fe400078e02ff */
[----:B------:R-:W-:-:S04]  /*108120*/  IMAD.HI.U32 R54, R54, 0x7f000001, R4 ;  /* 0x7f00000136367827 */ /* 0x000fc800078e0004 */
[----:B------:R-:W-:Y:S02]  /*108130*/  IMAD R59, R6, 0x7effffff, RZ ;  /* 0x7effffff063b7824 */ /* 0x000fe400078e02ff */
[----:B------:R-:W-:-:S04]  /*108140*/  IMAD.WIDE.U32 R4, R50, R141, RZ ;  /* 0x0000008d32047225 */ /* 0x000fc800078e00ff */
        /* <DEDUP_REMOVED lines=9> */
[----:B------:R-:W-:Y:S02]  /*1081e0*/  IMAD R10, R2, 0x7effffff, RZ ;  /* 0x7effffff020a7824 */ /* 0x000fe400078e02ff */
[----:B------:R-:W-:-:S04]  /*1081f0*/  IMAD.HI.U32 R49, R49, 0x7f000001, R8 ;  /* 0x7f00000131317827 */ /* 0x000fc800078e0008 */
[----:B------:R-:W-:-:S04]  /*108200*/  IMAD.WIDE.U32 R8, R40, R140, RZ ;  /* 0x0000008c28087225 */ /* 0x000fc800078e00ff */
[----:B------:R-:W-:-:S04]  /*108210*/  IMAD.HI.U32 R61, R61, 0x7f000001, R6 ;  /* 0x7f0000013d3d7827 */ /* 0x000fc800078e0006 */
[----:B------:R-:W-:Y:S02]  /*108220*/  IMAD R60, R4, 0x7effffff, RZ ;  /* 0x7effffff043c7824 */ /* 0x000fe400078e02ff */
[----:B------:R-:W-:Y:S01]  /*108230*/  IMAD.WIDE.U32 R6, R50, R142, RZ ;  /* 0x0000008e32067225 */ /* 0x000fe200078e00ff */
[----:B------:R-:W-:Y:S01]  /*108240*/  ISETP.GE.U32.AND P1, PT, R56, 0x7f000001, PT ;  /* 0x7f0000013800780c */ /* 0x000fe20003f26070 */
[----:B------:R-:W-:Y:S02]  /*108250*/  ISETP.GE.U32.AND P4, PT, R59, 0x7f000001, PT ;  /* 0x7f0000013b00780c */ /* 0x000fe40003f86070 */
[----:B------:R-:W-:-:S04]  /*108260*/  IMAD.HI.U32 R2, R10, 0x7f000001, R2 ;  /* 0x7f0000010a027827 */ /* 0x000fc800078e0002 */
[----:B------:R-:W-:Y:S02]  /*108270*/  IMAD R48, R8, 0x7effffff, RZ ;  /* 0x7effffff08307824 */ /* 0x000fe400078e02ff */
[----:B------:R-:W-:-:S04]  /*108280*/  IMAD.WIDE.U32 R10, R43, R140, RZ ;  /* 0x0000008c2b0a7225 */ /* 0x000fc800078e00ff */
[----:B------:R-:W-:-:S04]  /*108290*/  IMAD.HI.U32 R60, R60, 0x7f000001, R4 ;  /* 0x7f0000013c3c7827 */ /* 0x000fc800078e0004 */
[----:B------:R-:W-:Y:S02]  /*1082a0*/  IMAD R63, R6, 0x7effffff, RZ ;  /* 0x7effffff063f7824 */ /* 0x000fe400078e02ff */
[----:B------:R-:W-:-:S04]  /*1082b0*/  IMAD.HI.U32 R48, R48, 0x7f000001, R8 ;  /* 0x7f00000130307827 */ /* 0x000fc800078e0008 */
[----:B------:R-:W-:Y:S02]  /*1082c0*/  IMAD R62, R10, 0x7effffff, RZ ;  /* 0x7effffff0a3e7824 */ /* 0x000fe400078e02ff */
[----:B------:R-:W-:-:S04]  /*1082d0*/  IMAD.WIDE.U32 R8, R43, R139, RZ ;  /* 0x0000008b2b087225 */ /* 0x000fc800078e00ff */
[----:B------:R-:W-:-:S04]  /*1082e0*/  IMAD.HI.U32 R63, R63, 0x7f000001, R6 ;  /* 0x7f0000013f3f7827 */ /* 0x000fc800078e0006 */
[----:B------:R-:W-:-:S04]  /*1082f0*/  IMAD.WIDE.U32 R6, R40, R139, RZ ;  /* 0x0000008b28067225 */ /* 0x000fc800078e00ff */
[----:B------:R-:W-:-:S04]  /*108300*/  IMAD.HI.U32 R62, R62, 0x7f000001, R10 ;  /* 0x7f0000013e3e7827 */ /* 0x000fc800078e000a */
[----:B------:R-:W-:Y:S01]  /*108310*/  IMAD R57, R8, 0x7effffff, RZ ;  /* 0x7effffff08397824 */ /* 0x000fe200078e02ff */
[----:B------:R-:W-:Y:S01]  /*108320*/  @P1 IADD3 R56, PT, PT, R56, -0x7f000001, RZ ;  /* 0x80ffffff38381810 */ /* 0x000fe20007ffe0ff */
[----:B------:R-:W-:Y:S01]  /*108330*/  IMAD R53, R6, 0x7effffff, RZ ;  /* 0x7effffff06357824 */ /* 0x000fe200078e02ff */
[----:B------:R-:W-:Y:S01]  /*108340*/  @P4 IADD3 R59, PT, PT, R59, -0x7f000001, RZ ;  /* 0x80ffffff3b3b4810 */ /* 0x000fe20007ffe0ff */
[----:B------:R-:W-:-:S04]  /*108350*/  IMAD.HI.U32 R57, R57, 0x7f000001, R8 ;  /* 0x7f00000139397827 */ /* 0x000fc800078e0008 */
[----:B------:R-:W-:-:S04]  /*108360*/  IMAD.WIDE.U32 R8, R51, R141, RZ ;  /* 0x0000008d33087225 */ /* 0x000fc800078e00ff */
[----:B------:R-:W-:-:S04]  /*108370*/  IMAD.HI.U32 R53, R53, 0x7f000001, R6 ;  /* 0x7f00000135357827 */ /* 0x000fc800078e0006 */
[----:B------:R-:W-:-:S04]  /*108380*/  IMAD.WIDE.U32 R6, R59, 0x5fffffa, RZ ;  /* 0x05fffffa3b067825 */ /* 0x000fc800078e00ff */
[----:B------:R-:W-:-:S04]  /*108390*/  IMAD R64, R8, 0x7effffff, RZ ;  /* 0x7effffff08407824 */ /* 0x000fc800078e02ff */
[----:B------:R-:W-:-:S04]  /*1083a0*/  IMAD.HI.U32 R64, R64, 0x7f000001, R8 ;  /* 0x7f00000140407827 */ /* 0x000fc800078e0008 */
[----:B--2---:R-:W-:-:S04]  /*1083b0*/  IMAD.WIDE.U32 R4, R51, R251, RZ ;  /* 0x000000fb33047225 */ /* 0x004fc800078e00ff */
[----:B------:R-:W-:-:S04]  /*1083c0*/  IMAD.WIDE.U32 R10, R50, R251, RZ ;  /* 0x000000fb320a7225 */ /* 0x000fc800078e00ff */
[----:B------:R-:W-:-:S04]  /*1083d0*/  IMAD R65, R4, 0x7effffff, RZ ;  /* 0x7effffff04417824 */ /* 0x000fc800078e02ff */
[----:B------:R-:W-:-:S04]  /*1083e0*/  IMAD.HI.U32 R4, R65, 0x7f000001, R4 ;  /* 0x7f00000141047827 */ /* 0x000fc800078e0004 */
[----:B------:R-:W-:Y:S01]  /*1083f0*/  IMAD R91, R10, 0x7effffff, RZ ;  /* 0x7effffff0a5b7824 */ /* 0x000fe200078e02ff */
[----:B------:R0:W-:Y:S03]  /*108400*/  STL [R1+0x41c], R4 ;  /* 0x00041c0401007387 */ /* 0x0001e60000100800 */
[----:B------:R-:W-:-:S04]  /*108410*/  IMAD.HI.U32 R91, R91, 0x7f000001, R10 ;  /* 0x7f0000015b5b7827 */ /* 0x000fc800078e000a */
[C---:B------:R-:W-:Y:S02]  /*108420*/  IMAD R10, R56.reuse, 0x6, RZ ;  /* 0x00000006380a7824 */ /* 0x040fe400078e02ff */
[----:B------:R-:W-:Y:S02]  /*108430*/  IMAD R11, R59, 0x6, RZ ;  /* 0x000000063b0b7824 */ /* 0x000fe400078e02ff */
[----:B0-----:R-:W-:-:S04]  /*108440*/  IMAD.WIDE.U32 R4, R56, 0x5fffffa, RZ ;  /* 0x05fffffa38047825 */ /* 0x001fc800078e00ff */
[----:B------:R-:W-:-:S04]  /*108450*/  IMAD.HI.U32 R59, R11, 0x7f000001, R6 ;  /* 0x7f0000010b3b7827 */ /* 0x000fc800078e0006 */
[----:B------:R-:W-:-:S04]  /*108460*/  IMAD.WIDE.U32 R8, R43, R251, RZ ;  /* 0x000000fb2b087225 */ /* 0x000fc800078e00ff */
[----:B------:R-:W-:-:S04]  /*108470*/  IMAD.HI.U32 R56, R10, 0x7f000001, R4 ;  /* 0x7f0000010a387827 */ /* 0x000fc800078e0004 */
[----:B------:R-:W-:Y:S02]  /*108480*/  IMAD.WIDE.U32 R10, R40, R251, RZ ;  /* 0x000000fb280a7225 */ /* 0x000fe400078e00ff */
[----:B------:R-:W2:Y:S04]  /*108490*/  LDL.LU R251, [R1+0x3a4] ;  /* 0x0003a40001fb7983 */ /* 0x000ea80000300800 */
[----:B------:R0:W-:Y:S02]  /*1084a0*/  STL [R1+0x498], R2 ;  /* 0x0004980201007387 */ /* 0x0001e40000100800 */
[----:B0-----:R-:W-:-:S04]  /*1084b0*/  IMAD.WIDE.U32 R2, R50, R140, RZ ;  /* 0x0000008c32027225 */ /* 0x001fc800078e00ff */
[----:B------:R-:W-:-:S04]  /*1084c0*/  IMAD R52, R2, 0x7effffff, RZ ;  /* 0x7effffff02347824 */ /* 0x000fc800078e02ff */
[----:B------:R-:W-:Y:S01]  /*1084d0*/  IMAD.HI.U32 R52, R52, 0x7f000001, R2 ;  /* 0x7f00000134347827 */ /* 0x000fe200078e0002 */
[----:B------:R-:W-:-:S04]  /*1084e0*/  ISETP.GE.U32.AND P2, PT, R58, 0x7f000001, PT ;  /* 0x7f0000013a00780c */ /* 0x000fc80003f46070 */
[----:B------:R-:W-:Y:S01]  /*1084f0*/  ISETP.GE.U32.AND P0, PT, R52, 0x7f000001, PT ;  /* 0x7f0000013400780c */ /* 0x000fe20003f06070 */
[----:B------:R-:W-:Y:S01]  /*108500*/  ISETP.GE.U32.AND P4, PT, R45, 0x7f000001, PT ;  /* 0x7f0000012d00780c */ /* 0x000fe20003f86070 */
[----:B------:R-:W-:Y:S01]  /*108510*/  ISETP.GE.U32.AND P1, PT, R64, 0x7f000001, PT ;  /* 0x7f0000014000780c */ /* 0x000fe20003f26070 */
[----:B------:R-:W-:Y:S01]  /*108520*/  ISETP.GE.U32.AND P3, PT, R63, 0x7f000001, PT ;  /* 0x7f0000013f00780c */ /* 0x000fe20003f66070 */
[----:B------:R-:W-:-:S05]  /*108530*/  IMAD.WIDE.U32 R2, R40, R141, RZ ;  /* 0x0000008d28027225 */ /* 0x000fca00078e00ff */
[----:B------:R-:W-:-:S04]  /*108540*/  @P2 IADD3 R58, PT, PT, R58, -0x7f000001, RZ ;  /* 0x80ffffff3a3a2810 */ /* 0x000fc80007ffe0ff */
[----:B------:R-:W-:Y:S01]  /*108550*/  @P0 IADD3 R52, PT, PT, R52, -0x7f000001, RZ ;  /* 0x80ffffff34340810 */ /* 0x000fe20007ffe0ff */
[----:B------:R-:W-:Y:S01]  /*108560*/  ISETP.GE.U32.AND P0, PT, R61, 0x7f000001, PT ;  /* 0x7f0000013d00780c */ /* 0x000fe20003f06070 */
[----:B------:R-:W-:-:S03]  /*108570*/  ISETP.GE.U32.AND P2, PT, R58, 0x7f000001, PT ;  /* 0x7f0000013a00780c */ /* 0x000fc60003f46070 */
[----:B------:R-:W-:Y:S01]  /*108580*/  ISETP.GE.U32.AND P5, PT, R52, 0x7f000001, PT ;  /* 0x7f0000013400780c */ /* 0x000fe20003fa6070 */
[----:B------:R-:W-:Y:S01]  /*108590*/  IMAD R55, R2, 0x7effffff, RZ ;  /* 0x7effffff02377824 */ /* 0x000fe200078e02ff */
[----:B------:R-:W-:Y:S01]  /*1085a0*/  @P4 IADD3 R45, PT, PT, R45, -0x7f000001, RZ ;  /* 0x80ffffff2d2d4810 */ /* 0x000fe20007ffe0ff */
[----:B------:R-:W-:Y:S02]  /*1085b0*/  ISETP.GE.U32.AND P6, PT, R54, 0x7f000001, PT ;  /* 0x7f0000013600780c */ /* 0x000fe40003fc6070 */
[----:B------:R-:W-:Y:S01]  /*1085c0*/  IMAD.HI.U32 R55, R55, 0x7f000001, R2 ;  /* 0x7f00000137377827 */ /* 0x000fe200078e0002 */
[----:B------:R-:W-:Y:S01]  /*1085d0*/  @P1 IADD3 R64, PT, PT, R64, -0x7f000001, RZ ;  /* 0x80ffffff40401810 */ /* 0x000fe20007ffe0ff */
[----:B------:R-:W3:Y:S01]  /*1085e0*/  LDL.64 R2, [R1+0x100] ;  /* 0x0001000001027983 */ /* 0x000ee20000100a00 */
[----:B------:R-:W-:Y:S01]  /*1085f0*/  @P3 IADD3 R63, PT, PT, R63, -0x7f000001, RZ ;  /* 0x80ffffff3f3f3810 */ /* 0x000fe20007ffe0ff */
[----:B------:R-:W-:Y:S01]  /*108600*/  ISETP.GE.U32.AND P1, PT, R45, 0x7f000001, PT ;  /* 0x7f0000012d00780c */ /* 0x000fe20003f26070 */
[----:B------:R-:W-:-:S02]  /*108610*/  @P0 IADD3 R61, PT, PT, R61, -0x7f000001, RZ ;  /* 0x80ffffff3d3d0810 */ /* 0x000fc40007ffe0ff */
[----:B------:R-:W-:Y:S02]  /*108620*/  @P2 IADD3 R58, PT, PT, R58, -0x7f000001, RZ ;  /* 0x80ffffff3a3a2810 */ /* 0x000fe40007ffe0ff */
[----:B------:R-:W-:Y:S01]  /*108630*/  @P5 IADD3 R52, PT, PT, R52, -0x7f000001, RZ ;  /* 0x80ffffff34345810 */ /* 0x000fe20007ffe0ff */
[----:B------:R-:W-:Y:S01]  /*108640*/  ISETP.GE.U32.AND P5, PT, R49, 0x7f000001, PT ;  /* 0x7f0000013100780c */ /* 0x000fe20003fa6070 */
[----:B------:R-:W-:Y:S01]  /*108650*/  ISETP.GE.U32.AND P3, PT, R63, 0x7f000001, PT ;  /* 0x7f0000013f00780c */ /* 0x000fe20003f66070 */
[----:B------:R-:W-:Y:S01]  /*108660*/  IMAD R65, R8, 0x7effffff, RZ ;  /* 0x7effffff08417824 */ /* 0x000fe200078e02ff */
[----:B------:R-:W-:Y:S02]  /*108670*/  @P6 IADD3 R54, PT, PT, R54, -0x7f000001, RZ ;  /* 0x80ffffff36366810 */ /* 0x000fe40007ffe0ff */
[----:B------:R-:W-:Y:S01]  /*108680*/  IADD3 R58, PT, PT, R58, R61, RZ ;  /* 0x0000003d3a3a7210 */ /* 0x000fe20007ffe0ff */
[----:B------:R-:W-:Y:S01]  /*108690*/  ISETP.GE.U32.AND P6, PT, R55, 0x7f000001, PT ;  /* 0x7f0000013700780c */ /* 0x000fe20003fc6070 */
[----:B------:R-:W-:Y:S01]  /*1086a0*/  IMAD.HI.U32 R8, R65, 0x7f000001, R8 ;  /* 0x7f00000141087827 */ /* 0x000fe200078e0008 */
[----:B------:R-:W-:Y:S01]  /*1086b0*/  ISETP.GE.U32.AND P0, PT, R60, 0x7f000001, PT ;  /* 0x7f0000013c00780c */ /* 0x000fe20003f06070 */
[----:B------:R-:W-:-:S02]  /*1086c0*/  @P1 IADD3 R45, PT, PT, R45, -0x7f000001, RZ ;  /* 0x80ffffff2d2d1810 */ /* 0x000fc40007ffe0ff */
[----:B------:R-:W-:Y:S01]  /*1086d0*/  IADD3 R65, PT, PT, R52, R54, RZ ;  /* 0x0000003634417210 */ /* 0x000fe20007ffe0ff */
[----:B------:R-:W-:Y:S01]  /*1086e0*/  ISETP.GE.U32.AND P1, PT, R58, 0x7f000001, PT ;  /* 0x7f0000013a00780c */ /* 0x000fe20003f26070 */
[----:B------:R-:W-:Y:S01]  /*1086f0*/  ISETP.GE.U32.AND P4, PT, R59, 0x7f000001, PT ;  /* 0x7f0000013b00780c */ /* 0x000fe20003f86070 */
[----:B------:R-:W-:Y:S02]  /*108700*/  @P5 IADD3 R49, PT, PT, R49, -0x7f000001, RZ ;  /* 0x80ffffff31315810 */ /* 0x000fe40007ffe0ff */
[----:B------:R-:W-:Y:S01]  /*108710*/  @P3 IADD3 R63, PT, PT, R63, -0x7f000001, RZ ;  /* 0x80ffffff3f3f3810 */ /* 0x000fe20007ffe0ff */
[----:B------:R-:W-:Y:S01]  /*108720*/  ISETP.GE.U32.AND P5, PT, R56, 0x7f000001, PT ;  /* 0x7f0000013800780c */ /* 0x000fe20003fa6070 */
[----:B------:R-:W-:Y:S01]  /*108730*/  ISETP.GE.U32.AND P3, PT, R65, 0x7f000001, PT ;  /* 0x7f0000014100780c */ /* 0x000fe20003f66070 */
[----:B------:R-:W-:Y:S01]  /*108740*/  IMAD.WIDE.U32 R4, R49, 0x5fffffa, RZ ;  /* 0x05fffffa31047825 */ /* 0x000fe200078e00ff */
[----:B------:R-:W-:-:S03]  /*108750*/  IADD3 R63, PT, PT, R63, R64, RZ ;  /* 0x000000403f3f7210 */ /* 0x000fc60007ffe0ff */
[----:B------:R-:W-:Y:S01]  /*108760*/  IMAD R52, R49, 0x6, RZ ;  /* 0x0000000631347824 */ /* 0x000fe200078e02ff */
[----:B------:R-:W-:Y:S01]  /*108770*/  ISETP.GE.U32.AND P2, PT, R57, 0x7f000001, PT ;  /* 0x7f0000013900780c */ /* 0x000fe20003f46070 */
[----:B------:R-:W-:Y:S02]  /*108780*/  @P6 IADD3 R55, PT, PT, R55, -0x7f000001, RZ ;  /* 0x80ffffff37376810 */ /* 0x000fe40007ffe0ff */
[----:B------:R-:W-:Y:S01]  /*108790*/  @P0 IADD3 R60, PT, PT, R60, -0x7f000001, RZ ;  /* 0x80ffffff3c3c0810 */ /* 0x000fe20007ffe0ff */
[----:B------:R-:W-:Y:S01]  /*1087a0*/  IMAD.HI.U32 R49, R52, 0x7f000001, R4 ;  /* 0x7f00000134317827 */ /* 0x000fe200078e0004 */
[----:B------:R-:W-:Y:S01]  /*1087b0*/  @P1 IADD3 R58, PT, PT, R58, -0x7f000001, RZ ;  /* 0x80ffffff3a3a1810 */ /* 0x000fe20007ffe0ff */
[----:B------:R-:W-:Y:S01]  /*1087c0*/  ISETP.GE.U32.AND P0, PT, R62, 0x7f000001, PT ;  /* 0x7f0000013e00780c */ /* 0x000fe20003f06070 */
[----:B------:R-:W-:Y:S01]  /*1087d0*/  ISETP.GE.U32.AND P6, PT, R63, 0x7f000001, PT ;  /* 0x7f0000013f00780c */ /* 0x000fe20003fc6070 */
[----:B------:R-:W-:Y:S01]  /*1087e0*/  ISETP.GE.U32.AND P1, PT, R48, 0x7f000001, PT ;  /* 0x7f0000013000780c */ /* 0x000fe20003f26070 */
[----:B------:R-:W-:Y:S01]  /*1087f0*/  IMAD.WIDE.U32 R6, R55, 0x5fffffa, RZ ;  /* 0x05fffffa37067825 */ /* 0x000fe200078e00ff */
[----:B------:R-:W-:-:S02]  /*108800*/  @P5 IADD3 R56, PT, PT, R56, -0x7f000001, RZ ;  /* 0x80ffffff38385810 */ /* 0x000fc40007ffe0ff */
[----:B------:R-:W-:Y:S01]  /*108810*/  @P4 IADD3 R59, PT, PT, R59, -0x7f000001, RZ ;  /* 0x80ffffff3b3b4810 */ /* 0x000fe20007ffe0ff */
[----:B------:R-:W-:Y:S01]  /*108820*/  IMAD R54, R10, 0x7effffff, RZ ;  /* 0x7effffff0a367824 */ /* 0x000fe200078e02ff */
[----:B------:R-:W-:Y:S01]  /*108830*/  @P3 IADD3 R65, PT, PT, R65, -0x7f000001, RZ ;  /* 0x80ffffff41413810 */ /* 0x000fe20007ffe0ff */
[----:B------:R-:W-:Y:S01]  /*108840*/  ISETP.GE.U32.AND P4, PT, R49, 0x7f000001, PT ;  /* 0x7f0000013100780c */ /* 0x000fe20003f86070 */
[----:B------:R-:W-:Y:S01]  /*108850*/  IMAD R55, R55, 0x6, RZ ;  /* 0x0000000637377824 */ /* 0x000fe200078e02ff */
[----:B------:R0:W-:Y:S01]  /*108860*/  STL [R1+0x480], R8 ;  /* 0x0004800801007387 */ /* 0x0001e20000100800 */
[----:B------:R-:W-:Y:S01]  /*108870*/  IMAD.HI.U32 R10, R54, 0x7f000001, R10 ;  /* 0x7f000001360a7827 */ /* 0x000fe200078e000a */
[----:B------:R-:W-:-:S03]  /*108880*/  IADD3 R56, PT, PT, R45, R56, RZ ;  /* 0x000000382d387210 */ /* 0x000fc60007ffe0ff */
[----:B------:R-:W-:Y:S01]  /*108890*/  IMAD.HI.U32 R54, R55, 0x7f000001, R6 ;  /* 0x7f00000137367827 */ /* 0x000fe200078e0006 */
[----:B------:R-:W-:Y:S02]  /*1088a0*/  @P2 IADD3 R57, PT, PT, R57, -0x7f000001, RZ ;  /* 0x80ffffff39392810 */ /* 0x000fe40007ffe0ff */
[----:B------:R-:W-:Y:S01]  /*1088b0*/  IADD3 R45, PT, PT, R65, R59, RZ ;  /* 0x0000003b412d7210 */ /* 0x000fe20007ffe0ff */
[----:B0-----:R-:W-:-:S04]  /*1088c0*/  IMAD.WIDE.U32 R8, R60, 0x5fffffa, RZ ;  /* 0x05fffffa3c087825 */ /* 0x001fc800078e00ff */
[----:B------:R-:W-:Y:S01]  /*1088d0*/  IMAD R60, R60, 0x6, RZ ;  /* 0x000000063c3c7824 */ /* 0x000fe200078e02ff */
[----:B------:R-:W-:Y:S02]  /*1088e0*/  @P0 IADD3 R62, PT, PT, R62, -0x7f000001, RZ ;  /* 0x80ffffff3e3e0810 */ /* 0x000fe40007ffe0ff */
[----:B------:R-:W-:Y:S02]  /*1088f0*/  @P6 IADD3 R63, PT, PT, R63, -0x7f000001, RZ ;  /* 0x80ffffff3f3f6810 */ /* 0x000fe40007ffe0ff */
[----:B------:R-:W-:Y:S02]  /*108900*/  @P1 IADD3 R48, PT, PT, R48, -0x7f000001, RZ ;  /* 0x80ffffff30301810 */ /* 0x000fe40007ffe0ff */
[----:B------:R-:W-:Y:S01]  /*108910*/  IADD3 R57, PT, PT, R58, R57, RZ ;  /* 0x000000393a397210 */ /* 0x000fe20007ffe0ff */
[----:B------:R-:W-:Y:S01]  /*108920*/  IMAD.HI.U32 R52, R60, 0x7f000001, R8 ;  /* 0x7f0000013c347827 */ /* 0x000fe200078e0008 */
[----:B------:R-:W-:Y:S01]  /*108930*/  ISETP.GE.U32.AND P1, PT, R54, 0x7f000001, PT ;  /* 0x7f0000013600780c */ /* 0x000fe20003f26070 */
[----:B------:R-:W-:Y:S01]  /*108940*/  ISETP.GE.U32.AND P3, PT, R45, 0x7f000001, PT ;  /* 0x7f0000012d00780c */ /* 0x000fe20003f66070 */
[----:B------:R-:W-:-:S02]  /*108950*/  @P4 IADD3 R49, PT, PT, R49, -0x7f000001, RZ ;  /* 0x80ffffff31314810 */ /* 0x000fc40007ffe0ff */
[----:B------:R-:W-:Y:S01]  /*108960*/  IADD3 R62, PT, PT, R63, R62, RZ ;  /* 0x0000003e3f3e7210 */ /* 0x000fe20007ffe0ff */
[----:B------:R-:W-:Y:S01]  /*108970*/  ISETP.GE.U32.AND P4, PT, R56, 0x7f000001, PT ;  /* 0x7f0000013800780c */ /* 0x000fe20003f86070 */
[----:B------:R-:W-:Y:S01]  /*108980*/  ISETP.GE.U32.AND P2, PT, R52, 0x7f000001, PT ;  /* 0x7f0000013400780c */ /* 0x000fe20003f46070 */
[----:B------:R-:W-:Y:S01]  /*108990*/  ISETP.GE.U32.AND P5, PT, R57, 0x7f000001, PT ;  /* 0x7f0000013900780c */ /* 0x000fe20003fa6070 */
[----:B------:R-:W-:Y:S01]  /*1089a0*/  ISETP.GE.U32.AND P0, PT, R53, 0x7f000001, PT ;  /* 0x7f0000013500780c */ /* 0x000fe20003f06070 */
[----:B------:R-:W-:Y:S01]  /*1089b0*/  ISETP.GE.U32.AND P6, PT, R62, 0x7f000001, PT ;  /* 0x7f0000013e00780c */ /* 0x000fe20003fc6070 */
[----:B------:R0:W-:Y:S03]  /*1089c0*/  STL [R1+0x47c], R10 ;  /* 0x00047c0a01007387 */ /* 0x0001e60000100800 */
[----:B------:R-:W-:Y:S02]  /*1089d0*/  @P1 IADD3 R54, PT, PT, R54, -0x7f000001, RZ ;  /* 0x80ffffff36361810 */ /* 0x000fe40007ffe0ff */
[----:B------:R-:W-:-:S03]  /*1089e0*/  @P3 IADD3 R45, PT, PT, R45, -0x7f000001, RZ ;  /* 0x80ffffff2d2d3810 */ /* 0x000fc60007ffe0ff */
[----:B------:R-:W-:Y:S02]  /*1089f0*/  @P4 IADD3 R56, PT, PT, R56, -0x7f000001, RZ ;  /* 0x80ffffff38384810 */ /* 0x000fe40007ffe0ff */
[----:B------:R-:W-:Y:S02]  /*108a00*/  @P2 IADD3 R52, PT, PT, R52, -0x7f000001, RZ ;  /* 0x80ffffff34342810 */ /* 0x000fe40007ffe0ff */
[----:B------:R-:W-:Y:S02]  /*108a10*/  @P5 IADD3 R57, PT, PT, R57, -0x7f000001, RZ ;  /* 0x80ffffff39395810 */ /* 0x000fe40007ffe0ff */
[----:B------:R-:W-:Y:S02]  /*108a20*/  IADD3 R45, PT, PT, R45, R54, RZ ;  /* 0x000000362d2d7210 */ /* 0x000fe40007ffe0ff */
[----:B------:R-:W-:Y:S02]  /*108a30*/  @P0 IADD3 R53, PT, PT, R53, -0x7f000001, RZ ;  /* 0x80ffffff35350810 */ /* 0x000fe40007ffe0ff */
[----:B------:R-:W-:Y:S01]  /*108a40*/  @P6 IADD3 R62, PT, PT, R62, -0x7f000001, RZ ;  /* 0x80ffffff3e3e6810 */ /* 0x000fe20007ffe0ff */
[----:B------:R-:W-:-:S13]  /*108a50*/  ISETP.GE.U32.AND P3, PT, R45, 0x7f000001, PT ;  /* 0x7f0000012d00780c */ /* 0x000fda0003f66070 */
[----:B------:R-:W-:Y:S02]  /*108a60*/  @P3 IADD3 R45, PT, PT, R45, -0x7f000001, RZ ;  /* 0x80ffffff2d2d3810 */ /* 0x000fe40007ffe0ff */
[----:B------:R-:W-:Y:S01]  /*108a70*/  IADD3 R29, PT, PT, R29, R16, RZ ;  /* 0x000000101d1d7210 */ /* 0x000fe20007ffe0ff */
[----:B--2---:R-:W-:-:S04]  /*108a80*/  IMAD.WIDE.U32 R4, R40, R251, RZ ;  /* 0x000000fb28047225 */ /* 0x004fc800078e00ff */
[----:B0-----:R-:W-:-:S04]  /*108a90*/  IMAD.WIDE.U32 R10, R50, R251, RZ ;  /* 0x000000fb320a7225 */ /* 0x001fc800078e00ff */
[----:B------:R-:W-:Y:S02]  /*108aa0*/  IMAD R55, R4, 0x7effffff, RZ ;  /* 0x7effffff04377824 */ /* 0x000fe400078e02ff */
[----:B------:R-:W-:-:S04]  /*108ab0*/  IMAD.WIDE.U32 R6, R43, R251, RZ ;  /* 0x000000fb2b067225 */ /* 0x000fc800078e00ff */
[----:B------:R-:W-:-:S04]  /*108ac0*/  IMAD.HI.U32 R4, R55, 0x7f000001, R4 ;  /* 0x7f00000137047827 */ /* 0x000fc800078e0004 */
[----:B------:R-:W-:Y:S02]  /*108ad0*/  IMAD R118, R10, 0x7effffff, RZ ;  /* 0x7effffff0a767824 */ /* 0x000fe400078e02ff */
[----:B------:R-:W-:-:S04]  /*108ae0*/  IMAD.WIDE.U32 R8, R51, R251, RZ ;  /* 0x000000fb33087225 */ /* 0x000fc800078e00ff */
[----:B------:R-:W-:Y:S01]  /*108af0*/  IMAD R58, R6, 0x7effffff, RZ ;  /* 0x7effffff063a7824 */ /* 0x000fe200078e02ff */
[----:B------:R-:W2:Y:S04]  /*108b00*/  LDL.LU R251, [R1+0xbcc] ;  /* 0x000bcc0001fb7983 */ /* 0x000ea80000300800 */
[----:B------:R0:W-:Y:S01]  /*108b10*/  STL [R1+0x474], R4 ;  /* 0x0004740401007387 */ /* 0x0001e20000100800 */
[----:B------:R-:W-:-:S04]  /*108b20*/  IMAD.HI.U32 R118, R118, 0x7f000001, R10 ;  /* 0x7f00000176767827 */ /* 0x000fc800078e000a */
[----:B------:R-:W-:Y:S02]  /*108b30*/  IMAD R59, R8, 0x7effffff, RZ ;  /* 0x7effffff083b7824 */ /* 0x000fe400078e02ff */
[----:B------:R-:W-:Y:S01]  /*108b40*/  IMAD R10, R48, 0x6, RZ ;  /* 0x00000006300a7824 */ /* 0x000fe200078e02ff */
[----:B------:R-:W-:Y:S02]  /*108b50*/  IADD3 R11, PT, PT, R56, R49, RZ ;  /* 0x00000031380b7210 */ /* 0x000fe40007ffe0ff */
[----:B------:R-:W-:Y:S01]  /*108b60*/  IADD3 R49, PT, PT, R57, R52, RZ ;  /* 0x0000003439317210 */ /* 0x000fe20007ffe0ff */
[----:B0-----:R-:W-:-:S04]  /*108b70*/  IMAD.WIDE.U32 R4, R48, 0x5fffffa, RZ ;  /* 0x05fffffa30047825 */ /* 0x001fc800078e00ff */
[----:B------:R-:W-:-:S04]  /*108b80*/  IMAD.HI.U32 R6, R58, 0x7f000001, R6 ;  /* 0x7f0000013a067827 */ /* 0x000fc800078e0006 */
[----:B------:R-:W-:Y:S01]  /*108b90*/  IMAD.HI.U32 R8, R59, 0x7f000001, R8 ;  /* 0x7f0000013b087827 */ /* 0x000fe200078e0008 */
[----:B------:R-:W-:Y:S01]  /*108ba0*/  IADD3 R48, PT, PT, R62, R53, RZ ;  /* 0x000000353e307210 */ /* 0x000fe20007ffe0ff */
[----:B------:R-:W-:Y:S02]  /*108bb0*/  ISETP.GE.U32.AND P4, PT, R49, 0x7f000001, PT ;  /* 0x7f0000013100780c */ /* 0x000fe40003f86070 */
[----:B------:R-:W-:-:S04]  /*108bc0*/  IMAD.HI.U32 R10, R10, 0x7f000001, R4 ;  /* 0x7f0000010a0a7827 */ /* 0x000fc800078e0004 */
[-C--:B------:R-:W-:Y:S01]  /*108bd0*/  IMAD.WIDE.U32 R4, R43, R222.reuse, RZ ;  /* 0x000000de2b047225 */ /* 0x080fe200078e00ff */
[----:B------:R0:W-:Y:S04]  /*108be0*/  STL [R1+0x478], R6 ;  /* 0x0004780601007387 */ /* 0x0001e80000100800 */
[----:B------:R1:W-:Y:S01]  /*108bf0*/  STL [R1+0x420], R8 ;  /* 0x0004200801007387 */ /* 0x0003e20000100800 */
[----:B------:R-:W-:Y:S01]  /*108c00*/  ISETP.GE.U32.AND P1, PT, R48, 0x7f000001, PT ;  /* 0x7f0000013000780c */ /* 0x000fe20003f26070 */
[----:B------:R-:W-:Y:S02]  /*108c10*/  IMAD R43, R4, 0x7effffff, RZ ;  /* 0x7effffff042b7824 */ /* 0x000fe400078e02ff */
[----:B0-----:R-:W-:-:S04]  /*108c20*/  IMAD.WIDE.U32 R6, R50, R222, RZ ;  /* 0x000000de32067225 */ /* 0x001fc800078e00ff */
[----:B-1----:R-:W-:-:S04]  /*108c30*/  IMAD.WIDE.U32 R8, R51, R222, RZ ;  /* 0x000000de33087225 */ /* 0x002fc800078e00ff */
[----:B------:R-:W-:Y:S02]  /*108c40*/  IMAD R117, R6, 0x7effffff, RZ ;  /* 0x7effffff06757824 */ /* 0x000fe400078e02ff */
[----:B------:R-:W-:-:S04]  /*108c50*/  IMAD.HI.U32 R4, R43, 0x7f000001, R4 ;  /* 0x7f0000012b047827 */ /* 0x000fc800078e0004 */
[----:B------:R-:W-:Y:S02]  /*108c60*/  IMAD R50, R8, 0x7effffff, RZ ;  /* 0x7effffff08327824 */ /* 0x000fe400078e02ff */
[----:B------:R-:W-:-:S04]  /*108c70*/  IMAD.HI.U32 R117, R117, 0x7f000001, R6 ;  /* 0x7f00000175757827 */ /* 0x000fc800078e0006 */
[----:B------:R-:W-:-:S04]  /*108c80*/  IMAD.WIDE.U32 R6, R40, R222, RZ ;  /* 0x000000de28067225 */ /* 0x000fc800078e00ff */
[----:B------:R-:W-:Y:S01]  /*108c90*/  IMAD.HI.U32 R8, R50, 0x7f000001, R8 ;  /* 0x7f00000132087827 */ /* 0x000fe200078e0008 */
[----:B------:R3:W-:Y:S01]  /*108ca0*/  STL [R1+0x470], R4 ;  /* 0x0004700401007387 */ /* 0x0007e20000100800 */
[----:B------:R-:W-:Y:S02]  /*108cb0*/  @P4 IADD3 R49, PT, PT, R49, -0x7f000001, RZ ;  /* 0x80ffffff31314810 */ /* 0x000fe40007ffe0ff */
[----:B------:R-:W-:Y:S01]  /*108cc0*/  IMAD R40, R6, 0x7effffff, RZ ;  /* 0x7effffff06287824 */ /* 0x000fe200078e02ff */
[----:B------:R-:W-:Y:S01]  /*108cd0*/  @P1 IADD3 R48, PT, PT, R48, -0x7f000001, RZ ;  /* 0x80ffffff30301810 */ /* 0x000fe20007ffe0ff */
[----:B------:R0:W-:Y:S01]  /*108ce0*/  STL [R1+0x434], R8 ;  /* 0x0004340801007387 */ /* 0x0001e20000100800 */
[----:B------:R-:W-:Y:S01]  /*108cf0*/  ISETP.GE.U32.AND P2, PT, R10, 0x7f000001, PT ;  /* 0x7f0000010a00780c */ /* 0x000fe20003f46070 */
[----:B---3--:R-:W-:Y:S01]  /*108d00*/  IMAD.WIDE.U32 R4, R45, R248, RZ ;  /* 0x000000f82d047225 */ /* 0x008fe200078e00ff */
[----:B------:R-:W-:-:S03]  /*108d10*/  ISETP.GE.U32.AND P0, PT, R11, 0x7f000001, PT ;  /* 0x7f0000010b00780c */ /* 0x000fc60003f06070 */
[----:B------:R-:W-:Y:S02]  /*108d20*/  IMAD R43, R4, 0x7effffff, RZ ;  /* 0x7effffff042b7824 */ /* 0x000fe400078e02ff */
[----:B0-----:R-:W-:-:S04]  /*108d30*/  IMAD.WIDE.U32 R8, R49, R248, RZ ;  /* 0x000000f831087225 */ /* 0x001fc800078e00ff */
[----:B------:R-:W-:-:S04]  /*108d40*/  IMAD.HI.U32 R7, R40, 0x7f000001, R6 ;  /* 0x7f00000128077827 */ /* 0x000fc800078e0006 */
[----:B------:R-:W-:-:S04]  /*108d50*/  IMAD.HI.U32 R6, R43, 0x7f000001, R4 ;  /* 0x7f0000012b067827 */ /* 0x000fc800078e0004 */
[----:B------:R-:W-:Y:S02]  /*108d60*/  IMAD R43, R8, 0x7effffff, RZ ;  /* 0x7effffff082b7824 */ /* 0x000fe400078e02ff */
[----:B------:R-:W-:-:S04]  /*108d70*/  IMAD.WIDE.U32 R4, R48, R248, RZ ;  /* 0x000000f830047225 */ /* 0x000fc800078e00ff */
[----:B------:R-:W-:Y:S01]  /*108d80*/  IMAD.HI.U32 R8, R43, 0x7f000001, R8 ;  /* 0x7f0000012b087827 */ /* 0x000fe200078e0008 */
[----:B------:R-:W-:Y:S04]  /*108d90*/  STL [R1+0x46c], R7 ;  /* 0x00046c0701007387 */ /* 0x000fe80000100800 */
[----:B------:R0:W-:Y:S01]  /*108da0*/  STL [R1+0x460], R6 ;  /* 0x0004600601007387 */ /* 0x0001e20000100800 */
[----:B------:R-:W-:Y:S01]  /*108db0*/  IMAD R50, R4, 0x7effffff, RZ ;  /* 0x7effffff04327824 */ /* 0x000fe200078e02ff */
[----:B------:R-:W-:Y:S02]  /*108dc0*/  @P2 IADD3 R10, PT, PT, R10, -0x7f000001, RZ ;  /* 0x80ffffff0a0a2810 */ /* 0x000fe40007ffe0ff */
[----:B------:R-:W-:Y:S01]  /*108dd0*/  @P0 IADD3 R11, PT, PT, R11, -0x7f000001, RZ ;  /* 0x80ffffff0b0b0810 */ /* 0x000fe20007ffe0ff */
[----:B------:R1:W-:Y:S01]  /*108de0*/  STL [R1+0x468], R8 ;  /* 0x0004680801007387 */ /* 0x0003e20000100800 */
[----:B------:R-:W-:-:S04]  /*108df0*/  IMAD.HI.U32 R4, R50, 0x7f000001, R4 ;  /* 0x7f00000132047827 */ /* 0x000fc800078e0004 */
[----:B0-----:R-:W-:-:S04]  /*108e00*/  IMAD.WIDE.U32 R6, R45, R142, RZ ;  /* 0x0000008e2d067225 */ /* 0x001fc800078e00ff */
[----:B------:R-:W-:Y:S02]  /*108e10*/  IMAD R43, R6, 0x7effffff, RZ ;  /* 0x7effffff062b7824 */ /* 0x000fe400078e02ff */
[----:B-1----:R-:W-:Y:S01]  /*108e20*/  IMAD.WIDE.U32 R8, R45, R139, RZ ;  /* 0x0000008b2d087225 */ /* 0x002fe200078e00ff */
[----:B------:R0:W-:Y:S03]  /*108e30*/  STL [R1+0x464], R4 ;  /* 0x0004640401007387 */ /* 0x0001e60000100800 */
[----:B------:R-:W-:Y:S01]  /*108e40*/  IMAD.HI.U32 R43, R43, 0x7f000001, R6 ;  /* 0x7f0000012b2b7827 */ /* 0x000fe200078e0006 */
[----:B------:R-:W-:-:S03]  /*108e50*/  IADD3 R40, PT, PT, R11, R10, RZ ;  /* 0x0000000a0b287210 */ /* 0x000fc60007ffe0ff */
[----:B------:R-:W-:Y:S02]  /*108e60*/  IMAD R53, R8, 0x7effffff, RZ ;  /* 0x7effffff08357824 */ /* 0x000fe400078e02ff */
[----:B------:R-:W-:Y:S01]  /*108e70*/  IMAD.WIDE.U32 R6, R48, R140, RZ ;  /* 0x0000008c30067225 */ /* 0x000fe200078e00ff */
[----:B------:R-:W-:-:S03]  /*108e80*/  ISETP.GE.U32.AND P0, PT, R29, 0x7f000001, PT ;  /* 0x7f0000011d00780c */ /* 0x000fc60003f06070 */
[----:B------:R-:W-:-:S04]  /*108e90*/  IMAD.WIDE.U32 R10, R49, R141, RZ ;  /* 0x0000008d310a7225 */ /* 0x000fc800078e00ff */
[----:B0-----:R-:W-:-:S04]  /*108ea0*/  IMAD.WIDE.U32 R4, R49, R142, RZ ;  /* 0x0000008e31047225 */ /* 0x001fc800078e00ff */
[----:B------:R-:W-:-:S04]  /*108eb0*/  IMAD.HI.U32 R53, R53, 0x7f000001, R8 ;  /* 0x7f00000135357827 */ /* 0x000fc800078e0008 */
[----:B------:R-:W-:Y:S02]  /*108ec0*/  IMAD R54, R4, 0x7effffff, RZ ;  /* 0x7effffff04367824 */ /* 0x000fe400078e02ff */
[----:B------:R-:W-:Y:S02]  /*108ed0*/  IMAD R56, R6, 0x7effffff, RZ ;  /* 0x7effffff06387824 */ /* 0x000fe400078e02ff */
[----:B------:R-:W-:Y:S02]  /*108ee0*/  IMAD R58, R10, 0x7effffff, RZ ;  /* 0x7effffff0a3a7824 */ /* 0x000fe400078e02ff */
[----:B------:R-:W-:-:S04]  /*108ef0*/  IMAD.WIDE.U32 R8, R45, R140, RZ ;  /* 0x0000008c2d087225 */ /* 0x000fc800078e00ff */
[----:B------:R-:W-:-:S04]  /*108f00*/  IMAD.HI.U32 R54, R54, 0x7f000001, R4 ;  /* 0x7f00000136367827 */ /* 0x000fc800078e0004 */
[----:B------:R-:W-:-:S04]  /*108f10*/  IMAD.HI.U32 R56, R56, 0x7f000001, R6 ;  /* 0x7f00000138387827 */ /* 0x000fc800078e0006 */
[----:B------:R-:W-:-:S04]  /*108f20*/  IMAD.HI.U32 R58, R58, 0x7f000001, R10 ;  /* 0x7f0000013a3a7827 */ /* 0x000fc800078e000a */
[----:B------:R-:W-:Y:S02]  /*108f30*/  IMAD R59, R8, 0x7effffff, RZ ;  /* 0x7effffff083b7824 */ /* 0x000fe400078e02ff */
[----:B------:R-:W-:-:S04]  /*108f40*/  IMAD.WIDE.U32 R6, R49, R139, RZ ;  /* 0x0000008b31067225 */ /* 0x000fc800078e00ff */
[----:B------:R-:W-:-:S04]  /*108f50*/  IMAD.WIDE.U32 R4, R48, R142, RZ ;  /* 0x0000008e30047225 */ /* 0x000fc800078e00ff */
[----:B------:R-:W-:-:S04]  /*108f60*/  IMAD.WIDE.U32 R10, R48, R141, RZ ;  /* 0x0000008d300a7225 */ /* 0x000fc800078e00ff */
[----:B------:R-:W-:-:S04]  /*108f70*/  IMAD.HI.U32 R59, R59, 0x7f000001, R8 ;  /* 0x7f0000013b3b7827 */ /* 0x000fc800078e0008 */
[----:B------:R-:W-:Y:S02]  /*108f80*/  IMAD R52, R6, 0x7effffff, RZ ;  /* 0x7effffff06347824 */ /* 0x000fe400078e02ff */
[----:B------:R-:W-:Y:S01]  /*108f90*/  IMAD R55, R4, 0x7effffff, RZ ;  /* 0x7effffff04377824 */ /* 0x000fe200078e02ff */
[----:B------:R-:W-:Y:S01]  /*108fa0*/  @P0 IADD3 R29, PT, PT, R29, -0x7f000001, RZ ;  /* 0x80ffffff1d1d0810 */ /* 0x000fe20007ffe0ff */
[----:B------:R-:W-:Y:S02]  /*108fb0*/  IMAD R57, R10, 0x7effffff, RZ ;  /* 0x7effffff0a397824 */ /* 0x000fe400078e02ff */
[----:B------:R-:W-:-:S04]  /*108fc0*/  IMAD.WIDE.U32 R8, R45, R141, RZ ;  /* 0x0000008d2d087225 */ /* 0x000fc800078e00ff */
[----:B------:R-:W-:-:S04]  /*108fd0*/  IMAD.HI.U32 R52, R52, 0x7f000001, R6 ;  /* 0x7f00000134347827 */ /* 0x000fc800078e0006 */
[----:B------:R-:W-:-:S04]  /*108fe0*/  IMAD.HI.U32 R55, R55, 0x7f000001, R4 ;  /* 0x7f00000137377827 */ /* 0x000fc800078e0004 */
[----:B------:R-:W-:-:S04]  /*108ff0*/  IMAD.HI.U32 R57, R57, 0x7f000001, R10 ;  /* 0x7f00000139397827 */ /* 0x000fc800078e000a */
[----:B------:R-:W-:-:S04]  /*109000*/  IMAD.WIDE.U32 R4, R49, R140, RZ ;  /* 0x0000008c31047225 */ /* 0x000fc800078e00ff */
[----:B------:R-:W-:Y:S01]  /*109010*/  IMAD R60, R8, 0x7effffff, RZ ;  /* 0x7effffff083c7824 */ /* 0x000fe200078e02ff */
[----:B------:R-:W-:Y:S01]  /*109020*/  ISETP.GE.U32.AND P0, PT, R29, R150, PT ;  /* 0x000000961d00720c */ /* 0x000fe20003f06070 */
[----:B------:R-:W-:-:S04]  /*109030*/  IMAD.WIDE.U32 R6, R48, R139, RZ ;  /* 0x0000008b30067225 */ /* 0x000fc800078e00ff */
[----:B------:R-:W-:-:S04]  /*109040*/  IMAD.WIDE.U32 R10, R45, R249, RZ ;  /* 0x000000f92d0a7225 */ /* 0x000fc800078e00ff */
[----:B------:R-:W-:Y:S02]  /*109050*/  IMAD R51, R4, 0x7effffff, RZ ;  /* 0x7effffff04337824 */ /* 0x000fe400078e02ff */
[----:B------:R-:W-:-:S04]  /*109060*/  IMAD.HI.U32 R60, R60, 0x7f000001, R8 ;  /* 0x7f0000013c3c7827 */ /* 0x000fc800078e0008 */
[----:B------:R-:W-:Y:S02]  /*109070*/  IMAD R50, R6, 0x7effffff, RZ ;  /* 0x7effffff06327824 */ /* 0x000fe400078e02ff */
[----:B------:R-:W-:Y:S02]  /*109080*/  IMAD R8, R10, 0x7effffff, RZ ;  /* 0x7effffff0a087824 */ /* 0x000fe400078e02ff */
[----:B------:R-:W-:Y:S01]  /*109090*/  IMAD.HI.U32 R51, R51, 0x7f000001, R4 ;  /* 0x7f00000133337827 */ /* 0x000fe200078e0004 */
[----:B------:R-:W-:-:S03]  /*1090a0*/  IADD3 R29, PT, PT, -R150, R29, RZ ;  /* 0x0000001d961d7210 */ /* 0x000fc60007ffe1ff */
[----:B------:R-:W-:-:S04]  /*1090b0*/  IMAD.HI.U32 R50, R50, 0x7f000001, R6 ;  /* 0x7f00000132327827 */ /* 0x000fc800078e0006 */
[----:B------:R-:W-:-:S04]  /*1090c0*/  IMAD.HI.U32 R4, R8, 0x7f000001, R10 ;  /* 0x7f00000108047827 */ /* 0x000fc800078e000a */
[----:B------:R-:W-:-:S04]  /*1090d0*/  IMAD.WIDE.U32 R6, R49, R249, RZ ;  /* 0x000000f931067225 */ /* 0x000fc800078e00ff */
[----:B------:R-:W-:Y:S01]  /*1090e0*/  IMAD.WIDE.U32 R8, R48, R249, RZ ;  /* 0x000000f930087225 */ /* 0x000fe200078e00ff */
[----:B------:R-:W-:-:S03]  /*1090f0*/  @!P0 IADD3 R29, PT, PT, R29, 0x7f000001, RZ ;  /* 0x7f0000011d1d8810 */ /* 0x000fc60007ffe0ff */
[----:B------:R-:W-:Y:S02]  /*109100*/  IMAD R63, R6, 0x7effffff, RZ ;  /* 0x7effffff063f7824 */ /* 0x000fe400078e02ff */
[----:B------:R-:W-:Y:S01]  /*109110*/  IMAD R62, R8, 0x7effffff, RZ ;  /* 0x7effffff083e7824 */ /* 0x000fe200078e02ff */
[----:B------:R0:W-:Y:S01]  /*109120*/  STL [R1+0x454], R4 ;  /* 0x0004540401007387 */ /* 0x0001e20000100800 */
[----:B------:R-:W-:-:S04]  /*109130*/  IMAD.HI.U32 R7, R63, 0x7f000001, R6 ;  /* 0x7f0000013f077827 */ /* 0x000fc800078e0006 */
[----:B------:R-:W-:Y:S01]  /*109140*/  IMAD.HI.U32 R6, R62, 0x7f000001, R8 ;  /* 0x7f0000013e067827 */ /* 0x000fe200078e0008 */
[----:B------:R-:W-:-:S03]  /*109150*/  ISETP.GE.U32.AND P0, PT, R40, 0x7f000001, PT ;  /* 0x7f0000012800780c */ /* 0x000fc60003f06070 */
[-C--:B0-----:R-:W-:Y:S01]  /*109160*/  IMAD.WIDE.U32 R4, R26, R29.reuse, RZ ;  /* 0x0000001d1a047225 */ /* 0x081fe200078e00ff */
[----:B------:R-:W-:Y:S04]  /*109170*/  STL [R1+0x45c], R7 ;  /* 0x00045c0701007387 */ /* 0x000fe80000100800 */
[----:B------:R4:W-:Y:S01]  /*109180*/  STL [R1+0x458], R6 ;  /* 0x0004580601007387 */ /* 0x0009e20000100800 */
[----:B------:R-:W-:Y:S02]  /*109190*/  IMAD R26, R4, 0x7effffff, RZ ;  /* 0x7effffff041a7824 */ /* 0x000fe400078e02ff */
[----:B------:R-:W-:-:S04]  /*1091a0*/  IMAD.WIDE.U32 R8, R17, R29, RZ ;  /* 0x0000001d11087225 */ /* 0x000fc800078e00ff */
[----:B------:R-:W-:-:S04]  /*1091b0*/  IMAD.HI.U32 R17, R26, 0x7f000001, R4 ;  /* 0x7f0000011a117827 */ /* 0x000fc800078e0004 */
[----:B------:R-:W-:-:S04]  /*1091c0*/  IMAD.WIDE.U32 R4, R15, R29, RZ ;  /* 0x0000001d0f047225 */ /* 0x000fc800078e00ff */
[----:B----4-:R-:W-:-:S04]  /*1091d0*/  IMAD.WIDE.U32 R6, R19, R29, RZ ;  /* 0x0000001d13067225 */ /* 0x010fc800078e00ff */
[----:B------:R-:W-:Y:S02]  /*1091e0*/  IMAD R19, R8, 0x7effffff, RZ ;  /* 0x7effffff08137824 */ /* 0x000fe400078e02ff */
[----:B------:R-:W-:Y:S02]  /*1091f0*/  IMAD R15, R6, 0x7effffff, RZ ;  /* 0x7effffff060f7824 */ /* 0x000fe400078e02ff */
[----:B------:R-:W-:-:S04]  /*109200*/  IMAD.HI.U32 R19, R19, 0x7f000001, R8 ;  /* 0x7f00000113137827 */ /* 0x000fc800078e0008 */
[----:B------:R-:W-:Y:S01]  /*109210*/  IMAD.HI.U32 R15, R15, 0x7f000001, R6 ;  /* 0x7f0000010f0f7827 */ /* 0x000fe200078e0006 */
[----:B------:R-:W-:-:S03]  /*109220*/  @P0 IADD3 R40, PT, PT, R40, -0x7f000001, RZ ;  /* 0x80ffffff28280810 */ /* 0x000fc60007ffe0ff */
[----:B------:R-:W-:Y:S01]  /*109230*/  IMAD R26, R4, 0x7effffff, RZ ;  /* 0x7effffff041a7824 */ /* 0x000fe200078e02ff */
[----:B------:R-:W-:Y:S01]  /*109240*/  ISETP.GE.U32.AND P0, PT, R17, 0x7f000001, PT ;  /* 0x7f0000011100780c */ /* 0x000fe20003f06070 */
[----:B------:R-:W-:Y:S01]  /*109250*/  ISETP.GE.U32.AND P2, PT, R19, 0x7f000001, PT ;  /* 0x7f0000011300780c */ /* 0x000fe20003f46070 */
[----:B------:R-:W-:Y:S01]  /*109260*/  ISETP.GE.U32.AND P1, PT, R15, 0x7f000001, PT ;  /* 0x7f0000010f00780c */ /* 0x000fe20003f26070 */
[----:B------:R-:W-:-:S04]  /*109270*/  IMAD.HI.U32 R26, R26, 0x7f000001, R4 ;  /* 0x7f0000011a1a7827 */ /* 0x000fc800078e0004 */
[----:B------:R-:W-:-:S04]  /*109280*/  IMAD.WIDE.U32 R10, R45, R250, RZ ;  /* 0x000000fa2d0a7225 */ /* 0x000fc800078e00ff */
[----:B------:R-:W-:Y:S01]  /*109290*/  IMAD R61, R10, 0x7effffff, RZ ;  /* 0x7effffff0a3d7824 */ /* 0x000fe200078e02ff */
[----:B------:R-:W-:-:S03]  /*1092a0*/  ISETP.GE.U32.AND P3, PT, R26, 0x7f000001, PT ;  /* 0x7f0000011a00780c */ /* 0x000fc60003f66070 */
[----:B------:R-:W-:Y:S01]  /*1092b0*/  IMAD.HI.U32 R10, R61, 0x7f000001, R10 ;  /* 0x7f0000013d0a7827 */ /* 0x000fe200078e000a */
[----:B------:R-:W-:Y:S02]  /*1092c0*/  @P0 IADD3 R17, PT, PT, R17, -0x7f000001, RZ ;  /* 0x80ffffff11110810 */ /* 0x000fe40007ffe0ff */
[----:B------:R-:W-:Y:S02]  /*1092d0*/  @P2 IADD3 R19, PT, PT, R19, -0x7f000001, RZ ;  /* 0x80ffffff13132810 */ /* 0x000fe40007ffe0ff */
[----:B------:R-:W-:Y:S01]  /*1092e0*/  @P1 IADD3 R15, PT, PT, R15, -0x7f000001, RZ ;  /* 0x80ffffff0f0f1810 */ /* 0x000fe20007ffe0ff */
[----:B------:R-:W-:Y:S01]  /*1092f0*/  ISETP.GE.U32.AND P4, PT, R43, 0x7f000001, PT ;  /* 0x7f0000012b00780c */ /* 0x000fe20003f86070 */
[----:B------:R0:W-:Y:S01]  /*109300*/  STL [R1+0x43c], R10 ;  /* 0x00043c0a01007387 */ /* 0x0001e20000100800 */
[----:B------:R-:W-:Y:S01]  /*109310*/  IADD3 R17, PT, PT, R17, R23, RZ ;  /* 0x0000001711117210 */ /* 0x000fe20007ffe0ff */
[----:B------:R-:W-:Y:S01]  /*109320*/  IMAD.WIDE.U32 R6, R40, R140, RZ ;  /* 0x0000008c28067225 */ /* 0x000fe200078e00ff */
[----:B------:R-:W-:-:S02]  /*109330*/  IADD3 R13, PT, PT, R15, R13, RZ ;  /* 0x0000000d0f0d7210 */ /* 0x000fc40007ffe0ff */
[----:B------:R-:W-:Y:S01]  /*109340*/  IADD3 R14, PT, PT, R19, R14, RZ ;  /* 0x0000000e130e7210 */ /* 0x000fe20007ffe0ff */
[----:B------:R-:W-:Y:S01]  /*109350*/  IMAD.WIDE.U32 R4, R40, R139, RZ ;  /* 0x0000008b28047225 */ /* 0x000fe200078e00ff */
[----:B------:R-:W-:-:S03]  /*109360*/  @P3 IADD3 R26, PT, PT, R26, -0x7f000001, RZ ;  /* 0x80ffffff1a1a3810 */ /* 0x000fc60007ffe0ff */
[----:B0-----:R-:W-:Y:S01]  /*109370*/  IMAD.WIDE.U32 R10, R49, R250, RZ ;  /* 0x000000fa310a7225 */ /* 0x001fe200078e00ff */
[----:B------:R-:W-:-:S03]  /*109380*/  ISETP.GE.U32.AND P1, PT, R17, 0x7f000001, PT ;  /* 0x7f0000011100780c */ /* 0x000fc60003f26070 */
[----:B------:R-:W-:Y:S01]  /*109390*/  IMAD R29, R6, 0x7effffff, RZ ;  /* 0x7effffff061d7824 */ /* 0x000fe200078e02ff */
[----:B------:R-:W-:Y:S01]  /*1093a0*/  ISETP.GE.U32.AND P2, PT, R13, 0x7f000001, PT ;  /* 0x7f0000010d00780c */ /* 0x000fe20003f46070 */
[----:B------:R-:W-:Y:S02]  /*1093b0*/  IMAD R62, R10, 0x7effffff, RZ ;  /* 0x7effffff0a3e7824 */ /* 0x000fe400078e02ff */
[----:B------:R-:W-:-:S04]  /*1093c0*/  IMAD.WIDE.U32 R8, R40, R141, RZ ;  /* 0x0000008d28087225 */ /* 0x000fc800078e00ff */
[----:B------:R-:W-:Y:S01]  /*1093d0*/  IMAD R61, R4, 0x7effffff, RZ ;  /* 0x7effffff043d7824 */ /* 0x000fe200078e02ff */
[----:B------:R-:W-:Y:S01]  /*1093e0*/  ISETP.GE.U32.AND P3, PT, R14, 0x7f000001, PT ;  /* 0x7f0000010e00780c */ /* 0x000fe20003f66070 */
[----:B------:R-:W-:Y:S01]  /*1093f0*/  IMAD.HI.U32 R62, R62, 0x7f000001, R10 ;  /* 0x7f0000013e3e7827 */ /* 0x000fe200078e000a */
[----:B------:R-:W-:-:S03]  /*109400*/  IADD3 R12, PT, PT, R26, R12, RZ ;  /* 0x0000000c1a0c7210 */ /* 0x000fc60007ffe0ff */
[----:B------:R-:W-:-:S04]  /*109410*/  IMAD.HI.U32 R11, R29, 0x7f000001, R6 ;  /* 0x7f0000011d0b7827 */ /* 0x000fc800078e0006 */
[----:B------:R-:W-:-:S04]  /*109420*/  IMAD.HI.U32 R10, R61, 0x7f000001, R4 ;  /* 0x7f0000013d0a7827 */ /* 0x000fc800078e0004 */
[----:B------:R-:W-:Y:S02]  /*109430*/  IMAD R6, R8, 0x7effffff, RZ ;  /* 0x7effffff08067824 */ /* 0x000fe400078e02ff */
[----:B------:R-:W-:Y:S01]  /*109440*/  IMAD.WIDE.U32 R4, R40, R142, RZ ;  /* 0x0000008e28047225 */ /* 0x000fe200078e00ff */
[----:B------:R-:W-:Y:S01]  /*109450*/  ISETP.GE.U32.AND P5, PT, R58, 0x7f000001, PT ;  /* 0x7f0000013a00780c */ /* 0x000fe20003fa6070 */
[----:B------:R-:W-:Y:S01]  /*109460*/  @P4 IADD3 R43, PT, PT, R43, -0x7f000001, RZ ;  /* 0x80ffffff2b2b4810 */ /* 0x000fe20007ffe0ff */
[----:B------:R-:W-:Y:S01]  /*109470*/  ISETP.GE.U32.AND P4, PT, R12, 0x7f000001, PT ;  /* 0x7f0000010c00780c */ /* 0x000fe20003f86070 */
[----:B------:R-:W-:-:S04]  /*109480*/  IMAD.HI.U32 R8, R6, 0x7f000001, R8 ;  /* 0x7f00000106087827 */ /* 0x000fc800078e0008 */
[----:B------:R-:W-:Y:S01]  /*109490*/  IMAD R9, R4, 0x7effffff, RZ ;  /* 0x7effffff04097824 */ /* 0x000fe200078e02ff */
[----:B------:R-:W-:Y:S01]  /*1094a0*/  ISETP.GE.U32.AND P0, PT, R11, 0x7f000001, PT ;  /* 0x7f0000010b00780c */ /* 0x000fe20003f06070 */
[----:B------:R0:W-:Y:S04]  /*1094b0*/  STL [R1+0x110], R17 ;  /* 0x0001101101007387 */ /* 0x0001e80000100800 */
[----:B------:R1:W-:Y:S04]  /*1094c0*/  STL [R1+0x114], R13 ;  /* 0x0001140d01007387 */ /* 0x0003e80000100800 */
[----:B------:R3:W-:Y:S01]  /*1094d0*/  STL [R1+0x118], R14 ;  /* 0x0001180e01007387 */ /* 0x0007e20000100800 */
[----:B------:R-:W-:-:S04]  /*1094e0*/  IMAD.HI.U32 R9, R9, 0x7f000001, R4 ;  /* 0x7f00000109097827 */ /* 0x000fc800078e0004 */
[----:B------:R-:W-:-:S04]  /*1094f0*/  IMAD.WIDE.U32 R4, R43, 0x5fffffa, RZ ;  /* 0x05fffffa2b047825 */ /* 0x000fc800078e00ff */
[----:B------:R-:W-:Y:S01]  /*109500*/  IMAD R15, R43, 0x6, RZ ;  /* 0x000000062b0f7824 */ /* 0x000fe200078e02ff */
[----:B0-----:R-:W-:Y:S02]  /*109510*/  @P1 IADD3 R17, PT, PT, R17, -0x7f000001, RZ ;  /* 0x80ffffff11111810 */ /* 0x001fe40007ffe0ff */
[----:B-1----:R-:W-:Y:S02]  /*109520*/  @P2 IADD3 R13, PT, PT, R13, -0x7f000001, RZ ;  /* 0x80ffffff0d0d2810 */ /* 0x002fe40007ffe0ff */
[----:B---3--:R-:W-:Y:S02]  /*109530*/  @P3 IADD3 R14, PT, PT, R14, -0x7f000001, RZ ;  /* 0x80ffffff0e0e3810 */ /* 0x008fe40007ffe0ff */
[----:B------:R-:W-:Y:S01]  /*109540*/  @P5 IADD3 R58, PT, PT, R58, -0x7f000001, RZ ;  /* 0x80ffffff3a3a5810 */ /* 0x000fe20007ffe0ff */
[----:B------:R-:W-:Y:S04]  /*109550*/  STL [R1+0x110], R17 ;  /* 0x0001101101007387 */ /* 0x000fe80000100800 */
[----:B------:R-:W-:Y:S04]  /*109560*/  STL [R1+0x114], R13 ;  /* 0x0001140d01007387 */ /* 0x000fe80000100800 */
[----:B------:R-:W-:Y:S01]  /*109570*/  STL [R1+0x118], R14 ;  /* 0x0001180e01007387 */ /* 0x000fe20000100800 */
[----:B------:R-:W-:-:S03]  /*109580*/  ISETP.GE.U32.AND P5, PT, R10, 0x7f000001, PT ;  /* 0x7f0000010a00780c */ /* 0x000fc60003fa6070 */
[----:B------:R0:W-:Y:S01]  /*109590*/  STL [R1+0x11c], R12 ;  /* 0x00011c0c01007387 */ /* 0x0001e20000100800 */
[----:B------:R-:W-:Y:S01]  /*1095a0*/  IMAD.HI.U32 R4, R15, 0x7f000001, R4 ;  /* 0x7f0000010f047827 */ /* 0x000fe200078e0004 */
[----:B------:R-:W-:Y:S01]  /*1095b0*/  @P0 IADD3 R11, PT, PT, R11, -0x7f000001, RZ ;  /* 0x80ffffff0b0b0810 */ /* 0x000fe20007ffe0ff */
[----:B------:R-:W-:Y:S01]  /*1095c0*/  ISETP.GE.U32.AND P0, PT, R53, 0x7f000001, PT ;  /* 0x7f0000013500780c */ /* 0x000fe20003f06070 */
[----:B0-----:R-:W-:Y:S01]  /*1095d0*/  @P4 IADD3 R12, PT, PT, R12, -0x7f000001, RZ ;  /* 0x80ffffff0c0c4810 */ /* 0x001fe20007ffe0ff */
[----:B------:R-:W-:Y:S01]  /*1095e0*/  ISETP.GE.U32.AND P4, PT, R9, 0x7f000001, PT ;  /* 0x7f0000010900780c */ /* 0x000fe20003f86070 */
[----:B------:R-:W-:-:S04]  /*1095f0*/  ISETP.GE.U32.AND P6, PT, R4, 0x7f000001, PT ;  /* 0x7f0000010400780c */ /* 0x000fc80003fc6070 */
[----:B------:R-:W-:Y:S01]  /*109600*/  @P5 IADD3 R10, PT, PT, R10, -0x7f000001, RZ ;  /* 0x80ffffff0a0a5810 */ /* 0x000fe20007ffe0ff */
[----:B------:R-:W-:Y:S01]  /*109610*/  ISETP.GE.U32.AND P3, PT, R8, 0x7f000001, PT ;  /* 0x7f0000010800780c */ /* 0x000fe20003f66070 */
[----:B------:R-:W-:-:S04]  /*109620*/  ISETP.GE.U32.AND P1, PT, R54, 0x7f000001, PT ;  /* 0x7f0000013600780c */ /* 0x000fc80003f26070 */
[----:B------:R-:W-:Y:S01]  /*109630*/  @P0 IADD3 R53, PT, PT, R53, -0x7f000001, RZ ;  /* 0x80ffffff35350810 */ /* 0x000fe20007ffe0ff */
[----:B------:R-:W-:Y:S01]  /*109640*/  ISETP.GE.U32.AND P0, PT, R56, 0x7f000001, PT ;  /* 0x7f0000013800780c */ /* 0x000fe20003f06070 */
[----:B------:R-:W-:Y:S01]  /*109650*/  ISETP.GE.U32.AND P5, PT, R10, 0x7f000001, PT ;  /* 0x7f0000010a00780c */ /* 0x000fe20003fa6070 */
[----:B------:R-:W-:Y:S02]  /*109660*/  @P4 IADD3 R9, PT, PT, R9, -0x7f000001, RZ ;  /* 0x80ffffff09094810 */ /* 0x000fe40007ffe0ff */
[----:B------:R-:W-:Y:S01]  /*109670*/  @P6 IADD3 R4, PT, PT, R4, -0x7f000001, RZ ;  /* 0x80ffffff04046810 */ /* 0x000fe20007ffe0ff */
[----:B------:R-:W-:Y:S02]  /*109680*/  ISETP.GE.U32.AND P4, PT, R60, 0x7f000001, PT ;  /* 0x7f0000013c00780c */ /* 0x000fe40003f86070 */
[----:B------:R-:W-:Y:S01]  /*109690*/  ISETP.GE.U32.AND P6, PT, R9, 0x7f000001, PT ;  /* 0x7f0000010900780c */ /* 0x000fe20003fc6070 */
[----:B------:R-:W-:-:S06]  /*1096a0*/  @P3 IADD3 R8, PT, PT, R8, -0x7f000001, RZ ;  /* 0x80ffffff08083810 */ /* 0x000fcc0007ffe0ff */
[----:B------:R-:W-:Y:S02]  /*1096b0*/  @P5 IADD3 R10, PT, PT, R10, -0x7f000001, RZ ;  /* 0x80ffffff0a0a5810 */ /* 0x000fe40007ffe0ff */
[----:B------:R-:W-:Y:S02]  /*1096c0*/  @P1 IADD3 R54, PT, PT, R54, -0x7f000001, RZ ;  /* 0x80ffffff36361810 */ /* 0x000fe40007ffe0ff */
[----:B------:R-:W-:Y:S01]  /*1096d0*/  @P0 IADD3 R56, PT, PT, R56, -0x7f000001, RZ ;  /* 0x80ffffff38380810 */ /* 0x000fe20007ffe0ff */
[----:B------:R-:W-:Y:S01]  /*1096e0*/  ISETP.GE.U32.AND P1, PT, R57, 0x7f000001, PT ;  /* 0x7f0000013900780c */ /* 0x000fe20003f26070 */
[----:B------:R-:W-:Y:S01]  /*1096f0*/  ISETP.GE.U32.AND P3, PT, R59, 0x7f000001, PT ;  /* 0x7f0000013b00780c */ /* 0x000fe20003f66070 */
[----:B------:R-:W-:Y:S01]  /*109700*/  ISETP.GE.U32.AND P5, PT, R8, 0x7f000001, PT ;  /* 0x7f0000010800780c */ /* 0x000fe20003fa6070 */
[----:B------:R-:W-:Y:S02]  /*109710*/  @P4 IADD3 R60, PT, PT, R60, -0x7f000001, RZ ;  /* 0x80ffffff3c3c4810 */ /* 0x000fe40007ffe0ff */
[----:B------:R-:W-:-:S02]  /*109720*/  @P6 IADD3 R9, PT, PT, R9, -0x7f000001, RZ ;  /* 0x80ffffff09096810 */ /* 0x000fc40007ffe0ff */
[----:B------:R-:W-:Y:S01]  /*109730*/  IADD3 R10, PT, PT, R10, R4, RZ ;  /* 0x000000040a0a7210 */ /* 0x000fe20007ffe0ff */
[----:B------:R-:W-:Y:S01]  /*109740*/  IMAD.WIDE.U32 R4, R56, 0x5fffffa, RZ ;  /* 0x05fffffa38047825 */ /* 0x000fe200078e00ff */
[----:B------:R-:W-:-:S03]  /*109750*/  IADD3 R60, PT, PT, R9, R60, RZ ;  /* 0x0000003c093c7210 */ /* 0x000fc60007ffe0ff */
[----:B------:R-:W-:Y:S02]  /*109760*/  IMAD R9, R56, 0x6, RZ ;  /* 0x0000000638097824 */ /* 0x000fe400078e02ff */
[----:B------:R-:W-:-:S04]  /*109770*/  IMAD.WIDE.U32 R6, R58, 0x5fffffa, RZ ;  /* 0x05fffffa3a067825 */ /* 0x000fc800078e00ff */
[----:B------:R-:W-:-:S04]  /*109780*/  IMAD.HI.U32 R9, R9, 0x7f000001, R4 ;  /* 0x7f00000109097827 */ /* 0x000fc800078e0004 */
[----:B------:R-:W-:-:S04]  /*109790*/  IMAD.WIDE.U32 R4, R45, R210, RZ ;  /* 0x000000d22d047225 */ /* 0x000fc800078e00ff */
[----:B------:R-:W-:Y:S01]  /*1097a0*/  IMAD R23, R58, 0x6, RZ ;  /* 0x000000063a177824 */ /* 0x000fe200078e02ff */
[----:B------:R-:W-:Y:S02]  /*1097b0*/  @P1 IADD3 R57, PT, PT, R57, -0x7f000001, RZ ;  /* 0x80ffffff39391810 */ /* 0x000fe40007ffe0ff */
[----:B------:R-:W-:Y:S02]  /*1097c0*/  @P3 IADD3 R59, PT, PT, R59, -0x7f000001, RZ ;  /* 0x80ffffff3b3b3810 */ /* 0x000fe40007ffe0ff */
[----:B------:R-:W-:Y:S01]  /*1097d0*/  @P5 IADD3 R8, PT, PT, R8, -0x7f000001, RZ ;  /* 0x80ffffff08085810 */ /* 0x000fe20007ffe0ff */
[----:B------:R-:W-:Y:S02]  /*1097e0*/  IMAD R45, R4, 0x7effffff, RZ ;  /* 0x7effffff042d7824 */ /* 0x000fe400078e02ff */
[----:B------:R-:W-:-:S04]  /*1097f0*/  IMAD.HI.U32 R23, R23, 0x7f000001, R6 ;  /* 0x7f00000117177827 */ /* 0x000fc800078e0006 */
[----:B------:R-:W-:-:S04]  /*109800*/  IMAD.WIDE.U32 R6, R57, 0x5fffffa, RZ ;  /* 0x05fffffa39067825 */ /* 0x000fc800078e00ff */
[----:B------:R-:W-:Y:S01]  /*109810*/  IMAD.HI.U32 R4, R45, 0x7f000001, R4 ;  /* 0x7f0000012d047827 */ /* 0x000fe200078e0004 */
[----:B------:R-:W-:-:S03]  /*109820*/  IADD3 R59, PT, PT, R8, R59, RZ ;  /* 0x0000003b083b7210 */ /* 0x000fc60007ffe0ff */
[----:B------:R-:W-:Y:S01]  /*109830*/  IMAD R8, R57, 0x6, RZ ;  /* 0x0000000639087824 */ /* 0x000fe200078e02ff */
[----:B------:R0:W-:Y:S03]  /*109840*/  STL [R1+0x42c], R4 ;  /* 0x00042c0401007387 */ /* 0x0001e60000100800 */
[----:B------:R-:W-:-:S04]  /*109850*/  IMAD.HI.U32 R8, R8, 0x7f000001, R6 ;  /* 0x7f00000108087827 */ /* 0x000fc800078e0006 */
[----:B------:R-:W-:-:S04]  /*109860*/  IMAD.WIDE.U32 R6, R48, R250, RZ ;  /* 0x000000fa30067225 */ /* 0x000fc800078e00ff */
[----:B0-----:R-:W-:Y:S02]  /*109870*/  IMAD.WIDE.U32 R4, R40, R250, RZ ;  /* 0x000000fa28047225 */ /* 0x001fe400078e00ff */
[----:B------:R-:W3:Y:S01]  /*109880*/  LDL.LU R250, [R1+0x724] ;  /* 0x0007240001fa7983 */ /* 0x000ee20000300800 */
[----:B------:R-:W-:Y:S01]  /*109890*/  ISETP.GE.U32.AND P2, PT, R11, 0x7f000001, PT ;  /* 0x7f0000010b00780c */ /* 0x000fe20003f46070 */
[----:B------:R-:W-:Y:S02]  /*1098a0*/  ISETP.GE.U32.AND P3, PT, R55, 0x7f000001, PT ;  /* 0x7f0000013700780c */ /* 0x000fe40003f66070 */
[----:B------:R0:W-:Y:S04]  /*1098b0*/  STL [R1+0x11c], R12 ;  /* 0x00011c0c01007387 */ /* 0x0001e80000100800 */
[----:B------:R-:W4:Y:S04]  /*1098c0*/  LD.E R43, desc[UR22][R2.64+0x2450] ;  /* 0x00245016022b7980 */ /* 0x000f28000c101900 */
[----:B------:R-:W3:Y:S04]  /*1098d0*/  LD.E R29, desc[UR22][R2.64+0x2454] ;  /* 0x00245416021d7980 */ /* 0x000ee8000c101900 */
[----:B------:R-:W3:Y:S04]  /*1098e0*/  LD.E R17, desc[UR22][R2.64+0x2458] ;  /* 0x0024581602117980 */ /* 0x000ee8000c101900 */
[----:B------:R1:W3:Y:S01]  /*1098f0*/  LD.E R19, desc[UR22][R2.64+0x245c] ;  /* 0x00245c1602137980 */ /* 0x0002e2000c101900 */
[----:B------:R-:W-:Y:S01]  /*109900*/  IMAD R26, R54, 0x6, RZ ;  /* 0x00000006361a7824 */ /* 0x000fe200078e02ff */
[----:B------:R-:W-:Y:S01]  /*109910*/  ISETP.GE.U32.AND P4, PT, R10, 0x7f000001, PT ;  /* 0x7f0000010a00780c */ /* 0x000fe20003f86070 */
[----:B------:R-:W-:Y:S01]  /*109920*/  ISETP.GE.U32.AND P0, PT, R51, 0x7f000001, PT ;  /* 0x7f0000013300780c */ /* 0x000fe20003f06070 */
[----:B------:R-:W-:Y:S01]  /*109930*/  ISETP.GE.U32.AND P5, PT, R23, 0x7f000001, PT ;  /* 0x7f0000011700780c */ /* 0x000fe20003fa6070 */
[----:B------:R-:W-:Y:S01]  /*109940*/  ISETP.GE.U32.AND P1, PT, R60, 0x7f000001, PT ;  /* 0x7f0000013c00780c */ /* 0x000fe20003f26070 */
[----:B------:R-:W3:Y:S01]  /*109950*/  LDL R15, [R1+0x110] ;  /* 0x00011000010f7983 */ /* 0x000ee20000100800 */
[----:B------:R-:W-:Y:S01]  /*109960*/  @P2 IADD3 R11, PT, PT, R11, -0x7f000001, RZ ;  /* 0x80ffffff0b0b2810 */ /* 0x000fe20007ffe0ff */
[----:B------:R-:W-:Y:S01]  /*109970*/  ISETP.GE.U32.AND P2, PT, R52, 0x7f000001, PT ;  /* 0x7f0000013400780c */ /* 0x000fe20003f46070 */
[----:B------:R-:W-:Y:S01]  /*109980*/  @P3 IADD3 R55, PT, PT, R55, -0x7f000001, RZ ;  /* 0x80ffffff37373810 */ /* 0x000fe20007ffe0ff */
[----:B-1----:R-:W-:Y:S01]  /*109990*/  IMAD.WIDE.U32 R2, R54, 0x5fffffa, RZ ;  /* 0x05fffffa36027825 */ /* 0x002fe200078e00ff */
[----:B------:R-:W3:Y:S01]  /*1099a0*/  LDL R13, [R1+0x114] ;  /* 0x00011400010d7983 */ /* 0x000ee20000100800 */
[----:B------:R-:W-:-:S03]  /*1099b0*/  IADD3 R53, PT, PT, R11, R53, RZ ;  /* 0x000000350b357210 */ /* 0x000fc60007ffe0ff */
[----:B------:R-:W3:Y:S04]  /*1099c0*/  LDL R14, [R1+0x118] ;  /* 0x00011800010e7983 */ /* 0x000ee80000100800 */
[----:B0-----:R-:W3:Y:S01]  /*1099d0*/  LDL R12, [R1+0x11c] ;  /* 0x00011c00010c7983 */ /* 0x001ee20000100800 */
[----:B------:R-:W-:Y:S01]  /*1099e0*/  IMAD.HI.U32 R26, R26, 0x7f000001, R2 ;  /* 0x7f0000011a1a7827 */ /* 0x000fe200078e0002 */
[----:B------:R-:W-:Y:S01]  /*1099f0*/  ISETP.GE.U32.AND P3, PT, R59, 0x7f000001, PT ;  /* 0x7f0000013b00780c */ /* 0x000fe20003f66070 */
[----:B------:R-:W-:-:S03]  /*109a00*/  @P2 IADD3 R52, PT, PT, R52, -0x7f000001, RZ ;  /* 0x80ffffff34342810 */ /* 0x000fc60007ffe0ff */
[----:B------:R-:W-:Y:S01]  /*109a10*/  ISETP.GE.U32.AND P6, PT, R26, 0x7f000001, PT ;  /* 0x7f0000011a00780c */ /* 0x000fe20003fc6070 */
[----:B------:R-:W-:Y:S01]  /*109a20*/  ISETP.GE.U32.AND P2, PT, R53, 0x7f000001, PT ;  /* 0x7f0000013500780c */ /* 0x000fe20003f46070 */
[----:B------:R-:W-:Y:S01]  /*109a30*/  @P4 IADD3 R10, PT, PT, R10, -0x7f000001, RZ ;  /* 0x80ffffff0a0a4810 */ /* 0x000fe20007ffe0ff */
[----:B------:R-:W-:Y:S01]  /*109a40*/  ISETP.GE.U32.AND P4, PT, R9, 0x7f000001, PT ;  /* 0x7f0000010900780c */ /* 0x000fe20003f86070 */
[----:B------:R-:W-:Y:S01]  /*109a50*/  IMAD.WIDE.U32 R2, R55, 0x5fffffa, RZ ;  /* 0x05fffffa37027825 */ /* 0x000fe200078e00ff */
[----:B------:R-:W-:Y:S02]  /*109a60*/  @P0 IADD3 R51, PT, PT, R51, -0x7f000001, RZ ;  /* 0x80ffffff33330810 */ /* 0x000fe40007ffe0ff */
[----:B------:R-:W-:Y:S02]  /*109a70*/  @P5 IADD3 R23, PT, PT, R23, -0x7f000001, RZ ;  /* 0x80ffffff17175810 */ /* 0x000fe40007ffe0ff */
[----:B------:R-:W-:Y:S02]  /*109a80*/  @P1 IADD3 R60, PT, PT, R60, -0x7f000001, RZ ;  /* 0x80ffffff3c3c1810 */ /* 0x000fe40007ffe0ff */
[----:B------:R-:W-:Y:S01]  /*109a90*/  @P3 IADD3 R59, PT, PT, R59, -0x7f000001, RZ ;  /* 0x80ffffff3b3b3810 */ /* 0x000fe20007ffe0ff */
[----:B------:R-:W-:Y:S01]  /*109aa0*/  IMAD R11, R55, 0x6, RZ ;  /* 0x00000006370b7824 */ /* 0x000fe200078e02ff */
[----:B------:R-:W-:-:S02]  /*109ab0*/  @P6 IADD3 R26, PT, PT, R26, -0x7f000001, RZ ;  /* 0x80ffffff1a1a6810 */ /* 0x000fc40007ffe0ff */
[----:B------:R-:W-:Y:S01]  /*109ac0*/  @P2 IADD3 R53, PT, PT, R53, -0x7f000001, RZ ;  /* 0x80ffffff35352810 */ /* 0x000fe20007ffe0ff */
        /* <DEDUP_REMOVED lines=15> */
[----:B------:R-:W-:Y:S02]  /*109bc0*/  @P0 IADD3 R50, PT, PT, R50, -0x7f000001, RZ ;  /* 0x80ffffff32320810 */ /* 0x000fe40007ffe0ff */
[----:B------:R-:W-:Y:S01]  /*109bd0*/  IMAD.HI.U32 R2, R23, 0x7f000001, R2 ;  /* 0x7f00000117027827 */ /* 0x000fe200078e0002 */
[----:B------:R-:W-:Y:S02]  /*109be0*/  @P1 IADD3 R8, PT, PT, R8, -0x7f000001, RZ ;  /* 0x80ffffff08081810 */ /* 0x000fe40007ffe0ff */
[----:B------:R-:W-:Y:S02]  /*109bf0*/  @P3 IADD3 R10, PT, PT, R10, -0x7f000001, RZ ;  /* 0x80ffffff0a0a3810 */ /* 0x000fe40007ffe0ff */
[----:B------:R-:W-:Y:S02]  /*109c00*/  @P2 IADD3 R11, PT, PT, R11, -0x7f000001, RZ ;  /* 0x80ffffff0b0b2810 */ /* 0x000fe40007ffe0ff */
[----:B------:R-:W-:-:S02]  /*109c10*/  @P6 IADD3 R26, PT, PT, R26, -0x7f000001, RZ ;  /* 0x80ffffff1a1a6810 */ /* 0x000fc40007ffe0ff */
[----:B------:R-:W-:Y:S02]  /*109c20*/  @P4 IADD3 R59, PT, PT, R59, -0x7f000001, RZ ;  /* 0x80ffffff3b3b4810 */ /* 0x000fe40007ffe0ff */
[----:B------:R-:W-:Y:S01]  /*109c30*/  @P5 IADD3 R60, PT, PT, R60, -0x7f000001, RZ ;  /* 0x80ffffff3c3c5810 */ /* 0x000fe20007ffe0ff */
[----:B------:R0:W-:Y:S01]  /*109c40*/  STL [R1+0x448], R2 ;  /* 0x0004480201007387 */ /* 0x0001e20000100800 */
[----:B------:R-:W-:Y:S02]  /*109c50*/  IADD3 R45, PT, PT, R10, R9, RZ ;  /* 0x000000090a2d7210 */ /* 0x000fe40007ffe0ff */
[----:B------:R-:W-:Y:S02]  /*109c60*/  IADD3 R52, PT, PT, R26, R8, RZ ;  /* 0x000000081a347210 */ /* 0x000fe40007ffe0ff */
[----:B------:R-:W-:Y:S01]  /*109c70*/  IADD3 R51, PT, PT, R59, R11, RZ ;  /* 0x0000000b3b337210 */ /* 0x000fe20007ffe0ff */
[----:B0-----:R-:W-:Y:S01]  /*109c80*/  IMAD.WIDE.U32 R2, R48, R210, RZ ;  /* 0x000000d230027225 */ /* 0x001fe200078e00ff */
[----:B------:R-:W-:Y:S01]  /*109c90*/  IADD3 R48, PT, PT, R60, R50, RZ ;  /* 0x000000323c307210 */ /* 0x000fe20007ffe0ff */
[----:B------:R-:W-:Y:S01]  /*109ca0*/  ISETP.GE.U32.AND P1, PT, R45, 0x7f000001, PT ;  /* 0x7f0000012d00780c */ /* 0x000fe20003f26070 */
[----:B------:R-:W-:Y:S01]  /*109cb0*/  ISETP.GE.U32.AND P2, PT, R52, 0x7f000001, PT ;  /* 0x7f0000013400780c */ /* 0x000fe20003f46070 */
[----:B------:R-:W-:Y:S01]  /*109cc0*/  IMAD R23, R2, 0x7effffff, RZ ;  /* 0x7effffff02177824 */ /* 0x000fe200078e02ff */
[----:B------:R-:W-:Y:S01]  /*109cd0*/  ISETP.GE.U32.AND P3, PT, R51, 0x7f000001, PT ;  /* 0x7f0000013300780c */ /* 0x000fe20003f66070 */
[----:B------:R-:W-:-:S02]  /*109ce0*/  ISETP.GE.U32.AND P0, PT, R48, 0x7f000001, PT ;  /* 0x7f0000013000780c */ /* 0x000fc40003f06070 */
[----:B------:R-:W-:-:S04]  /*109cf0*/  IMAD.HI.U32 R2, R23, 0x7f000001, R2 ;  /* 0x7f00000117027827 */ /* 0x000fc800078e0002 */
[----:B------:R-:W-:Y:S02]  /*109d00*/  IMAD R23, R4, 0x7effffff, RZ ;  /* 0x7effffff04177824 */ /* 0x000fe400078e02ff */
[----:B------:R-:W-:-:S04]  /*109d10*/  IMAD.WIDE.U32 R10, R40, R248, RZ ;  /* 0x000000f8280a7225 */ /* 0x000fc800078e00ff */
[----:B------:R-:W-:Y:S01]  /*109d20*/  IMAD.WIDE.U32 R8, R40, R249, RZ ;  /* 0x000000f928087225 */ /* 0x000fe200078e00ff */
[----:B------:R0:W-:Y:S03]  /*109d30*/  STL [R1+0x438], R2 ;  /* 0x0004380201007387 */ /* 0x0001e60000100800 */
[----:B------:R-:W-:Y:S02]  /*109d40*/  IMAD R182, R10, 0x7effffff, RZ ;  /* 0x7effffff0ab67824 */ /* 0x000fe400078e02ff */
[----:B------:R-:W-:Y:S01]  /*109d50*/  IMAD R26, R8, 0x7effffff, RZ ;  /* 0x7effffff081a7824 */ /* 0x000fe200078e02ff */
[----:B------:R-:W-:Y:S02]  /*109d60*/  @P1 IADD3 R45, PT, PT, R45, -0x7f000001, RZ ;  /* 0x80ffffff2d2d1810 */ /* 0x000fe40007ffe0ff */
[----:B------:R-:W-:Y:S02]  /*109d70*/  @P2 IADD3 R52, PT, PT, R52, -0x7f000001, RZ ;  /* 0x80ffffff34342810 */ /* 0x000fe40007ffe0ff */
[----:B------:R-:W-:-:S02]  /*109d80*/  @P3 IADD3 R51, PT, PT, R51, -0x7f000001, RZ ;  /* 0x80ffffff33333810 */ /* 0x000fc40007ffe0ff */
[----:B------:R-:W-:Y:S01]  /*109d90*/  @P0 IADD3 R48, PT, PT, R48, -0x7f000001, RZ ;  /* 0x80ffffff30300810 */ /* 0x000fe20007ffe0ff */
[----:B------:R-:W-:Y:S01]  /*109da0*/  IMAD R49, R6, 0x7effffff, RZ ;  /* 0x7effffff06317824 */ /* 0x000fe200078e02ff */
[----:B------:R-:W4:Y:S04]  /*109db0*/  LDL.LU R249, [R1+0x718] ;  /* 0x0007180001f97983 */ /* 0x000f280000300800 */
[----:B------:R-:W-:Y:S01]  /*109dc0*/  STL [R1+0x450], R62 ;  /* 0x0004503e01007387 */ /* 0x000fe20000100800 */
[----:B0-----:R-:W-:-:S04]  /*109dd0*/  IMAD.WIDE.U32 R2, R40, R210, RZ ;  /* 0x000000d228027225 */ /* 0x001fc800078e00ff */
[----:B------:R-:W-:-:S04]  /*109de0*/  IMAD.HI.U32 R40, R23, 0x7f000001, R4 ;  /* 0x7f00000117287827 */ /* 0x000fc800078e0004 */
[----:B------:R-:W-:Y:S02]  /*109df0*/  IMAD R23, R2, 0x7effffff, RZ ;  /* 0x7effffff02177824 */ /* 0x000fe400078e02ff */
        /* <DEDUP_REMOVED lines=9> */
[----:B------:R-:W-:-:S04]  /*109e90*/  IMAD.HI.U32 R49, R49, 0x7f000001, R6 ;  /* 0x7f00000131317827 */ /* 0x000fc800078e0006 */
[----:B------:R-:W-:Y:S02]  /*109ea0*/  IMAD R181, R10, 0x7effffff, RZ ;  /* 0x7effffff0ab57824 */ /* 0x000fe400078e02ff */
[----:B------:R-:W-:Y:S01]  /*109eb0*/  IMAD R50, R4, 0x7effffff, RZ ;  /* 0x7effffff04327824 */ /* 0x000fe200078e02ff */
[----:B------:R-:W2:Y:S04]  /*109ec0*/  LDL.64 R6, [R1+0x100] ;  /* 0x0001000001067983 */ /* 0x000ea80000100a00 */
[----:B------:R0:W-:Y:S01]  /*109ed0*/  STL [R1+0x44c], R49 ;  /* 0x00044c3101007387 */ /* 0x0001e20000100800 */
[----:B------:R-:W-:-:S04]  /*109ee0*/  IMAD.HI.U32 R181, R181, 0x7f000001, R10 ;  /* 0x7f000001b5b57827 */ /* 0x000fc800078e000a */
[----:B------:R-:W-:-:S04]  /*109ef0*/  IMAD R10, R2, 0x7effffff, RZ ;  /* 0x7effffff020a7824 */ /* 0x000fc800078e02ff */
[----:B------:R-:W-:-:S04]  /*109f00*/  IMAD.HI.U32 R2, R10, 0x7f000001, R2 ;  /* 0x7f0000010a027827 */ /* 0x000fc800078e0002 */
[----:B0-----:R-:W-:-:S04]  /*109f10*/  IMAD R49, R8, 0x7effffff, RZ ;  /* 0x7effffff08317824 */ /* 0x001fc800078e02ff */
[----:B------:R-:W-:-:S04]  /*109f20*/  IMAD.HI.U32 R8, R49, 0x7f000001, R8 ;  /* 0x7f00000131087827 */ /* 0x000fc800078e0008 */
[----:B------:R-:W-:Y:S01]  /*109f30*/  IMAD.HI.U32 R11, R50, 0x7f000001, R4 ;  /* 0x7f000001320b7827 */ /* 0x000fe200078e0004 */
[----:B------:R0:W-:Y:S04]  /*109f40*/  STL [R1+0x428], R2 ;  /* 0x0004280201007387 */ /* 0x0001e80000100800 */
[----:B------:R1:W-:Y:S01]  /*109f50*/  STL [R1+0x430], R8 ;  /* 0x0004300801007387 */ /* 0x0003e20000100800 */
[----:B------:R-:W-:-:S04]  /*109f60*/  IMAD.WIDE.U32 R4, R45, R139, RZ ;  /* 0x0000008b2d047225 */ /* 0x000fc800078e00ff */
[----:B------:R-:W-:Y:S02]  /*109f70*/  IMAD R49, R4, 0x7effffff, RZ ;  /* 0x7effffff04317824 */ /* 0x000fe400078e02ff */
[----:B0-----:R-:W-:-:S04]  /*109f80*/  IMAD.WIDE.U32 R2, R45, R140, RZ ;  /* 0x0000008c2d027225 */ /* 0x001fc800078e00ff */
[----:B-1----:R-:W-:-:S04]  /*109f90*/  IMAD.WIDE.U32 R8, R52, R142, RZ ;  /* 0x0000008e34087225 */ /* 0x002fc800078e00ff */
        /* <DEDUP_REMOVED lines=31> */
[----:B------:R-:W-:Y:S01]  /*10a190*/  IMAD.HI.U32 R56, R56, 0x7f000001, R2 ;  /* 0x7f00000138387827 */ /* 0x000fe200078e0002 */
[----:B------:R0:W-:Y:S01]  /*10a1a0*/  STL [R1+0x424], R11 ;  /* 0x0004240b01007387 */ /* 0x0001e20000100800 */
[----:B------:R-:W-:Y:S02]  /*10a1b0*/  ISETP.GE.U32.AND P0, PT, R55, 0x7f000001, PT ;  /* 0x7f0000013700780c */ /* 0x000fe40003f06070 */
[----:B0-----:R-:W-:-:S04]  /*10a1c0*/  IMAD.WIDE.U32 R10, R51, R141, RZ ;  /* 0x0000008d330a7225 */ /* 0x001fc800078e00ff */
[----:B------:R-:W-:-:S04]  /*10a1d0*/  IMAD R53, R10, 0x7effffff, RZ ;  /* 0x7effffff0a357824 */ /* 0x000fc800078e02ff */
[----:B------:R-:W-:-:S04]  /*10a1e0*/  IMAD.HI.U32 R53, R53, 0x7f000001, R10 ;  /* 0x7f00000135357827 */ /* 0x000fc800078e000a */
[----:B------:R-:W-:Y:S01]  /*10a1f0*/  IMAD.WIDE.U32 R10, R48, R140, RZ ;  /* 0x0000008c300a7225 */ /* 0x000fe200078e00ff */
[----:B------:R-:W-:-:S03]  /*10a200*/  ISETP.GE.U32.AND P1, PT, R54, 0x7f000001, PT ;  /* 0x7f0000013600780c */ /* 0x000fc60003f26070 */
[----:B------:R-:W-:Y:S01]  /*10a210*/  IMAD R50, R10, 0x7effffff, RZ ;  /* 0x7effffff0a327824 */ /* 0x000fe200078e02ff */
[----:B------:R-:W-:-:S03]  /*10a220*/  @P0 IADD3 R55, PT, PT, R55, -0x7f000001, RZ ;  /* 0x80ffffff37370810 */ /* 0x000fc60007ffe0ff */
[----:B------:R-:W-:-:S04]  /*10a230*/  IMAD.HI.U32 R50, R50, 0x7f000001, R10 ;  /* 0x7f00000132327827 */ /* 0x000fc800078e000a */
[----:B------:R-:W-:-:S04]  /*10a240*/  IMAD.WIDE.U32 R10, R51, R139, RZ ;  /* 0x0000008b330a7225 */ /* 0x000fc800078e00ff */
[----:B---3--:R-:W-:-:S04]  /*10a250*/  IMAD.WIDE.U32 R212, R45, R250, RZ ;  /* 0x000000fa2dd47225 */ /* 0x008fc800078e00ff */
[----:B------:R-:W-:-:S04]  /*10a260*/  IMAD.WIDE.U32 R8, R52, R250, RZ ;  /* 0x000000fa34087225 */ /* 0x000fc800078e00ff */
[----:B------:R-:W-:-:S04]  /*10a270*/  IMAD.WIDE.U32 R4, R51, R250, RZ ;  /* 0x000000fa33047225 */ /* 0x000fc800078e00ff */
[----:B------:R-:W-:Y:S02]  /*10a280*/  IMAD.WIDE.U32 R2, R48, R250, RZ ;  /* 0x000000fa30027225 */ /* 0x000fe400078e00ff */
[----:B------:R-:W3:Y:S02]  /*10a290*/  LDL.LU R250, [R1+0x620] ;  /* 0x0006200001fa7983 */ /* 0x000ee40000300800 */
[----:B------:R-:W-:Y:S01]  /*10a2a0*/  IMAD R60, R10, 0x7effffff, RZ ;  /* 0x7effffff0a3c7824 */ /* 0x000fe200078e02ff */
[----:B------:R-:W-:Y:S01]  /*10a2b0*/  @P1 IADD3 R54, PT, PT, R54, -0x7f000001, RZ ;  /* 0x80ffffff36361810 */ /* 0x000fe20007ffe0ff */
[----:B------:R-:W-:Y:S01]  /*10a2c0*/  ISETP.GE.U32.AND P2, PT, R55, 0x7f000001, PT ;  /* 0x7f0000013700780c */ /* 0x000fe20003f46070 */
[----:B------:R-:W-:Y:S01]  /*10a2d0*/  ISETP.GE.U32.AND P1, PT, R59, 0x7f000001, PT ;  /* 0x7f0000013b00780c */ /* 0x000fe20003f26070 */
[----:B------:R-:W-:-:S04]  /*10a2e0*/  IMAD.HI.U32 R60, R60, 0x7f000001, R10 ;  /* 0x7f0000013c3c7827 */ /* 0x000fc800078e000a */
[----:B------:R-:W-:-:S04]  /*10a2f0*/  IMAD.WIDE.U32 R10, R51, R140, RZ ;  /* 0x0000008c330a7225 */ /* 0x000fc800078e00ff */
[----:B------:R-:W-:-:S04]  /*10a300*/  IMAD R64, R10, 0x7effffff, RZ ;  /* 0x7effffff0a407824 */ /* 0x000fc800078e02ff */
[----:B------:R-:W-:-:S04]  /*10a310*/  IMAD.HI.U32 R64, R64, 0x7f000001, R10 ;  /* 0x7f00000140407827 */ /* 0x000fc800078e000a */
[----:B------:R-:W-:Y:S02]  /*10a320*/  IMAD R11, R8, 0x7effffff, RZ ;  /* 0x7effffff080b7824 */ /* 0x000fe400078e02ff */
[----:B------:R-:W-:Y:S01]  /*10a330*/  IMAD R10, R4, 0x7effffff, RZ ;  /* 0x7effffff040a7824 */ /* 0x000fe200078e02ff */
[----:B------:R-:W-:Y:S02]  /*10a340*/  @P2 IADD3 R55, PT, PT, R55, -0x7f000001, RZ ;  /* 0x80ffffff37372810 */ /* 0x000fe40007ffe0ff */
[----:B------:R-:W-:Y:S01]  /*10a350*/  @P1 IADD3 R59, PT, PT, R59, -0x7f000001, RZ ;  /* 0x80ffffff3b3b1810 */ /* 0x000fe20007ffe0ff */
[----:B------:R-:W-:Y:S01]  /*10a360*/  ISETP.GE.U32.AND P2, PT, R53, 0x7f000001, PT ;  /* 0x7f0000013500780c */ /* 0x000fe20003f46070 */
[----:B------:R-:W-:Y:S01]  /*10a370*/  IMAD.HI.U32 R9, R11, 0x7f000001, R8 ;  /* 0x7f0000010b097827 */ /* 0x000fe200078e0008 */
[----:B------:R-:W-:Y:S01]  /*10a380*/  ISETP.GE.U32.AND P6, PT, R57, 0x7f000001, PT ;  /* 0x7f0000013900780c */ /* 0x000fe20003fc6070 */
[----:B------:R-:W-:Y:S02]  /*10a390*/  ISETP.GE.U32.AND P1, PT, R58, 0x7f000001, PT ;  /* 0x7f0000013a00780c */ /* 0x000fe40003f26070 */
[----:B------:R-:W-:-:S02]  /*10a3a0*/  IMAD R8, R2, 0x7effffff, RZ ;  /* 0x7effffff02087824 */ /* 0x000fc400078e02ff */
[----:B------:R-:W-:-:S04]  /*10a3b0*/  IMAD.HI.U32 R4, R10, 0x7f000001, R4 ;  /* 0x7f0000010a047827 */ /* 0x000fc800078e0004 */
[----:B------:R-:W-:Y:S01]  /*10a3c0*/  IMAD.HI.U32 R2, R8, 0x7f000001, R2 ;  /* 0x7f00000108027827 */ /* 0x000fe200078e0002 */
[----:B------:R-:W-:Y:S04]  /*10a3d0*/  STL [R1+0x414], R4 ;  /* 0x0004140401007387 */ /* 0x000fe80000100800 */
[----:B------:R0:W-:Y:S01]  /*10a3e0*/  STL [R1+0x410], R2 ;  /* 0x0004100201007387 */ /* 0x0001e20000100800 */
[----:B------:R-:W-:Y:S01]  /*10a3f0*/  ISETP.GE.U32.AND P4, PT, R65, 0x7f000001, PT ;  /* 0x7f0000014100780c */ /* 0x000fe20003f86070 */
[----:B------:R-:W-:Y:S01]  /*10a400*/  @P2 IADD3 R53, PT, PT, R53, -0x7f000001, RZ ;  /* 0x80ffffff35352810 */ /* 0x000fe20007ffe0ff */
[----:B------:R-:W-:Y:S01]  /*10a410*/  IMAD R67, R212, 0x7effffff, RZ ;  /* 0x7effffffd4437824 */ /* 0x000fe200078e02ff */
[----:B------:R-:W-:Y:S02]  /*10a420*/  @P6 IADD3 R57, PT, PT, R57, -0x7f000001, RZ ;  /* 0x80ffffff39396810 */ /* 0x000fe40007ffe0ff */
[----:B------:R-:W-:Y:S01]  /*10a430*/  @P1 IADD3 R58, PT, PT, R58, -0x7f000001, RZ ;  /* 0x80ffffff3a3a1810 */ /* 0x000fe20007ffe0ff */
[----:B------:R-:W-:Y:S01]  /*10a440*/  ISETP.GE.U32.AND P0, PT, R62, 0x7f000001, PT ;  /* 0x7f0000013e00780c */ /* 0x000fe20003f06070 */
[----:B0-----:R-:W-:-:S04]  /*10a450*/  IMAD.WIDE.U32 R2, R54, 0x5fffffa, RZ ;  /* 0x05fffffa36027825 */ /* 0x001fc800078e00ff */
[----:B------:R-:W-:Y:S01]  /*10a460*/  IMAD R54, R54, 0x6, RZ ;  /* 0x0000000636367824 */ /* 0x000fe200078e02ff */
[----:B------:R-:W-:Y:S01]  /*10a470*/  ISETP.GE.U32.AND P3, PT, R61, 0x7f000001, PT ;  /* 0x7f0000013d00780c */ /* 0x000fe20003f66070 */
[----:B------:R-:W-:Y:S01]  /*10a480*/  IMAD.HI.U32 R212, R67, 0x7f000001, R212 ;  /* 0x7f00000143d47827 */ /* 0x000fe200078e00d4 */
[----:B------:R0:W-:Y:S03]  /*10a490*/  STL [R1+0x40c], R9 ;  /* 0x00040c0901007387 */ /* 0x0001e60000100800 */
[----:B------:R-:W-:-:S04]  /*10a4a0*/  IMAD.HI.U32 R54, R54, 0x7f000001, R2 ;  /* 0x7f00000136367827 */ /* 0x000fc800078e0002 */
[----:B------:R-:W-:Y:S01]  /*10a4b0*/  IMAD.WIDE.U32 R2, R59, 0x5fffffa, RZ ;  /* 0x05fffffa3b027825 */ /* 0x000fe200078e00ff */
[----:B------:R-:W-:-:S03]  /*10a4c0*/  IADD3 R67, PT, PT, R55, R57, RZ ;  /* 0x0000003937437210 */ /* 0x000fc60007ffe0ff */
[----:B------:R-:W-:Y:S02]  /*10a4d0*/  IMAD R55, R53, 0x6, RZ ;  /* 0x0000000635377824 */ /* 0x000fe400078e02ff */
[----:B------:R-:W-:Y:S02]  /*10a4e0*/  IMAD R59, R59, 0x6, RZ ;  /* 0x000000063b3b7824 */ /* 0x000fe400078e02ff */
[C---:B------:R-:W-:Y:S01]  /*10a4f0*/  IMAD R57, R58.reuse, 0x6, RZ ;  /* 0x000000063a397824 */ /* 0x040fe200078e02ff */
[----:B------:R-:W-:Y:S01]  /*10a500*/  ISETP.GE.U32.AND P6, PT, R49, 0x7f000001, PT ;  /* 0x7f0000013100780c */ /* 0x000fe20003fc6070 */
[----:B0-----:R-:W-:-:S04]  /*10a510*/  IMAD.WIDE.U32 R8, R58, 0x5fffffa, RZ ;  /* 0x05fffffa3a087825 */ /* 0x001fc800078e00ff */
[----:B------:R-:W-:Y:S01]  /*10a520*/  IMAD.HI.U32 R59, R59, 0x7f000001, R2 ;  /* 0x7f0000013b3b7827 */ /* 0x000fe200078e0002 */
[----:B------:R-:W-:Y:S02]  /*10a530*/  @P4 IADD3 R65, PT, PT, R65, -0x7f000001, RZ ;  /* 0x80ffffff41414810 */ /* 0x000fe40007ffe0ff */
[----:B------:R-:W-:Y:S01]  /*10a540*/  @P0 IADD3 R62, PT, PT, R62, -0x7f000001, RZ ;  /* 0x80ffffff3e3e0810 */ /* 0x000fe20007ffe0ff */
[----:B------:R-:W-:Y:S01]  /*10a550*/  ISETP.GE.U32.AND P0, PT, R63, 0x7f000001, PT ;  /* 0x7f0000013f00780c */ /* 0x000fe20003f06070 */
[----:B------:R-:W-:Y:S01]  /*10a560*/  @P3 IADD3 R61, PT, PT, R61, -0x7f000001, RZ ;  /* 0x80ffffff3d3d3810 */ /* 0x000fe20007ffe0ff */
[----:B------:R-:W-:Y:S01]  /*10a570*/  ISETP.GE.U32.AND P3, PT, R66, 0x7f000001, PT ;  /* 0x7f0000014200780c */ /* 0x000fe20003f66070 */
[----:B------:R-:W-:Y:S01]  /*10a580*/  ISETP.GE.U32.AND P5, PT, R65, 0x7f000001, PT ;  /* 0x7f0000014100780c */ /* 0x000fe20003fa6070 */
[----:B------:R-:W-:-:S05]  /*10a590*/  @P6 IADD3 R49, PT, PT, R49, -0x7f000001, RZ ;  /* 0x80ffffff31316810 */ /* 0x000fca0007ffe0ff */
[----:B------:R-:W-:-:S04]  /*10a5a0*/  ISETP.GE.U32.AND P2, PT, R49, 0x7f000001, PT ;  /* 0x7f0000013100780c */ /* 0x000fc80003f46070 */
[----:B------:R-:W-:Y:S01]  /*10a5b0*/  @P0 IADD3 R63, PT, PT, R63, -0x7f000001, RZ ;  /* 0x80ffffff3f3f0810 */ /* 0x000fe20007ffe0ff */
[----:B------:R-:W-:Y:S01]  /*10a5c0*/  ISETP.GE.U32.AND P1, PT, R64, 0x7f000001, PT ;  /* 0x7f0000014000780c */ /* 0x000fe20003f26070 */
[----:B------:R-:W-:Y:S02]  /*10a5d0*/  @P3 IADD3 R66, PT, PT, R66, -0x7f000001, RZ ;  /* 0x80ffffff42423810 */ /* 0x000fe40007ffe0ff */
[----:B------:R-:W-:Y:S01]  /*10a5e0*/  @P5 IADD3 R65, PT, PT, R65, -0x7f000001, RZ ;  /* 0x80ffffff41415810 */ /* 0x000fe20007ffe0ff */
[----:B--2---:R-:W-:-:S04]  /*10a5f0*/  IMAD.WIDE.U32 R4, R45, R251, RZ ;  /* 0x000000fb2d047225 */ /* 0x004fc800078e00ff */
[----:B------:R-:W-:-:S04]  /*10a600*/  IMAD R92, R4, 0x7effffff, RZ ;  /* 0x7effffff045c7824 */ /* 0x000fc800078e02ff */
[----:B------:R-:W-:-:S04]  /*10a610*/  IMAD.HI.U32 R92, R92, 0x7f000001, R4 ;  /* 0x7f0000015c5c7827 */ /* 0x000fc800078e0004 */
[----:B------:R-:W-:-:S04]  /*10a620*/  IMAD.WIDE.U32 R4, R53, 0x5fffffa, RZ ;  /* 0x05fffffa35047825 */ /* 0x000fc800078e00ff */
[----:B------:R-:W-:-:S04]  /*10a630*/  IMAD.WIDE.U32 R2, R52, R251, RZ ;  /* 0x000000fb34027225 */ /* 0x000fc800078e00ff */
[----:B------:R-:W-:-:S04]  /*10a640*/  IMAD.HI.U32 R53, R55, 0x7f000001, R4 ;  /* 0x7f00000137357827 */ /* 0x000fc800078e0004 */
[----:B------:R-:W-:-:S04]  /*10a650*/  IMAD.HI.U32 R55, R57, 0x7f000001, R8 ;  /* 0x7f00000139377827 */ /* 0x000fc800078e0008 */
[----:B------:R-:W-:-:S04]  /*10a660*/  IMAD.WIDE.U32 R4, R51, R251, RZ ;  /* 0x000000fb33047225 */ /* 0x000fc800078e00ff */
[----:B------:R-:W-:Y:S02]  /*10a670*/  IMAD.WIDE.U32 R8, R48, R251, RZ ;  /* 0x000000fb30087225 */ /* 0x000fe400078e00ff */
[----:B------:R-:W2:Y:S02]  /*10a680*/  LDL.LU R251, [R1+0xbbc] ;  /* 0x000bbc0001fb7983 */ /* 0x000ea40000300800 */
[----:B------:R-:W-:Y:S01]  /*10a690*/  IMAD.WIDE.U32 R10, R63, 0x5fffffa, RZ ;  /* 0x05fffffa3f0a7825 */ /* 0x000fe200078e00ff */
[----:B------:R-:W-:-:S03]  /*10a6a0*/  IADD3 R65, PT, PT, R65, R66, RZ ;  /* 0x0000004241417210 */ /* 0x000fc60007ffe0ff */
[----:B------:R-:W-:Y:S01]  /*10a6b0*/  IMAD R58, R63, 0x6, RZ ;  /* 0x000000063f3a7824 */ /* 0x000fe200078e02ff */
[----:B------:R-:W-:Y:S01]  /*10a6c0*/  ISETP.GE.U32.AND P4, PT, R61, 0x7f000001, PT ;  /* 0x7f0000013d00780c */ /* 0x000fe20003f86070 */
[----:B------:R-:W-:Y:S02]  /*10a6d0*/  @P2 IADD3 R49, PT, PT, R49, -0x7f000001, RZ ;  /* 0x80ffffff31312810 */ /* 0x000fe40007ffe0ff */
[----:B------:R-:W-:Y:S01]  /*10a6e0*/  IMAD.HI.U32 R57, R58, 0x7f000001, R10 ;  /* 0x7f0000013a397827 */ /* 0x000fe200078e000a */
[----:B------:R-:W-:Y:S01]  /*10a6f0*/  ISETP.GE.U32.AND P2, PT, R65, 0x7f000001, PT ;  /* 0x7f0000014100780c */ /* 0x000fe20003f46070 */
[----:B------:R-:W-:Y:S01]  /*10a700*/  IADD3 R58, PT, PT, R31, R138, RZ ;  /* 0x0000008a1f3a7210 */ /* 0x000fe20007ffe0ff */
[----:B------:R-:W-:Y:S01]  /*10a710*/  ISETP.GE.U32.AND P3, PT, R60, 0x7f000001, PT ;  /* 0x7f0000013c00780c */ /* 0x000fe20003f66070 */
[----:B------:R-:W-:Y:S01]  /*10a720*/  @P1 IADD3 R64, PT, PT, R64, -0x7f000001, RZ ;  /* 0x80ffffff40401810 */ /* 0x000fe20007ffe0ff */
[----:B------:R-:W-:Y:S02]  /*10a730*/  ISETP.GE.U32.AND P6, PT, R54, 0x7f000001, PT ;  /* 0x7f0000013600780c */ /* 0x000fe40003fc6070 */
[----:B------:R-:W-:-:S03]  /*10a740*/  ISETP.GE.U32.AND P1, PT, R58, 0x7f000001, PT ;  /* 0x7f0000013a00780c */ /* 0x000fc60003f26070 */
[----:B------:R-:W-:Y:S01]  /*10a750*/  @P4 IADD3 R61, PT, PT, R61, -0x7f000001, RZ ;  /* 0x80ffffff3d3d4810 */ /* 0x000fe20007ffe0ff */
[----:B------:R-:W-:-:S03]  /*10a760*/  ISETP.GE.U32.AND P4, PT, R67, 0x7f000001, PT ;  /* 0x7f0000014300780c */ /* 0x000fc60003f86070 */
[----:B------:R-:W-:Y:S02]  /*10a770*/  @P2 IADD3 R65, PT, PT, R65, -0x7f000001, RZ ;  /* 0x80ffffff41412810 */ /* 0x000fe40007ffe0ff */
[----:B------:R-:W-:Y:S01]  /*10a780*/  IADD3 R61, PT, PT, R61, R62, RZ ;  /* 0x0000003e3d3d7210 */ /* 0x000fe20007ffe0ff */
[----:B------:R-:W-:Y:S01]  /*10a790*/  ISETP.GE.U32.AND P2, PT, R53, 0x7f000001, PT ;  /* 0x7f0000013500780c */ /* 0x000fe20003f46070 */
[----:B------:R-:W-:Y:S01]  /*10a7a0*/  @P3 IADD3 R60, PT, PT, R60, -0x7f000001, RZ ;  /* 0x80ffffff3c3c3810 */ /* 0x000fe20007ffe0ff */
[----:B------:R-:W-:Y:S01]  /*10a7b0*/  ISETP.GE.U32.AND P3, PT, R50, 0x7f000001, PT ;  /* 0x7f0000013200780c */ /* 0x000fe20003f66070 */
[----:B------:R-:W-:Y:S01]  /*10a7c0*/  ISETP.GE.U32.AND P5, PT, R59, 0x7f000001, PT ;  /* 0x7f0000013b00780c */ /* 0x000fe20003fa6070 */
[----:B------:R-:W-:Y:S01]  /*10a7d0*/  IMAD R62, R2, 0x7effffff, RZ ;  /* 0x7effffff023e7824 */ /* 0x000fe200078e02ff */
[----:B------:R-:W-:Y:S02]  /*10a7e0*/  @P6 IADD3 R54, PT, PT, R54, -0x7f000001, RZ ;  /* 0x80ffffff36366810 */ /* 0x000fe40007ffe0ff */
[----:B------:R-:W-:Y:S01]  /*10a7f0*/  @P1 IADD3 R58, PT, PT, R58, -0x7f000001, RZ ;  /* 0x80ffffff3a3a1810 */ /* 0x000fe20007ffe0ff */
[----:B------:R-:W-:Y:S01]  /*10a800*/  ISETP.GE.U32.AND P0, PT, R61, 0x7f000001, PT ;  /* 0x7f0000013d00780c */ /* 0x000fe20003f06070 */
[----:B------:R-:W-:-:S04]  /*10a810*/  IMAD.HI.U32 R2, R62, 0x7f000001, R2 ;  /* 0x7f0000013e027827 */ /* 0x000fc800078e0002 */
[----:B------:R-:W-:Y:S01]  /*10a820*/  IMAD.WIDE.U32 R10, R45, R226, RZ ;  /* 0x000000e22d0a7225 */ /* 0x000fe200078e00ff */
[----:B------:R-:W-:Y:S01]  /*10a830*/  IADD3 R62, PT, PT, R49, R54, RZ ;  /* 0x00000036313e7210 */ /* 0x000fe20007ffe0ff */
[----:B------:R-:W-:Y:S02]  /*10a840*/  ISETP.GE.U32.AND P6, PT, R58, R151, PT ;  /* 0x000000973a00720c */ /* 0x000fe40003fc6070 */
[----:B------:R-:W-:Y:S01]  /*10a850*/  IMAD R31, R10, 0x7effffff, RZ ;  /* 0x7effffff0a1f7824 */ /* 0x000fe200078e02ff */
[----:B------:R-:W-:Y:S02]  /*10a860*/  @P2 IADD3 R53, PT, PT, R53, -0x7f000001, RZ ;  /* 0x80ffffff35352810 */ /* 0x000fe40007ffe0ff */
[----:B------:R-:W-:Y:S01]  /*10a870*/  @P4 IADD3 R67, PT, PT, R67, -0x7f000001, RZ ;  /* 0x80ffffff43434810 */ /* 0x000fe20007ffe0ff */
[----:B------:R-:W-:Y:S01]  /*10a880*/  ISETP.GE.U32.AND P2, PT, R62, 0x7f000001, PT ;  /* 0x7f0000013e00780c */ /* 0x000fe20003f46070 */
[----:B------:R-:W-:Y:S01]  /*10a890*/  ISETP.GE.U32.AND P4, PT, R55, 0x7f000001, PT ;  /* 0x7f0000013700780c */ /* 0x000fe20003f86070 */
[----:B------:R-:W-:-:S02]  /*10a8a0*/  @P3 IADD3 R50, PT, PT, R50, -0x7f000001, RZ ;  /* 0x80ffffff32323810 */ /* 0x000fc40007ffe0ff */
[----:B------:R-:W-:Y:S01]  /*10a8b0*/  @P5 IADD3 R59, PT, PT, R59, -0x7f000001, RZ ;  /* 0x80ffffff3b3b5810 */ /* 0x000fe20007ffe0ff */
[----:B------:R-:W-:Y:S01]  /*10a8c0*/  IMAD.HI.U32 R31, R31, 0x7f000001, R10 ;  /* 0x7f0000011f1f7827 */ /* 0x000fe200078e000a */
[----:B------:R-:W-:Y:S02]  /*10a8d0*/  IADD3 R10, PT, PT, -R151, R58, RZ ;  /* 0x0000003a970a7210 */ /* 0x000fe40007ffe1ff */
[----:B------:R-:W-:Y:S01]  /*10a8e0*/  @P0 IADD3 R61, PT, PT, R61, -0x7f000001, RZ ;  /* 0x80ffffff3d3d0810 */ /* 0x000fe20007ffe0ff */
[----:B------:R0:W-:Y:S01]  /*10a8f0*/  STL [R1+0x408], R2 ;  /* 0x0004080201007387 */ /* 0x0001e20000100800 */
[----:B------:R-:W-:Y:S01]  /*10a900*/  IADD3 R59, PT, PT, R67, R59, RZ ;  /* 0x0000003b433b7210 */ /* 0x000fe20007ffe0ff */
[----:B------:R-:W-:Y:S01]  /*10a910*/  IMAD R54, R4, 0x7effffff, RZ ;  /* 0x7effffff04367824 */ /* 0x000fe200078e02ff */
[----:B------:R-:W-:Y:S02]  /*10a920*/  @!P6 IADD3 R10, PT, PT, R10, 0x7f000001, RZ ;  /* 0x7f0000010a0ae810 */ /* 0x000fe40007ffe0ff */
[----:B------:R-:W-:-:S02]  /*10a930*/  IADD3 R49, PT, PT, R61, R60, RZ ;  /* 0x0000003c3d317210 */ /* 0x000fc40007ffe0ff */
[----:B------:R-:W-:Y:S01]  /*10a940*/  IADD3 R64, PT, PT, R65, R64, RZ ;  /* 0x0000004041407210 */ /* 0x000fe20007ffe0ff */
[----:B0-----:R-:W-:-:S04]  /*10a950*/  IMAD.WIDE.U32 R2, R50, 0x5fffffa, RZ ;  /* 0x05fffffa32027825 */ /* 0x001fc800078e00ff */
[----:B------:R-:W-:Y:S02]  /*10a960*/  IMAD R50, R50, 0x6, RZ ;  /* 0x0000000632327824 */ /* 0x000fe400078e02ff */
[----:B------:R-:W-:Y:S01]  /*10a970*/  IMAD.HI.U32 R5, R54, 0x7f000001, R4 ;  /* 0x7f00000136057827 */ /* 0x000fe200078e0004 */
[----:B------:R-:W-:Y:S01]  /*10a980*/  ISETP.GE.U32.AND P5, PT, R59, 0x7f000001, PT ;  /* 0x7f0000013b00780c */ /* 0x000fe20003fa6070 */
[----:B------:R-:W-:Y:S02]  /*10a990*/  @P2 IADD3 R62, PT, PT, R62, -0x7f000001, RZ ;  /* 0x80ffffff3e3e2810 */ /* 0x000fe40007ffe0ff */
[----:B------:R-:W-:-:S04]  /*10a9a0*/  IMAD.HI.U32 R54, R50, 0x7f000001, R2 ;  /* 0x7f00000132367827 */ /* 0x000fc800078e0002 */
[----:B----4-:R-:W-:Y:S01]  /*10a9b0*/  IMAD.WIDE.U32 R2, R43, R10, RZ ;  /* 0x0000000a2b027225 */ /* 0x010fe200078e00ff */
[----:B------:R-:W-:Y:S01]  /*10a9c0*/  ISETP.GE.U32.AND P1, PT, R57, 0x7f000001, PT ;  /* 0x7f0000013900780c */ /* 0x000fe20003f26070 */
[----:B------:R-:W-:Y:S01]  /*10a9d0*/  @P4 IADD3 R55, PT, PT, R55, -0x7f000001, RZ ;  /* 0x80ffffff37374810 */ /* 0x000fe20007ffe0ff */
[----:B------:R-:W-:Y:S01]  /*10a9e0*/  ISETP.GE.U32.AND P3, PT, R49, 0x7f000001, PT ;  /* 0x7f0000013100780c */ /* 0x000fe20003f66070 */
[----:B------:R-:W-:Y:S01]  /*10a9f0*/  IMAD R45, R8, 0x7effffff, RZ ;  /* 0x7effffff082d7824 */ /* 0x000fe200078e02ff */
[----:B------:R-:W-:Y:S01]  /*10aa00*/  ISETP.GE.U32.AND P0, PT, R56, 0x7f000001, PT ;  /* 0x7f0000013800780c */ /* 0x000fe20003f06070 */
[----:B------:R-:W-:Y:S01]  /*10aa10*/  ISETP.GE.U32.AND P4, PT, R64, 0x7f000001, PT ;  /* 0x7f0000014000780c */ /* 0x000fe20003f86070 */
[----:B------:R-:W-:Y:S01]  /*10aa20*/  IMAD R43, R2, 0x7effffff, RZ ;  /* 0x7effffff022b7824 */ /* 0x000fe200078e02ff */
[----:B------:R-:W-:Y:S01]  /*10aa30*/  IADD3 R53, PT, PT, R62, R53, RZ ;  /* 0x000000353e357210 */ /* 0x000fe20007ffe0ff */
[----:B------:R-:W-:-:S04]  /*10aa40*/  IMAD.HI.U32 R4, R45, 0x7f000001, R8 ;  /* 0x7f0000012d047827 */ /* 0x000fc800078e0008 */
[----:B------:R-:W-:-:S04]  /*10aa50*/  IMAD.WIDE.U32 R8, R17, R10, RZ ;  /* 0x0000000a11087225 */ /* 0x000fc800078e00ff */
[----:B------:R-:W-:Y:S01]  /*10aa60*/  IMAD.HI.U32 R17, R43, 0x7f000001, R2 ;  /* 0x7f0000012b117827 */ /* 0x000fe200078e0002 */
[----:B------:R-:W-:Y:S01]  /*10aa70*/  STL [R1+0x404], R5 ;  /* 0x0004040501007387 */ /* 0x000fe20000100800 */
[----:B------:R-:W-:-:S03]  /*10aa80*/  ISETP.GE.U32.AND P2, PT, R53, 0x7f000001, PT ;  /* 0x7f0000013500780c */ /* 0x000fc60003f46070 */
[----:B------:R0:W-:Y:S01]  /*10aa90*/  STL [R1+0x400], R4 ;  /* 0x0004000401007387 */ /* 0x0001e20000100800 */
[----:B------:R-:W-:Y:S01]  /*10aaa0*/  @P5 IADD3 R59, PT, PT, R59, -0x7f000001, RZ ;  /* 0x80ffffff3b3b5810 */ /* 0x000fe20007ffe0ff */
[----:B------:R-:W-:Y:S01]  /*10aab0*/  ISETP.GE.U32.AND P5, PT, R17, 0x7f000001, PT ;  /* 0x7f0000011100780c */ /* 0x000fe20003fa6070 */
[----:B------:R-:W-:Y:S02]  /*10aac0*/  @P1 IADD3 R57, PT, PT, R57, -0x7f000001, RZ ;  /* 0x80ffffff39391810 */ /* 0x000fe40007ffe0ff */
[----:B------:R-:W-:Y:S02]  /*10aad0*/  @P3 IADD3 R49, PT, PT, R49, -0x7f000001, RZ ;  /* 0x80ffffff31313810 */ /* 0x000fe40007ffe0ff */
[----:B------:R-:W-:Y:S02]  /*10aae0*/  @P0 IADD3 R56, PT, PT, R56, -0x7f000001, RZ ;  /* 0x80ffffff38380810 */ /* 0x000fe40007ffe0ff */
[----:B------:R-:W-:Y:S01]  /*10aaf0*/  @P4 IADD3 R64, PT, PT, R64, -0x7f000001, RZ ;  /* 0x80ffffff40404810 */ /* 0x000fe20007ffe0ff */
[----:B0-----:R-:W-:-:S04]  /*10ab00*/  IMAD.WIDE.U32 R4, R29, R10, RZ ;  /* 0x0000000a1d047225 */ /* 0x001fc800078e00ff */
[----:B------:R-:W-:-:S04]  /*10ab10*/  IMAD.WIDE.U32 R10, R19, R10, RZ ;  /* 0x0000000a130a7225 */ /* 0x000fc800078e00ff */
[----:B------:R-:W-:Y:S02]  /*10ab20*/  IMAD R29, R4, 0x7effffff, RZ ;  /* 0x7effffff041d7824 */ /* 0x000fe400078e02ff */
[----:B------:R-:W-:Y:S01]  /*10ab30*/  IMAD R43, R8, 0x7effffff, RZ ;  /* 0x7effffff082b7824 */ /* 0x000fe200078e02ff */
[----:B------:R-:W-:Y:S01]  /*10ab40*/  IADD3 R50, PT, PT, R59, R55, RZ ;  /* 0x000000373b327210 */ /* 0x000fe20007ffe0ff */
[----:B------:R-:W-:Y:S01]  /*10ab50*/  IMAD R19, R10, 0x7effffff, RZ ;  /* 0x7effffff0a137824 */ /* 0x000fe200078e02ff */
[----:B------:R-:W-:Y:S02]  /*10ab60*/  IADD3 R49, PT, PT, R49, R57, RZ ;  /* 0x0000003931317210 */ /* 0x000fe40007ffe0ff */
[----:B------:R-:W-:Y:S01]  /*10ab70*/  IADD3 R45, PT, PT, R64, R56, RZ ;  /* 0x00000038402d7210 */ /* 0x000fe20007ffe0ff */
[----:B------:R-:W-:-:S04]  /*10ab80*/  IMAD.HI.U32 R29, R29, 0x7f000001, R4 ;  /* 0x7f0000011d1d7827 */ /* 0x000fc800078e0004 */
[----:B------:R-:W-:-:S04]  /*10ab90*/  IMAD.HI.U32 R43, R43, 0x7f000001, R8 ;  /* 0x7f0000012b2b7827 */ /* 0x000fc800078e0008 */
[----:B------:R-:W-:Y:S01]  /*10aba0*/  IMAD.HI.U32 R19, R19, 0x7f000001, R10 ;  /* 0x7f00000113137827 */ /* 0x000fe200078e000a */
[----:B------:R-:W-:Y:S01]  /*10abb0*/  @P2 IADD3 R53, PT, PT, R53, -0x7f000001, RZ ;  /* 0x80ffffff35352810 */ /* 0x000fe20007ffe0ff */
[----:B------:R-:W-:Y:S01]  /*10abc0*/  ISETP.GE.U32.AND P3, PT, R50, 0x7f000001, PT ;  /* 0x7f0000013200780c */ /* 0x000fe20003f66070 */
[----:B------:R-:W-:Y:S01]  /*10abd0*/  ISETP.GE.U32.AND P2, PT, R49, 0x7f000001, PT ;  /* 0x7f0000013100780c */ /* 0x000fe20003f46070 */
[----:B------:R-:W-:Y:S01]  /*10abe0*/  ISETP.GE.U32.AND P1, PT, R29, 0x7f000001, PT ;  /* 0x7f0000011d00780c */ /* 0x000fe20003f26070 */
[----:B------:R-:W-:Y:S01]  /*10abf0*/  ISETP.GE.U32.AND P6, PT, R45, 0x7f000001, PT ;  /* 0x7f0000012d00780c */ /* 0x000fe20003fc6070 */
[----:B------:R-:W-:Y:S01]  /*10ac00*/  ISETP.GE.U32.AND P4, PT, R43, 0x7f000001, PT ;  /* 0x7f0000012b00780c */ /* 0x000fe20003f86070 */
[----:B------:R-:W-:Y:S01]  /*10ac10*/  @P5 IADD3 R17, PT, PT, R17, -0x7f000001, RZ ;  /* 0x80ffffff11115810 */ /* 0x000fe20007ffe0ff */
[----:B------:R-:W-:Y:S01]  /*10ac20*/  IMAD.WIDE.U32 R8, R52, R226, RZ ;  /* 0x000000e234087225 */ /* 0x000fe200078e00ff */
[----:B------:R-:W-:-:S03]  /*10ac30*/  ISETP.GE.U32.AND P5, PT, R19, 0x7f000001, PT ;  /* 0x7f0000011300780c */ /* 0x000fc60003fa6070 */
[----:B------:R-:W-:-:S04]  /*10ac40*/  IMAD.WIDE.U32 R4, R51, R226, RZ ;  /* 0x000000e233047225 */ /* 0x000fc800078e00ff */
[----:B------:R-:W-:-:S04]  /*10ac50*/  IMAD.WIDE.U32 R2, R48, R226, RZ ;  /* 0x000000e230027225 */ /* 0x000fc800078e00ff */
[----:B------:R-:W-:Y:S01]  /*10ac60*/  IMAD R48, R8, 0x7effffff, RZ ;  /* 0x7effffff08307824 */ /* 0x000fe200078e02ff */
[----:B------:R-:W-:Y:S01]  /*10ac70*/  ISETP.GE.U32.AND P0, PT, R54, 0x7f000001, PT ;  /* 0x7f0000013600780c */ /* 0x000fe20003f06070 */
[----:B------:R-:W-:Y:S01]  /*10ac80*/  IMAD R11, R4, 0x7effffff, RZ ;  /* 0x7effffff040b7824 */ /* 0x000fe200078e02ff */
[----:B------:R-:W-:Y:S01]  /*10ac90*/  @P3 IADD3 R50, PT, PT, R50, -0x7f000001, RZ ;  /* 0x80ffffff32323810 */ /* 0x000fe20007ffe0ff */
[----:B------:R-:W-:-:S04]  /*10aca0*/  IMAD.HI.U32 R8, R48, 0x7f000001, R8 ;  /* 0x7f00000130087827 */ /* 0x000fc800078e0008 */
[----:B------:R-:W-:Y:S02]  /*10acb0*/  IMAD R10, R2, 0x7effffff, RZ ;  /* 0x7effffff020a7824 */ /* 0x000fe400078e02ff */
[----:B------:R-:W-:Y:S01]  /*10acc0*/  IMAD.HI.U32 R4, R11, 0x7f000001, R4 ;  /* 0x7f0000010b047827 */ /* 0x000fe200078e0004 */
[----:B------:R-:W-:Y:S02]  /*10acd0*/  @P2 IADD3 R49, PT, PT, R49, -0x7f000001, RZ ;  /* 0x80ffffff31312810 */ /* 0x000fe40007ffe0ff */
[----:B------:R-:W-:Y:S02]  /*10ace0*/  @P1 IADD3 R29, PT, PT, R29, -0x7f000001, RZ ;  /* 0x80ffffff1d1d1810 */ /* 0x000fe40007ffe0ff */
[----:B------:R-:W-:Y:S02]  /*10acf0*/  @P6 IADD3 R45, PT, PT, R45, -0x7f000001, RZ ;  /* 0x80ffffff2d2d6810 */ /* 0x000fe40007ffe0ff */
[----:B------:R-:W-:Y:S01]  /*10ad00*/  @P4 IADD3 R43, PT, PT, R43, -0x7f000001, RZ ;  /* 0x80ffffff2b2b4810 */ /* 0x000fe20007ffe0ff */
[----:B------:R0:W-:Y:S01]  /*10ad10*/  STL [R1+0x3f4], R8 ;  /* 0x0003f40801007387 */ /* 0x0001e20000100800 */
[----:B------:R-:W-:Y:S01]  /*10ad20*/  @P5 IADD3 R19, PT, PT, R19, -0x7f000001, RZ ;  /* 0x80ffffff13135810 */ /* 0x000fe20007ffe0ff */
[----:B------:R-:W-:-:S02]  /*10ad30*/  IMAD.HI.U32 R2, R10, 0x7f000001, R2 ;  /* 0x7f0000010a027827 */ /* 0x000fc400078e0002 */
[----:B------:R1:W-:Y:S01]  /*10ad40*/  STL [R1+0x3f0], R4 ;  /* 0x0003f00401007387 */ /* 0x0003e20000100800 */
[----:B------:R-:W-:Y:S01]  /*10ad50*/  IADD3 R15, PT, PT, R17, R15, RZ ;  /* 0x0000000f110f7210 */ /* 0x000fe20007ffe0ff */
[----:B------:R-:W-:Y:S01]  /*10ad60*/  IMAD.WIDE.U32 R10, R49, R41, RZ ;  /* 0x00000029310a7225 */ /* 0x000fe200078e00ff */
[----:B------:R-:W-:Y:S02]  /*10ad70*/  IADD3 R13, PT, PT, R29, R13, RZ ;  /* 0x0000000d1d0d7210 */ /* 0x000fe40007ffe0ff */
[----:B------:R-:W-:Y:S01]  /*10ad80*/  IADD3 R14, PT, PT, R43, R14, RZ ;  /* 0x0000000e2b0e7210 */ /* 0x000fe20007ffe0ff */
[----:B0-----:R-:W-:-:S04]  /*10ad90*/  IMAD.WIDE.U32 R8, R50, R41, RZ ;  /* 0x0000002932087225 */ /* 0x001fc800078e00ff */
[----:B-1----:R-:W-:Y:S01]  /*10ada0*/  IMAD.WIDE.U32 R4, R45, R41, RZ ;  /* 0x000000292d047225 */ /* 0x002fe200078e00ff */
[----:B------:R-:W-:-:S03]  /*10adb0*/  IADD3 R12, PT, PT, R19, R12, RZ ;  /* 0x0000000c130c7210 */ /* 0x000fc60007ffe0ff */
[----:B------:R-:W-:Y:S01]  /*10adc0*/  IMAD R29, R8, 0x7effffff, RZ ;  /* 0x7effffff081d7824 */ /* 0x000fe200078e02ff */
[----:B------:R-:W-:Y:S01]  /*10add0*/  @P0 IADD3 R54, PT, PT, R54, -0x7f000001, RZ ;  /* 0x80ffffff36360810 */ /* 0x000fe20007ffe0ff */
[----:B------:R-:W-:Y:S02]  /*10ade0*/  IMAD R19, R10, 0x7effffff, RZ ;  /* 0x7effffff0a137824 */ /* 0x000fe400078e02ff */
[----:B------:R-:W-:Y:S01]  /*10adf0*/  IMAD R17, R4, 0x7effffff, RZ ;  /* 0x7effffff04117824 */ /* 0x000fe200078e02ff */
[----:B------:R-:W-:Y:S01]  /*10ae00*/  ISETP.GE.U32.AND P0, PT, R15, 0x7f000001, PT ;  /* 0x7f0000010f00780c */ /* 0x000fe20003f06070 */
[----:B------:R0:W-:Y:S01]  /*10ae10*/  STL [R1+0x3ec], R2 ;  /* 0x0003ec0201007387 */ /* 0x0001e20000100800 */
[----:B------:R-:W-:Y:S01]  /*10ae20*/  ISETP.GE.U32.AND P1, PT, R13, 0x7f000001, PT ;  /* 0x7f0000010d00780c */ /* 0x000fe20003f26070 */
[----:B------:R-:W-:Y:S01]  /*10ae30*/  ISETP.GE.U32.AND P2, PT, R14, 0x7f000001, PT ;  /* 0x7f0000010e00780c */ /* 0x000fe20003f46070 */
[----:B------:R-:W-:Y:S01]  /*10ae40*/  IMAD.HI.U32 R9, R29, 0x7f000001, R8 ;  /* 0x7f0000011d097827 */ /* 0x000fe200078e0008 */
[----:B------:R-:W-:-:S03]  /*10ae50*/  ISETP.GE.U32.AND P3, PT, R12, 0x7f000001, PT ;  /* 0x7f0000010c00780c */ /* 0x000fc60003f66070 */
[----:B------:R-:W-:-:S04]  /*10ae60*/  IMAD.HI.U32 R8, R19, 0x7f000001, R10 ;  /* 0x7f00000113087827 */ /* 0x000fc800078e000a */
[----:B------:R-:W-:-:S04]  /*10ae70*/  IMAD.HI.U32 R4, R17, 0x7f000001, R4 ;  /* 0x7f00000111047827 */ /* 0x000fc800078e0004 */
[----:B0-----:R-:W-:Y:S01]  /*10ae80*/  IMAD.WIDE.U32 R2, R50, R142, RZ ;  /* 0x0000008e32027225 */ /* 0x001fe200078e00ff */
[----:B------:R-:W-:Y:S04]  /*10ae90*/  STL [R1+0x3e8], R9 ;  /* 0x0003e80901007387 */ /* 0x000fe80000100800 */
[----:B------:R0:W-:Y:S01]  /*10aea0*/  STL [R1+0x3e0], R8 ;  /* 0x0003e00801007387 */ /* 0x0001e20000100800 */
[----:B------:R-:W-:-:S03]  /*10aeb0*/  IMAD R52, R2, 0x7effffff, RZ ;  /* 0x7effffff02347824 */ /* 0x000fc600078e02ff */
[----:B------:R1:W-:Y:S01]  /*10aec0*/  STL [R1+0x3dc], R4 ;  /* 0x0003dc0401007387 */ /* 0x0003e20000100800 */
[----:B------:R-:W-:Y:S01]  /*10aed0*/  IADD3 R48, PT, PT, R53, R54, RZ ;  /* 0x0000003635307210 */ /* 0x000fe20007ffe0ff */
[----:B------:R-:W-:-:S04]  /*10aee0*/  IMAD.HI.U32 R52, R52, 0x7f000001, R2 ;  /* 0x7f00000134347827 */ /* 0x000fc800078e0002 */
[----:B------:R-:W-:-:S04]  /*10aef0*/  IMAD.WIDE.U32 R2, R49, R141, RZ ;  /* 0x0000008d31027225 */ /* 0x000fc800078e00ff */
[----:B0-----:R-:W-:Y:S01]  /*10af00*/  IMAD.WIDE.U32 R8, R49, R142, RZ ;  /* 0x0000008e31087225 */ /* 0x001fe200078e00ff */
[----:B------:R0:W-:Y:S04]  /*10af10*/  STL [R1+0x110], R15 ;  /* 0x0001100f01007387 */ /* 0x0001e80000100800 */
[----:B------:R4:W-:Y:S01]  /*10af20*/  STL [R1+0x114], R13 ;  /* 0x0001140d01007387 */ /* 0x0009e20000100800 */
[----:B-1----:R-:W-:-:S04]  /*10af30*/  IMAD.WIDE.U32 R4, R50, R139, RZ ;  /* 0x0000008b32047225 */ /* 0x002fc800078e00ff */
[----:B------:R-:W-:Y:S01]  /*10af40*/  IMAD R53, R8, 0x7effffff, RZ ;  /* 0x7effffff08357824 */ /* 0x000fe200078e02ff */
[----:B------:R1:W-:Y:S04]  /*10af50*/  STL [R1+0x118], R14 ;  /* 0x0001180e01007387 */ /* 0x0003e80000100800 */
[----:B------:R3:W-:Y:S01]  /*10af60*/  STL [R1+0x11c], R12 ;  /* 0x00011c0c01007387 */ /* 0x0007e20000100800 */
[----:B------:R-:W-:Y:S02]  /*10af70*/  IMAD R51, R4, 0x7effffff, RZ ;  /* 0x7effffff04337824 */ /* 0x000fe400078e02ff */
[----:B------:R-:W-:Y:S01]  /*10af80*/  IMAD R54, R2, 0x7effffff, RZ ;  /* 0x7effffff02367824 */ /* 0x000fe200078e02ff */
[----:B0-----:R-:W-:Y:S02]  /*10af90*/  @P0 IADD3 R15, PT, PT, R15, -0x7f000001, RZ ;  /* 0x80ffffff0f0f0810 */ /* 0x001fe40007ffe0ff */
[----:B----4-:R-:W-:Y:S01]  /*10afa0*/  @P1 IADD3 R13, PT, PT, R13, -0x7f000001, RZ ;  /* 0x80ffffff0d0d1810 */ /* 0x010fe20007ffe0ff */
[----:B------:R-:W-:Y:S01]  /*10afb0*/  IMAD.HI.U32 R53, R53, 0x7f000001, R8 ;  /* 0x7f00000135357827 */ /* 0x000fe200078e0008 */
[----:B-1----:R-:W-:-:S02]  /*10afc0*/  @P2 IADD3 R14, PT, PT, R14, -0x7f000001, RZ ;  /* 0x80ffffff0e0e2810 */ /* 0x002fc40007ffe0ff */
[----:B---3--:R-:W-:Y:S01]  /*10afd0*/  @P3 IADD3 R12, PT, PT, R12, -0x7f000001, RZ ;  /* 0x80ffffff0c0c3810 */ /* 0x008fe20007ffe0ff */
[----:B------:R-:W-:Y:S01]  /*10afe0*/  STL [R1+0x110], R15 ;  /* 0x0001100f01007387 */ /* 0x000fe20000100800 */
[----:B------:R-:W-:-:S04]  /*10aff0*/  IMAD.HI.U32 R51, R51, 0x7f000001, R4 ;  /* 0x7f00000133337827 */ /* 0x000fc800078e0004 */
[----:B------:R-:W-:Y:S01]  /*10b000*/  IMAD.WIDE.U32 R8, R49, R139, RZ ;  /* 0x0000008b31087225 */ /* 0x000fe200078e00ff */
[----:B------:R-:W-:Y:S03]  /*10b010*/  STL [R1+0x114], R13 ;  /* 0x0001140d01007387 */ /* 0x000fe60000100800 */
[----:B------:R-:W-:-:S04]  /*10b020*/  IMAD.HI.U32 R54, R54, 0x7f000001, R2 ;  /* 0x7f00000136367827 */ /* 0x000fc800078e0002 */
[C---:B------:R-:W-:Y:S01]  /*10b030*/  IMAD.WIDE.U32 R4, R45.reuse, R141, RZ ;  /* 0x0000008d2d047225 */ /* 0x040fe200078e00ff */
[----:B------:R-:W-:Y:S03]  /*10b040*/  STL [R1+0x118], R14 ;  /* 0x0001180e01007387 */ /* 0x000fe60000100800 */
[----:B------:R-:W-:Y:S01]  /*10b050*/  IMAD.WIDE.U32 R2, R45, R142, RZ ;  /* 0x0000008e2d027225 */ /* 0x000fe200078e00ff */
[----:B------:R0:W-:Y:S04]  /*10b060*/  STL [R1+0x11c], R12 ;  /* 0x00011c0c01007387 */ /* 0x0001e80000100800 */
[----:B------:R-:W3:Y:S04]  /*10b070*/  LD.E R43, desc[UR22][R6.64+0x2460] ;  /* 0x00246016062b7980 */ /* 0x000ee8000c101900 */
[----:B------:R-:W4:Y:S04]  /*10b080*/  LD.E R19, desc[UR22][R6.64+0x2464] ;  /* 0x0024641606137980 */ /* 0x000f28000c101900 */
[----:B------:R-:W2:Y:S04]  /*10b090*/  LD.E R29, desc[UR22][R6.64+0x2468] ;  /* 0x00246816061d7980 */ /* 0x000ea8000c101900 */
[----:B------:R1:W2:Y:S01]  /*10b0a0*/  LD.E R17, desc[UR22][R6.64+0x246c] ;  /* 0x00246c1606117980 */ /* 0x0002a2000c101900 */
[----:B------:R-:W-:-:S02]  /*10b0b0*/  IMAD R56, R8, 0x7effffff, RZ ;  /* 0x7effffff08387824 */ /* 0x000fc400078e02ff */
[----:B------:R-:W-:Y:S02]  /*10b0c0*/  IMAD R55, R4, 0x7effffff, RZ ;  /* 0x7effffff04377824 */ /* 0x000fe400078e02ff */
[----:B------:R-:W-:-:S04]  /*10b0d0*/  IMAD.WIDE.U32 R10, R45, R140, RZ ;  /* 0x0000008c2d0a7225 */ /* 0x000fc800078e00ff */
[----:B------:R-:W-:Y:S02]  /*10b0e0*/  IMAD R59, R2, 0x7effffff, RZ ;  /* 0x7effffff023b7824 */ /* 0x000fe400078e02ff */
[----:B------:R-:W-:-:S04]  /*10b0f0*/  IMAD.HI.U32 R56, R56, 0x7f000001, R8 ;  /* 0x7f00000138387827 */ /* 0x000fc800078e0008 */
[----:B------:R-:W-:Y:S01]  /*10b100*/  IMAD.HI.U32 R55, R55, 0x7f000001, R4 ;  /* 0x7f00000137377827 */ /* 0x000fe200078e0004 */
[----:B------:R-:W-:Y:S01]  /*10b110*/  ISETP.GE.U32.AND P0, PT, R48, 0x7f000001, PT ;  /* 0x7f0000013000780c */ /* 0x000fe20003f06070 */
[----:B------:R-:W-:Y:S01]  /*10b120*/  ISETP.GE.U32.AND P5, PT, R53, 0x7f000001, PT ;  /* 0x7f0000013500780c */ /* 0x000fe20003fa6070 */
[----:B------:R-:W-:Y:S01]  /*10b130*/  ISETP.GE.U32.AND P4, PT, R54, 0x7f000001, PT ;  /* 0x7f0000013600780c */ /* 0x000fe20003f86070 */
[----:B-1----:R-:W-:-:S04]  /*10b140*/  IMAD.WIDE.U32 R6, R50, R140, RZ ;  /* 0x0000008c32067225 */ /* 0x002fc800078e00ff */
[----:B------:R-:W-:-:S04]  /*10b150*/  IMAD.WIDE.U32 R8, R49, R140, RZ ;  /* 0x0000008c31087225 */ /* 0x000fc800078e00ff */
[----:B------:R-:W-:Y:S02]  /*10b160*/  IMAD R58, R6, 0x7effffff, RZ ;  /* 0x7effffff063a7824 */ /* 0x000fe400078e02ff */
[----:B0-----:R-:W-:Y:S02]  /*10b170*/  IMAD R12, R10, 0x7effffff, RZ ;  /* 0x7effffff0a0c7824 */ /* 0x001fe400078e02ff */
[----:B------:R-:W-:-:S04]  /*10b180*/  IMAD.WIDE.U32 R4, R50, R141, RZ ;  /* 0x0000008d32047225 */ /* 0x000fc800078e00ff */
[----:B------:R-:W-:-:S04]  /*10b190*/  IMAD.HI.U32 R59, R59, 0x7f000001, R2 ;  /* 0x7f0000013b3b7827 */ /* 0x000fc800078e0002 */
[----:B------:R-:W-:-:S04]  /*10b1a0*/  IMAD.WIDE.U32 R2, R45, R139, RZ ;  /* 0x0000008b2d027225 */ /* 0x000fc800078e00ff */
[----:B------:R-:W-:-:S04]  /*10b1b0*/  IMAD.HI.U32 R58, R58, 0x7f000001, R6 ;  /* 0x7f0000013a3a7827 */ /* 0x000fc800078e0006 */
[----:B------:R-:W-:Y:S02]  /*10b1c0*/  IMAD R57, R8, 0x7effffff, RZ ;  /* 0x7effffff08397824 */ /* 0x000fe400078e02ff */
[----:B------:R-:W-:-:S04]  /*10b1d0*/  IMAD.HI.U32 R11, R12, 0x7f000001, R10 ;  /* 0x7f0000010c0b7827 */ /* 0x000fc800078e000a */
[----:B------:R-:W-:Y:S02]  /*10b1e0*/  IMAD R60, R4, 0x7effffff, RZ ;  /* 0x7effffff043c7824 */ /* 0x000fe400078e02ff */
[----:B------:R-:W-:-:S04]  /*10b1f0*/  IMAD.WIDE.U32 R6, R50, R249, RZ ;  /* 0x000000f932067225 */ /* 0x000fc800078e00ff */
[----:B------:R-:W-:Y:S02]  /*10b200*/  IMAD R10, R2, 0x7effffff, RZ ;  /* 0x7effffff020a7824 */ /* 0x000fe400078e02ff */
        /* <DEDUP_REMOVED lines=8> */
[----:B------:R-:W3:Y:S01]  /*10b290*/  LDL R15, [R1+0x110] ;  /* 0x00011000010f7983 */ /* 0x000ee20000100800 */
[----:B------:R-:W-:-:S03]  /*10b2a0*/  IMAD R12, R2, 0x7effffff, RZ ;  /* 0x7effffff020c7824 */ /* 0x000fc600078e02ff */
[----:B------:R-:W3:Y:S01]  /*10b2b0*/  LDL R13, [R1+0x118] ;  /* 0x00011800010d7983 */ /* 0x000ee20000100800 */
[----:B------:R-:W-:-:S04]  /*10b2c0*/  IMAD.HI.U32 R5, R6, 0x7f000001, R4 ;  /* 0x7f00000106057827 */ /* 0x000fc800078e0004 */
[----:B------:R-:W-:Y:S01]  /*10b2d0*/  IMAD.HI.U32 R4, R12, 0x7f000001, R2 ;  /* 0x7f0000010c047827 */ /* 0x000fe200078e0002 */
[----:B------:R-:W-:Y:S01]  /*10b2e0*/  @P0 IADD3 R48, PT, PT, R48, -0x7f000001, RZ ;  /* 0x80ffffff30300810 */ /* 0x000fe20007ffe0ff */
[----:B------:R-:W3:Y:S04]  /*10b2f0*/  LDL R14, [R1+0x11c] ;  /* 0x00011c00010e7983 */ /* 0x000ee80000100800 */
[----:B------:R-:W-:Y:S04]  /*10b300*/  STL [R1+0x3c8], R5 ;  /* 0x0003c80501007387 */ /* 0x000fe80000100800 */
[----:B------:R0:W-:Y:S04]  /*10b310*/  STL [R1+0x3a8], R4 ;  /* 0x0003a80401007387 */ /* 0x0001e80000100800 */
[----:B------:R1:W-:Y:S01]  /*10b320*/  STL [R1+0x3cc], R7 ;  /* 0x0003cc0701007387 */ /* 0x0003e20000100800 */
[----:B------:R-:W-:Y:S01]  /*10b330*/  IMAD.WIDE.U32 R2, R48, R139, RZ ;  /* 0x0000008b30027225 */ /* 0x000fe200078e00ff */
[----:B------:R-:W-:-:S03]  /*10b340*/  ISETP.GE.U32.AND P0, PT, R52, 0x7f000001, PT ;  /* 0x7f0000013400780c */ /* 0x000fc60003f06070 */
[----:B------:R-:W-:-:S04]  /*10b350*/  IMAD.WIDE.U32 R8, R50, R250, RZ ;  /* 0x000000fa32087225 */ /* 0x000fc800078e00ff */
[----:B------:R-:W-:Y:S01]  /*10b360*/  IMAD R61, R2, 0x7effffff, RZ ;  /* 0x7effffff023d7824 */ /* 0x000fe200078e02ff */
[----:B------:R-:W-:Y:S01]  /*10b370*/  ISETP.GE.U32.AND P3, PT, R11, 0x7f000001, PT ;  /* 0x7f0000010b00780c */ /* 0x000fe20003f66070 */
[----:B------:R-:W-:Y:S02]  /*10b380*/  @P5 IADD3 R53, PT, PT, R53, -0x7f000001, RZ ;  /* 0x80ffffff35355810 */ /* 0x000fe40007ffe0ff */
[----:B------:R-:W-:Y:S01]  /*10b390*/  @P4 IADD3 R54, PT, PT, R54, -0x7f000001, RZ ;  /* 0x80ffffff36364810 */ /* 0x000fe20007ffe0ff */
[----:B------:R-:W-:Y:S01]  /*10b3a0*/  ISETP.GE.U32.AND P1, PT, R58, 0x7f000001, PT ;  /* 0x7f0000013a00780c */ /* 0x000fe20003f26070 */
[----:B0-----:R-:W-:-:S04]  /*10b3b0*/  IMAD.WIDE.U32 R4, R48, R140, RZ ;  /* 0x0000008c30047225 */ /* 0x001fc800078e00ff */
[----:B-1----:R-:W-:-:S04]  /*10b3c0*/  IMAD.WIDE.U32 R6, R49, R250, RZ ;  /* 0x000000fa31067225 */ /* 0x002fc800078e00ff */
[----:B------:R-:W-:Y:S02]  /*10b3d0*/  IMAD R62, R4, 0x7effffff, RZ ;  /* 0x7effffff043e7824 */ /* 0x000fe400078e02ff */
[----:B------:R-:W-:-:S04]  /*10b3e0*/  IMAD.HI.U32 R61, R61, 0x7f000001, R2 ;  /* 0x7f0000013d3d7827 */ /* 0x000fc800078e0002 */
[----:B------:R-:W-:Y:S01]  /*10b3f0*/  IMAD R63, R6, 0x7effffff, RZ ;  /* 0x7effffff063f7824 */ /* 0x000fe200078e02ff */
[----:B------:R-:W3:Y:S01]  /*10b400*/  LDL R12, [R1+0x114] ;  /* 0x00011400010c7983 */ /* 0x000ee20000100800 */
[----:B------:R-:W-:-:S04]  /*10b410*/  IMAD.HI.U32 R62, R62, 0x7f000001, R4 ;  /* 0x7f0000013e3e7827 */ /* 0x000fc800078e0004 */
[----:B------:R-:W-:-:S04]  /*10b420*/  IMAD.WIDE.U32 R4, R48, R142, RZ ;  /* 0x0000008e30047225 */ /* 0x000fc800078e00ff */
[----:B------:R-:W-:-:S04]  /*10b430*/  IMAD.HI.U32 R6, R63, 0x7f000001, R6 ;  /* 0x7f0000013f067827 */ /* 0x000fc800078e0006 */
[----:B------:R-:W-:Y:S01]  /*10b440*/  IMAD R63, R4, 0x7effffff, RZ ;  /* 0x7effffff043f7824 */ /* 0x000fe200078e02ff */
[----:B------:R-:W-:Y:S01]  /*10b450*/  ISETP.GE.U32.AND P6, PT, R61, 0x7f000001, PT ;  /* 0x7f0000013d00780c */ /* 0x000fe20003fc6070 */
[----:B------:R-:W-:Y:S01]  /*10b460*/  @P0 IADD3 R52, PT, PT, R52, -0x7f000001, RZ ;  /* 0x80ffffff34340810 */ /* 0x000fe20007ffe0ff */
[----:B------:R-:W-:Y:S02]  /*10b470*/  IMAD R64, R8, 0x7effffff, RZ ;  /* 0x7effffff08407824 */ /* 0x000fe400078e02ff */
[----:B------:R-:W-:Y:S01]  /*10b480*/  IMAD.HI.U32 R63, R63, 0x7f000001, R4 ;  /* 0x7f0000013f3f7827 */ /* 0x000fe200078e0004 */
[----:B------:R0:W-:Y:S03]  /*10b490*/  STL [R1+0x384], R6 ;  /* 0x0003840601007387 */ /* 0x0001e60000100800 */
[----:B------:R-:W-:-:S04]  /*10b4a0*/  IMAD.HI.U32 R8, R64, 0x7f000001, R8 ;  /* 0x7f00000140087827 */ /* 0x000fc800078e0008 */
[----:B------:R-:W-:Y:S02]  /*10b4b0*/  IMAD R64, R52, 0x6, RZ ;  /* 0x0000000634407824 */ /* 0x000fe400078e02ff */
[----:B------:R-:W-:Y:S01]  /*10b4c0*/  IMAD.WIDE.U32 R2, R48, R141, RZ ;  /* 0x0000008d30027225 */ /* 0x000fe200078e00ff */
[----:B------:R-:W-:-:S03]  /*10b4d0*/  ISETP.GE.U32.AND P5, PT, R63, 0x7f000001, PT ;  /* 0x7f0000013f00780c */ /* 0x000fc60003fa6070 */
[----:B0-----:R-:W-:Y:S01]  /*10b4e0*/  IMAD.WIDE.U32 R6, R52, 0x5fffffa, RZ ;  /* 0x05fffffa34067825 */ /* 0x001fe200078e00ff */
[----:B------:R0:W-:Y:S01]  /*10b4f0*/  STL [R1+0x3a4], R8 ;  /* 0x0003a40801007387 */ /* 0x0001e20000100800 */
[----:B------:R-:W-:Y:S02]  /*10b500*/  @P6 IADD3 R61, PT, PT, R61, -0x7f000001, RZ ;  /* 0x80ffffff3d3d6810 */ /* 0x000fe40007ffe0ff */
[----:B------:R-:W-:Y:S01]  /*10b510*/  IMAD.HI.U32 R64, R64, 0x7f000001, R6 ;  /* 0x7f00000140407827 */ /* 0x000fe200078e0006 */
[----:B------:R-:W-:-:S03]  /*10b520*/  @P3 IADD3 R11, PT, PT, R11, -0x7f000001, RZ ;  /* 0x80ffffff0b0b3810 */ /* 0x000fc60007ffe0ff */
[----:B0-----:R-:W-:Y:S01]  /*10b530*/  IMAD R8, R2, 0x7effffff, RZ ;  /* 0x7effffff02087824 */ /* 0x001fe200078e02ff */
[----:B------:R-:W-:Y:S01]  /*10b540*/  ISETP.GE.U32.AND P6, PT, R64, 0x7f000001, PT ;  /* 0x7f0000014000780c */ /* 0x000fe20003fc6070 */
[----:B------:R-:W-:Y:S01]  /*10b550*/  ISETP.GE.U32.AND P3, PT, R61, 0x7f000001, PT ;  /* 0x7f0000013d00780c */ /* 0x000fe20003f66070 */
[----:B------:R-:W-:Y:S01]  /*10b560*/  ISETP.GE.U32.AND P2, PT, R62, 0x7f000001, PT ;  /* 0x7f0000013e00780c */ /* 0x000fe20003f46070 */
[----:B------:R-:W-:Y:S01]  /*10b570*/  IMAD.HI.U32 R52, R8, 0x7f000001, R2 ;  /* 0x7f00000108347827 */ /* 0x000fe200078e0002 */
[----:B------:R-:W-:-:S03]  /*10b580*/  @P5 IADD3 R63, PT, PT, R63, -0x7f000001, RZ ;  /* 0x80ffffff3f3f5810 */ /* 0x000fc60007ffe0ff */
[----:B------:R-:W-:-:S04]  /*10b590*/  IMAD.WIDE.U32 R8, R54, 0x5fffffa, RZ ;  /* 0x05fffffa36087825 */ /* 0x000fc800078e00ff */
[----:B------:R-:W-:Y:S01]  /*10b5a0*/  IMAD R65, R54, 0x6, RZ ;  /* 0x0000000636417824 */ /* 0x000fe200078e02ff */
[----:B------:R-:W-:Y:S01]  /*10b5b0*/  ISETP.GE.U32.AND P0, PT, R51, 0x7f000001, PT ;  /* 0x7f0000013300780c */ /* 0x000fe20003f06070 */
[----:B------:R-:W-:Y:S01]  /*10b5c0*/  ISETP.GE.U32.AND P4, PT, R52, 0x7f000001, PT ;  /* 0x7f0000013400780c */ /* 0x000fe20003f86070 */
[----:B------:R-:W-:Y:S01]  /*10b5d0*/  ISETP.GE.U32.AND P5, PT, R63, 0x7f000001, PT ;  /* 0x7f0000013f00780c */ /* 0x000fe20003fa6070 */
[----:B------:R-:W-:Y:S02]  /*10b5e0*/  @P1 IADD3 R58, PT, PT, R58, -0x7f000001, RZ ;  /* 0x80ffffff3a3a1810 */ /* 0x000fe40007ffe0ff */
[----:B------:R-:W-:Y:S02]  /*10b5f0*/  @P6 IADD3 R64, PT, PT, R64, -0x7f000001, RZ ;  /* 0x80ffffff40406810 */ /* 0x000fe40007ffe0ff */
[----:B------:R-:W-:Y:S02]  /*10b600*/  @P3 IADD3 R61, PT, PT, R61, -0x7f000001, RZ ;  /* 0x80ffffff3d3d3810 */ /* 0x000fe40007ffe0ff */
[----:B------:R-:W-:Y:S01]  /*10b610*/  @P2 IADD3 R62, PT, PT, R62, -0x7f000001, RZ ;  /* 0x80ffffff3e3e2810 */ /* 0x000fe20007ffe0ff */
[----:B------:R-:W-:-:S04]  /*10b620*/  IMAD.HI.U32 R8, R65, 0x7f000001, R8 ;  /* 0x7f00000141087827 */ /* 0x000fc800078e0008 */
[----:B------:R-:W-:-:S04]  /*10b630*/  IMAD.WIDE.U32 R4, R53, 0x5fffffa, RZ ;  /* 0x05fffffa35047825 */ /* 0x000fc800078e00ff */
[----:B------:R-:W-:Y:S01]  /*10b640*/  IMAD.WIDE.U32 R6, R11, 0x5fffffa, RZ ;  /* 0x05fffffa0b067825 */ /* 0x000fe200078e00ff */
[----:B------:R-:W-:Y:S01]  /*10b650*/  IADD3 R61, PT, PT, R61, R64, RZ ;  /* 0x000000403d3d7210 */ /* 0x000fe20007ffe0ff */
[----:B------:R-:W3:Y:S01]  /*10b660*/  LDL.64 R2, [R1+0x100] ;  /* 0x0001000001027983 */ /* 0x000ee20000100a00 */
[----:B------:R-:W-:Y:S01]  /*10b670*/  @P4 IADD3 R52, PT, PT, R52, -0x7f000001, RZ ;  /* 0x80ffffff34344810 */ /* 0x000fe20007ffe0ff */
[----:B------:R-:W-:Y:S01]  /*10b680*/  ISETP.GE.U32.AND P4, PT, R62, 0x7f000001, PT ;  /* 0x7f0000013e00780c */ /* 0x000fe20003f86070 */
[----:B------:R-:W-:Y:S01]  /*10b690*/  @P5 IADD3 R63, PT, PT, R63, -0x7f000001, RZ ;  /* 0x80ffffff3f3f5810 */ /* 0x000fe20007ffe0ff */
[----:B------:R-:W-:Y:S01]  /*10b6a0*/  ISETP.GE.U32.AND P1, PT, R8, 0x7f000001, PT ;  /* 0x7f0000010800780c */ /* 0x000fe20003f26070 */
[----:B------:R-:W-:Y:S01]  /*10b6b0*/  ISETP.GE.U32.AND P5, PT, R61, 0x7f000001, PT ;  /* 0x7f0000013d00780c */ /* 0x000fe20003fa6070 */
[----:B------:R-:W-:Y:S01]  /*10b6c0*/  ISETP.GE.U32.AND P2, PT, R60, 0x7f000001, PT ;  /* 0x7f0000013c00780c */ /* 0x000fe20003f46070 */
[----:B------:R-:W-:Y:S01]  /*10b6d0*/  ISETP.GE.U32.AND P6, PT, R52, 0x7f000001, PT ;  /* 0x7f0000013400780c */ /* 0x000fe20003fc6070 */
[----:B------:R-:W-:Y:S01]  /*10b6e0*/  ISETP.GE.U32.AND P3, PT, R55, 0x7f000001, PT ;  /* 0x7f0000013700780c */ /* 0x000fe20003f66070 */
[----:B------:R-:W-:Y:S01]  /*10b6f0*/  @P0 IADD3 R51, PT, PT, R51, -0x7f000001, RZ ;  /* 0x80ffffff33330810 */ /* 0x000fe20007ffe0ff */
[----:B------:R-:W-:Y:S01]  /*10b700*/  IMAD R54, R53, 0x6, RZ ;  /* 0x0000000635367824 */ /* 0x000fe200078e02ff */
[----:B------:R-:W-:-:S04]  /*10b710*/  ISETP.GE.U32.AND P0, PT, R59, 0x7f000001, PT ;  /* 0x7f0000013b00780c */ /* 0x000fc80003f06070 */
[----:B------:R-:W-:Y:S01]  /*10b720*/  @P4 IADD3 R62, PT, PT, R62, -0x7f000001, RZ ;  /* 0x80ffffff3e3e4810 */ /* 0x000fe20007ffe0ff */
[----:B------:R-:W-:Y:S01]  /*10b730*/  ISETP.GE.U32.AND P4, PT, R56, 0x7f000001, PT ;  /* 0x7f0000013800780c */ /* 0x000fe20003f86070 */
[----:B------:R-:W-:Y:S02]  /*10b740*/  @P1 IADD3 R8, PT, PT, R8, -0x7f000001, RZ ;  /* 0x80ffffff08081810 */ /* 0x000fe40007ffe0ff */
[----:B------:R-:W-:Y:S01]  /*10b750*/  @P5 IADD3 R61, PT, PT, R61, -0x7f000001, RZ ;  /* 0x80ffffff3d3d5810 */ /* 0x000fe20007ffe0ff */
[----:B------:R-:W-:Y:S01]  /*10b760*/  IMAD.HI.U32 R54, R54, 0x7f000001, R4 ;  /* 0x7f00000136367827 */ /* 0x000fe200078e0004 */
[----:B------:R-:W-:Y:S02]  /*10b770*/  @P6 IADD3 R52, PT, PT, R52, -0x7f000001, RZ ;  /* 0x80ffffff34346810 */ /* 0x000fe40007ffe0ff */
[----:B------:R-:W-:Y:S02]  /*10b780*/  @P2 IADD3 R60, PT, PT, R60, -0x7f000001, RZ ;  /* 0x80ffffff3c3c2810 */ /* 0x000fe40007ffe0ff */
[----:B------:R-:W-:-:S02]  /*10b790*/  IADD3 R62, PT, PT, R62, R51, RZ ;  /* 0x000000333e3e7210 */ /* 0x000fc40007ffe0ff */
[----:B------:R-:W-:Y:S01]  /*10b7a0*/  IADD3 R51, PT, PT, R61, R8, RZ ;  /* 0x000000083d337210 */ /* 0x000fe20007ffe0ff */
[----:B------:R-:W-:Y:S01]  /*10b7b0*/  ISETP.GE.U32.AND P6, PT, R54, 0x7f000001, PT ;  /* 0x7f0000013600780c */ /* 0x000fe20003fc6070 */
[----:B------:R-:W-:Y:S02]  /*10b7c0*/  IADD3 R58, PT, PT, R52, R58, RZ ;  /* 0x0000003a343a7210 */ /* 0x000fe40007ffe0ff */
[----:B------:R-:W-:Y:S01]  /*10b7d0*/  IADD3 R60, PT, PT, R63, R60, RZ ;  /* 0x0000003c3f3c7210 */ /* 0x000fe20007ffe0ff */
[----:B------:R-:W-:Y:S01]  /*10b7e0*/  IMAD.WIDE.U32 R8, R50, R179, RZ ;  /* 0x000000b332087225 */ /* 0x000fe200078e00ff */
[----:B------:R-:W-:Y:S02]  /*10b7f0*/  @P3 IADD3 R55, PT, PT, R55, -0x7f000001, RZ ;  /* 0x80ffffff37373810 */ /* 0x000fe40007ffe0ff */
[----:B------:R-:W-:Y:S02]  /*10b800*/  @P0 IADD3 R59, PT, PT, R59, -0x7f000001, RZ ;  /* 0x80ffffff3b3b0810 */ /* 0x000fe40007ffe0ff */
[----:B------:R-:W-:Y:S01]  /*10b810*/  @P4 IADD3 R56, PT, PT, R56, -0x7f000001, RZ ;  /* 0x80ffffff38384810 */ /* 0x000fe20007ffe0ff */
[----:B------:R-:W-:Y:S01]  /*10b820*/  IMAD R50, R8, 0x7effffff, RZ ;  /* 0x7effffff08327824 */ /* 0x000fe200078e02ff */
[----:B------:R-:W-:Y:S01]  /*10b830*/  ISETP.GE.U32.AND P3, PT, R62, 0x7f000001, PT ;  /* 0x7f0000013e00780c */ /* 0x000fe20003f66070 */
[----:B------:R-:W-:Y:S01]  /*10b840*/  ISETP.GE.U32.AND P2, PT, R58, 0x7f000001, PT ;  /* 0x7f0000013a00780c */ /* 0x000fe20003f46070 */
[----:B------:R-:W-:Y:S01]  /*10b850*/  ISETP.GE.U32.AND P4, PT, R57, 0x7f000001, PT ;  /* 0x7f0000013900780c */ /* 0x000fe20003f86070 */
[----:B------:R-:W-:Y:S01]  /*10b860*/  ISETP.GE.U32.AND P0, PT, R60, 0x7f000001, PT ;  /* 0x7f0000013c00780c */ /* 0x000fe20003f06070 */
[----:B------:R-:W-:-:S04]  /*10b870*/  IMAD.WIDE.U32 R4, R55, 0x5fffffa, RZ ;  /* 0x05fffffa37047825 */ /* 0x000fc800078e00ff */
[----:B------:R-:W-:-:S04]  /*10b880*/  IMAD.HI.U32 R8, R50, 0x7f000001, R8 ;  /* 0x7f00000132087827 */ /* 0x000fc800078e0008 */
[----:B------:R-:W-:Y:S02]  /*10b890*/  IMAD R100, R55, 0x6, RZ ;  /* 0x0000000637647824 */ /* 0x000fe400078e02ff */
[----:B------:R-:W-:Y:S01]  /*10b8a0*/  IMAD R11, R11, 0x6, RZ ;  /* 0x000000060b0b7824 */ /* 0x000fe200078e02ff */
[----:B------:R-:W-:Y:S01]  /*10b8b0*/  @P6 IADD3 R54, PT, PT, R54, -0x7f000001, RZ ;  /* 0x80ffffff36366810 */ /* 0x000fe20007ffe0ff */
[----:B------:R-:W-:Y:S01]  /*10b8c0*/  ISETP.GE.U32.AND P6, PT, R51, 0x7f000001, PT ;  /* 0x7f0000013300780c */ /* 0x000fe20003fc6070 */
[----:B------:R-:W-:Y:S01]  /*10b8d0*/  IMAD.HI.U32 R100, R100, 0x7f000001, R4 ;  /* 0x7f00000164647827 */ /* 0x000fe200078e0004 */
[----:B------:R0:W-:Y:S03]  /*10b8e0*/  STL [R1+0x33c], R8 ;  /* 0x00033c0801007387 */ /* 0x0001e60000100800 */
[----:B------:R-:W-:-:S04]  /*10b8f0*/  IMAD.HI.U32 R11, R11, 0x7f000001, R6 ;  /* 0x7f0000010b0b7827 */ /* 0x000fc800078e0006 */
[----:B------:R-:W-:-:S04]  /*10b900*/  IMAD.WIDE.U32 R4, R45, R250, RZ ;  /* 0x000000fa2d047225 */ /* 0x000fc800078e00ff */
[----:B------:R-:W-:Y:S01]  /*10b910*/  IMAD.WIDE.U32 R6, R59, 0x5fffffa, RZ ;  /* 0x05fffffa3b067825 */ /* 0x000fe200078e00ff */
[----:B------:R-:W-:Y:S02]  /*10b920*/  @P3 IADD3 R62, PT, PT, R62, -0x7f000001, RZ ;  /* 0x80ffffff3e3e3810 */ /* 0x000fe40007ffe0ff */
[----:B------:R-:W-:Y:S02]  /*10b930*/  @P2 IADD3 R58, PT, PT, R58, -0x7f000001, RZ ;  /* 0x80ffffff3a3a2810 */ /* 0x000fe40007ffe0ff */
[----:B------:R-:W-:Y:S01]  /*10b940*/  @P4 IADD3 R57, PT, PT, R57, -0x7f000001, RZ ;  /* 0x80ffffff39394810 */ /* 0x000fe20007ffe0ff */
[----:B0-----:R-:W-:Y:S02]  /*10b950*/  IMAD.WIDE.U32 R8, R48, R250, RZ ;  /* 0x000000fa30087225 */ /* 0x001fe400078e00ff */
[----:B------:R-:W3:Y:S01]  /*10b960*/  LDL.LU R250, [R1+0x630] ;  /* 0x0006300001fa7983 */ /* 0x000ee20000300800 */
        /* <DEDUP_REMOVED lines=16> */
[----:B------:R-:W-:Y:S01]  /*10ba70*/  @P0 IADD3 R11, PT, PT, R11, -0x7f000001, RZ ;  /* 0x80ffffff0b0b0810 */ /* 0x000fe20007ffe0ff */
[----:B------:R-:W-:Y:S02]  /*10ba80*/  IMAD R49, R6, 0x7effffff, RZ ;  /* 0x7effffff06317824 */ /* 0x000fe400078e02ff */
[----:B------:R-:W-:-:S04]  /*10ba90*/  IMAD.HI.U32 R53, R53, 0x7f000001, R4 ;  /* 0x7f00000135357827 */ /* 0x000fc800078e0004 */
[----:B------:R-:W-:Y:S01]  /*10baa0*/  IMAD.WIDE.U32 R4, R45, R179, RZ ;  /* 0x000000b32d047225 */ /* 0x000fe200078e00ff */
[----:B------:R-:W-:-:S03]  /*10bab0*/  IADD3 R51, PT, PT, R51, R11, RZ ;  /* 0x0000000b33337210 */ /* 0x000fc60007ffe0ff */
[----:B------:R-:W-:-:S04]  /*10bac0*/  IMAD.HI.U32 R7, R49, 0x7f000001, R6 ;  /* 0x7f00000131077827 */ /* 0x000fc800078e0006 */
[----:B------:R-:W-:Y:S01]  /*10bad0*/  IMAD R6, R4, 0x7effffff, RZ ;  /* 0x7effffff04067824 */ /* 0x000fe200078e02ff */
[----:B------:R-:W-:Y:S02]  /*10bae0*/  @P1 IADD3 R10, PT, PT, R10, -0x7f000001, RZ ;  /* 0x80ffffff0a0a1810 */ /* 0x000fe40007ffe0ff */
[----:B------:R-:W-:Y:S02]  /*10baf0*/  @P2 IADD3 R100, PT, PT, R100, -0x7f000001, RZ ;  /* 0x80ffffff64642810 */ /* 0x000fe40007ffe0ff */
[----:B------:R-:W-:Y:S02]  /*10bb00*/  @P3 IADD3 R52, PT, PT, R52, -0x7f000001, RZ ;  /* 0x80ffffff34343810 */ /* 0x000fe40007ffe0ff */
[----:B------:R-:W-:Y:S02]  /*10bb10*/  @P4 IADD3 R54, PT, PT, R54, -0x7f000001, RZ ;  /* 0x80ffffff36364810 */ /* 0x000fe40007ffe0ff */
[----:B------:R-:W-:Y:S02]  /*10bb20*/  @P5 IADD3 R56, PT, PT, R56, -0x7f000001, RZ ;  /* 0x80ffffff38385810 */ /* 0x000fe40007ffe0ff */
[----:B------:R-:W-:Y:S01]  /*10bb30*/  @P6 IADD3 R57, PT, PT, R57, -0x7f000001, RZ ;  /* 0x80ffffff39396810 */ /* 0x000fe20007ffe0ff */
[----:B------:R-:W-:Y:S01]  /*10bb40*/  ISETP.GE.U32.AND P1, PT, R51, 0x7f000001, PT ;  /* 0x7f0000013300780c */ /* 0x000fe20003f26070 */
[----:B------:R-:W-:Y:S01]  /*10bb50*/  IMAD.HI.U32 R4, R6, 0x7f000001, R4 ;  /* 0x7f00000106047827 */ /* 0x000fe200078e0004 */
[----:B------:R-:W-:-:S02]  /*10bb60*/  IADD3 R100, PT, PT, R54, R100, RZ ;  /* 0x0000006436647210 */ /* 0x000fc40007ffe0ff */
[----:B------:R-:W-:Y:S02]  /*10bb70*/  IADD3 R50, PT, PT, R56, R52, RZ ;  /* 0x0000003438327210 */ /* 0x000fe40007ffe0ff */
[----:B------:R-:W-:Y:S01]  /*10bb80*/  IADD3 R45, PT, PT, R57, R10, RZ ;  /* 0x0000000a392d7210 */ /* 0x000fe20007ffe0ff */
[----:B------:R0:W-:Y:S04]  /*10bb90*/  STL [R1+0x324], R7 ;  /* 0x0003240701007387 */ /* 0x0001e80000100800 */
[----:B------:R1:W-:Y:S01]  /*10bba0*/  STL [R1+0x31c], R4 ;  /* 0x00031c0401007387 */ /* 0x0003e20000100800 */
[----:B------:R-:W-:Y:S01]  /*10bbb0*/  ISETP.GE.U32.AND P2, PT, R100, 0x7f000001, PT ;  /* 0x7f0000016400780c */ /* 0x000fe20003f46070 */
[----:B------:R-:W-:Y:S01]  /*10bbc0*/  ISETP.GE.U32.AND P3, PT, R50, 0x7f000001, PT ;  /* 0x7f0000013200780c */ /* 0x000fe20003f66070 */
[----:B------:R-:W-:Y:S01]  /*10bbd0*/  ISETP.GE.U32.AND P0, PT, R45, 0x7f000001, PT ;  /* 0x7f0000012d00780c */ /* 0x000fe20003f06070 */
[----:B------:R-:W-:-:S02]  /*10bbe0*/  IMAD R10, R8, 0x7effffff, RZ ;  /* 0x7effffff080a7824 */ /* 0x000fc400078e02ff */
[----:B0-----:R-:W-:-:S04]  /*10bbf0*/  IMAD.WIDE.U32 R6, R48, R41, RZ ;  /* 0x0000002930067225 */ /* 0x001fc800078e00ff */
[----:B-1----:R-:W-:-:S04]  /*10bc00*/  IMAD.WIDE.U32 R4, R48, R249, RZ ;  /* 0x000000f930047225 */ /* 0x002fc800078e00ff */
[----:B------:R-:W-:Y:S01]  /*10bc10*/  IMAD R213, R6, 0x7effffff, RZ ;  /* 0x7effffff06d57824 */ /* 0x000fe200078e02ff */
[----:B------:R-:W-:Y:S01]  /*10bc20*/  @P1 IADD3 R51, PT, PT, R51, -0x7f000001, RZ ;  /* 0x80ffffff33331810 */ /* 0x000fe20007ffe0ff */
[----:B------:R-:W-:-:S04]  /*10bc30*/  IMAD.HI.U32 R8, R10, 0x7f000001, R8 ;  /* 0x7f0000010a087827 */ /* 0x000fc800078e0008 */
[----:B------:R-:W-:Y:S02]  /*10bc40*/  IMAD R11, R4, 0x7effffff, RZ ;  /* 0x7effffff040b7824 */ /* 0x000fe400078e02ff */
[----:B------:R-:W-:-:S04]  /*10bc50*/  IMAD.HI.U32 R213, R213, 0x7f000001, R6 ;  /* 0x7f000001d5d57827 */ /* 0x000fc800078e0006 */
[----:B------:R-:W-:-:S04]  /*10bc60*/  IMAD.HI.U32 R11, R11, 0x7f000001, R4 ;  /* 0x7f0000010b0b7827 */ /* 0x000fc800078e0004 */
[----:B------:R-:W-:-:S04]  /*10bc70*/  IMAD.WIDE.U32 R6, R48, R179, RZ ;  /* 0x000000b330067225 */ /* 0x000fc800078e00ff */
[----:B--2---:R-:W-:Y:S01]  /*10bc80*/  IMAD.WIDE.U32 R4, R51, R251, RZ ;  /* 0x000000fb33047225 */ /* 0x004fe200078e00ff */
[----:B------:R0:W-:Y:S03]  /*10bc90*/  STL [R1+0x258], R8 ;  /* 0x0002580801007387 */ /* 0x0001e60000100800 */
[----:B------:R-:W-:Y:S01]  /*10bca0*/  IMAD R116, R6, 0x7effffff, RZ ;  /* 0x7effffff06747824 */ /* 0x000fe200078e02ff */
[----:B------:R-:W-:Y:S02]  /*10bcb0*/  @P2 IADD3 R100, PT, PT, R100, -0x7f000001, RZ ;  /* 0x80ffffff64642810 */ /* 0x000fe40007ffe0ff */
[----:B------:R-:W-:Y:S02]  /*10bcc0*/  @P3 IADD3 R50, PT, PT, R50, -0x7f000001, RZ ;  /* 0x80ffffff32323810 */ /* 0x000fe40007ffe0ff */
[----:B------:R-:W-:Y:S01]  /*10bcd0*/  @P0 IADD3 R45, PT, PT, R45, -0x7f000001, RZ ;  /* 0x80ffffff2d2d0810 */ /* 0x000fe20007ffe0ff */
[----:B------:R1:W-:Y:S01]  /*10bce0*/  STL [R1+0x298], R11 ;  /* 0x0002980b01007387 */ /* 0x0003e20000100800 */
[----:B------:R-:W-:-:S03]  /*10bcf0*/  IMAD.HI.U32 R116, R116, 0x7f000001, R6 ;  /* 0x7f00000174747827 */ /* 0x000fc600078e0006 */
[----:B------:R-:W-:Y:S04]  /*10bd00*/  STL [R1+0x364], R53 ;  /* 0x0003643501007387 */ /* 0x000fe80000100800 */
[----:B------:R-:W2:Y:S01]  /*10bd10*/  LDL.LU R249, [R1+0x624] ;  /* 0x0006240001f97983 */ /* 0x000ea20000300800 */
[----:B0-----:R-:W-:Y:S02]  /*10bd20*/  IMAD R8, R4, 0x7effffff, RZ ;  /* 0x7effffff04087824 */ /* 0x001fe400078e02ff */
[----:B------:R-:W-:-:S04]  /*10bd30*/  IMAD.WIDE.U32 R6, R45, R251, RZ ;  /* 0x000000fb2d067225 */ /* 0x000fc800078e00ff */
[----:B------:R-:W-:-:S04]  /*10bd40*/  IMAD.HI.U32 R4, R8, 0x7f000001, R4 ;  /* 0x7f00000108047827 */ /* 0x000fc800078e0004 */
[----:B-1----:R-:W-:-:S04]  /*10bd50*/  IMAD.WIDE.U32 R10, R100, R251, RZ ;  /* 0x000000fb640a7225 */ /* 0x002fc800078e00ff */
[----:B------:R-:W-:Y:S02]  /*10bd60*/  IMAD.WIDE.U32 R8, R50, R251, RZ ;  /* 0x000000fb32087225 */ /* 0x000fe400078e00ff */
[----:B------:R-:W2:Y:S04]  /*10bd70*/  LDL.LU R251, [R1+0x1fc] ;  /* 0x0001fc0001fb7983 */ /* 0x000ea80000300800 */
[----:B------:R0:W-:Y:S01]  /*10bd80*/  STL [R1+0x2a8], R4 ;  /* 0x0002a80401007387 */ /* 0x0001e20000100800 */
[----:B------:R-:W-:Y:S02]  /*10bd90*/  IMAD R52, R10, 0x7effffff, RZ ;  /* 0x7effffff0a347824 */ /* 0x000fe400078e02ff */
[----:B------:R-:W-:Y:S02]  /*10bda0*/  IMAD R49, R8, 0x7effffff, RZ ;  /* 0x7effffff08317824 */ /* 0x000fe400078e02ff */
[----:B------:R-:W-:-:S02]  /*10bdb0*/  IMAD R48, R6, 0x7effffff, RZ ;  /* 0x7effffff06307824 */ /* 0x000fc400078e02ff */
[----:B------:R-:W-:-:S04]  /*10bdc0*/  IMAD.HI.U32 R10, R52, 0x7f000001, R10 ;  /* 0x7f000001340a7827 */ /* 0x000fc800078e000a */
[----:B------:R-:W-:-:S04]  /*10bdd0*/  IMAD.HI.U32 R8, R49, 0x7f000001, R8 ;  /* 0x7f00000131087827 */ /* 0x000fc800078e0008 */
[----:B0-----:R-:W-:-:S04]  /*10bde0*/  IMAD.WIDE.U32 R4, R51, R139, RZ ;  /* 0x0000008b33047225 */ /* 0x001fc800078e00ff */
[----:B------:R-:W-:-:S04]  /*10bdf0*/  IMAD.HI.U32 R6, R48, 0x7f000001, R6 ;  /* 0x7f00000130067827 */ /* 0x000fc800078e0006 */
[----:B------:R-:W-:Y:S01]  /*10be00*/  IMAD R41, R4, 0x7effffff, RZ ;  /* 0x7effffff04297824 */ /* 0x000fe200078e02ff */
[----:B------:R0:W-:Y:S04]  /*10be10*/  STL [R1+0x314], R10 ;  /* 0x0003140a01007387 */ /* 0x0001e80000100800 */
[----:B------:R-:W-:Y:S04]  /*10be20*/  STL [R1+0x310], R8 ;  /* 0x0003100801007387 */ /* 0x000fe80000100800 */
[----:B------:R1:W-:Y:S01]  /*10be30*/  STL [R1+0x30c], R6 ;  /* 0x00030c0601007387 */ /* 0x0003e20000100800 */
[----:B------:R-:W-:-:S04]  /*10be40*/  IMAD.HI.U32 R41, R41, 0x7f000001, R4 ;  /* 0x7f00000129297827 */ /* 0x000fc800078e0004 */
        /* <DEDUP_REMOVED lines=11> */
[----:B------:R-:W-:-:S04]  /*10bf00*/  IMAD.HI.U32 R49, R49, 0x7f000001, R10 ;  /* 0x7f00000131317827 */ /* 0x000fc800078e000a */
        /* <DEDUP_REMOVED lines=33> */
[----:B------:R-:W-:Y:S01]  /*10c120*/  IADD3 R46, PT, PT, R46, R80, RZ ;  /* 0x000000502e2e7210 */ /* 0x000fe20007ffe0ff */
[----:B------:R-:W-:-:S04]  /*10c130*/  ISETP.GE.U32.AND P1, PT, R56, 0x7f000001, PT ;  /* 0x7f0000013800780c */ /* 0x000fc80003f26070 */
[----:B------:R-:W-:Y:S01]  /*10c140*/  ISETP.GE.U32.AND P0, PT, R46, 0x7f000001, PT ;  /* 0x7f0000012e00780c */ /* 0x000fe20003f06070 */
[----:B------:R-:W-:Y:S01]  /*10c150*/  ISETP.GE.U32.AND P2, PT, R54, 0x7f000001, PT ;  /* 0x7f0000013600780c */ /* 0x000fe20003f46070 */
[----:B------:R-:W-:Y:S01]  /*10c160*/  ISETP.GE.U32.AND P3, PT, R59, 0x7f000001, PT ;  /* 0x7f0000013b00780c */ /* 0x000fe20003f66070 */
[----:B------:R-:W-:-:S06]  /*10c170*/  ISETP.GE.U32.AND P4, PT, R61, 0x7f000001, PT ;  /* 0x7f0000013d00780c */ /* 0x000fcc0003f86070 */
[----:B------:R-:W-:Y:S01]  /*10c180*/  @P1 IADD3 R56, PT, PT, R56, -0x7f000001, RZ ;  /* 0x80ffffff38381810 */ /* 0x000fe20007ffe0ff */
[----:B------:R-:W-:-:S03]  /*10c190*/  ISETP.GE.U32.AND P1, PT, R62, 0x7f000001, PT ;  /* 0x7f0000013e00780c */ /* 0x000fc60003f26070 */
[----:B------:R-:W-:Y:S02]  /*10c1a0*/  @P0 IADD3 R46, PT, PT, R46, -0x7f000001, RZ ;  /* 0x80ffffff2e2e0810 */ /* 0x000fe40007ffe0ff */
[----:B------:R-:W-:Y:S02]  /*10c1b0*/  @P2 IADD3 R54, PT, PT, R54, -0x7f000001, RZ ;  /* 0x80ffffff36362810 */ /* 0x000fe40007ffe0ff */
[----:B------:R-:W-:Y:S01]  /*10c1c0*/  @P3 IADD3 R59, PT, PT, R59, -0x7f000001, RZ ;  /* 0x80ffffff3b3b3810 */ /* 0x000fe20007ffe0ff */
[----:B------:R-:W-:Y:S01]  /*10c1d0*/  ISETP.GE.U32.AND P2, PT, R46, R152, PT ;  /* 0x000000982e00720c */ /* 0x000fe20003f46070 */
[----:B------:R-:W-:Y:S01]  /*10c1e0*/  ISETP.GE.U32.AND P0, PT, R48, 0x7f000001, PT ;  /* 0x7f0000013000780c */ /* 0x000fe20003f06070 */
[----:B------:R-:W-:-:S03]  /*10c1f0*/  @P4 IADD3 R61, PT, PT, R61, -0x7f000001, RZ ;  /* 0x80ffffff3d3d4810 */ /* 0x000fc60007ffe0ff */
[----:B------:R-:W-:Y:S01]  /*10c200*/  @P1 IADD3 R62, PT, PT, R62, -0x7f000001, RZ ;  /* 0x80ffffff3e3e1810 */ /* 0x000fe20007ffe0ff */
[----:B------:R-:W-:Y:S01]  /*10c210*/  ISETP.GE.U32.AND P1, PT, R53, 0x7f000001, PT ;  /* 0x7f0000013500780c */ /* 0x000fe20003f26070 */
[----:B------:R-:W-:-:S07]  /*10c220*/  ISETP.GE.U32.AND P4, PT, R49, 0x7f000001, PT ;  /* 0x7f0000013100780c */ /* 0x000fce0003f86070 */
[----:B------:R-:W-:-:S05]  /*10c230*/  @P0 IADD3 R48, PT, PT, R48, -0x7f000001, RZ ;  /* 0x80ffffff30300810 */ /* 0x000fca0007ffe0ff */
[----:B------:R-:W-:Y:S01]  /*10c240*/  @P1 IADD3 R53, PT, PT, R53, -0x7f000001, RZ ;  /* 0x80ffffff35351810 */ /* 0x000fe20007ffe0ff */
[----:B------:R-:W-:Y:S01]  /*10c250*/  ISETP.GE.U32.AND P0, PT, R48, 0x7f000001, PT ;  /* 0x7f0000013000780c */ /* 0x000fe20003f06070 */
[----:B------:R-:W-:-:S03]  /*10c260*/  ISETP.GE.U32.AND P5, PT, R60, 0x7f000001, PT ;  /* 0x7f0000013c00780c */ /* 0x000fc60003fa6070 */
[----:B------:R-:W-:Y:S01]  /*10c270*/  ISETP.GE.U32.AND P1, PT, R53, 0x7f000001, PT ;  /* 0x7f0000013500780c */ /* 0x000fe20003f26070 */
[----:B------:R-:W-:-:S08]  /*10c280*/  @P4 IADD3 R49, PT, PT, R49, -0x7f000001, RZ ;  /* 0x80ffffff31314810 */ /* 0x000fd00007ffe0ff */
[----:B------:R-:W-:Y:S02]  /*10c290*/  @P0 IADD3 R48, PT, PT, R48, -0x7f000001, RZ ;  /* 0x80ffffff30300810 */ /* 0x000fe40007ffe0ff */
[----:B------:R-:W-:Y:S01]  /*10c2a0*/  @P5 IADD3 R60, PT, PT, R60, -0x7f000001, RZ ;  /* 0x80ffffff3c3c5810 */ /* 0x000fe20007ffe0ff */
[----:B---3--:R-:W-:-:S04]  /*10c2b0*/  IMAD.WIDE.U32 R10, R51, R250, RZ ;  /* 0x000000fa330a7225 */ /* 0x008fc800078e00ff */
[----:B------:R-:W-:Y:S02]  /*10c2c0*/  IMAD R65, R10, 0x7effffff, RZ ;  /* 0x7effffff0a417824 */ /* 0x000fe400078e02ff */
[----:B------:R-:W-:-:S04]  /*10c2d0*/  IMAD.WIDE.U32 R8, R50, R250, RZ ;  /* 0x000000fa32087225 */ /* 0x000fc800078e00ff */
[----:B------:R-:W-:-:S04]  /*10c2e0*/  IMAD.HI.U32 R4, R65, 0x7f000001, R10 ;  /* 0x7f00000141047827 */ /* 0x000fc800078e000a */
[----:B------:R-:W-:-:S04]  /*10c2f0*/  IMAD.WIDE.U32 R10, R100, R250, RZ ;  /* 0x000000fa640a7225 */ /* 0x000fc800078e00ff */
[----:B------:R-:W-:Y:S02]  /*10c300*/  IMAD.WIDE.U32 R6, R45, R250, RZ ;  /* 0x000000fa2d067225 */ /* 0x000fe400078e00ff */
[----:B------:R-:W3:Y:S04]  /*10c310*/  LDL.LU R250, [R1+0x1a8] ;  /* 0x0001a80001fa7983 */ /* 0x000ee80000300800 */
[----:B------:R-:W-:Y:S01]  /*10c320*/  STL [R1+0x2b8], R4 ;  /* 0x0002b80401007387 */ /* 0x000fe20000100800 */
[----:B------:R-:W-:Y:S02]  /*10c330*/  IMAD R67, R8, 0x7effffff, RZ ;  /* 0x7effffff08437824 */ /* 0x000fe400078e02ff */
[----:B------:R-:W-:Y:S02]  /*10c340*/  IMAD R66, R6, 0x7effffff, RZ ;  /* 0x7effffff06427824 */ /* 0x000fe400078e02ff */
[----:B------:R-:W-:-:S04]  /*10c350*/  IMAD.HI.U32 R8, R67, 0x7f000001, R8 ;  /* 0x7f00000143087827 */ /* 0x000fc800078e0008 */
[----:B------:R-:W-:-:S04]  /*10c360*/  IMAD.HI.U32 R6, R66, 0x7f000001, R6 ;  /* 0x7f00000142067827 */ /* 0x000fc800078e0006 */
[----:B------:R-:W-:Y:S01]  /*10c370*/  IMAD R68, R10, 0x7effffff, RZ ;  /* 0x7effffff0a447824 */ /* 0x000fe200078e02ff */
[----:B------:R0:W-:Y:S04]  /*10c380*/  STL [R1+0x2e0], R8 ;  /* 0x0002e00801007387 */ /* 0x0001e80000100800 */
[----:B------:R1:W-:Y:S01]  /*10c390*/  STL [R1+0x2dc], R6 ;  /* 0x0002dc0601007387 */ /* 0x0003e20000100800 */
[----:B------:R-:W-:-:S04]  /*10c3a0*/  IMAD.HI.U32 R10, R68, 0x7f000001, R10 ;  /* 0x7f000001440a7827 */ /* 0x000fc800078e000a */
[----:B0-----:R-:W-:-:S04]  /*10c3b0*/  IMAD.WIDE.U32 R8, R59, 0x5fffffa, RZ ;  /* 0x05fffffa3b087825 */ /* 0x001fc800078e00ff */
[----:B-1----:R-:W-:-:S04]  /*10c3c0*/  IMAD.WIDE.U32 R6, R54, 0x5fffffa, RZ ;  /* 0x05fffffa36067825 */ /* 0x002fc800078e00ff */
[----:B------:R-:W-:Y:S01]  /*10c3d0*/  IMAD R54, R54, 0x6, RZ ;  /* 0x0000000636367824 */ /* 0x000fe200078e02ff */
[----:B------:R-:W-:Y:S01]  /*10c3e0*/  STL [R1+0x2e4], R10 ;  /* 0x0002e40a01007387 */ /* 0x000fe20000100800 */
[----:B--2---:R-:W-:-:S04]  /*10c3f0*/  IMAD.WIDE.U32 R4, R51, R251, RZ ;  /* 0x000000fb33047225 */ /* 0x004fc800078e00ff */
[----:B------:R-:W-:-:S04]  /*10c400*/  IMAD R65, R4, 0x7effffff, RZ ;  /* 0x7effffff04417824 */ /* 0x000fc800078e02ff */
[----:B------:R-:W-:-:S04]  /*10c410*/  IMAD.HI.U32 R4, R65, 0x7f000001, R4 ;  /* 0x7f00000141047827 */ /* 0x000fc800078e0004 */
[----:B------:R-:W-:Y:S01]  /*10c420*/  IMAD R65, R59, 0x6, RZ ;  /* 0x000000063b417824 */ /* 0x000fe200078e02ff */
[----:B------:R-:W-:Y:S01]  /*10c430*/  IADD3 R59, PT, PT, -R152, R46, RZ ;  /* 0x0000002e983b7210 */ /* 0x000fe20007ffe1ff */
[----:B------:R0:W-:Y:S03]  /*10c440*/  STL [R1+0x254], R4 ;  /* 0x0002540401007387 */ /* 0x0001e60000100800 */
[----:B------:R-:W-:Y:S01]  /*10c450*/  @!P2 IADD3 R59, PT, PT, R59, 0x7f000001, RZ ;  /* 0x7f0000013b3ba810 */ /* 0x000fe20007ffe0ff */
[----:B0-----:R-:W-:-:S04]  /*10c460*/  IMAD.WIDE.U32 R4, R56, 0x5fffffa, RZ ;  /* 0x05fffffa38047825 */ /* 0x001fc800078e00ff */
[----:B------:R-:W-:Y:S02]  /*10c470*/  IMAD R56, R56, 0x6, RZ ;  /* 0x0000000638387824 */ /* 0x000fe400078e02ff */
[----:B------:R-:W-:-:S04]  /*10c480*/  IMAD.HI.U32 R46, R54, 0x7f000001, R6 ;  /* 0x7f000001362e7827 */ /* 0x000fc800078e0006 */
[----:B------:R-:W-:Y:S02]  /*10c490*/  IMAD R54, R61, 0x6, RZ ;  /* 0x000000063d367824 */ /* 0x000fe400078e02ff */
[----:B------:R-:W-:-:S04]  /*10c4a0*/  IMAD.HI.U32 R56, R56, 0x7f000001, R4 ;  /* 0x7f00000138387827 */ /* 0x000fc800078e0004 */
[----:B------:R-:W-:-:S04]  /*10c4b0*/  IMAD.WIDE.U32 R4, R61, 0x5fffffa, RZ ;  /* 0x05fffffa3d047825 */ /* 0x000fc800078e00ff */
[----:B----4-:R-:W-:-:S04]  /*10c4c0*/  IMAD.WIDE.U32 R10, R19, R59, RZ ;  /* 0x0000003b130a7225 */ /* 0x010fc800078e00ff */
[----:B------:R-:W-:-:S04]  /*10c4d0*/  IMAD.HI.U32 R65, R65, 0x7f000001, R8 ;  /* 0x7f00000141417827 */ /* 0x000fc800078e0008 */
[----:B------:R-:W-:-:S04]  /*10c4e0*/  IMAD.WIDE.U32 R8, R62, 0x5fffffa, RZ ;  /* 0x05fffffa3e087825 */ /* 0x000fc800078e00ff */
[----:B------:R-:W-:-:S04]  /*10c4f0*/  IMAD.HI.U32 R54, R54, 0x7f000001, R4 ;  /* 0x7f00000136367827 */ /* 0x000fc800078e0004 */
[----:B------:R-:W-:Y:S02]  /*10c500*/  IMAD R4, R10, 0x7effffff, RZ ;  /* 0x7effffff0a047824 */ /* 0x000fe400078e02ff */
[----:B------:R-:W-:-:S04]  /*10c510*/  IMAD.WIDE.U32 R6, R43, R59, RZ ;  /* 0x0000003b2b067225 */ /* 0x000fc800078e00ff */
[----:B------:R-:W-:Y:S02]  /*10c520*/  IMAD R19, R62, 0x6, RZ ;  /* 0x000000063e137824 */ /* 0x000fe400078e02ff */
[----:B------:R-:W-:-:S04]  /*10c530*/  IMAD.HI.U32 R10, R4, 0x7f000001, R10 ;  /* 0x7f000001040a7827 */ /* 0x000fc800078e000a */
[----:B------:R-:W-:-:S04]  /*10c540*/  IMAD.WIDE.U32 R4, R29, R59, RZ ;  /* 0x0000003b1d047225 */ /* 0x000fc800078e00ff */
[----:B------:R-:W-:Y:S02]  /*10c550*/  IMAD R43, R6, 0x7effffff, RZ ;  /* 0x7effffff062b7824 */ /* 0x000fe400078e02ff */
[----:B------:R-:W-:-:S04]  /*10c560*/  IMAD.HI.U32 R19, R19, 0x7f000001, R8 ;  /* 0x7f00000113137827 */ /* 0x000fc800078e0008 */
[----:B------:R-:W-:Y:S01]  /*10c570*/  IMAD R8, R4, 0x7effffff, RZ ;  /* 0x7effffff04087824 */ /* 0x000fe200078e02ff */
[----:B------:R-:W-:Y:S01]  /*10c580*/  ISETP.GE.U32.AND P2, PT, R41, 0x7f000001, PT ;  /* 0x7f0000012900780c */ /* 0x000fe20003f46070 */
[----:B------:R-:W-:-:S04]  /*10c590*/  IMAD.HI.U32 R43, R43, 0x7f000001, R6 ;  /* 0x7f0000012b2b7827 */ /* 0x000fc800078e0006 */
[----:B------:R-:W-:-:S04]  /*10c5a0*/  IMAD.WIDE.U32 R6, R17, R59, RZ ;  /* 0x0000003b11067225 */ /* 0x000fc800078e00ff */
[----:B------:R-:W-:-:S04]  /*10c5b0*/  IMAD.HI.U32 R4, R8, 0x7f000001, R4 ;  /* 0x7f00000108047827 */ /* 0x000fc800078e0004 */
[----:B------:R-:W-:Y:S01]  /*10c5c0*/  IMAD R9, R6, 0x7effffff, RZ ;  /* 0x7effffff06097824 */ /* 0x000fe200078e02ff */
[----:B------:R-:W-:Y:S01]  /*10c5d0*/  ISETP.GE.U32.AND P0, PT, R10, 0x7f000001, PT ;  /* 0x7f0000010a00780c */ /* 0x000fe20003f06070 */
[----:B------:R-:W-:Y:S01]  /*10c5e0*/  @P1 IADD3 R53, PT, PT, R53, -0x7f000001, RZ ;  /* 0x80ffffff35351810 */ /* 0x000fe20007ffe0ff */
[----:B------:R-:W-:Y:S01]  /*10c5f0*/  ISETP.GE.U32.AND P4, PT, R43, 0x7f000001, PT ;  /* 0x7f0000012b00780c */ /* 0x000fe20003f86070 */
[----:B------:R-:W-:Y:S01]  /*10c600*/  ISETP.GE.U32.AND P1, PT, R4, 0x7f000001, PT ;  /* 0x7f0000010400780c */ /* 0x000fe20003f26070 */
[----:B------:R-:W-:Y:S01]  /*10c610*/  IMAD.HI.U32 R6, R9, 0x7f000001, R6 ;  /* 0x7f00000109067827 */ /* 0x000fe200078e0006 */
[----:B------:R-:W-:Y:S01]  /*10c620*/  ISETP.GE.U32.AND P5, PT, R63, 0x7f000001, PT ;  /* 0x7f0000013f00780c */ /* 0x000fe20003fa6070 */
[----:B------:R-:W-:-:S03]  /*10c630*/  @P2 IADD3 R41, PT, PT, R41, -0x7f000001, RZ ;  /* 0x80ffffff29292810 */ /* 0x000fc60007ffe0ff */
[----:B------:R-:W-:Y:S01]  /*10c640*/  ISETP.GE.U32.AND P2, PT, R6, 0x7f000001, PT ;  /* 0x7f0000010600780c */ /* 0x000fe20003f46070 */
[----:B------:R-:W-:-:S03]  /*10c650*/  IADD3 R48, PT, PT, R48, R49, RZ ;  /* 0x0000003130307210 */ /* 0x000fc60007ffe0ff */
[----:B------:R-:W-:Y:S01]  /*10c660*/  @P0 IADD3 R10, PT, PT, R10, -0x7f000001, RZ ;  /* 0x80ffffff0a0a0810 */ /* 0x000fe20007ffe0ff */
[----:B------:R-:W-:Y:S01]  /*10c670*/  ISETP.GE.U32.AND P0, PT, R65, 0x7f000001, PT ;  /* 0x7f0000014100780c */ /* 0x000fe20003f06070 */
[----:B------:R-:W-:Y:S02]  /*10c680*/  @P4 IADD3 R43, PT, PT, R43, -0x7f000001, RZ ;  /* 0x80ffffff2b2b4810 */ /* 0x000fe40007ffe0ff */
[----:B------:R-:W-:Y:S01]  /*10c690*/  @P1 IADD3 R4, PT, PT, R4, -0x7f000001, RZ ;  /* 0x80ffffff04041810 */ /* 0x000fe20007ffe0ff */
[----:B------:R-:W-:Y:S01]  /*10c6a0*/  ISETP.GE.U32.AND P1, PT, R48, 0x7f000001, PT ;  /* 0x7f0000013000780c */ /* 0x000fe20003f26070 */
[----:B------:R-:W-:Y:S01]  /*10c6b0*/  @P5 IADD3 R63, PT, PT, R63, -0x7f000001, RZ ;  /* 0x80ffffff3f3f5810 */ /* 0x000fe20007ffe0ff */
[----:B------:R-:W-:Y:S01]  /*10c6c0*/  ISETP.GE.U32.AND P4, PT, R56, 0x7f000001, PT ;  /* 0x7f0000013800780c */ /* 0x000fe20003f86070 */
[----:B------:R-:W-:Y:S01]  /*10c6d0*/  ISETP.GE.U32.AND P5, PT, R41, 0x7f000001, PT ;  /* 0x7f0000012900780c */ /* 0x000fe20003fa6070 */
[----:B------:R-:W-:Y:S02]  /*10c6e0*/  @P2 IADD3 R6, PT, PT, R6, -0x7f000001, RZ ;  /* 0x80ffffff06062810 */ /* 0x000fe40007ffe0ff */
[----:B------:R-:W-:-:S02]  /*10c6f0*/  IADD3 R15, PT, PT, R43, R15, RZ ;  /* 0x0000000f2b0f7210 */ /* 0x000fc40007ffe0ff */
[----:B------:R-:W-:Y:S02]  /*10c700*/  IADD3 R10, PT, PT, R10, R12, RZ ;  /* 0x0000000c0a0a7210 */ /* 0x000fe40007ffe0ff */
[----:B------:R-:W-:Y:S02]  /*10c710*/  IADD3 R4, PT, PT, R4, R13, RZ ;  /* 0x0000000d04047210 */ /* 0x000fe40007ffe0ff */
        /* <DEDUP_REMOVED lines=17> */
[----:B------:R-:W-:Y:S04]  /*10c830*/  STL [R1+0x110], R15 ;  /* 0x0001100f01007387 */ /* 0x000fe80000100800 */
[----:B------:R-:W-:Y:S04]  /*10c840*/  STL [R1+0x114], R10 ;  /* 0x0001140a01007387 */ /* 0x000fe80000100800 */
[----:B------:R0:W-:Y:S04]  /*10c850*/  STL [R1+0x118], R4 ;  /* 0x0001180401007387 */ /* 0x0001e80000100800 */
[----:B------:R1:W-:Y:S01]  /*10c860*/  STL [R1+0x11c], R6 ;  /* 0x00011c0601007387 */ /* 0x0003e20000100800 */
[----:B------:R-:W-:Y:S01]  /*10c870*/  IMAD.WIDE.U32 R8, R100, R251, RZ ;  /* 0x000000fb64087225 */ /* 0x000fe200078e00ff */
[----:B------:R-:W-:Y:S01]  /*10c880*/  ISETP.GE.U32.AND P3, PT, R57, 0x7f000001, PT ;  /* 0x7f0000013900780c */ /* 0x000fe20003f66070 */
[----:B------:R-:W-:Y:S01]  /*10c890*/  ISETP.GE.U32.AND P6, PT, R60, 0x7f000001, PT ;  /* 0x7f0000013c00780c */ /* 0x000fe20003fc6070 */
[----:B------:R-:W-:Y:S01]  /*10c8a0*/  ISETP.GE.U32.AND P2, PT, R64, 0x7f000001, PT ;  /* 0x7f0000014000780c */ /* 0x000fe20003f46070 */
[----:B------:R-:W-:Y:S01]  /*10c8b0*/  IADD3 R56, PT, PT, R41, R56, RZ ;  /* 0x0000003829387210 */ /* 0x000fe20007ffe0ff */
[----:B------:R-:W-:Y:S01]  /*10c8c0*/  ISETP.GE.U32.AND P1, PT, R52, 0x7f000001, PT ;  /* 0x7f0000013400780c */ /* 0x000fe20003f26070 */
[----:B------:R-:W-:Y:S01]  /*10c8d0*/  IADD3 R65, PT, PT, R48, R65, RZ ;  /* 0x0000004130417210 */ /* 0x000fe20007ffe0ff */
[----:B------:R-:W-:Y:S01]  /*10c8e0*/  ISETP.GE.U32.AND P4, PT, R54, 0x7f000001, PT ;  /* 0x7f0000013600780c */ /* 0x000fe20003f86070 */
[----:B0-----:R-:W-:-:S04]  /*10c8f0*/  IMAD.WIDE.U32 R4, R45, R251, RZ ;  /* 0x000000fb2d047225 */ /* 0x001fc800078e00ff */
[----:B-1----:R-:W-:Y:S01]  /*10c900*/  IMAD.WIDE.U32 R6, R50, R251, RZ ;  /* 0x000000fb32067225 */ /* 0x002fe200078e00ff */
[----:B------:R-:W-:Y:S01]  /*10c910*/  ISETP.GE.U32.AND P5, PT, R46, 0x7f000001, PT ;  /* 0x7f0000012e00780c */ /* 0x000fe20003fa6070 */
[----:B------:R-:W2:Y:S01]  /*10c920*/  LDL.LU R251, [R1+0xbb4] ;  /* 0x000bb40001fb7983 */ /* 0x000ea20000300800 */
[----:B------:R-:W-:-:S03]  /*10c930*/  ISETP.GE.U32.AND P0, PT, R55, 0x7f000001, PT ;  /* 0x7f0000013700780c */ /* 0x000fc60003f06070 */
[----:B------:R-:W4:Y:S01]  /*10c940*/  LD.E R49, desc[UR22][R2.64+0x2470] ;  /* 0x0024701602317980 */ /* 0x000f22000c101900 */
[----:B------:R-:W-:Y:S01]  /*10c950*/  @P3 IADD3 R57, PT, PT, R57, -0x7f000001, RZ ;  /* 0x80ffffff39393810 */ /* 0x000fe20007ffe0ff */
[----:B------:R-:W-:Y:S01]  /*10c960*/  ISETP.GE.U32.AND P3, PT, R58, 0x7f000001, PT ;  /* 0x7f0000013a00780c */ /* 0x000fe20003f66070 */
[----:B------:R-:W-:Y:S02]  /*10c970*/  @P6 IADD3 R60, PT, PT, R60, -0x7f000001, RZ ;  /* 0x80ffffff3c3c6810 */ /* 0x000fe40007ffe0ff */
[----:B------:R-:W-:Y:S02]  /*10c980*/  @P2 IADD3 R64, PT, PT, R64, -0x7f000001, RZ ;  /* 0x80ffffff40402810 */ /* 0x000fe40007ffe0ff */
[----:B------:R-:W-:Y:S02]  /*10c990*/  @P1 IADD3 R52, PT, PT, R52, -0x7f000001, RZ ;  /* 0x80ffffff34341810 */ /* 0x000fe40007ffe0ff */
[----:B------:R-:W-:Y:S01]  /*10c9a0*/  IADD3 R53, PT, PT, R53, R57, RZ ;  /* 0x0000003935357210 */ /* 0x000fe20007ffe0ff */
[----:B------:R-:W2:Y:S01]  /*10c9b0*/  LD.E R48, desc[UR22][R2.64+0x2474] ;  /* 0x0024741602307980 */ /* 0x000ea2000c101900 */
[----:B------:R-:W-:-:S03]  /*10c9c0*/  IADD3 R60, PT, PT, R60, R63, RZ ;  /* 0x0000003f3c3c7210 */ /* 0x000fc60007ffe0ff */
[----:B------:R-:W2:Y:S04]  /*10c9d0*/  LD.E R43, desc[UR22][R2.64+0x2478] ;  /* 0x00247816022b7980 */ /* 0x000ea8000c101900 */
[----:B------:R0:W2:Y:S01]  /*10c9e0*/  LD.E R41, desc[UR22][R2.64+0x247c] ;  /* 0x00247c1602297980 */ /* 0x0000a2000c101900 */
[----:B------:R-:W-:-:S03]  /*10c9f0*/  ISETP.GE.U32.AND P6, PT, R53, 0x7f000001, PT ;  /* 0x7f0000013500780c */ /* 0x000fc60003fc6070 */
[----:B------:R-:W2:Y:S04]  /*10ca00*/  LDL R29, [R1+0x110] ;  /* 0x00011000011d7983 */ /* 0x000ea80000100800 */
[----:B------:R-:W2:Y:S04]  /*10ca10*/  LDL R13, [R1+0x114] ;  /* 0x00011400010d7983 */ /* 0x000ea80000100800 */
[----:B------:R-:W2:Y:S01]  /*10ca20*/  LDL R17, [R1+0x118] ;  /* 0x0001180001117983 */ /* 0x000ea20000100800 */
[----:B------:R-:W-:Y:S01]  /*10ca30*/  @P3 IADD3 R58, PT, PT, R58, -0x7f000001, RZ ;  /* 0x80ffffff3a3a3810 */ /* 0x000fe20007ffe0ff */
[----:B------:R-:W-:Y:S01]  /*10ca40*/  ISETP.GE.U32.AND P3, PT, R60, 0x7f000001, PT ;  /* 0x7f0000013c00780c */ /* 0x000fe20003f66070 */
[----:B------:R-:W-:Y:S01]  /*10ca50*/  @P6 IADD3 R53, PT, PT, R53, -0x7f000001, RZ ;  /* 0x80ffffff35356810 */ /* 0x000fe20007ffe0ff */
[----:B------:R-:W-:-:S11]  /*10ca60*/  ISETP.GE.U32.AND P6, PT, R56, 0x7f000001, PT ;  /* 0x7f0000013800780c */ /* 0x000fd60003fc6070 */
[----:B------:R-:W-:Y:S01]  /*10ca70*/  @P3 IADD3 R60, PT, PT, R60, -0x7f000001, RZ ;  /* 0x80ffffff3c3c3810 */ /* 0x000fe20007ffe0ff */
[----:B------:R-:W-:-:S03]  /*10ca80*/  ISETP.GE.U32.AND P2, PT, R65, 0x7f000001, PT ;  /* 0x7f0000014100780c */ /* 0x000fc60003f46070 */
[----:B------:R-:W-:Y:S02]  /*10ca90*/  IADD3 R64, PT, PT, R60, R64, RZ ;  /* 0x000000403c407210 */ /* 0x000fe40007ffe0ff */
[----:B------:R-:W-:Y:S02]  /*10caa0*/  IADD3 R53, PT, PT, R53, R58, RZ ;  /* 0x0000003a35357210 */ /* 0x000fe40007ffe0ff */
[----:B------:R-:W-:Y:S01]  /*10cab0*/  @P6 IADD3 R56, PT, PT, R56, -0x7f000001, RZ ;  /* 0x80ffffff38386810 */ /* 0x000fe20007ffe0ff */
[----:B------:R-:W-:Y:S01]  /*10cac0*/  ISETP.GE.U32.AND P6, PT, R64, 0x7f000001, PT ;  /* 0x7f0000014000780c */ /* 0x000fe20003fc6070 */
[----:B------:R-:W-:Y:S01]  /*10cad0*/  ISETP.GE.U32.AND P3, PT, R19, 0x7f000001, PT ;  /* 0x7f0000011300780c */ /* 0x000fe20003f66070 */
[----:B------:R-:W-:Y:S01]  /*10cae0*/  ISETP.GE.U32.AND P1, PT, R53, 0x7f000001, PT ;  /* 0x7f0000013500780c */ /* 0x000fe20003f26070 */
[----:B------:R-:W-:Y:S01]  /*10caf0*/  IMAD R11, R6, 0x7effffff, RZ ;  /* 0x7effffff060b7824 */ /* 0x000fe200078e02ff */
[----:B------:R-:W-:Y:S02]  /*10cb00*/  @P4 IADD3 R54, PT, PT, R54, -0x7f000001, RZ ;  /* 0x80ffffff36364810 */ /* 0x000fe40007ffe0ff */
[----:B------:R-:W-:-:S02]  /*10cb10*/  @P2 IADD3 R65, PT, PT, R65, -0x7f000001, RZ ;  /* 0x80ffffff41412810 */ /* 0x000fc40007ffe0ff */
[----:B------:R-:W-:Y:S01]  /*10cb20*/  @P5 IADD3 R46, PT, PT, R46, -0x7f000001, RZ ;  /* 0x80ffffff2e2e5810 */ /* 0x000fe20007ffe0ff */
[----:B------:R-:W-:-:S04]  /*10cb30*/  IMAD.HI.U32 R6, R11, 0x7f000001, R6 ;  /* 0x7f0000010b067827 */ /* 0x000fc800078e0006 */
[----:B------:R-:W-:Y:S01]  /*10cb40*/  IMAD R10, R4, 0x7effffff, RZ ;  /* 0x7effffff040a7824 */ /* 0x000fe200078e02ff */
[----:B------:R-:W-:Y:S02]  /*10cb50*/  @P0 IADD3 R55, PT, PT, R55, -0x7f000001, RZ ;  /* 0x80ffffff37370810 */ /* 0x000fe40007ffe0ff */
[----:B------:R-:W-:Y:S01]  /*10cb60*/  IADD3 R54, PT, PT, R65, R54, RZ ;  /* 0x0000003641367210 */ /* 0x000fe20007ffe0ff */
[----:B0-----:R-:W-:Y:S01]  /*10cb70*/  IMAD.WIDE.U32 R2, R52, 0x5fffffa, RZ ;  /* 0x05fffffa34027825 */ /* 0x001fe200078e00ff */
[----:B------:R-:W-:Y:S01]  /*10cb80*/  @P6 IADD3 R64, PT, PT, R64, -0x7f000001, RZ ;  /* 0x80ffffff40406810 */ /* 0x000fe20007ffe0ff */
[----:B------:R0:W-:Y:S02]  /*10cb90*/  STL [R1+0x240], R6 ;  /* 0x0002400601007387 */ /* 0x0001e40000100800 */
[----:B------:R-:W-:Y:S02]  /*10cba0*/  IMAD R52, R52, 0x6, RZ ;  /* 0x0000000634347824 */ /* 0x000fe400078e02ff */
[----:B------:R-:W-:Y:S01]  /*10cbb0*/  IMAD.HI.U32 R4, R10, 0x7f000001, R4 ;  /* 0x7f0000010a047827 */ /* 0x000fe200078e0004 */
[----:B------:R-:W-:-:S02]  /*10cbc0*/  @P3 IADD3 R19, PT, PT, R19, -0x7f000001, RZ ;  /* 0x80ffffff13133810 */ /* 0x000fc40007ffe0ff */
[----:B------:R-:W-:Y:S01]  /*10cbd0*/  @P1 IADD3 R53, PT, PT, R53, -0x7f000001, RZ ;  /* 0x80ffffff35351810 */ /* 0x000fe20007ffe0ff */
[----:B------:R-:W-:Y:S01]  /*10cbe0*/  ISETP.GE.U32.AND P3, PT, R54, 0x7f000001, PT ;  /* 0x7f0000013600780c */ /* 0x000fe20003f66070 */
[----:B------:R-:W-:Y:S01]  /*10cbf0*/  IMAD.HI.U32 R52, R52, 0x7f000001, R2 ;  /* 0x7f00000134347827 */ /* 0x000fe200078e0002 */
[----:B0-----:R-:W-:Y:S02]  /*10cc00*/  IADD3 R6, PT, PT, R56, R46, RZ ;  /* 0x0000002e38067210 */ /* 0x001fe40007ffe0ff */
[----:B------:R-:W-:Y:S01]  /*10cc10*/  IADD3 R46, PT, PT, R64, R55, RZ ;  /* 0x00000037402e7210 */ /* 0x000fe20007ffe0ff */
[----:B------:R0:W-:Y:S01]  /*10cc20*/  STL [R1+0x23c], R4 ;  /* 0x00023c0401007387 */ /* 0x0001e20000100800 */
[----:B------:R-:W-:-:S03]  /*10cc30*/  IADD3 R53, PT, PT, R53, R19, RZ ;  /* 0x0000001335357210 */ /* 0x000fc60007ffe0ff */
[----:B------:R-:W-:Y:S01]  /*10cc40*/  ISETP.GE.U32.AND P1, PT, R46, 0x7f000001, PT ;  /* 0x7f0000012e00780c */ /* 0x000fe20003f26070 */
[----:B------:R-:W-:Y:S01]  /*10cc50*/  ISETP.GE.U32.AND P2, PT, R52, 0x7f000001, PT ;  /* 0x7f0000013400780c */ /* 0x000fe20003f46070 */
[----:B------:R-:W-:Y:S01]  /*10cc60*/  ISETP.GE.U32.AND P0, PT, R6, 0x7f000001, PT ;  /* 0x7f0000010600780c */ /* 0x000fe20003f06070 */
[----:B0-----:R-:W-:Y:S01]  /*10cc70*/  IMAD.WIDE.U32 R4, R51, R128, RZ ;  /* 0x0000008033047225 */ /* 0x001fe200078e00ff */
[----:B------:R-:W-:-:S03]  /*10cc80*/  ISETP.GE.U32.AND P4, PT, R53, 0x7f000001, PT ;  /* 0x7f0000013500780c */ /* 0x000fc60003f86070 */
[----:B------:R-:W-:-:S04]  /*10cc90*/  IMAD.WIDE.U32 R2, R50, R128, RZ ;  /* 0x0000008032027225 */ /* 0x000fc800078e00ff */
[----:B------:R-:W-:Y:S02]  /*10cca0*/  IMAD R19, R4, 0x7effffff, RZ ;  /* 0x7effffff04137824 */ /* 0x000fe400078e02ff */
[----:B------:R-:W-:Y:S01]  /*10ccb0*/  IMAD R12, R8, 0x7effffff, RZ ;  /* 0x7effffff080c7824 */ /* 0x000fe200078e02ff */
[----:B------:R-:W-:Y:S01]  /*10ccc0*/  @P3 IADD3 R54, PT, PT, R54, -0x7f000001, RZ ;  /* 0x80ffffff36363810 */ /* 0x000fe20007ffe0ff */
[----:B------:R-:W-:Y:S02]  /*10ccd0*/  IMAD R79, R2, 0x7effffff, RZ ;  /* 0x7effffff024f7824 */ /* 0x000fe400078e02ff */
[----:B------:R-:W-:-:S04]  /*10cce0*/  IMAD.HI.U32 R19, R19, 0x7f000001, R4 ;  /* 0x7f00000113137827 */ /* 0x000fc800078e0004 */
[----:B------:R-:W-:-:S04]  /*10ccf0*/  IMAD.WIDE.U32 R4, R45, R128, RZ ;  /* 0x000000802d047225 */ /* 0x000fc800078e00ff */
[----:B------:R-:W-:-:S04]  /*10cd00*/  IMAD.HI.U32 R8, R12, 0x7f000001, R8 ;  /* 0x7f0000010c087827 */ /* 0x000fc800078e0008 */
[----:B------:R-:W-:-:S04]  /*10cd10*/  IMAD.WIDE.U32 R100, R100, R128, RZ ;  /* 0x0000008064647225 */ /* 0x000fc800078e00ff */
[----:B------:R-:W-:-:S04]  /*10cd20*/  IMAD.HI.U32 R79, R79, 0x7f000001, R2 ;  /* 0x7f0000014f4f7827 */ /* 0x000fc800078e0002 */
[----:B------:R-:W-:Y:S01]  /*10cd30*/  IMAD R73, R4, 0x7effffff, RZ ;  /* 0x7effffff04497824 */ /* 0x000fe200078e02ff */
[----:B------:R-:W-:Y:S01]  /*10cd40*/  @P1 IADD3 R46, PT, PT, R46, -0x7f000001, RZ ;  /* 0x80ffffff2e2e1810 */ /* 0x000fe20007ffe0ff */
[----:B------:R-:W-:Y:S01]  /*10cd50*/  IMAD.WIDE.U32 R2, R54, R248, RZ ;  /* 0x000000f836027225 */ /* 0x000fe200078e00ff */
[----:B------:R-:W-:Y:S02]  /*10cd60*/  @P2 IADD3 R52, PT, PT, R52, -0x7f000001, RZ ;  /* 0x80ffffff34342810 */ /* 0x000fe40007ffe0ff */
[----:B------:R-:W-:Y:S01]  /*10cd70*/  @P0 IADD3 R6, PT, PT, R6, -0x7f000001, RZ ;  /* 0x80ffffff06060810 */ /* 0x000fe20007ffe0ff */
[----:B------:R0:W-:Y:S01]  /*10cd80*/  STL [R1+0x248], R8 ;  /* 0x0002480801007387 */ /* 0x0001e20000100800 */
[----:B------:R-:W-:Y:S01]  /*10cd90*/  IMAD R7, R100, 0x7effffff, RZ ;  /* 0x7effffff64077824 */ /* 0x000fe200078e02ff */
[----:B------:R-:W-:Y:S01]  /*10cda0*/  @P4 IADD3 R53, PT, PT, R53, -0x7f000001, RZ ;  /* 0x80ffffff35354810 */ /* 0x000fe20007ffe0ff */
[----:B------:R-:W-:-:S04]  /*10cdb0*/  IMAD.HI.U32 R73, R73, 0x7f000001, R4 ;  /* 0x7f00000149497827 */ /* 0x000fc800078e0004 */
[----:B------:R-:W-:-:S04]  /*10cdc0*/  IMAD.WIDE.U32 R4, R46, R248, RZ ;  /* 0x000000f82e047225 */ /* 0x000fc800078e00ff */
[----:B------:R-:W-:Y:S01]  /*10cdd0*/  IMAD.HI.U32 R100, R7, 0x7f000001, R100 ;  /* 0x7f00000107647827 */ /* 0x000fe200078e0064 */
[----:B------:R-:W-:Y:S01]  /*10cde0*/  IADD3 R52, PT, PT, R6, R52, RZ ;  /* 0x0000003406347210 */ /* 0x000fe20007ffe0ff */
[----:B------:R-:W2:Y:S02]  /*10cdf0*/  LDL R12, [R1+0x11c] ;  /* 0x00011c00010c7983 */ /* 0x000ea40000100800 */
[----:B0-----:R-:W-:Y:S02]  /*10ce00*/  IMAD R8, R2, 0x7effffff, RZ ;  /* 0x7effffff02087824 */ /* 0x001fe400078e02ff */
[----:B------:R-:W-:-:S04]  /*10ce10*/  IMAD.WIDE.U32 R6, R53, R248, RZ ;  /* 0x000000f835067225 */ /* 0x000fc800078e00ff */
[----:B------:R-:W-:-:S04]  /*10ce20*/  IMAD.HI.U32 R8, R8, 0x7f000001, R2 ;  /* 0x7f00000108087827 */ /* 0x000fc800078e0002 */
[----:B------:R-:W-:Y:S02]  /*10ce30*/  IMAD R14, R4, 0x7effffff, RZ ;  /* 0x7effffff040e7824 */ /* 0x000fe400078e02ff */
[----:B------:R-:W-:-:S04]  /*10ce40*/  IMAD.WIDE.U32 R10, R53, R141, RZ ;  /* 0x0000008d350a7225 */ /* 0x000fc800078e00ff */
[----:B------:R-:W-:Y:S01]  /*10ce50*/  IMAD R15, R6, 0x7effffff, RZ ;  /* 0x7effffff060f7824 */ /* 0x000fe200078e02ff */
[----:B------:R-:W-:Y:S01]  /*10ce60*/  ISETP.GE.U32.AND P0, PT, R52, 0x7f000001, PT ;  /* 0x7f0000013400780c */ /* 0x000fe20003f06070 */
[----:B------:R-:W-:Y:S01]  /*10ce70*/  IMAD.HI.U32 R4, R14, 0x7f000001, R4 ;  /* 0x7f0000010e047827 */ /* 0x000fe200078e0004 */
[----:B------:R0:W-:Y:S03]  /*10ce80*/  STL [R1+0x308], R8 ;  /* 0x0003080801007387 */ /* 0x0001e60000100800 */
[----:B------:R-:W-:Y:S01]  /*10ce90*/  IMAD.HI.U32 R6, R15, 0x7f000001, R6 ;  /* 0x7f0000010f067827 */ /* 0x000fe200078e0006 */
[----:B------:R-:W2:Y:S04]  /*10cea0*/  LDL.64 R2, [R1+0x100] ;  /* 0x0001000001027983 */ /* 0x000ea80000100a00 */
[----:B------:R1:W-:Y:S01]  /*10ceb0*/  STL [R1+0x300], R4 ;  /* 0x0003000401007387 */ /* 0x0003e20000100800 */
[----:B0-----:R-:W-:-:S04]  /*10cec0*/  IMAD.WIDE.U32 R8, R54, R142, RZ ;  /* 0x0000008e36087225 */ /* 0x001fc800078e00ff */
[----:B-1----:R-:W-:-:S04]  /*10ced0*/  IMAD.WIDE.U32 R4, R53, R142, RZ ;  /* 0x0000008e35047225 */ /* 0x002fc800078e00ff */
[----:B------:R-:W-:Y:S01]  /*10cee0*/  IMAD R55, R8, 0x7effffff, RZ ;  /* 0x7effffff08377824 */ /* 0x000fe200078e02ff */
[----:B------:R0:W-:Y:S01]  /*10cef0*/  STL [R1+0x304], R6 ;  /* 0x0003040601007387 */ /* 0x0001e20000100800 */
[----:B------:R-:W-:Y:S02]  /*10cf00*/  IMAD R58, R4, 0x7effffff, RZ ;  /* 0x7effffff043a7824 */ /* 0x000fe400078e02ff */
[----:B------:R-:W-:-:S04]  /*10cf10*/  IMAD.HI.U32 R55, R55, 0x7f000001, R8 ;  /* 0x7f00000137377827 */ /* 0x000fc800078e0008 */
[----:B------:R-:W-:-:S04]  /*10cf20*/  IMAD.WIDE.U32 R8, R46, R141, RZ ;  /* 0x0000008d2e087225 */ /* 0x000fc800078e00ff */
[----:B------:R-:W-:Y:S02]  /*10cf30*/  IMAD R51, R10, 0x7effffff, RZ ;  /* 0x7effffff0a337824 */ /* 0x000fe400078e02ff */
[----:B------:R-:W-:-:S04]  /*10cf40*/  IMAD.HI.U32 R58, R58, 0x7f000001, R4 ;  /* 0x7f0000013a3a7827 */ /* 0x000fc800078e0004 */
[----:B0-----:R-:W-:-:S04]  /*10cf50*/  IMAD.WIDE.U32 R6, R54, R139, RZ ;  /* 0x0000008b36067225 */ /* 0x001fc800078e00ff */
[----:B------:R-:W-:Y:S02]  /*10cf60*/  IMAD R57, R8, 0x7effffff, RZ ;  /* 0x7effffff08397824 */ /* 0x000fe400078e02ff */
[----:B------:R-:W-:-:S04]  /*10cf70*/  IMAD.WIDE.U32 R4, R54, R140, RZ ;  /* 0x0000008c36047225 */ /* 0x000fc800078e00ff */
[----:B------:R-:W-:Y:S02]  /*10cf80*/  IMAD R45, R6, 0x7effffff, RZ ;  /* 0x7effffff062d7824 */ /* 0x000fe400078e02ff */
[----:B------:R-:W-:-:S04]  /*10cf90*/  IMAD.HI.U32 R51, R51, 0x7f000001, R10 ;  /* 0x7f00000133337827 */ /* 0x000fc800078e000a */
[----:B------:R-:W-:-:S04]  /*10cfa0*/  IMAD.HI.U32 R45, R45, 0x7f000001, R6 ;  /* 0x7f0000012d2d7827 */ /* 0x000fc800078e0006 */
[----:B------:R-:W-:-:S04]  /*10cfb0*/  IMAD.WIDE.U32 R10, R46, R140, RZ ;  /* 0x0000008c2e0a7225 */ /* 0x000fc800078e00ff */
[----:B------:R-:W-:-:S04]  /*10cfc0*/  IMAD.WIDE.U32 R6, R53, R139, RZ ;  /* 0x0000008b35067225 */ /* 0x000fc800078e00ff */
[----:B------:R-:W-:-:S04]  /*10cfd0*/  IMAD.HI.U32 R57, R57, 0x7f000001, R8 ;  /* 0x7f00000139397827 */ /* 0x000fc800078e0008 */
[----:B------:R-:W-:Y:S02]  /*10cfe0*/  IMAD R60, R4, 0x7effffff, RZ ;  /* 0x7effffff043c7824 */ /* 0x000fe400078e02ff */
[----:B------:R-:W-:-:S04]  /*10cff0*/  IMAD.WIDE.U32 R8, R54, R141, RZ ;  /* 0x0000008d36087225 */ /* 0x000fc800078e00ff */
[----:B------:R-:W-:Y:S02]  /*10d000*/  IMAD R56, R10, 0x7effffff, RZ ;  /* 0x7effffff0a387824 */ /* 0x000fe400078e02ff */
[----:B------:R-:W-:Y:S02]  /*10d010*/  IMAD R50, R6, 0x7effffff, RZ ;  /* 0x7effffff06327824 */ /* 0x000fe400078e02ff */
[----:B------:R-:W-:-:S04]  /*10d020*/  IMAD.HI.U32 R60, R60, 0x7f000001, R4 ;  /* 0x7f0000013c3c7827 */ /* 0x000fc800078e0004 */
[----:B------:R-:W-:Y:S02]  /*10d030*/  IMAD R62, R8, 0x7effffff, RZ ;  /* 0x7effffff083e7824 */ /* 0x000fe400078e02ff */
[----:B------:R-:W-:-:S04]  /*10d040*/  IMAD.WIDE.U32 R4, R53, R140, RZ ;  /* 0x0000008c35047225 */ /* 0x000fc800078e00ff */
[----:B------:R-:W-:-:S04]  /*10d050*/  IMAD.WIDE.U32 R14, R46, R139, RZ ;  /* 0x0000008b2e0e7225 */ /* 0x000fc800078e00ff */
[----:B------:R-:W-:-:S04]  /*10d060*/  IMAD.HI.U32 R56, R56, 0x7f000001, R10 ;  /* 0x7f00000138387827 */ /* 0x000fc800078e000a */
[----:B------:R-:W-:-:S04]  /*10d070*/  IMAD.HI.U32 R50, R50, 0x7f000001, R6 ;  /* 0x7f00000132327827 */ /* 0x000fc800078e0006 */
        /* <DEDUP_REMOVED lines=8> */
[----:B------:R-:W-:-:S04]  /*10d100*/  IMAD.HI.U32 R14, R8, 0x7f000001, R14 ;  /* 0x7f000001080e7827 */ /* 0x000fc800078e000e */
[----:B---3--:R-:W-:-:S04]  /*10d110*/  IMAD.WIDE.U32 R4, R54, R250, RZ ;  /* 0x000000fa36047225 */ /* 0x008fc800078e00ff */
[----:B------:R-:W-:-:S04]  /*10d120*/  IMAD.WIDE.U32 R8, R46, R249, RZ ;  /* 0x000000f92e087225 */ /* 0x000fc800078e00ff */
[----:B------:R-:W-:-:S04]  /*10d130*/  IMAD.HI.U32 R61, R61, 0x7f000001, R10 ;  /* 0x7f0000013d3d7827 */ /* 0x000fc800078e000a */
[----:B------:R-:W-:-:S04]  /*10d140*/  IMAD.HI.U32 R63, R63, 0x7f000001, R6 ;  /* 0x7f0000013f3f7827 */ /* 0x000fc800078e0006 */
[----:B------:R-:W-:-:S04]  /*10d150*/  IMAD.WIDE.U32 R10, R53, R249, RZ ;  /* 0x000000f9350a7225 */ /* 0x000fc800078e00ff */
[----:B------:R-:W-:Y:S02]  /*10d160*/  IMAD R6, R4, 0x7effffff, RZ ;  /* 0x7effffff04067824 */ /* 0x000fe400078e02ff */
[----:B------:R-:W-:Y:S01]  /*10d170*/  IMAD R7, R8, 0x7effffff, RZ ;  /* 0x7effffff08077824 */ /* 0x000fe200078e02ff */
[----:B------:R-:W-:Y:S01]  /*10d180*/  @P0 IADD3 R52, PT, PT, R52, -0x7f000001, RZ ;  /* 0x80ffffff34340810 */ /* 0x000fe20007ffe0ff */
[----:B------:R-:W-:Y:S01]  /*10d190*/  ISETP.GE.U32.AND P0, PT, R55, 0x7f000001, PT ;  /* 0x7f0000013700780c */ /* 0x000fe20003f06070 */
[----:B------:R-:W-:Y:S02]  /*10d1a0*/  IMAD R15, R10, 0x7effffff, RZ ;  /* 0x7effffff0a0f7824 */ /* 0x000fe400078e02ff */
[----:B------:R-:W-:-:S04]  /*10d1b0*/  IMAD.HI.U32 R4, R6, 0x7f000001, R4 ;  /* 0x7f00000106047827 */ /* 0x000fc800078e0004 */
[----:B------:R-:W-:-:S04]  /*10d1c0*/  IMAD.HI.U32 R7, R7, 0x7f000001, R8 ;  /* 0x7f00000107077827 */ /* 0x000fc800078e0008 */
[----:B------:R-:W-:Y:S01]  /*10d1d0*/  IMAD.HI.U32 R10, R15, 0x7f000001, R10 ;  /* 0x7f0000010f0a7827 */ /* 0x000fe200078e000a */
[----:B------:R0:W-:Y:S04]  /*10d1e0*/  STL [R1+0x218], R4 ;  /* 0x0002180401007387 */ /* 0x0001e80000100800 */
[----:B------:R1:W-:Y:S04]  /*10d1f0*/  STL [R1+0x2c4], R7 ;  /* 0x0002c40701007387 */ /* 0x0003e80000100800 */
[----:B------:R3:W-:Y:S04]  /*10d200*/  STL [R1+0x2cc], R10 ;  /* 0x0002cc0a01007387 */ /* 0x0007e80000100800 */
[----:B------:R3:W-:Y:S01]  /*10d210*/  STL [R1+0x2d8], R63 ;  /* 0x0002d83f01007387 */ /* 0x0007e20000100800 */
[----:B------:R-:W-:-:S04]  /*10d220*/  IMAD.WIDE.U32 R8, R52, R141, RZ ;  /* 0x0000008d34087225 */ /* 0x000fc800078e00ff */
[----:B0-----:R-:W-:-:S04]  /*10d230*/  IMAD.WIDE.U32 R4, R52, R139, RZ ;  /* 0x0000008b34047225 */ /* 0x001fc800078e00ff */
[----:B-1----:R-:W-:-:S04]  /*10d240*/  IMAD.WIDE.U32 R6, R52, R140, RZ ;  /* 0x0000008c34067225 */ /* 0x002fc800078e00ff */
[----:B---3--:R-:W-:-:S04]  /*10d250*/  IMAD.WIDE.U32 R10, R53, R250, RZ ;  /* 0x000000fa350a7225 */ /* 0x008fc800078e00ff */
[----:B------:R-:W-:Y:S01]  /*10d260*/  IMAD R15, R4, 0x7effffff, RZ ;  /* 0x7effffff040f7824 */ /* 0x000fe200078e02ff */
[----:B------:R-:W-:Y:S01]  /*10d270*/  @P0 IADD3 R55, PT, PT, R55, -0x7f000001, RZ ;  /* 0x80ffffff37370810 */ /* 0x000fe20007ffe0ff */
[----:B------:R-:W-:Y:S01]  /*10d280*/  IMAD R63, R6, 0x7effffff, RZ ;  /* 0x7effffff063f7824 */ /* 0x000fe200078e02ff */
[----:B------:R-:W-:Y:S01]  /*10d290*/  ISETP.GE.U32.AND P5, PT, R58, 0x7f000001, PT ;  /* 0x7f0000013a00780c */ /* 0x000fe20003fa6070 */
[----:B------:R-:W-:Y:S02]  /*10d2a0*/  IMAD R65, R10, 0x7effffff, RZ ;  /* 0x7effffff0a417824 */ /* 0x000fe400078e02ff */
[----:B------:R-:W-:Y:S02]  /*10d2b0*/  IMAD R64, R8, 0x7effffff, RZ ;  /* 0x7effffff08407824 */ /* 0x000fe400078e02ff */
[----:B------:R-:W-:-:S04]  /*10d2c0*/  IMAD.HI.U32 R15, R15, 0x7f000001, R4 ;  /* 0x7f0000010f0f7827 */ /* 0x000fc800078e0004 */
[----:B------:R-:W-:-:S04]  /*10d2d0*/  IMAD.HI.U32 R63, R63, 0x7f000001, R6 ;  /* 0x7f0000013f3f7827 */ /* 0x000fc800078e0006 */
[----:B------:R-:W-:-:S04]  /*10d2e0*/  IMAD.WIDE.U32 R4, R52, R142, RZ ;  /* 0x0000008e34047225 */ /* 0x000fc800078e00ff */
[----:B------:R-:W-:-:S04]  /*10d2f0*/  IMAD.WIDE.U32 R6, R55, 0x5fffffa, RZ ;  /* 0x05fffffa37067825 */ /* 0x000fc800078e00ff */
[----:B------:R-:W-:-:S04]  /*10d300*/  IMAD.HI.U32 R10, R65, 0x7f000001, R10 ;  /* 0x7f000001410a7827 */ /* 0x000fc800078e000a */
[----:B------:R-:W-:-:S04]  /*10d310*/  IMAD.HI.U32 R64, R64, 0x7f000001, R8 ;  /* 0x7f00000140407827 */ /* 0x000fc800078e0008 */
[----:B------:R-:W-:Y:S02]  /*10d320*/  IMAD R55, R55, 0x6, RZ ;  /* 0x0000000637377824 */ /* 0x000fe400078e02ff */
[----:B------:R-:W-:Y:S02]  /*10d330*/  IMAD R65, R4, 0x7effffff, RZ ;  /* 0x7effffff04417824 */ /* 0x000fe400078e02ff */
[----:B------:R-:W-:-:S04]  /*10d340*/  IMAD.WIDE.U32 R8, R54, R146, RZ ;  /* 0x0000009236087225 */ /* 0x000fc800078e00ff */
[----:B------:R-:W-:-:S04]  /*10d350*/  IMAD.HI.U32 R55, R55, 0x7f000001, R6 ;  /* 0x7f00000137377827 */ /* 0x000fc800078e0006 */
[----:B------:R-:W-:Y:S01]  /*10d360*/  IMAD.HI.U32 R54, R65, 0x7f000001, R4 ;  /* 0x7f00000141367827 */ /* 0x000fe200078e0004 */
        /* <DEDUP_REMOVED lines=12> */
[----:B------:R-:W-:Y:S01]  /*10d430*/  @P5 IADD3 R55, PT, PT, R55, -0x7f000001, RZ ;  /* 0x80ffffff37375810 */ /* 0x000fe20007ffe0ff */
[----:B------:R-:W-:Y:S01]  /*10d440*/  ISETP.GE.U32.AND P0, PT, R60, 0x7f000001, PT ;  /* 0x7f0000013c00780c */ /* 0x000fe20003f06070 */
[----:B------:R-:W-:Y:S01]  /*10d450*/  ISETP.GE.U32.AND P2, PT, R62, 0x7f000001, PT ;  /* 0x7f0000013e00780c */ /* 0x000fe20003f46070 */
[----:B------:R-:W-:Y:S01]  /*10d460*/  @P6 IADD3 R54, PT, PT, R54, -0x7f000001, RZ ;  /* 0x80ffffff36366810 */ /* 0x000fe20007ffe0ff */
[----:B------:R-:W-:Y:S01]  /*10d470*/  ISETP.GE.U32.AND P4, PT, R63, 0x7f000001, PT ;  /* 0x7f0000013f00780c */ /* 0x000fe20003f86070 */
[----:B------:R-:W-:Y:S01]  /*10d480*/  ISETP.GE.U32.AND P5, PT, R64, 0x7f000001, PT ;  /* 0x7f0000014000780c */ /* 0x000fe20003fa6070 */
[----:B------:R-:W-:-:S04]  /*10d490*/  IMAD.WIDE.U32 R6, R58, 0x5fffffa, RZ ;  /* 0x05fffffa3a067825 */ /* 0x000fc800078e00ff */
[C---:B------:R-:W-:Y:S02]  /*10d4a0*/  IMAD R65, R51.reuse, 0x6, RZ ;  /* 0x0000000633417824 */ /* 0x040fe400078e02ff */
[----:B------:R-:W-:-:S04]  /*10d4b0*/  IMAD.WIDE.U32 R4, R51, 0x5fffffa, RZ ;  /* 0x05fffffa33047825 */ /* 0x000fc800078e00ff */
[----:B------:R-:W-:Y:S01]  /*10d4c0*/  IMAD R51, R58, 0x6, RZ ;  /* 0x000000063a337824 */ /* 0x000fe200078e02ff */
[----:B------:R-:W-:Y:S01]  /*10d4d0*/  ISETP.GE.U32.AND P3, PT, R15, 0x7f000001, PT ;  /* 0x7f0000010f00780c */ /* 0x000fe20003f66070 */
[----:B------:R-:W-:Y:S01]  /*10d4e0*/  ISETP.GE.U32.AND P6, PT, R54, 0x7f000001, PT ;  /* 0x7f0000013600780c */ /* 0x000fe20003fc6070 */
[----:B------:R-:W-:Y:S01]  /*10d4f0*/  @P1 IADD3 R45, PT, PT, R45, -0x7f000001, RZ ;  /* 0x80ffffff2d2d1810 */ /* 0x000fe20007ffe0ff */
[----:B------:R-:W-:Y:S01]  /*10d500*/  ISETP.GE.U32.AND P1, PT, R56, 0x7f000001, PT ;  /* 0x7f0000013800780c */ /* 0x000fe20003f26070 */
[----:B------:R-:W-:Y:S01]  /*10d510*/  IMAD.HI.U32 R51, R51, 0x7f000001, R6 ;  /* 0x7f00000133337827 */ /* 0x000fe200078e0006 */
[----:B------:R0:W-:Y:S01]  /*10d520*/  STL [R1+0x210], R10 ;  /* 0x0002100a01007387 */ /* 0x0001e20000100800 */
[----:B------:R-:W-:Y:S02]  /*10d530*/  @P0 IADD3 R60, PT, PT, R60, -0x7f000001, RZ ;  /* 0x80ffffff3c3c0810 */ /* 0x000fe40007ffe0ff */
[----:B------:R-:W-:Y:S02]  /*10d540*/  @P2 IADD3 R62, PT, PT, R62, -0x7f000001, RZ ;  /* 0x80ffffff3e3e2810 */ /* 0x000fe40007ffe0ff */
[----:B------:R-:W-:-:S02]  /*10d550*/  @P4 IADD3 R63, PT, PT, R63, -0x7f000001, RZ ;  /* 0x80ffffff3f3f4810 */ /* 0x000fc40007ffe0ff */
[----:B------:R-:W-:Y:S01]  /*10d560*/  @P5 IADD3 R64, PT, PT, R64, -0x7f000001, RZ ;  /* 0x80ffffff40405810 */ /* 0x000fe20007ffe0ff */
[----:B------:R-:W-:Y:S01]  /*10d570*/  ISETP.GE.U32.AND P0, PT, R57, 0x7f000001, PT ;  /* 0x7f0000013900780c */ /* 0x000fe20003f06070 */
[----:B------:R-:W-:Y:S01]  /*10d580*/  ISETP.GE.U32.AND P2, PT, R61, 0x7f000001, PT ;  /* 0x7f0000013d00780c */ /* 0x000fe20003f46070 */
[----:B------:R-:W-:Y:S01]  /*10d590*/  ISETP.GE.U32.AND P5, PT, R51, 0x7f000001, PT ;  /* 0x7f0000013300780c */ /* 0x000fe20003fa6070 */
[----:B0-----:R-:W-:Y:S01]  /*10d5a0*/  IMAD.WIDE.U32 R10, R46, R250, RZ ;  /* 0x000000fa2e0a7225 */ /* 0x001fe200078e00ff */
[----:B------:R-:W-:Y:S02]  /*10d5b0*/  @P3 IADD3 R15, PT, PT, R15, -0x7f000001, RZ ;  /* 0x80ffffff0f0f3810 */ /* 0x000fe40007ffe0ff */
[----:B------:R-:W-:Y:S02]  /*10d5c0*/  @P6 IADD3 R54, PT, PT, R54, -0x7f000001, RZ ;  /* 0x80ffffff36366810 */ /* 0x000fe40007ffe0ff */
[----:B------:R-:W-:Y:S01]  /*10d5d0*/  IADD3 R45, PT, PT, R63, R45, RZ ;  /* 0x0000002d3f2d7210 */ /* 0x000fe20007ffe0ff */
[----:B------:R-:W-:Y:S01]  /*10d5e0*/  IMAD R66, R10, 0x7effffff, RZ ;  /* 0x7effffff0a427824 */ /* 0x000fe200078e02ff */
[----:B------:R-:W-:Y:S01]  /*10d5f0*/  @P1 IADD3 R56, PT, PT, R56, -0x7f000001, RZ ;  /* 0x80ffffff38381810 */ /* 0x000fe20007ffe0ff */
[----:B------:R-:W-:-:S04]  /*10d600*/  IMAD.HI.U32 R65, R65, 0x7f000001, R4 ;  /* 0x7f00000141417827 */ /* 0x000fc800078e0004 */
[----:B------:R-:W-:Y:S01]  /*10d610*/  IMAD.HI.U32 R10, R66, 0x7f000001, R10 ;  /* 0x7f000001420a7827 */ /* 0x000fe200078e000a */
[----:B------:R-:W-:Y:S02]  /*10d620*/  IADD3 R15, PT, PT, R15, R55, RZ ;  /* 0x000000370f0f7210 */ /* 0x000fe40007ffe0ff */
[----:B------:R-:W-:Y:S02]  /*10d630*/  IADD3 R60, PT, PT, R64, R60, RZ ;  /* 0x0000003c403c7210 */ /* 0x000fe40007ffe0ff */
[----:B------:R-:W-:Y:S01]  /*10d640*/  IADD3 R54, PT, PT, R54, R62, RZ ;  /* 0x0000003e36367210 */ /* 0x000fe20007ffe0ff */
[----:B------:R-:W-:Y:S01]  /*10d650*/  ISETP.GE.U32.AND P1, PT, R45, 0x7f000001, PT ;  /* 0x7f0000012d00780c */ /* 0x000fe20003f26070 */
[----:B------:R-:W-:Y:S01]  /*10d660*/  IMAD.WIDE.U32 R4, R56, 0x5fffffa, RZ ;  /* 0x05fffffa38047825 */ /* 0x000fe200078e00ff */
[----:B------:R0:W-:Y:S01]  /*10d670*/  STL [R1+0x20c], R10 ;  /* 0x00020c0a01007387 */ /* 0x0001e20000100800 */
[----:B------:R-:W-:Y:S02]  /*10d680*/  @P0 IADD3 R57, PT, PT, R57, -0x7f000001, RZ ;  /* 0x80ffffff39390810 */ /* 0x000fe40007ffe0ff */
[----:B------:R-:W-:-:S02]  /*10d690*/  @P2 IADD3 R61, PT, PT, R61, -0x7f000001, RZ ;  /* 0x80ffffff3d3d2810 */ /* 0x000fc40007ffe0ff */
[----:B------:R-:W-:Y:S01]  /*10d6a0*/  @P5 IADD3 R51, PT, PT, R51, -0x7f000001, RZ ;  /* 0x80ffffff33335810 */ /* 0x000fe20007ffe0ff */
[----:B------:R-:W-:Y:S01]  /*10d6b0*/  ISETP.GE.U32.AND P4, PT, R50, 0x7f000001, PT ;  /* 0x7f0000013200780c */ /* 0x000fe20003f86070 */
[----:B------:R-:W-:Y:S01]  /*10d6c0*/  ISETP.GE.U32.AND P3, PT, R59, 0x7f000001, PT ;  /* 0x7f0000013b00780c */ /* 0x000fe20003f66070 */
[----:B------:R-:W-:Y:S01]  /*10d6d0*/  ISETP.GE.U32.AND P6, PT, R65, 0x7f000001, PT ;  /* 0x7f0000014100780c */ /* 0x000fe20003fc6070 */
[----:B------:R-:W-:Y:S01]  /*10d6e0*/  ISETP.GE.U32.AND P0, PT, R15, 0x7f000001, PT ;  /* 0x7f0000010f00780c */ /* 0x000fe20003f06070 */
[----:B------:R-:W-:Y:S01]  /*10d6f0*/  ISETP.GE.U32.AND P2, PT, R60, 0x7f000001, PT ;  /* 0x7f0000013c00780c */ /* 0x000fe20003f46070 */
[----:B------:R-:W-:Y:S01]  /*10d700*/  ISETP.GE.U32.AND P5, PT, R54, 0x7f000001, PT ;  /* 0x7f0000013600780c */ /* 0x000fe20003fa6070 */
[----:B0-----:R-:W-:Y:S02]  /*10d710*/  IMAD R10, R56, 0x6, RZ ;  /* 0x00000006380a7824 */ /* 0x001fe400078e02ff */
[----:B------:R-:W-:Y:S02]  /*10d720*/  IMAD R97, R8, 0x7effffff, RZ ;  /* 0x7effffff08617824 */ /* 0x000fe400078e02ff */
[----:B------:R-:W-:Y:S01]  /*10d730*/  IMAD.HI.U32 R10, R10, 0x7f000001, R4 ;  /* 0x7f0000010a0a7827 */ /* 0x000fe200078e0004 */
[----:B------:R-:W-:-:S03]  /*10d740*/  @P1 IADD3 R45, PT, PT, R45, -0x7f000001, RZ ;  /* 0x80ffffff2d2d1810 */ /* 0x000fc60007ffe0ff */
[----:B------:R-:W-:-:S04]  /*10d750*/  IMAD.WIDE.U32 R6, R57, 0x5fffffa, RZ ;  /* 0x05fffffa39067825 */ /* 0x000fc800078e00ff */
[----:B------:R-:W-:Y:S01]  /*10d760*/  IMAD.HI.U32 R97, R97, 0x7f000001, R8 ;  /* 0x7f00000161617827 */ /* 0x000fe200078e0008 */
[----:B------:R-:W-:-:S03]  /*10d770*/  ISETP.GE.U32.AND P1, PT, R10, 0x7f000001, PT ;  /* 0x7f0000010a00780c */ /* 0x000fc60003f26070 */
[----:B------:R-:W-:Y:S02]  /*10d780*/  IMAD R11, R57, 0x6, RZ ;  /* 0x00000006390b7824 */ /* 0x000fe400078e02ff */
[----:B------:R-:W-:Y:S01]  /*10d790*/  IMAD.WIDE.U32 R8, R61, 0x5fffffa, RZ ;  /* 0x05fffffa3d087825 */ /* 0x000fe200078e00ff */
[----:B------:R-:W-:Y:S02]  /*10d7a0*/  @P6 IADD3 R65, PT, PT, R65, -0x7f000001, RZ ;  /* 0x80ffffff41416810 */ /* 0x000fe40007ffe0ff */
[----:B------:R-:W-:Y:S02]  /*10d7b0*/  @P0 IADD3 R15, PT, PT, R15, -0x7f000001, RZ ;  /* 0x80ffffff0f0f0810 */ /* 0x000fe40007ffe0ff */
[----:B------:R-:W-:Y:S02]  /*10d7c0*/  @P4 IADD3 R50, PT, PT, R50, -0x7f000001, RZ ;  /* 0x80ffffff32324810 */ /* 0x000fe40007ffe0ff */
[----:B------:R-:W-:Y:S02]  /*10d7d0*/  @P3 IADD3 R59, PT, PT, R59, -0x7f000001, RZ ;  /* 0x80ffffff3b3b3810 */ /* 0x000fe40007ffe0ff */
[----:B------:R-:W-:-:S02]  /*10d7e0*/  @P2 IADD3 R60, PT, PT, R60, -0x7f000001, RZ ;  /* 0x80ffffff3c3c2810 */ /* 0x000fc40007ffe0ff */
[----:B------:R-:W-:Y:S01]  /*10d7f0*/  @P5 IADD3 R54, PT, PT, R54, -0x7f000001, RZ ;  /* 0x80ffffff36365810 */ /* 0x000fe20007ffe0ff */
[----:B------:R-:W-:Y:S02]  /*10d800*/  IMAD R55, R61, 0x6, RZ ;  /* 0x000000063d377824 */ /* 0x000fe400078e02ff */
[----:B------:R-:W-:Y:S01]  /*10d810*/  IMAD.HI.U32 R11, R11, 0x7f000001, R6 ;  /* 0x7f0000010b0b7827 */ /* 0x000fe200078e0006 */
[----:B------:R-:W-:-:S03]  /*10d820*/  IADD3 R45, PT, PT, R45, R51, RZ ;  /* 0x000000332d2d7210 */ /* 0x000fc60007ffe0ff */
[----:B------:R-:W-:-:S04]  /*10d830*/  IMAD.WIDE.U32 R6, R46, R146, RZ ;  /* 0x000000922e067225 */ /* 0x000fc800078e00ff */
[----:B------:R-:W-:Y:S01]  /*10d840*/  IMAD.HI.U32 R8, R55, 0x7f000001, R8 ;  /* 0x7f00000137087827 */ /* 0x000fe200078e0008 */
        /* <DEDUP_REMOVED lines=11> */
[----:B------:R-:W-:-:S04]  /*10d900*/  IMAD.WIDE.U32 R4, R53, R146, RZ ;  /* 0x0000009235047225 */ /* 0x000fc800078e00ff */
[----:B------:R-:W-:Y:S01]  /*10d910*/  IMAD R78, R4, 0x7effffff, RZ ;  /* 0x7effffff044e7824 */ /* 0x000fe200078e02ff */
[----:B------:R-:W-:Y:S02]  /*10d920*/  @P0 IADD3 R11, PT, PT, R11, -0x7f000001, RZ ;  /* 0x80ffffff0b0b0810 */ /* 0x000fe40007ffe0ff */
        /* <DEDUP_REMOVED lines=9> */
[----:B------:R-:W-:Y:S01]  /*10d9c0*/  IMAD.WIDE.U32 R4, R52, R248, RZ ;  /* 0x000000f834047225 */ /* 0x000fe200078e00ff */
[----:B------:R-:W-:Y:S02]  /*10d9d0*/  IADD3 R51, PT, PT, R15, R10, RZ ;  /* 0x0000000a0f337210 */ /* 0x000fe40007ffe0ff */
[----:B------:R-:W-:Y:S02]  /*10d9e0*/  IADD3 R46, PT, PT, R46, R8, RZ ;  /* 0x000000082e2e7210 */ /* 0x000fe40007ffe0ff */
[----:B------:R-:W-:Y:S01]  /*10d9f0*/  IADD3 R45, PT, PT, R54, R14, RZ ;  /* 0x0000000e362d7210 */ /* 0x000fe20007ffe0ff */
[----:B------:R-:W-:-:S04]  /*10da00*/  IMAD.HI.U32 R71, R71, 0x7f000001, R6 ;  /* 0x7f00000147477827 */ /* 0x000fc800078e0006 */
[----:B------:R-:W-:Y:S02]  /*10da10*/  IMAD R9, R4, 0x7effffff, RZ ;  /* 0x7effffff04097824 */ /* 0x000fe400078e02ff */
[----:B------:R-:W-:Y:S01]  /*10da20*/  IMAD.WIDE.U32 R6, R52, R249, RZ ;  /* 0x000000f934067225 */ /* 0x000fe200078e00ff */
        /* <DEDUP_REMOVED lines=9> */
[----:B------:R0:W-:Y:S01]  /*10dac0*/  STL [R1+0x2c8], R9 ;  /* 0x0002c80901007387 */ /* 0x0001e20000100800 */
[----:B------:R-:W-:-:S03]  /*10dad0*/  IADD3 R14, PT, PT, R18, R93, RZ ;  /* 0x0000005d120e7210 */ /* 0x000fc60007ffe0ff */
[----:B------:R-:W3:Y:S01]  /*10dae0*/  LDL.LU R248, [R1+0xbb0] ;  /* 0x000bb00001f87983 */ /* 0x000ee20000300800 */
[----:B------:R-:W-:Y:S01]  /*10daf0*/  IMAD.HI.U32 R4, R6, 0x7f000001, R4 ;  /* 0x7f00000106047827 */ /* 0x000fe200078e0004 */
[----:B------:R-:W-:Y:S02]  /*10db00*/  @P0 IADD3 R51, PT, PT, R51, -0x7f000001, RZ ;  /* 0x80ffffff33330810 */ /* 0x000fe40007ffe0ff */
[----:B------:R-:W-:Y:S02]  /*10db10*/  @P2 IADD3 R50, PT, PT, R50, -0x7f000001, RZ ;  /* 0x80ffffff32322810 */ /* 0x000fe40007ffe0ff */
[----:B------:R-:W-:Y:S01]  /*10db20*/  @P3 IADD3 R46, PT, PT, R46, -0x7f000001, RZ ;  /* 0x80ffffff2e2e3810 */ /* 0x000fe20007ffe0ff */
[----:B------:R-:W3:Y:S01]  /*10db30*/  LDL.LU R249, [R1+0x62c] ;  /* 0x00062c0001f97983 */ /* 0x000ee20000300800 */
[----:B0-----:R-:W-:Y:S01]  /*10db40*/  IMAD.WIDE.U32 R8, R52, R146, RZ ;  /* 0x0000009234087225 */ /* 0x001fe200078e00ff */
[----:B------:R-:W-:-:S03]  /*10db50*/  @P1 IADD3 R45, PT, PT, R45, -0x7f000001, RZ ;  /* 0x80ffffff2d2d1810 */ /* 0x000fc60007ffe0ff */
[----:B------:R-:W-:Y:S01]  /*10db60*/  IMAD R18, R8, 0x7effffff, RZ ;  /* 0x7effffff08127824 */ /* 0x000fe200078e02ff */
[----:B------:R0:W-:Y:S04]  /*10db70*/  STL [R1+0x2d0], R7 ;  /* 0x0002d00701007387 */ /* 0x0001e80000100800 */
[----:B------:R1:W-:Y:S01]  /*10db80*/  STL [R1+0x21c], R4 ;  /* 0x00021c0401007387 */ /* 0x0003e20000100800 */
[----:B--2---:R-:W-:-:S04]  /*10db90*/  IMAD.WIDE.U32 R10, R46, R251, RZ ;  /* 0x000000fb2e0a7225 */ /* 0x004fc800078e00ff */
[----:B------:R-:W-:-:S04]  /*10dba0*/  IMAD.HI.U32 R18, R18, 0x7f000001, R8 ;  /* 0x7f00000112127827 */ /* 0x000fc800078e0008 */
[----:B------:R-:W-:-:S04]  /*10dbb0*/  IMAD.WIDE.U32 R8, R45, R251, RZ ;  /* 0x000000fb2d087225 */ /* 0x000fc800078e00ff */
[----:B0-----:R-:W-:-:S04]  /*10dbc0*/  IMAD.WIDE.U32 R6, R51, R251, RZ ;  /* 0x000000fb33067225 */ /* 0x001fc800078e00ff */
[----:B-1----:R-:W-:Y:S02]  /*10dbd0*/  IMAD.WIDE.U32 R4, R50, R251, RZ ;  /* 0x000000fb32047225 */ /* 0x002fe400078e00ff */
[----:B------:R-:W2:Y:S01]  /*10dbe0*/  LDL.LU R251, [R1+0x634] ;  /* 0x0006340001fb7983 */ /* 0x000ea20000300800 */
[----:B------:R-:W-:Y:S01]  /*10dbf0*/  ISETP.GE.U32.AND P0, PT, R14, 0x7f000001, PT ;  /* 0x7f0000010e00780c */ /* 0x000fe20003f06070 */
[----:B------:R-:W-:Y:S02]  /*10dc00*/  IMAD R15, R4, 0x7effffff, RZ ;  /* 0x7effffff040f7824 */ /* 0x000fe400078e02ff */
[----:B------:R-:W-:Y:S02]  /*10dc10*/  IMAD R52, R6, 0x7effffff, RZ ;  /* 0x7effffff06347824 */ /* 0x000fe400078e02ff */
[----:B------:R-:W-:-:S04]  /*10dc20*/  IMAD.HI.U32 R4, R15, 0x7f000001, R4 ;  /* 0x7f0000010f047827 */ /* 0x000fc800078e0004 */
[----:B------:R-:W-:-:S04]  /*10dc30*/  IMAD.HI.U32 R6, R52, 0x7f000001, R6 ;  /* 0x7f00000134067827 */ /* 0x000fc800078e0006 */
[----:B------:R-:W-:Y:S01]  /*10dc40*/  IMAD R15, R10, 0x7effffff, RZ ;  /* 0x7effffff0a0f7824 */ /* 0x000fe200078e02ff */
[----:B------:R-:W-:Y:S01]  /*10dc50*/  @P0 IADD3 R14, PT, PT, R14, -0x7f000001, RZ ;  /* 0x80ffffff0e0e0810 */ /* 0x000fe20007ffe0ff */
[----:B------:R0:W-:Y:S04]  /*10dc60*/  STL [R1+0x2fc], R4 ;  /* 0x0002fc0401007387 */ /* 0x0001e80000100800 */
[----:B------:R1:W-:Y:S01]  /*10dc70*/  STL [R1+0x2d4], R6 ;  /* 0x0002d40601007387 */ /* 0x0003e20000100800 */
[----:B------:R-:W-:-:S04]  /*10dc80*/  IMAD.HI.U32 R11, R15, 0x7f000001, R10 ;  /* 0x7f0000010f0b7827 */ /* 0x000fc800078e000a */
[----:B------:R-:W-:Y:S01]  /*10dc90*/  IMAD R10, R8, 0x7effffff, RZ ;  /* 0x7effffff080a7824 */ /* 0x000fe200078e02ff */
[----:B------:R-:W-:Y:S01]  /*10dca0*/  ISETP.GE.U32.AND P0, PT, R14, R164, PT ;  /* 0x000000a40e00720c */ /* 0x000fe20003f06070 */
[----:B0-----:R-:W-:-:S04]  /*10dcb0*/  IMAD.WIDE.U32 R4, R51, R139, RZ ;  /* 0x0000008b33047225 */ /* 0x001fc800078e00ff */
[----:B-1----:R-:W-:-:S04]  /*10dcc0*/  IMAD.WIDE.U32 R6, R50, R142, RZ ;  /* 0x0000008e32067225 */ /* 0x002fc800078e00ff */
[----:B------:R-:W-:Y:S02]  /*10dcd0*/  IMAD R52, R4, 0x7effffff, RZ ;  /* 0x7effffff04347824 */ /* 0x000fe400078e02ff */
[----:B------:R-:W-:-:S04]  /*10dce0*/  IMAD.HI.U32 R8, R10, 0x7f000001, R8 ;  /* 0x7f0000010a087827 */ /* 0x000fc800078e0008 */
[----:B------:R-:W-:Y:S01]  /*10dcf0*/  IMAD R56, R6, 0x7effffff, RZ ;  /* 0x7effffff06387824 */ /* 0x000fe200078e02ff */
[----:B------:R-:W-:Y:S01]  /*10dd00*/  IADD3 R14, PT, PT, -R164, R14, RZ ;  /* 0x0000000ea40e7210 */ /* 0x000fe20007ffe1ff */
[----:B------:R-:W-:-:S04]  /*10dd10*/  IMAD.HI.U32 R52, R52, 0x7f000001, R4 ;  /* 0x7f00000134347827 */ /* 0x000fc800078e0004 */
[----:B------:R-:W-:-:S04]  /*10dd20*/  IMAD.HI.U32 R56, R56, 0x7f000001, R6 ;  /* 0x7f00000138387827 */ /* 0x000fc800078e0006 */
[----:B------:R-:W-:Y:S01]  /*10dd30*/  IMAD.WIDE.U32 R4, R46, R141, RZ ;  /* 0x0000008d2e047225 */ /* 0x000fe200078e00ff */
[----:B------:R0:W-:Y:S03]  /*10dd40*/  STL [R1+0x2f4], R8 ;  /* 0x0002f40801007387 */ /* 0x0001e60000100800 */
[----:B------:R-:W-:Y:S01]  /*10dd50*/  IMAD.WIDE.U32 R6, R51, R140, RZ ;  /* 0x0000008c33067225 */ /* 0x000fe200078e00ff */
[----:B------:R1:W-:Y:S03]  /*10dd60*/  STL [R1+0x2f8], R11 ;  /* 0x0002f80b01007387 */ /* 0x0003e60000100800 */
[----:B------:R-:W-:Y:S01]  /*10dd70*/  IMAD R53, R4, 0x7effffff, RZ ;  /* 0x7effffff04357824 */ /* 0x000fe200078e02ff */
[----:B------:R-:W-:Y:S01]  /*10dd80*/  @!P0 IADD3 R14, PT, PT, R14, 0x7f000001, RZ ;  /* 0x7f0000010e0e8810 */ /* 0x000fe20007ffe0ff */
[----:B------:R-:W-:-:S02]  /*10dd90*/  IMAD R54, R6, 0x7effffff, RZ ;  /* 0x7effffff06367824 */ /* 0x000fc400078e02ff */
[----:B0-----:R-:W-:-:S04]  /*10dda0*/  IMAD.WIDE.U32 R8, R50, R139, RZ ;  /* 0x0000008b32087225 */ /* 0x001fc800078e00ff */
[----:B-1----:R-:W-:-:S04]  /*10ddb0*/  IMAD.WIDE.U32 R10, R46, R142, RZ ;  /* 0x0000008e2e0a7225 */ /* 0x002fc800078e00ff */
[----:B------:R-:W-:Y:S02]  /*10ddc0*/  IMAD R55, R8, 0x7effffff, RZ ;  /* 0x7effffff08377824 */ /* 0x000fe400078e02ff */
[----:B------:R-:W-:-:S04]  /*10ddd0*/  IMAD.HI.U32 R53, R53, 0x7f000001, R4 ;  /* 0x7f00000135357827 */ /* 0x000fc800078e0004 */
[----:B------:R-:W-:Y:S02]  /*10dde0*/  IMAD R57, R10, 0x7effffff, RZ ;  /* 0x7effffff0a397824 */ /* 0x000fe400078e02ff */
[----:B------:R-:W-:-:S04]  /*10ddf0*/  IMAD.HI.U32 R54, R54, 0x7f000001, R6 ;  /* 0x7f00000136367827 */ /* 0x000fc800078e0006 */
[----:B----4-:R-:W-:-:S04]  /*10de00*/  IMAD.WIDE.U32 R4, R49, R14, RZ ;  /* 0x0000000e31047225 */ /* 0x010fc800078e00ff */
        /* <DEDUP_REMOVED lines=17> */
[----:B------:R-:W-:-:S04]  /*10df20*/  IMAD.WIDE.U32 R4, R45, R140, RZ ;  /* 0x0000008c2d047225 */ /* 0x000fc800078e00ff */
[----:B------:R-:W-:-:S04]  /*10df30*/  IMAD.WIDE.U32 R8, R51, R141, RZ ;  /* 0x0000008d33087225 */ /* 0x000fc800078e00ff */
[----:B------:R-:W-:Y:S02]  /*10df40*/  IMAD R48, R4, 0x7effffff, RZ ;  /* 0x7effffff04307824 */ /* 0x000fe400078e02ff */
[----:B------:R-:W-:Y:S01]  /*10df50*/  IMAD.WIDE.U32 R6, R45, R141, RZ ;  /* 0x0000008d2d067225 */ /* 0x000fe200078e00ff */
[----:B------:R-:W-:Y:S02]  /*10df60*/  @P0 IADD3 R14, PT, PT, R14, -0x7f000001, RZ ;  /* 0x80ffffff0e0e0810 */ /* 0x000fe40007ffe0ff */
[----:B------:R-:W-:Y:S02]  /*10df70*/  @P1 IADD3 R41, PT, PT, R41, -0x7f000001, RZ ;  /* 0x80ffffff29291810 */ /* 0x000fe40007ffe0ff */
[----:B------:R-:W-:Y:S02]  /*10df80*/  @P2 IADD3 R43, PT, PT, R43, -0x7f000001, RZ ;  /* 0x80ffffff2b2b2810 */ /* 0x000fe40007ffe0ff */
[----:B------:R-:W-:Y:S01]  /*10df90*/  @P3 IADD3 R15, PT, PT, R15, -0x7f000001, RZ ;  /* 0x80ffffff0f0f3810 */ /* 0x000fe20007ffe0ff */
[----:B------:R-:W-:Y:S01]  /*10dfa0*/  IMAD.WIDE.U32 R10, R50, R140, RZ ;  /* 0x0000008c320a7225 */ /* 0x000fe200078e00ff */
[----:B------:R-:W-:-:S02]  /*10dfb0*/  IADD3 R14, PT, PT, R14, R29, RZ ;  /* 0x0000001d0e0e7210 */ /* 0x000fc40007ffe0ff */
[----:B------:R-:W-:Y:S02]  /*10dfc0*/  IADD3 R13, PT, PT, R41, R13, RZ ;  /* 0x0000000d290d7210 */ /* 0x000fe40007ffe0ff */
[----:B------:R-:W-:Y:S02]  /*10dfd0*/  IADD3 R17, PT, PT, R43, R17, RZ ;  /* 0x000000112b117210 */ /* 0x000fe40007ffe0ff */
[----:B------:R-:W-:Y:S01]  /*10dfe0*/  IADD3 R12, PT, PT, R15, R12, RZ ;  /* 0x0000000c0f0c7210 */ /* 0x000fe20007ffe0ff */
[----:B------:R-:W-:-:S04]  /*10dff0*/  IMAD.HI.U32 R48, R48, 0x7f000001, R4 ;  /* 0x7f00000130307827 */ /* 0x000fc800078e0004 */
[----:B------:R-:W-:Y:S02]  /*10e000*/  IMAD R58, R8, 0x7effffff, RZ ;  /* 0x7effffff083a7824 */ /* 0x000fe400078e02ff */
[----:B------:R-:W-:Y:S02]  /*10e010*/  IMAD R49, R6, 0x7effffff, RZ ;  /* 0x7effffff06317824 */ /* 0x000fe400078e02ff */
[----:B------:R-:W-:Y:S02]  /*10e020*/  IMAD R60, R10, 0x7effffff, RZ ;  /* 0x7effffff0a3c7824 */ /* 0x000fe400078e02ff */
[----:B------:R-:W-:Y:S01]  /*10e030*/  IMAD.WIDE.U32 R4, R46, R139, RZ ;  /* 0x0000008b2e047225 */ /* 0x000fe200078e00ff */
[----:B------:R-:W-:Y:S01]  /*10e040*/  ISETP.GE.U32.AND P0, PT, R14, 0x7f000001, PT ;  /* 0x7f0000010e00780c */ /* 0x000fe20003f06070 */
[----:B------:R-:W-:Y:S01]  /*10e050*/  ISETP.GE.U32.AND P1, PT, R13, 0x7f000001, PT ;  /* 0x7f0000010d00780c */ /* 0x000fe20003f26070 */
[----:B------:R-:W-:Y:S01]  /*10e060*/  ISETP.GE.U32.AND P2, PT, R17, 0x7f000001, PT ;  /* 0x7f0000011100780c */ /* 0x000fe20003f46070 */
[----:B------:R-:W-:Y:S01]  /*10e070*/  IMAD.HI.U32 R58, R58, 0x7f000001, R8 ;  /* 0x7f0000013a3a7827 */ /* 0x000fe200078e0008 */
[----:B------:R-:W-:-:S03]  /*10e080*/  ISETP.GE.U32.AND P3, PT, R12, 0x7f000001, PT ;  /* 0x7f0000010c00780c */ /* 0x000fc60003f66070 */
[----:B------:R-:W-:-:S04]  /*10e090*/  IMAD.HI.U32 R49, R49, 0x7f000001, R6 ;  /* 0x7f00000131317827 */ /* 0x000fc800078e0006 */
[----:B------:R-:W-:-:S04]  /*10e0a0*/  IMAD.HI.U32 R60, R60, 0x7f000001, R10 ;  /* 0x7f0000013c3c7827 */ /* 0x000fc800078e000a */
[----:B------:R-:W-:-:S04]  /*10e0b0*/  IMAD.WIDE.U32 R8, R51, R142, RZ ;  /* 0x0000008e33087225 */ /* 0x000fc800078e00ff */
[----:B------:R-:W-:Y:S02]  /*10e0c0*/  IMAD R59, R4, 0x7effffff, RZ ;  /* 0x7effffff043b7824 */ /* 0x000fe400078e02ff */
[----:B------:R-:W-:-:S04]  /*10e0d0*/  IMAD.WIDE.U32 R6, R45, R142, RZ ;  /* 0x0000008e2d067225 */ /* 0x000fc800078e00ff */
[----:B------:R-:W-:-:S04]  /*10e0e0*/  IMAD.WIDE.U32 R10, R50, R141, RZ ;  /* 0x0000008d320a7225 */ /* 0x000fc800078e00ff */
[----:B------:R-:W-:Y:S02]  /*10e0f0*/  IMAD R62, R8, 0x7effffff, RZ ;  /* 0x7effffff083e7824 */ /* 0x000fe400078e02ff */
[----:B------:R-:W-:-:S04]  /*10e100*/  IMAD.HI.U32 R59, R59, 0x7f000001, R4 ;  /* 0x7f0000013b3b7827 */ /* 0x000fc800078e0004 */
[----:B------:R-:W-:Y:S02]  /*10e110*/  IMAD R61, R6, 0x7effffff, RZ ;  /* 0x7effffff063d7824 */ /* 0x000fe400078e02ff */
[----:B------:R-:W-:Y:S02]  /*10e120*/  IMAD R4, R10, 0x7effffff, RZ ;  /* 0x7effffff0a047824 */ /* 0x000fe400078e02ff */
[----:B------:R-:W-:Y:S01]  /*10e130*/  IMAD.HI.U32 R62, R62, 0x7f000001, R8 ;  /* 0x7f0000013e3e7827 */ /* 0x000fe200078e0008 */
[----:B------:R0:W-:Y:S03]  /*10e140*/  STL [R1+0x110], R14 ;  /* 0x0001100e01007387 */ /* 0x0001e60000100800 */
[----:B------:R-:W-:Y:S01]  /*10e150*/  IMAD.HI.U32 R61, R61, 0x7f000001, R6 ;  /* 0x7f0000013d3d7827 */ /* 0x000fe200078e0006 */
[----:B------:R1:W-:Y:S03]  /*10e160*/  STL [R1+0x114], R13 ;  /* 0x0001140d01007387 */ /* 0x0003e60000100800 */
[----:B------:R-:W-:-:S04]  /*10e170*/  IMAD.HI.U32 R11, R4, 0x7f000001, R10 ;  /* 0x7f000001040b7827 */ /* 0x000fc800078e000a */
[----:B------:R-:W-:Y:S01]  /*10e180*/  IMAD.WIDE.U32 R8, R45, R139, RZ ;  /* 0x0000008b2d087225 */ /* 0x000fe200078e00ff */
[----:B------:R4:W-:Y:S03]  /*10e190*/  STL [R1+0x118], R17 ;  /* 0x0001181101007387 */ /* 0x0009e60000100800 */
[----:B------:R-:W-:Y:S01]  /*10e1a0*/  IMAD.WIDE.U32 R6, R46, R140, RZ ;  /* 0x0000008c2e067225 */ /* 0x000fe200078e00ff */
[----:B------:R4:W-:Y:S01]  /*10e1b0*/  STL [R1+0x11c], R12 ;  /* 0x00011c0c01007387 */ /* 0x0009e20000100800 */
[----:B0-----:R-:W-:Y:S02]  /*10e1c0*/  @P0 IADD3 R14, PT, PT, R14, -0x7f000001, RZ ;  /* 0x80ffffff0e0e0810 */ /* 0x001fe40007ffe0ff */
[----:B-1----:R-:W-:Y:S01]  /*10e1d0*/  @P1 IADD3 R13, PT, PT, R13, -0x7f000001, RZ ;  /* 0x80ffffff0d0d1810 */ /* 0x002fe20007ffe0ff */
[----:B------:R-:W-:Y:S01]  /*10e1e0*/  IMAD R68, R8, 0x7effffff, RZ ;  /* 0x7effffff08447824 */ /* 0x000fe200078e02ff */
[----:B----4-:R-:W-:-:S02]  /*10e1f0*/  @P2 IADD3 R17, PT, PT, R17, -0x7f000001, RZ ;  /* 0x80ffffff11112810 */ /* 0x010fc40007ffe0ff */
[----:B------:R-:W-:Y:S01]  /*10e200*/  @P3 IADD3 R12, PT, PT, R12, -0x7f000001, RZ ;  /* 0x80ffffff0c0c3810 */ /* 0x000fe20007ffe0ff */
[----:B------:R0:W-:Y:S01]  /*10e210*/  STL [R1+0x110], R14 ;  /* 0x0001100e01007387 */ /* 0x0001e20000100800 */
[----:B------:R-:W-:-:S03]  /*10e220*/  IMAD R10, R6, 0x7effffff, RZ ;  /* 0x7effffff060a7824 */ /* 0x000fc600078e02ff */
[----:B------:R1:W-:Y:S04]  /*10e230*/  STL [R1+0x114], R13 ;  /* 0x0001140d01007387 */ /* 0x0003e80000100800 */
[----:B------:R-:W-:Y:S04]  /*10e240*/  STL [R1+0x118], R17 ;  /* 0x0001181101007387 */ /* 0x000fe80000100800 */
[----:B------:R4:W-:Y:S01]  /*10e250*/  STL [R1+0x11c], R12 ;  /* 0x00011c0c01007387 */ /* 0x0009e20000100800 */
[----:B------:R-:W-:-:S03]  /*10e260*/  IMAD.HI.U32 R68, R68, 0x7f000001, R8 ;  /* 0x7f00000144447827 */ /* 0x000fc600078e0008 */
[----:B------:R-:W3:Y:S01]  /*10e270*/  LD.E R15, desc[UR22][R2.64+0x2480] ;  /* 0x00248016020f7980 */ /* 0x000ee2000c101900 */
[----:B------:R-:W-:-:S04]  /*10e280*/  IMAD.HI.U32 R10, R10, 0x7f000001, R6 ;  /* 0x7f0000010a0a7827 */ /* 0x000fc800078e0006 */
[----:B--2---:R-:W-:Y:S01]  /*10e290*/  IMAD.WIDE.U32 R4, R51, R251, RZ ;  /* 0x000000fb33047225 */ /* 0x004fe200078e00ff */
[----:B0-----:R-:W2:Y:S04]  /*10e2a0*/  LD.E R14, desc[UR22][R2.64+0x2484] ;  /* 0x00248416020e7980 */ /* 0x001ea8000c101900 */
[----:B-1----:R-:W2:Y:S04]  /*10e2b0*/  LD.E R13, desc[UR22][R2.64+0x2488] ;  /* 0x00248816020d7980 */ /* 0x002ea8000c101900 */
[----:B----4-:R0:W4:Y:S01]  /*10e2c0*/  LD.E R12, desc[UR22][R2.64+0x248c] ;  /* 0x00248c16020c7980 */ /* 0x010122000c101900 */
[----:B------:R-:W-:-:S02]  /*10e2d0*/  IMAD R29, R4, 0x7effffff, RZ ;  /* 0x7effffff041d7824 */ /* 0x000fc400078e02ff */
[----:B------:R-:W-:-:S04]  /*10e2e0*/  IMAD.WIDE.U32 R6, R46, R251, RZ ;  /* 0x000000fb2e067225 */ /* 0x000fc800078e00ff */
[----:B------:R-:W-:-:S04]  /*10e2f0*/  IMAD.HI.U32 R8, R29, 0x7f000001, R4 ;  /* 0x7f0000011d087827 */ /* 0x000fc800078e0004 */
[-C--:B------:R-:W-:Y:S01]  /*10e300*/  IMAD.WIDE.U32 R4, R45, R251.reuse, RZ ;  /* 0x000000fb2d047225 */ /* 0x080fe200078e00ff */
[----:B------:R-:W-:Y:S01]  /*10e310*/  ISETP.GE.U32.AND P1, PT, R56, 0x7f000001, PT ;  /* 0x7f0000013800780c */ /* 0x000fe20003f26070 */
[----:B------:R-:W-:Y:S01]  /*10e320*/  ISETP.GE.U32.AND P0, PT, R54, 0x7f000001, PT ;  /* 0x7f0000013600780c */ /* 0x000fe20003f06070 */
[----:B------:R-:W-:Y:S01]  /*10e330*/  ISETP.GE.U32.AND P5, PT, R58, 0x7f000001, PT ;  /* 0x7f0000013a00780c */ /* 0x000fe20003fa6070 */
[----:B------:R-:W-:Y:S01]  /*10e340*/  ISETP.GE.U32.AND P4, PT, R55, 0x7f000001, PT ;  /* 0x7f0000013700780c */ /* 0x000fe20003f86070 */
[----:B------:R-:W-:Y:S01]  /*10e350*/  ISETP.GE.U32.AND P2, PT, R52, 0x7f000001, PT ;  /* 0x7f0000013400780c */ /* 0x000fe20003f46070 */
[----:B0-----:R-:W-:Y:S01]  /*10e360*/  IMAD.WIDE.U32 R2, R50, R251, RZ ;  /* 0x000000fb32027225 */ /* 0x001fe200078e00ff */
[----:B------:R-:W-:Y:S01]  /*10e370*/  ISETP.GE.U32.AND P6, PT, R57, 0x7f000001, PT ;  /* 0x7f0000013900780c */ /* 0x000fe20003fc6070 */
[----:B------:R-:W2:Y:S02]  /*10e380*/  LDL.LU R251, [R1+0x204] ;  /* 0x0002040001fb7983 */ /* 0x000ea40000300800 */
[----:B------:R-:W-:-:S02]  /*10e390*/  IMAD R9, R6, 0x7effffff, RZ ;  /* 0x7effffff06097824 */ /* 0x000fc400078e02ff */
[----:B------:R-:W-:Y:S04]  /*10e3a0*/  STL [R1+0xc2c], R100 ;  /* 0x000c2c6401007387 */ /* 0x000fe80000100800 */
[----:B------:R-:W-:Y:S04]  /*10e3b0*/  STL [R1+0xc18], R79 ;  /* 0x000c184f01007387 */ /* 0x000fe80000100800 */
[----:B------:R-:W-:Y:S04]  /*10e3c0*/  STL [R1+0xc08], R73 ;  /* 0x000c084901007387 */ /* 0x000fe80000100800 */
[----:B------:R-:W-:Y:S01]  /*10e3d0*/  STL [R1+0xc30], R97 ;  /* 0x000c306101007387 */ /* 0x000fe20000100800 */
[----:B------:R-:W-:Y:S01]  /*10e3e0*/  @P1 IADD3 R56, PT, PT, R56, -0x7f000001, RZ ;  /* 0x80ffffff38381810 */ /* 0x000fe20007ffe0ff */
[----:B------:R-:W-:Y:S01]  /*10e3f0*/  ISETP.GE.U32.AND P1, PT, R62, 0x7f000001, PT ;  /* 0x7f0000013e00780c */ /* 0x000fe20003f26070 */
[----:B------:R-:W-:-:S02]  /*10e400*/  @P0 IADD3 R54, PT, PT, R54, -0x7f000001, RZ ;  /* 0x80ffffff36360810 */ /* 0x000fc40007ffe0ff */
[----:B------:R-:W-:Y:S02]  /*10e410*/  @P5 IADD3 R58, PT, PT, R58, -0x7f000001, RZ ;  /* 0x80ffffff3a3a5810 */ /* 0x000fe40007ffe0ff */
[----:B------:R-:W-:Y:S01]  /*10e420*/  @P4 IADD3 R55, PT, PT, R55, -0x7f000001, RZ ;  /* 0x80ffffff37374810 */ /* 0x000fe20007ffe0ff */
[----:B------:R-:W-:Y:S01]  /*10e430*/  IMAD R17, R2, 0x7effffff, RZ ;  /* 0x7effffff02117824 */ /* 0x000fe200078e02ff */
[----:B------:R-:W-:Y:S01]  /*10e440*/  ISETP.GE.U32.AND P5, PT, R60, 0x7f000001, PT ;  /* 0x7f0000013c00780c */ /* 0x000fe20003fa6070 */
[----:B------:R-:W-:Y:S01]  /*10e450*/  ISETP.GE.U32.AND P3, PT, R54, 0x7f000001, PT ;  /* 0x7f0000013600780c */ /* 0x000fe20003f66070 */
[----:B------:R-:W-:Y:S01]  /*10e460*/  ISETP.GE.U32.AND P4, PT, R58, 0x7f000001, PT ;  /* 0x7f0000013a00780c */ /* 0x000fe20003f86070 */
[----:B------:R-:W-:Y:S04]  /*10e470*/  STL [R1+0xc1c], R78 ;  /* 0x000c1c4e01007387 */ /* 0x000fe80000100800 */
[----:B------:R-:W-:Y:S04]  /*10e480*/  STL [R1+0xc04], R71 ;  /* 0x000c044701007387 */ /* 0x000fe80000100800 */
[----:B------:R-:W3:Y:S04]  /*10e490*/  LDL R43, [R1+0x110] ;  /* 0x00011000012b7983 */ /* 0x000ee80000100800 */
[----:B------:R-:W3:Y:S04]  /*10e4a0*/  LDL R29, [R1+0x118] ;  /* 0x00011800011d7983 */ /* 0x000ee80000100800 */
[----:B------:R-:W3:Y:S01]  /*10e4b0*/  LDL R41, [R1+0x11c] ;  /* 0x00011c0001297983 */ /* 0x000ee20000100800 */
[----:B------:R-:W-:Y:S01]  /*10e4c0*/  @P1 IADD3 R62, PT, PT, R62, -0x7f000001, RZ ;  /* 0x80ffffff3e3e1810 */ /* 0x000fe20007ffe0ff */
[----:B------:R-:W-:Y:S01]  /*10e4d0*/  ISETP.GE.U32.AND P1, PT, R11, 0x7f000001, PT ;  /* 0x7f0000010b00780c */ /* 0x000fe20003f26070 */
[----:B------:R-:W-:Y:S01]  /*10e4e0*/  IMAD.HI.U32 R2, R17, 0x7f000001, R2 ;  /* 0x7f00000111027827 */ /* 0x000fe200078e0002 */
[----:B------:R-:W-:-:S02]  /*10e4f0*/  @P2 IADD3 R52, PT, PT, R52, -0x7f000001, RZ ;  /* 0x80ffffff34342810 */ /* 0x000fc40007ffe0ff */
[----:B------:R-:W-:Y:S02]  /*10e500*/  @P6 IADD3 R57, PT, PT, R57, -0x7f000001, RZ ;  /* 0x80ffffff39396810 */ /* 0x000fe40007ffe0ff */
[----:B------:R-:W-:Y:S02]  /*10e510*/  @P5 IADD3 R60, PT, PT, R60, -0x7f000001, RZ ;  /* 0x80ffffff3c3c5810 */ /* 0x000fe40007ffe0ff */
[----:B------:R-:W-:Y:S01]  /*10e520*/  @P3 IADD3 R54, PT, PT, R54, -0x7f000001, RZ ;  /* 0x80ffffff36363810 */ /* 0x000fe20007ffe0ff */
[----:B------:R0:W-:Y:S01]  /*10e530*/  STL [R1+0x2b4], R2 ;  /* 0x0002b40201007387 */ /* 0x0001e20000100800 */
[----:B------:R-:W-:-:S03]  /*10e540*/  @P4 IADD3 R58, PT, PT, R58, -0x7f000001, RZ ;  /* 0x80ffffff3a3a4810 */ /* 0x000fc60007ffe0ff */
[----:B------:R-:W-:Y:S01]  /*10e550*/  @P1 IADD3 R11, PT, PT, R11, -0x7f000001, RZ ;  /* 0x80ffffff0b0b1810 */ /* 0x000fe20007ffe0ff */
[----:B------:R-:W-:Y:S01]  /*10e560*/  ISETP.GE.U32.AND P1, PT, R52, 0x7f000001, PT ;  /* 0x7f0000013400780c */ /* 0x000fe20003f26070 */
[----:B------:R-:W-:Y:S01]  /*10e570*/  ISETP.GE.U32.AND P0, PT, R53, 0x7f000001, PT ;  /* 0x7f0000013500780c */ /* 0x000fe20003f06070 */
[----:B0-----:R-:W-:-:S04]  /*10e580*/  IMAD.WIDE.U32 R2, R56, 0x5fffffa, RZ ;  /* 0x05fffffa38027825 */ /* 0x001fc800078e00ff */
[----:B------:R-:W-:Y:S01]  /*10e590*/  IMAD R56, R56, 0x6, RZ ;  /* 0x0000000638387824 */ /* 0x000fe200078e02ff */
[----:B------:R-:W-:Y:S01]  /*10e5a0*/  ISETP.GE.U32.AND P3, PT, R62, 0x7f000001, PT ;  /* 0x7f0000013e00780c */ /* 0x000fe20003f66070 */
[----:B------:R-:W-:Y:S01]  /*10e5b0*/  IADD3 R58, PT, PT, R58, R60, RZ ;  /* 0x0000003c3a3a7210 */ /* 0x000fe20007ffe0ff */
[----:B------:R0:W-:Y:S01]  /*10e5c0*/  STL [R1+0x2c0], R8 ;  /* 0x0002c00801007387 */ /* 0x0001e20000100800 */
[----:B------:R-:W-:-:S04]  /*10e5d0*/  IMAD.HI.U32 R6, R9, 0x7f000001, R6 ;  /* 0x7f00000109067827 */ /* 0x000fc800078e0006 */
[----:B------:R-:W-:-:S04]  /*10e5e0*/  IMAD.HI.U32 R56, R56, 0x7f000001, R2 ;  /* 0x7f00000138387827 */ /* 0x000fc800078e0002 */
[----:B------:R-:W-:-:S04]  /*10e5f0*/  IMAD.WIDE.U32 R2, R57, 0x5fffffa, RZ ;  /* 0x05fffffa39027825 */ /* 0x000fc800078e00ff */
[----:B------:R-:W-:Y:S01]  /*10e600*/  IMAD R57, R57, 0x6, RZ ;  /* 0x0000000639397824 */ /* 0x000fe200078e02ff */
[----:B------:R-:W-:Y:S01]  /*10e610*/  ISETP.GE.U32.AND P6, PT, R49, 0x7f000001, PT ;  /* 0x7f0000013100780c */ /* 0x000fe20003fc6070 */
[----:B------:R-:W-:Y:S01]  /*10e620*/  ISETP.GE.U32.AND P5, PT, R61, 0x7f000001, PT ;  /* 0x7f0000013d00780c */ /* 0x000fe20003fa6070 */
[----:B------:R-:W-:Y:S02]  /*10e630*/  @P1 IADD3 R52, PT, PT, R52, -0x7f000001, RZ ;  /* 0x80ffffff34341810 */ /* 0x000fe40007ffe0ff */
[----:B------:R-:W-:Y:S01]  /*10e640*/  IADD3 R55, PT, PT, R54, R55, RZ ;  /* 0x0000003736377210 */ /* 0x000fe20007ffe0ff */
[----:B------:R-:W-:Y:S01]  /*10e650*/  IMAD.HI.U32 R63, R57, 0x7f000001, R2 ;  /* 0x7f000001393f7827 */ /* 0x000fe200078e0002 */
[----:B------:R-:W-:-:S03]  /*10e660*/  ISETP.GE.U32.AND P1, PT, R58, 0x7f000001, PT ;  /* 0x7f0000013a00780c */ /* 0x000fc60003f26070 */
[----:B0-----:R-:W-:Y:S01]  /*10e670*/  IMAD R8, R4, 0x7effffff, RZ ;  /* 0x7effffff04087824 */ /* 0x001fe200078e02ff */
[----:B------:R-:W-:Y:S02]  /*10e680*/  @P3 IADD3 R62, PT, PT, R62, -0x7f000001, RZ ;  /* 0x80ffffff3e3e3810 */ /* 0x000fe40007ffe0ff */
[----:B------:R-:W-:Y:S01]  /*10e690*/  @P0 IADD3 R53, PT, PT, R53, -0x7f000001, RZ ;  /* 0x80ffffff35350810 */ /* 0x000fe20007ffe0ff */
[----:B------:R-:W-:Y:S01]  /*10e6a0*/  ISETP.GE.U32.AND P4, PT, R63, 0x7f000001, PT ;  /* 0x7f0000013f00780c */ /* 0x000fe20003f86070 */
[----:B------:R-:W-:Y:S01]  /*10e6b0*/  ISETP.GE.U32.AND P3, PT, R55, 0x7f000001, PT ;  /* 0x7f0000013700780c */ /* 0x000fe20003f66070 */
[----:B------:R-:W-:Y:S01]  /*10e6c0*/  IMAD.HI.U32 R4, R8, 0x7f000001, R4 ;  /* 0x7f00000108047827 */ /* 0x000fe200078e0004 */
[----:B------:R-:W-:Y:S01]  /*10e6d0*/  ISETP.GE.U32.AND P0, PT, R59, 0x7f000001, PT ;  /* 0x7f0000013b00780c */ /* 0x000fe20003f06070 */
[----:B------:R-:W-:Y:S02]  /*10e6e0*/  IADD3 R11, PT, PT, R62, R11, RZ ;  /* 0x0000000b3e0b7210 */ /* 0x000fe40007ffe0ff */
[----:B------:R-:W-:-:S02]  /*10e6f0*/  @P6 IADD3 R49, PT, PT, R49, -0x7f000001, RZ ;  /* 0x80ffffff31316810 */ /* 0x000fc40007ffe0ff */
[----:B------:R-:W-:Y:S01]  /*10e700*/  @P5 IADD3 R61, PT, PT, R61, -0x7f000001, RZ ;  /* 0x80ffffff3d3d5810 */ /* 0x000fe20007ffe0ff */
[----:B------:R0:W-:Y:S01]  /*10e710*/  STL [R1+0x2ac], R4 ;  /* 0x0002ac0401007387 */ /* 0x0001e20000100800 */
[----:B------:R-:W-:Y:S01]  /*10e720*/  IMAD R54, R53, 0x6, RZ ;  /* 0x0000000635367824 */ /* 0x000fe200078e02ff */
[----:B------:R-:W-:Y:S01]  /*10e730*/  @P1 IADD3 R58, PT, PT, R58, -0x7f000001, RZ ;  /* 0x80ffffff3a3a1810 */ /* 0x000fe20007ffe0ff */
[----:B------:R-:W-:Y:S01]  /*10e740*/  ISETP.GE.U32.AND P5, PT, R56, 0x7f000001, PT ;  /* 0x7f0000013800780c */ /* 0x000fe20003fa6070 */
[----:B------:R-:W-:Y:S01]  /*10e750*/  ISETP.GE.U32.AND P6, PT, R11, 0x7f000001, PT ;  /* 0x7f0000010b00780c */ /* 0x000fe20003fc6070 */
[----:B------:R-:W-:Y:S01]  /*10e760*/  ISETP.GE.U32.AND P1, PT, R48, 0x7f000001, PT ;  /* 0x7f0000013000780c */ /* 0x000fe20003f26070 */
[----:B------:R-:W-:Y:S01]  /*10e770*/  ISETP.GE.U32.AND P2, PT, R10, 0x7f000001, PT ;  /* 0x7f0000010a00780c */ /* 0x000fe20003f46070 */
[----:B------:R1:W-:Y:S04]  /*10e780*/  STL [R1+0x2b0], R6 ;  /* 0x0002b00601007387 */ /* 0x0003e80000100800 */
[----:B------:R-:W4:Y:S04]  /*10e790*/  LDL R17, [R1+0x114] ;  /* 0x0001140001117983 */ /* 0x000f280000100800 */
[----:B------:R-:W4:Y:S01]  /*10e7a0*/  LDL.64 R2, [R1+0x100] ;  /* 0x0001000001027983 */ /* 0x000f220000100a00 */
[----:B0-----:R-:W-:-:S04]  /*10e7b0*/  IMAD.WIDE.U32 R4, R53, 0x5fffffa, RZ ;  /* 0x05fffffa35047825 */ /* 0x001fc800078e00ff */
[----:B------:R-:W-:Y:S01]  /*10e7c0*/  IMAD.WIDE.U32 R8, R61, 0x5fffffa, RZ ;  /* 0x05fffffa3d087825 */ /* 0x000fe200078e00ff */
[----:B------:R-:W-:Y:S02]  /*10e7d0*/  @P4 IADD3 R63, PT, PT, R63, -0x7f000001, RZ ;  /* 0x80ffffff3f3f4810 */ /* 0x000fe40007ffe0ff */
[----:B------:R-:W-:Y:S02]  /*10e7e0*/  @P3 IADD3 R55, PT, PT, R55, -0x7f000001, RZ ;  /* 0x80ffffff37373810 */ /* 0x000fe40007ffe0ff */
[----:B------:R-:W-:Y:S01]  /*10e7f0*/  @P0 IADD3 R59, PT, PT, R59, -0x7f000001, RZ ;  /* 0x80ffffff3b3b0810 */ /* 0x000fe20007ffe0ff */
[----:B------:R-:W-:-:S04]  /*10e800*/  IMAD.HI.U32 R53, R54, 0x7f000001, R4 ;  /* 0x7f00000136357827 */ /* 0x000fc800078e0004 */
[----:B-1----:R-:W-:-:S04]  /*10e810*/  IMAD.WIDE.U32 R6, R49, 0x5fffffa, RZ ;  /* 0x05fffffa31067825 */ /* 0x002fc800078e00ff */
[----:B------:R-:W-:Y:S02]  /*10e820*/  IMAD R49, R49, 0x6, RZ ;  /* 0x0000000631317824 */ /* 0x000fe400078e02ff */
[----:B------:R-:W-:Y:S01]  /*10e830*/  IMAD R61, R61, 0x6, RZ ;  /* 0x000000063d3d7824 */ /* 0x000fe200078e02ff */
[----:B------:R-:W-:Y:S01]  /*10e840*/  IADD3 R55, PT, PT, R55, R63, RZ ;  /* 0x0000003f37377210 */ /* 0x000fe20007ffe0ff */
[----:B------:R-:W-:Y:S01]  /*10e850*/  ISETP.GE.U32.AND P3, PT, R53, 0x7f000001, PT ;  /* 0x7f0000013500780c */ /* 0x000fe20003f66070 */
[----:B------:R-:W-:Y:S01]  /*10e860*/  IADD3 R59, PT, PT, R58, R59, RZ ;  /* 0x0000003b3a3b7210 */ /* 0x000fe20007ffe0ff */
        /* <DEDUP_REMOVED lines=19> */
[----:B------:R-:W-:Y:S01]  /*10e9a0*/  @P3 IADD3 R57, PT, PT, R57, -0x7f000001, RZ ;  /* 0x80ffffff39393810 */ /* 0x000fe20007ffe0ff */
[----:B------:R-:W-:-:S13]  /*10e9b0*/  ISETP.GE.U32.AND P3, PT, R49, 0x7f000001, PT ;  /* 0x7f0000013100780c */ /* 0x000fda0003f66070 */
[----:B------:R-:W-:Y:S01]  /*10e9c0*/  @P3 IADD3 R49, PT, PT, R49, -0x7f000001, RZ ;  /* 0x80ffffff31313810 */ /* 0x000fe20007ffe0ff */
[----:B--2---:R-:W-:-:S04]  /*10e9d0*/  IMAD.WIDE.U32 R4, R45, R251, RZ ;  /* 0x000000fb2d047225 */ /* 0x004fc800078e00ff */
[----:B------:R-:W-:-:S04]  /*10e9e0*/  IMAD R52, R4, 0x7effffff, RZ ;  /* 0x7effffff04347824 */ /* 0x000fc800078e02ff */
[----:B------:R-:W-:-:S04]  /*10e9f0*/  IMAD.HI.U32 R4, R52, 0x7f000001, R4 ;  /* 0x7f00000134047827 */ /* 0x000fc800078e0004 */
[----:B------:R-:W-:-:S04]  /*10ea00*/  IMAD.WIDE.U32 R8, R50, R251, RZ ;  /* 0x000000fb32087225 */ /* 0x000fc800078e00ff */
[----:B------:R-:W-:Y:S02]  /*10ea10*/  IMAD R52, R48, 0x6, RZ ;  /* 0x0000000630347824 */ /* 0x000fe400078e02ff */
[-C--:B------:R-:W-:Y:S01]  /*10ea20*/  IMAD.WIDE.U32 R6, R46, R251.reuse, RZ ;  /* 0x000000fb2e067225 */ /* 0x080fe200078e00ff */
[----:B------:R0:W-:Y:S03]  /*10ea30*/  STL [R1+0x1f4], R4 ;  /* 0x0001f40401007387 */ /* 0x0001e60000100800 */
[----:B------:R-:W-:Y:S02]  /*10ea40*/  IMAD R60, R8, 0x7effffff, RZ ;  /* 0x7effffff083c7824 */ /* 0x000fe400078e02ff */
[----:B------:R-:W-:-:S04]  /*10ea50*/  IMAD.WIDE.U32 R10, R51, R251, RZ ;  /* 0x000000fb330a7225 */ /* 0x000fc800078e00ff */
[----:B------:R-:W-:Y:S02]  /*10ea60*/  IMAD R58, R6, 0x7effffff, RZ ;  /* 0x7effffff063a7824 */ /* 0x000fe400078e02ff */
[----:B0-----:R-:W-:Y:S01]  /*10ea70*/  IMAD.WIDE.U32 R4, R48, 0x5fffffa, RZ ;  /* 0x05fffffa30047825 */ /* 0x001fe200078e00ff */
[----:B------:R-:W-:-:S03]  /*10ea80*/  IADD3 R48, PT, PT, R59, R54, RZ ;  /* 0x000000363b307210 */ /* 0x000fc60007ffe0ff */
[----:B------:R-:W-:-:S04]  /*10ea90*/  IMAD.HI.U32 R8, R60, 0x7f000001, R8 ;  /* 0x7f0000013c087827 */ /* 0x000fc800078e0008 */
[----:B------:R-:W-:Y:S01]  /*10eaa0*/  IMAD R61, R10, 0x7effffff, RZ ;  /* 0x7effffff0a3d7824 */ /* 0x000fe200078e02ff */
[----:B------:R-:W-:Y:S01]  /*10eab0*/  ISETP.GE.U32.AND P4, PT, R48, 0x7f000001, PT ;  /* 0x7f0000013000780c */ /* 0x000fe20003f86070 */
[----:B------:R-:W-:-:S04]  /*10eac0*/  IMAD.HI.U32 R6, R58, 0x7f000001, R6 ;  /* 0x7f0000013a067827 */ /* 0x000fc800078e0006 */
[----:B------:R-:W-:Y:S01]  /*10ead0*/  IMAD.HI.U32 R10, R61, 0x7f000001, R10 ;  /* 0x7f0000013d0a7827 */ /* 0x000fe200078e000a */
[----:B------:R0:W-:Y:S04]  /*10eae0*/  STL [R1+0x204], R8 ;  /* 0x0002040801007387 */ /* 0x0001e80000100800 */
[----:B------:R1:W-:Y:S04]  /*10eaf0*/  STL [R1+0x1f8], R6 ;  /* 0x0001f80601007387 */ /* 0x0003e80000100800 */
[----:B------:R2:W-:Y:S01]  /*10eb00*/  STL [R1+0x208], R10 ;  /* 0x0002080a01007387 */ /* 0x0005e20000100800 */
[----:B0-----:R-:W-:-:S04]  /*10eb10*/  IMAD.WIDE.U32 R8, R51, R148, RZ ;  /* 0x0000009433087225 */ /* 0x001fc800078e00ff */
[----:B-1----:R-:W-:-:S04]  /*10eb20*/  IMAD.WIDE.U32 R6, R50, R148, RZ ;  /* 0x0000009432067225 */ /* 0x002fc800078e00ff */
[----:B------:R-:W-:Y:S02]  /*10eb30*/  IMAD R113, R8, 0x7effffff, RZ ;  /* 0x7effffff08717824 */ /* 0x000fe400078e02ff */
[----:B--2---:R-:W-:-:S04]  /*10eb40*/  IMAD.WIDE.U32 R10, R45, R148, RZ ;  /* 0x000000942d0a7225 */ /* 0x004fc800078e00ff */
[----:B------:R-:W-:Y:S01]  /*10eb50*/  IMAD R96, R6, 0x7effffff, RZ ;  /* 0x7effffff06607824 */ /* 0x000fe200078e02ff */
[----:B------:R-:W-:Y:S01]  /*10eb60*/  @P4 IADD3 R48, PT, PT, R48, -0x7f000001, RZ ;  /* 0x80ffffff30304810 */ /* 0x000fe20007ffe0ff */
[----:B------:R-:W-:-:S04]  /*10eb70*/  IMAD.HI.U32 R52, R52, 0x7f000001, R4 ;  /* 0x7f00000134347827 */ /* 0x000fc800078e0004 */
[----:B------:R-:W-:-:S04]  /*10eb80*/  IMAD.HI.U32 R113, R113, 0x7f000001, R8 ;  /* 0x7f00000171717827 */ /* 0x000fc800078e0008 */
[----:B------:R-:W-:-:S04]  /*10eb90*/  IMAD.WIDE.U32 R4, R46, R148, RZ ;  /* 0x000000942e047225 */ /* 0x000fc800078e00ff */
[----:B------:R-:W-:-:S04]  /*10eba0*/  IMAD.HI.U32 R96, R96, 0x7f000001, R6 ;  /* 0x7f00000160607827 */ /* 0x000fc800078e0006 */
[----:B------:R-:W-:Y:S02]  /*10ebb0*/  IMAD R70, R10, 0x7effffff, RZ ;  /* 0x7effffff0a467824 */ /* 0x000fe400078e02ff */
[----:B---3--:R-:W-:-:S04]  /*10ebc0*/  IMAD.WIDE.U32 R8, R49, R248, RZ ;  /* 0x000000f831087225 */ /* 0x008fc800078e00ff */
[----:B------:R-:W-:-:S04]  /*10ebd0*/  IMAD.WIDE.U32 R6, R48, R248, RZ ;  /* 0x000000f830067225 */ /* 0x000fc800078e00ff */
[----:B------:R-:W-:Y:S02]  /*10ebe0*/  IMAD R77, R4, 0x7effffff, RZ ;  /* 0x7effffff044d7824 */ /* 0x000fe400078e02ff */
[----:B------:R-:W-:-:S04]  /*10ebf0*/  IMAD.HI.U32 R70, R70, 0x7f000001, R10 ;  /* 0x7f00000146467827 */ /* 0x000fc800078e000a */
[----:B------:R-:W-:Y:S02]  /*10ec00*/  IMAD R45, R8, 0x7effffff, RZ ;  /* 0x7effffff082d7824 */ /* 0x000fe400078e02ff */
[----:B------:R-:W-:Y:S02]  /*10ec10*/  IMAD R11, R6, 0x7effffff, RZ ;  /* 0x7effffff060b7824 */ /* 0x000fe400078e02ff */
[----:B------:R-:W-:-:S04]  /*10ec20*/  IMAD.HI.U32 R77, R77, 0x7f000001, R4 ;  /* 0x7f0000014d4d7827 */ /* 0x000fc800078e0004 */
[----:B------:R-:W-:-:S04]  /*10ec30*/  IMAD.HI.U32 R8, R45, 0x7f000001, R8 ;  /* 0x7f0000012d087827 */ /* 0x000fc800078e0008 */
[----:B------:R-:W-:Y:S01]  /*10ec40*/  IMAD.HI.U32 R6, R11, 0x7f000001, R6 ;  /* 0x7f0000010b067827 */ /* 0x000fe200078e0006 */
[----:B------:R-:W-:Y:S04]  /*10ec50*/  STL [R1+0xc34], R96 ;  /* 0x000c346001007387 */ /* 0x000fe80000100800 */
[----:B------:R-:W-:Y:S04]  /*10ec60*/  STL [R1+0xc20], R77 ;  /* 0x000c204d01007387 */ /* 0x000fe80000100800 */
[----:B------:R-:W-:Y:S04]  /*10ec70*/  STL [R1+0xc00], R70 ;  /* 0x000c004601007387 */ /* 0x000fe80000100800 */
[----:B------:R0:W-:Y:S04]  /*10ec80*/  STL [R1+0x2f0], R8 ;  /* 0x0002f00801007387 */ /* 0x0001e80000100800 */
[----:B------:R1:W-:Y:S04]  /*10ec90*/  STL [R1+0x2ec], R6 ;  /* 0x0002ec0601007387 */ /* 0x0003e80000100800 */
[----:B------:R-:W2:Y:S04]  /*10eca0*/  LDL.LU R250, [R1+0x200] ;  /* 0x0002000001fa7983 */ /* 0x000ea80000300800 */
[----:B------:R-:W3:Y:S01]  /*10ecb0*/  LDL.LU R251, [R1+0xbb8] ;  /* 0x000bb80001fb7983 */ /* 0x000ee20000300800 */
[----:B------:R-:W-:Y:S01]  /*10ecc0*/  ISETP.GE.U32.AND P0, PT, R68, 0x7f000001, PT ;  /* 0x7f0000014400780c */ /* 0x000fe20003f06070 */
[----:B------:R-:W-:Y:S01]  /*10ecd0*/  ISETP.GE.U32.AND P5, PT, R56, 0x7f000001, PT ;  /* 0x7f0000013800780c */ /* 0x000fe20003fa6070 */
[----:B------:R-:W-:Y:S01]  /*10ece0*/  IADD3 R53, PT, PT, R57, R53, RZ ;  /* 0x0000003539357210 */ /* 0x000fe20007ffe0ff */
[----:B------:R-:W-:Y:S01]  /*10ecf0*/  ISETP.GE.U32.AND P2, PT, R52, 0x7f000001, PT ;  /* 0x7f0000013400780c */ /* 0x000fe20003f46070 */
[----:B------:R-:W-:-:S02]  /*10ed00*/  IADD3 R63, PT, PT, R42, R16, RZ ;  /* 0x000000102a3f7210 */ /* 0x000fc40007ffe0ff */
[----:B------:R-:W-:Y:S01]  /*10ed10*/  IADD3 R44, PT, PT, R44, R138, RZ ;  /* 0x0000008a2c2c7210 */ /* 0x000fe20007ffe0ff */
[----:B0-----:R-:W-:-:S04]  /*10ed20*/  IMAD.WIDE.U32 R8, R49, R139, RZ ;  /* 0x0000008b31087225 */ /* 0x001fc800078e00ff */
[----:B-1----:R-:W-:Y:S01]  /*10ed30*/  IMAD.WIDE.U32 R6, R48, R141, RZ ;  /* 0x0000008d30067225 */ /* 0x002fe200078e00ff */
[----:B------:R-:W3:Y:S04]  /*10ed40*/  LDL.LU R247, [R1+0x760] ;  /* 0x0007600001f77983 */ /* 0x000ee80000300800 */
[----:B------:R-:W3:Y:S04]  /*10ed50*/  LDL.LU R236, [R1+0x654] ;  /* 0x0006540001ec7983 */ /* 0x000ee80000300800 */
[----:B------:R-:W3:Y:S04]  /*10ed60*/  LDL.LU R224, [R1+0xbd0] ;  /* 0x000bd00001e07983 */ /* 0x000ee80000300800 */
[----:B------:R-:W3:Y:S04]  /*10ed70*/  LDL.LU R219, [R1+0x650] ;  /* 0x0006500001db7983 */ /* 0x000ee80000300800 */
[----:B------:R-:W3:Y:S01]  /*10ed80*/  LDL.LU R211, [R1+0x648] ;  /* 0x0006480001d37983 */ /* 0x000ee20000300800 */
[----:B------:R-:W-:-:S02]  /*10ed90*/  @P0 IADD3 R68, PT, PT, R68, -0x7f000001, RZ ;  /* 0x80ffffff44440810 */ /* 0x000fc40007ffe0ff */
[----:B------:R-:W-:Y:S02]  /*10eda0*/  @P5 IADD3 R56, PT, PT, R56, -0x7f000001, RZ ;  /* 0x80ffffff38385810 */ /* 0x000fe40007ffe0ff */
[----:B------:R-:W-:Y:S01]  /*10edb0*/  IADD3 R47, PT, PT, R47, R93, RZ ;  /* 0x0000005d2f2f7210 */ /* 0x000fe20007ffe0ff */
[----:B------:R-:W3:Y:S04]  /*10edc0*/  LDL.LU R206, [R1+0xbf0] ;  /* 0x000bf00001ce7983 */ /* 0x000ee80000300800 */
[----:B------:R-:W3:Y:S04]  /*10edd0*/  LDL.LU R207, [R1+0xbd8] ;  /* 0x000bd80001cf7983 */ /* 0x000ee80000300800 */
[----:B------:R-:W3:Y:S01]  /*10ede0*/  LDL.LU R198, [R1+0x750] ;  /* 0x0007500001c67983 */ /* 0x000ee20000300800 */
[----:B------:R-:W-:-:S03]  /*10edf0*/  IADD3 R68, PT, PT, R56, R68, RZ ;  /* 0x0000004438447210 */ /* 0x000fc60007ffe0ff */
[----:B------:R-:W3:Y:S04]  /*10ee00*/  LDL.LU R195, [R1+0x714] ;  /* 0x0007140001c37983 */ /* 0x000ee80000300800 */
[----:B------:R-:W3:Y:S04]  /*10ee10*/  LDL.LU R201, [R1+0xbdc] ;  /* 0x000bdc0001c97983 */ /* 0x000ee80000300800 */
[----:B------:R-:W3:Y:S04]  /*10ee20*/  LDL.LU R159, [R1+0x74c] ;  /* 0x00074c00019f7983 */ /* 0x000ee80000300800 */
[----:B------:R-:W3:Y:S01]  /*10ee30*/  LDL.LU R199, [R1+0x754] ;  /* 0x0007540001c77983 */ /* 0x000ee20000300800 */
[----:B------:R-:W-:Y:S01]  /*10ee40*/  ISETP.GE.U32.AND P1, PT, R68, 0x7f000001, PT ;  /* 0x7f0000014400780c */ /* 0x000fe20003f26070 */
[----:B------:R-:W-:-:S12]  /*10ee50*/  ISETP.GE.U32.AND P0, PT, R53, 0x7f000001, PT ;  /* 0x7f0000013500780c */ /* 0x000fd80003f06070 */
[----:B------:R-:W-:-:S05]  /*10ee60*/  @P1 IADD3 R68, PT, PT, R68, -0x7f000001, RZ ;  /* 0x80ffffff44441810 */ /* 0x000fca0007ffe0ff */
[----:B------:R-:W-:Y:S01]  /*10ee70*/  IMAD.WIDE.U32 R4, R68, R248, RZ ;  /* 0x000000f844047225 */ /* 0x000fe200078e00ff */
[----:B------:R-:W-:-:S03]  /*10ee80*/  @P2 IADD3 R52, PT, PT, R52, -0x7f000001, RZ ;  /* 0x80ffffff34342810 */ /* 0x000fc60007ffe0ff */
[----:B------:R-:W-:Y:S01]  /*10ee90*/  IMAD R10, R4, 0x7effffff, RZ ;  /* 0x7effffff040a7824 */ /* 0x000fe200078e02ff */
[----:B------:R-:W-:-:S03]  /*10eea0*/  @P0 IADD3 R53, PT, PT, R53, -0x7f000001, RZ ;  /* 0x80ffffff35350810 */ /* 0x000fc60007ffe0ff */
[----:B------:R-:W-:-:S04]  /*10eeb0*/  IMAD.HI.U32 R4, R10, 0x7f000001, R4 ;  /* 0x7f0000010a047827 */ /* 0x000fc800078e0004 */
[----:B------:R-:W-:Y:S01]  /*10eec0*/  IMAD.WIDE.U32 R10, R48, R142, RZ ;  /* 0x0000008e300a7225 */ /* 0x000fe200078e00ff */
[----:B------:R-:W-:-:S03]  /*10eed0*/  IADD3 R46, PT, PT, R53, R52, RZ ;  /* 0x00000034352e7210 */ /* 0x000fc60007ffe0ff */
[----:B------:R-:W-:Y:S01]  /*10eee0*/  IMAD R53, R6, 0x7effffff, RZ ;  /* 0x7effffff06357824 */ /* 0x000fe200078e02ff */
[----:B------:R0:W-:Y:S01]  /*10eef0*/  STL [R1+0x2e8], R4 ;  /* 0x0002e80401007387 */ /* 0x0001e20000100800 */
[----:B------:R-:W-:Y:S02]  /*10ef00*/  IMAD R54, R8, 0x7effffff, RZ ;  /* 0x7effffff08367824 */ /* 0x000fe400078e02ff */
[----:B------:R-:W-:Y:S02]  /*10ef10*/  IMAD R57, R10, 0x7effffff, RZ ;  /* 0x7effffff0a397824 */ /* 0x000fe400078e02ff */
[----:B------:R-:W-:-:S04]  /*10ef20*/  IMAD.HI.U32 R53, R53, 0x7f000001, R6 ;  /* 0x7f00000135357827 */ /* 0x000fc800078e0006 */
[----:B------:R-:W-:-:S04]  /*10ef30*/  IMAD.WIDE.U32 R6, R68, R141, RZ ;  /* 0x0000008d44067225 */ /* 0x000fc800078e00ff */
[----:B0-----:R-:W-:-:S04]  /*10ef40*/  IMAD.WIDE.U32 R4, R49, R142, RZ ;  /* 0x0000008e31047225 */ /* 0x001fc800078e00ff */
[----:B------:R-:W-:-:S04]  /*10ef50*/  IMAD.HI.U32 R54, R54, 0x7f000001, R8 ;  /* 0x7f00000136367827 */ /* 0x000fc800078e0008 */
[----:B------:R-:W-:Y:S02]  /*10ef60*/  IMAD R52, R4, 0x7effffff, RZ ;  /* 0x7effffff04347824 */ /* 0x000fe400078e02ff */
[----:B------:R-:W-:-:S04]  /*10ef70*/  IMAD.HI.U32 R57, R57, 0x7f000001, R10 ;  /* 0x7f00000139397827 */ /* 0x000fc800078e000a */
[----:B------:R-:W-:-:S04]  /*10ef80*/  IMAD.HI.U32 R52, R52, 0x7f000001, R4 ;  /* 0x7f00000134347827 */ /* 0x000fc800078e0004 */
[----:B------:R-:W-:-:S04]  /*10ef90*/  IMAD.WIDE.U32 R8, R49, R140, RZ ;  /* 0x0000008c31087225 */ /* 0x000fc800078e00ff */
        /* <DEDUP_REMOVED lines=13> */
[----:B------:R-:W-:Y:S01]  /*10f070*/  IMAD R59, R6, 0x7effffff, RZ ;  /* 0x7effffff063b7824 */ /* 0x000fe200078e02ff */
[----:B------:R-:W-:Y:S01]  /*10f080*/  ISETP.GE.U32.AND P0, PT, R46, 0x7f000001, PT ;  /* 0x7f0000012e00780c */ /* 0x000fe20003f06070 */
        /* <DEDUP_REMOVED lines=8> */
[----:B------:R-:W-:-:S04]  /*10f110*/  IMAD.WIDE.U32 R8, R49, R249, RZ ;  /* 0x000000f931087225 */ /* 0x000fc800078e00ff */
[----:B------:R-:W-:-:S04]  /*10f120*/  IMAD.HI.U32 R50, R50, 0x7f000001, R4 ;  /* 0x7f00000132327827 */ /* 0x000fc800078e0004 */
[----:B------:R-:W-:Y:S02]  /*10f130*/  IMAD R10, R6, 0x7effffff, RZ ;  /* 0x7effffff060a7824 */ /* 0x000fe400078e02ff */
[----:B------:R-:W-:-:S04]  /*10f140*/  IMAD.WIDE.U32 R4, R68, R249, RZ ;  /* 0x000000f944047225 */ /* 0x000fc800078e00ff */
[----:B------:R-:W-:Y:S01]  /*10f150*/  IMAD R11, R8, 0x7effffff, RZ ;  /* 0x7effffff080b7824 */ /* 0x000fe200078e02ff */
[----:B------:R-:W-:Y:S01]  /*10f160*/  @P0 IADD3 R46, PT, PT, R46, -0x7f000001, RZ ;  /* 0x80ffffff2e2e0810 */ /* 0x000fe20007ffe0ff */
[----:B------:R-:W-:-:S04]  /*10f170*/  IMAD.HI.U32 R6, R10, 0x7f000001, R6 ;  /* 0x7f0000010a067827 */ /* 0x000fc800078e0006 */
[----:B------:R-:W-:Y:S02]  /*10f180*/  IMAD R61, R4, 0x7effffff, RZ ;  /* 0x7effffff043d7824 */ /* 0x000fe400078e02ff */
[----:B------:R-:W-:-:S04]  /*10f190*/  IMAD.HI.U32 R8, R11, 0x7f000001, R8 ;  /* 0x7f0000010b087827 */ /* 0x000fc800078e0008 */
[----:B------:R-:W-:Y:S01]  /*10f1a0*/  IMAD.HI.U32 R4, R61, 0x7f000001, R4 ;  /* 0x7f0000013d047827 */ /* 0x000fe200078e0004 */
[----:B------:R0:W-:Y:S01]  /*10f1b0*/  STL [R1+0x288], R6 ;  /* 0x0002880601007387 */ /* 0x0001e20000100800 */
[----:B------:R-:W-:-:S03]  /*10f1c0*/  ISETP.GE.U32.AND P0, PT, R52, 0x7f000001, PT ;  /* 0x7f0000013400780c */ /* 0x000fc60003f06070 */
[----:B------:R1:W-:Y:S04]  /*10f1d0*/  STL [R1+0x284], R4 ;  /* 0x0002840401007387 */ /* 0x0003e80000100800 */
[----:B------:R2:W-:Y:S01]  /*10f1e0*/  STL [R1+0x28c], R8 ;  /* 0x00028c0801007387 */ /* 0x0005e20000100800 */
[----:B0-----:R-:W-:-:S04]  /*10f1f0*/  IMAD.WIDE.U32 R6, R46, R139, RZ ;  /* 0x0000008b2e067225 */ /* 0x001fc800078e00ff */
[----:B-1----:R-:W-:-:S04]  /*10f200*/  IMAD.WIDE.U32 R4, R46, R140, RZ ;  /* 0x0000008c2e047225 */ /* 0x002fc800078e00ff */
[----:B------:R-:W-:Y:S01]  /*10f210*/  IMAD R61, R6, 0x7effffff, RZ ;  /* 0x7effffff063d7824 */ /* 0x000fe200078e02ff */
[----:B------:R-:W-:Y:S01]  /*10f220*/  @P0 IADD3 R52, PT, PT, R52, -0x7f000001, RZ ;  /* 0x80ffffff34340810 */ /* 0x000fe20007ffe0ff */
[----:B------:R-:W-:Y:S01]  /*10f230*/  ISETP.GE.U32.AND P0, PT, R57, 0x7f000001, PT ;  /* 0x7f0000013900780c */ /* 0x000fe20003f06070 */
[----:B------:R-:W-:Y:S01]  /*10f240*/  ISETP.GE.U32.AND P3, PT, R53, 0x7f000001, PT ;  /* 0x7f0000013500780c */ /* 0x000fe20003f66070 */
[----:B------:R-:W-:-:S11]  /*10f250*/  ISETP.GE.U32.AND P4, PT, R54, 0x7f000001, PT ;  /* 0x7f0000013600780c */ /* 0x000fd60003f86070 */
[----:B------:R-:W-:Y:S01]  /*10f260*/  @P0 IADD3 R57, PT, PT, R57, -0x7f000001, RZ ;  /* 0x80ffffff39390810 */ /* 0x000fe20007ffe0ff */
[----:B------:R-:W-:Y:S01]  /*10f270*/  ISETP.GE.U32.AND P0, PT, R58, 0x7f000001, PT ;  /* 0x7f0000013a00780c */ /* 0x000fe20003f06070 */
[----:B------:R-:W-:Y:S02]  /*10f280*/  @P3 IADD3 R53, PT, PT, R53, -0x7f000001, RZ ;  /* 0x80ffffff35353810 */ /* 0x000fe40007ffe0ff */
[----:B------:R-:W-:-:S10]  /*10f290*/  @P4 IADD3 R54, PT, PT, R54, -0x7f000001, RZ ;  /* 0x80ffffff36364810 */ /* 0x000fd40007ffe0ff */
[----:B------:R-:W-:Y:S01]  /*10f2a0*/  @P0 IADD3 R58, PT, PT, R58, -0x7f000001, RZ ;  /* 0x80ffffff3a3a0810 */ /* 0x000fe20007ffe0ff */
[----:B------:R-:W-:-:S13]  /*10f2b0*/  ISETP.GE.U32.AND P0, PT, R63, 0x7f000001, PT ;  /* 0x7f0000013f00780c */ /* 0x000fda0003f06070 */
[----:B------:R-:W-:Y:S01]  /*10f2c0*/  @P0 IADD3 R63, PT, PT, R63, -0x7f000001, RZ ;  /* 0x80ffffff3f3f0810 */ /* 0x000fe20007ffe0ff */
[----:B------:R-:W-:Y:S01]  /*10f2d0*/  IMAD R42, R58, 0x6, RZ ;  /* 0x000000063a2a7824 */ /* 0x000fe200078e02ff */
[----:B------:R-:W-:-:S13]  /*10f2e0*/  ISETP.GE.U32.AND P4, PT, R60, 0x7f000001, PT ;  /* 0x7f0000013c00780c */ /* 0x000fda0003f86070 */
[----:B------:R-:W-:Y:S01]  /*10f2f0*/  @P4 IADD3 R60, PT, PT, R60, -0x7f000001, RZ ;  /* 0x80ffffff3c3c4810 */ /* 0x000fe20007ffe0ff */
[----:B------:R-:W-:Y:S01]  /*10f300*/  ISETP.GE.U32.AND P4, PT, R51, 0x7f000001, PT ;  /* 0x7f0000013300780c */ /* 0x000fe20003f86070 */
[----:B--2---:R-:W-:-:S04]  /*10f310*/  IMAD.WIDE.U32 R10, R49, R250, RZ ;  /* 0x000000fa310a7225 */ /* 0x004fc800078e00ff */
[----:B------:R-:W-:-:S04]  /*10f320*/  IMAD.WIDE.U32 R8, R48, R250, RZ ;  /* 0x000000fa30087225 */ /* 0x000fc800078e00ff */
[----:B------:R-:W-:-:S04]  /*10f330*/  IMAD R62, R10, 0x7effffff, RZ ;  /* 0x7effffff0a3e7824 */ /* 0x000fc800078e02ff */
[----:B------:R-:W-:-:S04]  /*10f340*/  IMAD.HI.U32 R62, R62, 0x7f000001, R10 ;  /* 0x7f0000013e3e7827 */ /* 0x000fc800078e000a */
[----:B------:R-:W-:-:S04]  /*10f350*/  IMAD.HI.U32 R10, R61, 0x7f000001, R6 ;  /* 0x7f0000013d0a7827 */ /* 0x000fc800078e0006 */
[----:B------:R-:W-:Y:S02]  /*10f360*/  IMAD R61, R4, 0x7effffff, RZ ;  /* 0x7effffff043d7824 */ /* 0x000fe400078e02ff */
[----:B------:R-:W-:Y:S02]  /*10f370*/  IMAD R11, R8, 0x7effffff, RZ ;  /* 0x7effffff080b7824 */ /* 0x000fe400078e02ff */
[----:B------:R-:W-:-:S04]  /*10f380*/  IMAD.HI.U32 R61, R61, 0x7f000001, R4 ;  /* 0x7f0000013d3d7827 */ /* 0x000fc800078e0004 */
[----:B------:R-:W-:Y:S01]  /*10f390*/  IMAD.HI.U32 R8, R11, 0x7f000001, R8 ;  /* 0x7f0000010b087827 */ /* 0x000fe200078e0008 */
[----:B------:R-:W-:-:S03]  /*10f3a0*/  ISETP.GE.U32.AND P1, PT, R10, 0x7f000001, PT ;  /* 0x7f0000010a00780c */ /* 0x000fc60003f26070 */
[----:B------:R-:W-:Y:S01]  /*10f3b0*/  IMAD.WIDE.U32 R6, R68, R250, RZ ;  /* 0x000000fa44067225 */ /* 0x000fe200078e00ff */
[----:B------:R-:W-:Y:S01]  /*10f3c0*/  ISETP.GE.U32.AND P2, PT, R61, 0x7f000001, PT ;  /* 0x7f0000013d00780c */ /* 0x000fe20003f46070 */
[----:B------:R0:W-:Y:S02]  /*10f3d0*/  STL [R1+0x1d8], R8 ;  /* 0x0001d80801007387 */ /* 0x0001e40000100800 */
[----:B0-----:R-:W-:-:S06]  /*10f3e0*/  IMAD R8, R6, 0x7effffff, RZ ;  /* 0x7effffff06087824 */ /* 0x001fcc00078e02ff */
[----:B------:R-:W-:Y:S01]  /*10f3f0*/  @P1 IADD3 R10, PT, PT, R10, -0x7f000001, RZ ;  /* 0x80ffffff0a0a1810 */ /* 0x000fe20007ffe0ff */
[----:B------:R-:W-:-:S04]  /*10f400*/  IMAD.HI.U32 R8, R8, 0x7f000001, R6 ;  /* 0x7f00000108087827 */ /* 0x000fc800078e0006 */
[----:B------:R-:W-:Y:S01]  /*10f410*/  IMAD.WIDE.U32 R4, R46, R141, RZ ;  /* 0x0000008d2e047225 */ /* 0x000fe200078e00ff */
[----:B------:R-:W-:Y:S01]  /*10f420*/  @P2 IADD3 R61, PT, PT, R61, -0x7f000001, RZ ;  /* 0x80ffffff3d3d2810 */ /* 0x000fe20007ffe0ff */
[----:B------:R0:W-:Y:S01]  /*10f430*/  STL [R1+0x1c0], R8 ;  /* 0x0001c00801007387 */ /* 0x0001e20000100800 */
[----:B------:R-:W-:Y:S01]  /*10f440*/  ISETP.GE.U32.AND P6, PT, R10, 0x7f000001, PT ;  /* 0x7f0000010a00780c */ /* 0x000fe20003fc6070 */
[----:B------:R-:W-:Y:S02]  /*10f450*/  IMAD R11, R4, 0x7effffff, RZ ;  /* 0x7effffff040b7824 */ /* 0x000fe400078e02ff */
[----:B------:R-:W-:Y:S01]  /*10f460*/  ISETP.GE.U32.AND P5, PT, R61, 0x7f000001, PT ;  /* 0x7f0000013d00780c */ /* 0x000fe20003fa6070 */
[----:B------:R-:W-:Y:S01]  /*10f470*/  ISETP.GE.U32.AND P1, PT, R55, 0x7f000001, PT ;  /* 0x7f0000013700780c */ /* 0x000fe20003f26070 */
[----:B0-----:R-:W-:-:S04]  /*10f480*/  IMAD.WIDE.U32 R8, R52, 0x5fffffa, RZ ;  /* 0x05fffffa34087825 */ /* 0x001fc800078e00ff */
[----:B------:R-:W-:Y:S02]  /*10f490*/  IMAD R52, R52, 0x6, RZ ;  /* 0x0000000634347824 */ /* 0x000fe400078e02ff */
[----:B------:R-:W-:-:S04]  /*10f4a0*/  IMAD.WIDE.U32 R6, R46, R142, RZ ;  /* 0x0000008e2e067225 */ /* 0x000fc800078e00ff */
[----:B------:R-:W-:-:S04]  /*10f4b0*/  IMAD.HI.U32 R11, R11, 0x7f000001, R4 ;  /* 0x7f0000010b0b7827 */ /* 0x000fc800078e0004 */
[----:B------:R-:W-:-:S04]  /*10f4c0*/  IMAD.HI.U32 R8, R52, 0x7f000001, R8 ;  /* 0x7f00000134087827 */ /* 0x000fc800078e0008 */
[----:B------:R-:W-:-:S04]  /*10f4d0*/  IMAD.WIDE.U32 R4, R53, 0x5fffffa, RZ ;  /* 0x05fffffa35047825 */ /* 0x000fc800078e00ff */
[----:B------:R-:W-:Y:S02]  /*10f4e0*/  IMAD R52, R6, 0x7effffff, RZ ;  /* 0x7effffff06347824 */ /* 0x000fe400078e02ff */
[----:B------:R-:W-:Y:S01]  /*10f4f0*/  IMAD R53, R53, 0x6, RZ ;  /* 0x0000000635357824 */ /* 0x000fe200078e02ff */
[----:B------:R-:W-:Y:S01]  /*10f500*/  ISETP.GE.U32.AND P3, PT, R8, 0x7f000001, PT ;  /* 0x7f0000010800780c */ /* 0x000fe20003f66070 */
[----:B------:R0:W-:Y:S01]  /*10f510*/  STL [R1+0x1e0], R62 ;  /* 0x0001e03e01007387 */ /* 0x0001e20000100800 */
[----:B------:R-:W-:Y:S01]  /*10f520*/  IMAD.HI.U32 R52, R52, 0x7f000001, R6 ;  /* 0x7f00000134347827 */ /* 0x000fe200078e0006 */
[----:B------:R-:W-:Y:S01]  /*10f530*/  @P6 IADD3 R10, PT, PT, R10, -0x7f000001, RZ ;  /* 0x80ffffff0a0a6810 */ /* 0x000fe20007ffe0ff */
[----:B------:R-:W-:Y:S01]  /*10f540*/  ISETP.GE.U32.AND P6, PT, R11, 0x7f000001, PT ;  /* 0x7f0000010b00780c */ /* 0x000fe20003fc6070 */
[----:B------:R-:W-:Y:S02]  /*10f550*/  @P5 IADD3 R61, PT, PT, R61, -0x7f000001, RZ ;  /* 0x80ffffff3d3d5810 */ /* 0x000fe40007ffe0ff */
[----:B------:R-:W-:Y:S01]  /*10f560*/  @P1 IADD3 R55, PT, PT, R55, -0x7f000001, RZ ;  /* 0x80ffffff37371810 */ /* 0x000fe20007ffe0ff */
[----:B0-----:R-:W-:Y:S01]  /*10f570*/  IMAD.HI.U32 R62, R53, 0x7f000001, R4 ;  /* 0x7f000001353e7827 */ /* 0x001fe200078e0004 */
[----:B------:R-:W-:-:S04]  /*10f580*/  ISETP.GE.U32.AND P5, PT, R52, 0x7f000001, PT ;  /* 0x7f0000013400780c */ /* 0x000fc80003fa6070 */
[----:B------:R-:W-:Y:S01]  /*10f590*/  ISETP.GE.U32.AND P1, PT, R62, 0x7f000001, PT ;  /* 0x7f0000013e00780c */ /* 0x000fe20003f26070 */
[----:B------:R-:W-:Y:S02]  /*10f5a0*/  @P3 IADD3 R8, PT, PT, R8, -0x7f000001, RZ ;  /* 0x80ffffff08083810 */ /* 0x000fe40007ffe0ff */
[----:B------:R-:W-:Y:S02]  /*10f5b0*/  IADD3 R61, PT, PT, R61, R54, RZ ;  /* 0x000000363d3d7210 */ /* 0x000fe40007ffe0ff */
[----:B------:R-:W-:Y:S02]  /*10f5c0*/  @P6 IADD3 R11, PT, PT, R11, -0x7f000001, RZ ;  /* 0x80ffffff0b0b6810 */ /* 0x000fe40007ffe0ff */
[----:B------:R-:W-:Y:S01]  /*10f5d0*/  IADD3 R10, PT, PT, R10, R8, RZ ;  /* 0x000000080a0a7210 */ /* 0x000fe20007ffe0ff */
[----:B------:R-:W-:Y:S01]  /*10f5e0*/  ISETP.GE.U32.AND P0, PT, R61, 0x7f000001, PT ;  /* 0x7f0000013d00780c */ /* 0x000fe20003f06070 */
[----:B------:R-:W-:Y:S01]  /*10f5f0*/  IMAD.WIDE.U32 R4, R57, 0x5fffffa, RZ ;  /* 0x05fffffa39047825 */ /* 0x000fe200078e00ff */
[----:B------:R-:W-:Y:S01]  /*10f600*/  ISETP.GE.U32.AND P6, PT, R63, R168, PT ;  /* 0x000000a83f00720c */ /* 0x000fe20003fc6070 */
[----:B------:R-:W-:Y:S01]  /*10f610*/  @P5 IADD3 R52, PT, PT, R52, -0x7f000001, RZ ;  /* 0x80ffffff34345810 */ /* 0x000fe20007ffe0ff */
[----:B------:R-:W-:Y:S01]  /*10f620*/  ISETP.GE.U32.AND P2, PT, R56, 0x7f000001, PT ;  /* 0x7f0000013800780c */ /* 0x000fe20003f46070 */
[----:B------:R-:W-:Y:S01]  /*10f630*/  IMAD R6, R57, 0x6, RZ ;  /* 0x0000000639067824 */ /* 0x000fe200078e02ff */
[----:B------:R-:W-:Y:S01]  /*10f640*/  @P1 IADD3 R62, PT, PT, R62, -0x7f000001, RZ ;  /* 0x80ffffff3e3e1810 */ /* 0x000fe20007ffe0ff */
[----:B------:R-:W-:Y:S01]  /*10f650*/  ISETP.GE.U32.AND P5, PT, R11, 0x7f000001, PT ;  /* 0x7f0000010b00780c */ /* 0x000fe20003fa6070 */
[----:B------:R-:W-:Y:S01]  /*10f660*/  ISETP.GE.U32.AND P1, PT, R10, 0x7f000001, PT ;  /* 0x7f0000010a00780c */ /* 0x000fe20003f26070 */
[----:B------:R-:W-:Y:S01]  /*10f670*/  ISETP.GE.U32.AND P3, PT, R59, 0x7f000001, PT ;  /* 0x7f0000013b00780c */ /* 0x000fe20003f66070 */
[----:B------:R-:W-:-:S04]  /*10f680*/  IMAD.HI.U32 R57, R6, 0x7f000001, R4 ;  /* 0x7f00000106397827 */ /* 0x000fc800078e0004 */
[----:B------:R-:W-:-:S04]  /*10f690*/  IMAD.WIDE.U32 R6, R55, 0x5fffffa, RZ ;  /* 0x05fffffa37067825 */ /* 0x000fc800078e00ff */
[----:B------:R-:W-:Y:S01]  /*10f6a0*/  IMAD R53, R55, 0x6, RZ ;  /* 0x0000000637357824 */ /* 0x000fe200078e02ff */
[----:B------:R-:W-:Y:S01]  /*10f6b0*/  IADD3 R55, PT, PT, -R168, R63, RZ ;  /* 0x0000003fa8377210 */ /* 0x000fe20007ffe1ff */
[----:B------:R-:W-:Y:S01]  /*10f6c0*/  IMAD.WIDE.U32 R4, R58, 0x5fffffa, RZ ;  /* 0x05fffffa3a047825 */ /* 0x000fe200078e00ff */
[----:B------:R-:W-:Y:S01]  /*10f6d0*/  @P0 IADD3 R61, PT, PT, R61, -0x7f000001, RZ ;  /* 0x80ffffff3d3d0810 */ /* 0x000fe20007ffe0ff */
[----:B------:R-:W-:Y:S01]  /*10f6e0*/  ISETP.GE.U32.AND P0, PT, R45, 0x7f000001, PT ;  /* 0x7f0000012d00780c */ /* 0x000fe20003f06070 */
[----:B------:R-:W-:Y:S02]  /*10f6f0*/  @!P6 IADD3 R55, PT, PT, R55, 0x7f000001, RZ ;  /* 0x7f0000013737e810 */ /* 0x000fe40007ffe0ff */
[----:B------:R-:W-:Y:S02]  /*10f700*/  @P2 IADD3 R56, PT, PT, R56, -0x7f000001, RZ ;  /* 0x80ffffff38382810 */ /* 0x000fe40007ffe0ff */
[----:B------:R-:W-:Y:S02]  /*10f710*/  @P5 IADD3 R11, PT, PT, R11, -0x7f000001, RZ ;  /* 0x80ffffff0b0b5810 */ /* 0x000fe40007ffe0ff */
[----:B------:R-:W-:-:S02]  /*10f720*/  @P1 IADD3 R10, PT, PT, R10, -0x7f000001, RZ ;  /* 0x80ffffff0a0a1810 */ /* 0x000fc40007ffe0ff */
[----:B------:R-:W-:Y:S01]  /*10f730*/  @P3 IADD3 R59, PT, PT, R59, -0x7f000001, RZ ;  /* 0x80ffffff3b3b3810 */ /* 0x000fe20007ffe0ff */
[----:B------:R-:W-:Y:S01]  /*10f740*/  ISETP.GE.U32.AND P3, PT, R52, 0x7f000001, PT ;  /* 0x7f0000013400780c */ /* 0x000fe20003f66070 */
[----:B------:R-:W-:-:S04]  /*10f750*/  IMAD.HI.U32 R42, R42, 0x7f000001, R4 ;  /* 0x7f0000012a2a7827 */ /* 0x000fc800078e0004 */
[----:B------:R-:W-:Y:S01]  /*10f760*/  IMAD.WIDE.U32 R4, R15, R55, RZ ;  /* 0x000000370f047225 */ /* 0x000fe200078e00ff */
[----:B------:R-:W-:Y:S02]  /*10f770*/  IADD3 R56, PT, PT, R11, R56, RZ ;  /* 0x000000380b387210 */ /* 0x000fe40007ffe0ff */
[----:B------:R-:W-:Y:S01]  /*10f780*/  IADD3 R62, PT, PT, R10, R62, RZ ;  /* 0x0000003e0a3e7210 */ /* 0x000fe20007ffe0ff */
[----:B------:R-:W-:-:S04]  /*10f790*/  IMAD.WIDE.U32 R8, R59, 0x5fffffa, RZ ;  /* 0x05fffffa3b087825 */ /* 0x000fc800078e00ff */
[----:B----4-:R-:W-:-:S04]  /*10f7a0*/  IMAD.WIDE.U32 R10, R12, R55, RZ ;  /* 0x000000370c0a7225 */ /* 0x010fc800078e00ff */
[----:B------:R-:W-:Y:S02]  /*10f7b0*/  IMAD R12, R4, 0x7effffff, RZ ;  /* 0x7effffff040c7824 */ /* 0x000fe400078e02ff */
[----:B------:R-:W-:Y:S01]  /*10f7c0*/  IMAD R54, R59, 0x6, RZ ;  /* 0x000000063b367824 */ /* 0x000fe200078e02ff */
[----:B------:R-:W-:Y:S01]  /*10f7d0*/  @P0 IADD3 R45, PT, PT, R45, -0x7f000001, RZ ;  /* 0x80ffffff2d2d0810 */ /* 0x000fe20007ffe0ff */
[----:B------:R-:W-:Y:S01]  /*10f7e0*/  IMAD.HI.U32 R53, R53, 0x7f000001, R6 ;  /* 0x7f00000135357827 */ /* 0x000fe200078e0006 */
[----:B------:R-:W-:-:S03]  /*10f7f0*/  ISETP.GE.U32.AND P1, PT, R56, 0x7f000001, PT ;  /* 0x7f0000013800780c */ /* 0x000fc60003f26070 */
[----:B------:R-:W-:Y:S01]  /*10f800*/  IMAD.HI.U32 R12, R12, 0x7f000001, R4 ;  /* 0x7f0000010c0c7827 */ /* 0x000fe200078e0004 */
[----:B------:R-:W-:Y:S01]  /*10f810*/  ISETP.GE.U32.AND P0, PT, R42, 0x7f000001, PT ;  /* 0x7f0000012a00780c */ /* 0x000fe20003f06070 */
[----:B------:R-:W-:Y:S02]  /*10f820*/  ISETP.GE.U32.AND P2, PT, R57, 0x7f000001, PT ;  /* 0x7f0000013900780c */ /* 0x000fe40003f46070 */
[----:B------:R-:W-:-:S04]  /*10f830*/  IMAD.HI.U32 R54, R54, 0x7f000001, R8 ;  /* 0x7f00000136367827 */ /* 0x000fc800078e0008 */
[----:B------:R-:W-:-:S04]  /*10f840*/  IMAD.WIDE.U32 R6, R14, R55, RZ ;  /* 0x000000370e067225 */ /* 0x000fc800078e00ff */
[----:B------:R-:W-:Y:S01]  /*10f850*/  IMAD.WIDE.U32 R8, R13, R55, RZ ;  /* 0x000000370d087225 */ /* 0x000fe200078e00ff */
[----:B------:R-:W-:-:S03]  /*10f860*/  @P3 IADD3 R52, PT, PT, R52, -0x7f000001, RZ ;  /* 0x80ffffff34343810 */ /* 0x000fc60007ffe0ff */
[----:B------:R-:W-:Y:S01]  /*10f870*/  IMAD R13, R6, 0x7effffff, RZ ;  /* 0x7effffff060d7824 */ /* 0x000fe200078e02ff */
[----:B------:R-:W-:Y:S01]  /*10f880*/  ISETP.GE.U32.AND P6, PT, R12, 0x7f000001, PT ;  /* 0x7f0000010c00780c */ /* 0x000fe20003fc6070 */
[----:B------:R-:W-:Y:S02]  /*10f890*/  IMAD R14, R8, 0x7effffff, RZ ;  /* 0x7effffff080e7824 */ /* 0x000fe400078e02ff */
[----:B------:R-:W-:Y:S01]  /*10f8a0*/  IMAD R15, R10, 0x7effffff, RZ ;  /* 0x7effffff0a0f7824 */ /* 0x000fe200078e02ff */
[----:B------:R-:W-:Y:S01]  /*10f8b0*/  IADD3 R52, PT, PT, R52, R60, RZ ;  /* 0x0000003c34347210 */ /* 0x000fe20007ffe0ff */
[----:B------:R-:W-:-:S04]  /*10f8c0*/  IMAD.HI.U32 R13, R13, 0x7f000001, R6 ;  /* 0x7f0000010d0d7827 */ /* 0x000fc800078e0006 */
[----:B------:R-:W-:-:S04]  /*10f8d0*/  IMAD.HI.U32 R8, R14, 0x7f000001, R8 ;  /* 0x7f0000010e087827 */ /* 0x000fc800078e0008 */
[----:B------:R-:W-:Y:S01]  /*10f8e0*/  IMAD.HI.U32 R10, R15, 0x7f000001, R10 ;  /* 0x7f0000010f0a7827 */ /* 0x000fe200078e000a */
        /* <DEDUP_REMOVED lines=8> */
[----:B------:R-:W-:Y:S02]  /*10f970*/  IADD3 R45, PT, PT, R56, R45, RZ ;  /* 0x0000002d382d7210 */ /* 0x000fe40007ffe0ff */
[----:B------:R-:W-:Y:S02]  /*10f980*/  IADD3 R57, PT, PT, R61, R57, RZ ;  /* 0x000000393d397210 */ /* 0x000fe40007ffe0ff */
[----:B------:R-:W-:-:S03]  /*10f990*/  IADD3 R12, PT, PT, R12, R43, RZ ;  /* 0x0000002b0c0c7210 */ /* 0x000fc60007ffe0ff */
        /* <DEDUP_REMOVED lines=8> */
[----:B------:R-:W-:Y:S01]  /*10fa20*/  @P4 IADD3 R51, PT, PT, R51, -0x7f000001, RZ ;  /* 0x80ffffff33334810 */ /* 0x000fe20007ffe0ff */
[----:B------:R-:W-:Y:S01]  /*10fa30*/  IMAD.WIDE.U32 R4, R48, R149, RZ ;  /* 0x0000009530047225 */ /* 0x000fe200078e00ff */
[----:B------:R-:W-:-:S02]  /*10fa40*/  IADD3 R13, PT, PT, R13, R17, RZ ;  /* 0x000000110d0d7210 */ /* 0x000fc40007ffe0ff */
[----:B------:R-:W-:Y:S02]  /*10fa50*/  IADD3 R8, PT, PT, R8, R29, RZ ;  /* 0x0000001d08087210 */ /* 0x000fe40007ffe0ff */
[----:B------:R-:W-:Y:S02]  /*10fa60*/  IADD3 R48, PT, PT, R52, R51, RZ ;  /* 0x0000003334307210 */ /* 0x000fe40007ffe0ff */
[----:B------:R-:W-:Y:S01]  /*10fa70*/  IADD3 R10, PT, PT, R10, R41, RZ ;  /* 0x000000290a0a7210 */ /* 0x000fe20007ffe0ff */
[----:B------:R0:W-:Y:S01]  /*10fa80*/  STL [R1+0x110], R12 ;  /* 0x0001100c01007387 */ /* 0x0001e20000100800 */
[----:B------:R-:W-:Y:S01]  /*10fa90*/  @P1 IADD3 R62, PT, PT, R62, -0x7f000001, RZ ;  /* 0x80ffffff3e3e1810 */ /* 0x000fe20007ffe0ff */
[----:B------:R-:W-:Y:S01]  /*10faa0*/  ISETP.GE.U32.AND P5, PT, R53, 0x7f000001, PT ;  /* 0x7f0000013500780c */ /* 0x000fe20003fa6070 */
[----:B------:R-:W-:Y:S01]  /*10fab0*/  ISETP.GE.U32.AND P6, PT, R54, 0x7f000001, PT ;  /* 0x7f0000013600780c */ /* 0x000fe20003fc6070 */
[----:B------:R-:W-:Y:S01]  /*10fac0*/  @P2 IADD3 R45, PT, PT, R45, -0x7f000001, RZ ;  /* 0x80ffffff2d2d2810 */ /* 0x000fe20007ffe0ff */
[----:B------:R-:W-:Y:S01]  /*10fad0*/  ISETP.GE.U32.AND P1, PT, R13, 0x7f000001, PT ;  /* 0x7f0000010d00780c */ /* 0x000fe20003f26070 */
[----:B------:R-:W-:Y:S01]  /*10fae0*/  ISETP.GE.U32.AND P4, PT, R50, 0x7f000001, PT ;  /* 0x7f0000013200780c */ /* 0x000fe20003f86070 */
[----:B------:R-:W-:Y:S01]  /*10faf0*/  @P3 IADD3 R57, PT, PT, R57, -0x7f000001, RZ ;  /* 0x80ffffff39393810 */ /* 0x000fe20007ffe0ff */
[----:B------:R-:W-:Y:S01]  /*10fb00*/  ISETP.GE.U32.AND P2, PT, R8, 0x7f000001, PT ;  /* 0x7f0000010800780c */ /* 0x000fe20003f46070 */
[----:B0-----:R-:W-:Y:S01]  /*10fb10*/  @P0 IADD3 R12, PT, PT, R12, -0x7f000001, RZ ;  /* 0x80ffffff0c0c0810 */ /* 0x001fe20007ffe0ff */
[----:B------:R-:W-:Y:S01]  /*10fb20*/  ISETP.GE.U32.AND P0, PT, R48, 0x7f000001, PT ;  /* 0x7f0000013000780c */ /* 0x000fe20003f06070 */
[----:B------:R-:W-:Y:S01]  /*10fb30*/  ISETP.GE.U32.AND P3, PT, R10, 0x7f000001, PT ;  /* 0x7f0000010a00780c */ /* 0x000fe20003f66070 */
[----:B------:R0:W-:Y:S04]  /*10fb40*/  STL [R1+0x114], R13 ;  /* 0x0001140d01007387 */ /* 0x0001e80000100800 */
[----:B------:R1:W-:Y:S01]  /*10fb50*/  STL [R1+0x118], R8 ;  /* 0x0001180801007387 */ /* 0x0003e20000100800 */
[----:B------:R-:W-:-:S02]  /*10fb60*/  @P5 IADD3 R53, PT, PT, R53, -0x7f000001, RZ ;  /* 0x80ffffff35355810 */ /* 0x000fc40007ffe0ff */
[----:B------:R-:W-:Y:S01]  /*10fb70*/  @P6 IADD3 R54, PT, PT, R54, -0x7f000001, RZ ;  /* 0x80ffffff36366810 */ /* 0x000fe20007ffe0ff */
[----:B------:R-:W-:Y:S01]  /*10fb80*/  IMAD.WIDE.U32 R6, R49, R149, RZ ;  /* 0x0000009531067225 */ /* 0x000fe200078e00ff */
[----:B------:R2:W-:Y:S01]  /*10fb90*/  STL [R1+0x11c], R10 ;  /* 0x00011c0a01007387 */ /* 0x0005e20000100800 */
[----:B------:R-:W-:Y:S02]  /*10fba0*/  @P4 IADD3 R50, PT, PT, R50, -0x7f000001, RZ ;  /* 0x80ffffff32324810 */ /* 0x000fe40007ffe0ff */
[----:B0-----:R-:W-:Y:S02]  /*10fbb0*/  @P1 IADD3 R13, PT, PT, R13, -0x7f000001, RZ ;  /* 0x80ffffff0d0d1810 */ /* 0x001fe40007ffe0ff */
[----:B------:R-:W-:Y:S02]  /*10fbc0*/  @P0 IADD3 R48, PT, PT, R48, -0x7f000001, RZ ;  /* 0x80ffffff30300810 */ /* 0x000fe40007ffe0ff */
[----:B-1----:R-:W-:Y:S01]  /*10fbd0*/  @P2 IADD3 R8, PT, PT, R8, -0x7f000001, RZ ;  /* 0x80ffffff08082810 */ /* 0x002fe20007ffe0ff */
[----:B------:R-:W-:Y:S01]  /*10fbe0*/  IMAD R76, R4, 0x7effffff, RZ ;  /* 0x7effffff044c7824 */ /* 0x000fe200078e02ff */
[----:B--2---:R-:W-:Y:S01]  /*10fbf0*/  @P3 IADD3 R10, PT, PT, R10, -0x7f000001, RZ ;  /* 0x80ffffff0a0a3810 */ /* 0x004fe20007ffe0ff */
[----:B------:R-:W-:Y:S01]  /*10fc00*/  STL [R1+0x110], R12 ;  /* 0x0001100c01007387 */ /* 0x000fe20000100800 */
[----:B------:R-:W-:Y:S01]  /*10fc10*/  IMAD R95, R6, 0x7effffff, RZ ;  /* 0x7effffff065f7824 */ /* 0x000fe200078e02ff */
[----:B------:R-:W-:-:S02]  /*10fc20*/  IADD3 R52, PT, PT, R62, R42, RZ ;  /* 0x0000002a3e347210 */ /* 0x000fc40007ffe0ff */
[----:B------:R-:W-:Y:S02]  /*10fc30*/  IADD3 R51, PT, PT, R57, R53, RZ ;  /* 0x0000003539337210 */ /* 0x000fe40007ffe0ff */
[----:B------:R-:W-:Y:S01]  /*10fc40*/  IADD3 R45, PT, PT, R45, R54, RZ ;  /* 0x000000362d2d7210 */ /* 0x000fe20007ffe0ff */
[----:B------:R0:W-:Y:S01]  /*10fc50*/  STL [R1+0x114], R13 ;  /* 0x0001140d01007387 */ /* 0x0001e20000100800 */
[----:B------:R-:W-:Y:S01]  /*10fc60*/  IMAD.WIDE.U32 R68, R68, R149, RZ ;  /* 0x0000009544447225 */ /* 0x000fe200078e00ff */
[----:B------:R-:W-:Y:S02]  /*10fc70*/  IADD3 R48, PT, PT, R48, R50, RZ ;  /* 0x0000003230307210 */ /* 0x000fe40007ffe0ff */
[----:B------:R1:W-:Y:S04]  /*10fc80*/  STL [R1+0x118], R8 ;  /* 0x0001180801007387 */ /* 0x0003e80000100800 */
[----:B------:R-:W-:Y:S01]  /*10fc90*/  STL [R1+0x11c], R10 ;  /* 0x00011c0a01007387 */ /* 0x000fe20000100800 */
[----:B------:R-:W-:-:S03]  /*10fca0*/  IMAD.HI.U32 R76, R76, 0x7f000001, R4 ;  /* 0x7f0000014c4c7827 */ /* 0x000fc600078e0004 */
[----:B------:R-:W2:Y:S04]  /*10fcb0*/  LD.E R43, desc[UR22][R2.64+0x2490] ;  /* 0x00249016022b7980 */ /* 0x000ea8000c101900 */
[----:B------:R-:W4:Y:S04]  /*10fcc0*/  LD.E R41, desc[UR22][R2.64+0x2494] ;  /* 0x0024941602297980 */ /* 0x000f28000c101900 */
[----:B------:R-:W2:Y:S04]  /*10fcd0*/  LD.E R29, desc[UR22][R2.64+0x2498] ;  /* 0x00249816021d7980 */ /* 0x000ea8000c101900 */
[----:B------:R0:W2:Y:S01]  /*10fce0*/  LD.E R15, desc[UR22][R2.64+0x249c] ;  /* 0x00249c16020f7980 */ /* 0x0000a2000c101900 */
[----:B------:R-:W-:-:S04]  /*10fcf0*/  IMAD.HI.U32 R95, R95, 0x7f000001, R6 ;  /* 0x7f0000015f5f7827 */ /* 0x000fc800078e0006 */
[----:B------:R-:W-:-:S04]  /*10fd00*/  IMAD.WIDE.U32 R4, R46, R249, RZ ;  /* 0x000000f92e047225 */ /* 0x000fc800078e00ff */
[----:B------:R-:W-:Y:S01]  /*10fd10*/  IMAD.WIDE.U32 R6, R46, R248, RZ ;  /* 0x000000f82e067225 */ /* 0x000fe200078e00ff */
[----:B------:R-:W-:Y:S01]  /*10fd20*/  ISETP.GE.U32.AND P1, PT, R52, 0x7f000001, PT ;  /* 0x7f0000013400780c */ /* 0x000fe20003f26070 */
[----:B------:R-:W-:Y:S01]  /*10fd30*/  ISETP.GE.U32.AND P2, PT, R51, 0x7f000001, PT ;  /* 0x7f0000013300780c */ /* 0x000fe20003f46070 */
[----:B------:R-:W-:Y:S01]  /*10fd40*/  ISETP.GE.U32.AND P3, PT, R45, 0x7f000001, PT ;  /* 0x7f0000012d00780c */ /* 0x000fe20003f66070 */
[----:B------:R-:W-:Y:S01]  /*10fd50*/  ISETP.GE.U32.AND P0, PT, R48, 0x7f000001, PT ;  /* 0x7f0000013000780c */ /* 0x000fe20003f06070 */
[----:B------:R-:W2:Y:S04]  /*10fd60*/  LDL R42, [R1+0x110] ;  /* 0x00011000012a7983 */ /* 0x000ea80000100800 */
[----:B0-----:R-:W2:Y:S01]  /*10fd70*/  LDL R13, [R1+0x11c] ;  /* 0x00011c00010d7983 */ /* 0x001ea20000100800 */
[----:B------:R-:W-:-:S02]  /*10fd80*/  IMAD R2, R68, 0x7effffff, RZ ;  /* 0x7effffff44027824 */ /* 0x000fc400078e02ff */
[----:B-1----:R-:W-:Y:S02]  /*10fd90*/  IMAD R8, R4, 0x7effffff, RZ ;  /* 0x7effffff04087824 */ /* 0x002fe400078e02ff */
[----:B------:R-:W-:Y:S01]  /*10fda0*/  IMAD R9, R6, 0x7effffff, RZ ;  /* 0x7effffff06097824 */ /* 0x000fe200078e02ff */
[----:B------:R-:W2:Y:S01]  /*10fdb0*/  LDL.LU R248, [R1+0xbc4] ;  /* 0x000bc40001f87983 */ /* 0x000ea20000300800 */
[----:B------:R-:W-:-:S04]  /*10fdc0*/  IMAD.HI.U32 R68, R2, 0x7f000001, R68 ;  /* 0x7f00000102447827 */ /* 0x000fc800078e0044 */
[----:B------:R-:W-:-:S04]  /*10fdd0*/  IMAD.WIDE.U32 R2, R46, R250, RZ ;  /* 0x000000fa2e027225 */ /* 0x000fc800078e00ff */
[----:B------:R-:W-:-:S04]  /*10fde0*/  IMAD.HI.U32 R5, R8, 0x7f000001, R4 ;  /* 0x7f00000108057827 */ /* 0x000fc800078e0004 */
[----:B------:R-:W-:-:S04]  /*10fdf0*/  IMAD.HI.U32 R6, R9, 0x7f000001, R6 ;  /* 0x7f00000109067827 */ /* 0x000fc800078e0006 */
[----:B------:R-:W-:Y:S02]  /*10fe00*/  IMAD R4, R2, 0x7effffff, RZ ;  /* 0x7effffff02047824 */ /* 0x000fe400078e02ff */
[----:B------:R-:W-:-:S04]  /*10fe10*/  IMAD.WIDE.U32 R8, R46, R149, RZ ;  /* 0x000000952e087225 */ /* 0x000fc800078e00ff */
[----:B------:R-:W-:Y:S01]  /*10fe20*/  IMAD.HI.U32 R2, R4, 0x7f000001, R2 ;  /* 0x7f00000104027827 */ /* 0x000fe200078e0002 */
[----:B------:R-:W-:Y:S02]  /*10fe30*/  @P1 IADD3 R52, PT, PT, R52, -0x7f000001, RZ ;  /* 0x80ffffff34341810 */ /* 0x000fe40007ffe0ff */
[----:B------:R-:W-:Y:S02]  /*10fe40*/  @P2 IADD3 R51, PT, PT, R51, -0x7f000001, RZ ;  /* 0x80ffffff33332810 */ /* 0x000fe40007ffe0ff */
[----:B------:R-:W-:Y:S01]  /*10fe50*/  @P3 IADD3 R45, PT, PT, R45, -0x7f000001, RZ ;  /* 0x80ffffff2d2d3810 */ /* 0x000fe20007ffe0ff */
[----:B------:R-:W-:Y:S01]  /*10fe60*/  IMAD R17, R8, 0x7effffff, RZ ;  /* 0x7effffff08117824 */ /* 0x000fe200078e02ff */
[----:B------:R-:W-:Y:S01]  /*10fe70*/  @P0 IADD3 R48, PT, PT, R48, -0x7f000001, RZ ;  /* 0x80ffffff30300810 */ /* 0x000fe20007ffe0ff */
[----:B------:R0:W-:Y:S04]  /*10fe80*/  STL [R1+0x2bc], R6 ;  /* 0x0002bc0601007387 */ /* 0x0001e80000100800 */
[----:B------:R1:W-:Y:S04]  /*10fe90*/  STL [R1+0x294], R5 ;  /* 0x0002940501007387 */ /* 0x0003e80000100800 */
[----:B------:R0:W-:Y:S01]  /*10fea0*/  STL [R1+0x1e8], R2 ;  /* 0x0001e80201007387 */ /* 0x0001e20000100800 */
[----:B------:R-:W-:-:S04]  /*10feb0*/  IMAD.HI.U32 R17, R17, 0x7f000001, R8 ;  /* 0x7f00000111117827 */ /* 0x000fc800078e0008 */
[-C--:B---3--:R-:W-:Y:S01]  /*10fec0*/  IMAD.WIDE.U32 R8, R48, R251.reuse, RZ ;  /* 0x000000fb30087225 */ /* 0x088fe200078e00ff */
[----:B------:R-:W3:Y:S04]  /*10fed0*/  LDL.LU R249, [R1+0x63c] ;  /* 0x00063c0001f97983 */ /* 0x000ee80000300800 */
[----:B------:R-:W2:Y:S04]  /*10fee0*/  LDL.LU R250, [R1+0x214] ;  /* 0x0002140001fa7983 */ /* 0x000ea80000300800 */
[----:B------:R-:W2:Y:S01]  /*10fef0*/  LDL R14, [R1+0x114] ;  /* 0x00011400010e7983 */ /* 0x000ea20000100800 */
[----:B0-----:R-:W-:-:S04]  /*10ff00*/  IMAD.WIDE.U32 R6, R52, R251, RZ ;  /* 0x000000fb34067225 */ /* 0x001fc800078e00ff */
[----:B-1----:R-:W-:-:S04]  /*10ff10*/  IMAD.WIDE.U32 R4, R51, R251, RZ ;  /* 0x000000fb33047225 */ /* 0x002fc800078e00ff */
[----:B------:R-:W-:Y:S02]  /*10ff20*/  IMAD.WIDE.U32 R2, R45, R251, RZ ;  /* 0x000000fb2d027225 */ /* 0x000fe400078e00ff */
[----:B------:R-:W2:Y:S02]  /*10ff30*/  LDL.LU R251, [R1+0x638] ;  /* 0x0006380001fb7983 */ /* 0x000ea40000300800 */
[----:B------:R-:W-:-:S04]  /*10ff40*/  IMAD R10, R2, 0x7effffff, RZ ;  /* 0x7effffff020a7824 */ /* 0x000fc800078e02ff */
[----:B------:R-:W-:-:S05]  /*10ff50*/  IMAD.HI.U32 R2, R10, 0x7f000001, R2 ;  /* 0x7f0000010a027827 */ /* 0x000fca00078e0002 */
[----:B------:R0:W-:Y:S02]  /*10ff60*/  STL [R1+0x29c], R2 ;  /* 0x00029c0201007387 */ /* 0x0001e40000100800 */
[----:B0-----:R-:W-:-:S04]  /*10ff70*/  IMAD.WIDE.U32 R2, R52, R139, RZ ;  /* 0x0000008b34027225 */ /* 0x001fc800078e00ff */
[----:B------:R-:W-:-:S04]  /*10ff80*/  IMAD R46, R2, 0x7effffff, RZ ;  /* 0x7effffff022e7824 */ /* 0x000fc800078e02ff */
[----:B------:R-:W-:-:S04]  /*10ff90*/  IMAD.HI.U32 R46, R46, 0x7f000001, R2 ;  /* 0x7f0000012e2e7827 */ /* 0x000fc800078e0002 */
[----:B------:R-:W-:-:S04]  /*10ffa0*/  IMAD.WIDE.U32 R2, R52, R140, RZ ;  /* 0x0000008c34027225 */ /* 0x000fc800078e00ff */
[----:B------:R-:W-:Y:S02]  /*10ffb0*/  IMAD R53, R2, 0x7effffff, RZ ;  /* 0x7effffff02357824 */ /* 0x000fe400078e02ff */
[----:B------:R-:W-:Y:S02]  /*10ffc0*/  IMAD R10, R8, 0x7effffff, RZ ;  /* 0x7effffff080a7824 */ /* 0x000fe400078e02ff */
[----:B------:R-:W-:-:S04]  /*10ffd0*/  IMAD.HI.U32 R53, R53, 0x7f000001, R2 ;  /* 0x7f00000135357827 */ /* 0x000fc800078e0002 */
[----:B------:R-:W-:-:S04]  /*10ffe0*/  IMAD.WIDE.U32 R2, R48, R141, RZ ;  /* 0x0000008d30027225 */ /* 0x000fc800078e00ff */
[----:B------:R-:W-:-:S04]  /*10fff0*/  IMAD.HI.U32 R8, R10, 0x7f000001, R8 ;  /* 0x7f0000010a087827 */ /* 0x000fc800078e0008 */
[----:B------:R-:W-:Y:S02]  /*110000*/  IMAD R56, R2, 0x7effffff, RZ ;  /* 0x7effffff02387824 */ /* 0x000fe400078e02ff */
[----:B------:R-:W-:Y:S02]  /*110010*/  IMAD R11, R4, 0x7effffff, RZ ;  /* 0x7effffff040b7824 */ /* 0x000fe400078e02ff */
[----:B------:R-:W-:Y:S01]  /*110020*/  IMAD.HI.U32 R56, R56, 0x7f000001, R2 ;  /* 0x7f00000138387827 */ /* 0x000fe200078e0002 */
[----:B------:R0:W-:Y:S03]  /*110030*/  STL [R1+0x290], R8 ;  /* 0x0002900801007387 */ /* 0x0001e60000100800 */
[----:B------:R-:W-:-:S04]  /*110040*/  IMAD.WIDE.U32 R2, R48, R142, RZ ;  /* 0x0000008e30027225 */ /* 0x000fc800078e00ff */
[----:B------:R-:W-:-:S04]  /*110050*/  IMAD.HI.U32 R4, R11, 0x7f000001, R4 ;  /* 0x7f0000010b047827 */ /* 0x000fc800078e0004 */
[----:B------:R-:W-:Y:S02]  /*110060*/  IMAD R59, R2, 0x7effffff, RZ ;  /* 0x7effffff023b7824 */ /* 0x000fe400078e02ff */
[----:B------:R-:W-:-:S04]  /*110070*/  IMAD.WIDE.U32 R10, R45, R140, RZ ;  /* 0x0000008c2d0a7225 */ /* 0x000fc800078e00ff */
[----:B0-----:R-:W-:-:S04]  /*110080*/  IMAD.WIDE.U32 R8, R48, R140, RZ ;  /* 0x0000008c30087225 */ /* 0x001fc800078e00ff */
[----:B------:R-:W-:-:S04]  /*110090*/  IMAD.HI.U32 R59, R59, 0x7f000001, R2 ;  /* 0x7f0000013b3b7827 */ /* 0x000fc800078e0002 */
[----:B------:R-:W-:Y:S02]  /*1100a0*/  IMAD R49, R8, 0x7effffff, RZ ;  /* 0x7effffff08317824 */ /* 0x000fe400078e02ff */
[----:B------:R-:W-:Y:S02]  /*1100b0*/  IMAD R63, R10, 0x7effffff, RZ ;  /* 0x7effffff0a3f7824 */ /* 0x000fe400078e02ff */
[----:B------:R-:W-:-:S04]  /*1100c0*/  IMAD.HI.U32 R49, R49, 0x7f000001, R8 ;  /* 0x7f00000131317827 */ /* 0x000fc800078e0008 */
[----:B------:R-:W-:-:S04]  /*1100d0*/  IMAD.WIDE.U32 R8, R45, R139, RZ ;  /* 0x0000008b2d087225 */ /* 0x000fc800078e00ff */
[----:B------:R-:W-:-:S04]  /*1100e0*/  IMAD.HI.U32 R63, R63, 0x7f000001, R10 ;  /* 0x7f0000013f3f7827 */ /* 0x000fc800078e000a */
[----:B------:R-:W-:-:S04]  /*1100f0*/  IMAD R58, R8, 0x7effffff, RZ ;  /* 0x7effffff083a7824 */ /* 0x000fc800078e02ff */
[----:B------:R-:W-:-:S04]  /*110100*/  IMAD.HI.U32 R58, R58, 0x7f000001, R8 ;  /* 0x7f0000013a3a7827 */ /* 0x000fc800078e0008 */
[----:B------:R-:W-:-:S04]  /*110110*/  IMAD.WIDE.U32 R8, R51, R141, RZ ;  /* 0x0000008d33087225 */ /* 0x000fc800078e00ff */
[----:B------:R-:W-:-:S04]  /*110120*/  IMAD R65, R8, 0x7effffff, RZ ;  /* 0x7effffff08417824 */ /* 0x000fc800078e02ff */
[----:B------:R-:W-:-:S04]  /*110130*/  IMAD.HI.U32 R65, R65, 0x7f000001, R8 ;  /* 0x7f00000141417827 */ /* 0x000fc800078e0008 */
[----:B------:R-:W-:-:S04]  /*110140*/  IMAD R12, R6, 0x7effffff, RZ ;  /* 0x7effffff060c7824 */ /* 0x000fc800078e02ff */
[----:B------:R-:W-:Y:S02]  /*110150*/  IMAD.HI.U32 R6, R12, 0x7f000001, R6 ;  /* 0x7f0000010c067827 */ /* 0x000fe400078e0006 */
[----:B------:R-:W3:Y:S02]  /*110160*/  LDL R12, [R1+0x118] ;  /* 0x00011800010c7983 */ /* 0x000ee40000100800 */
[----:B--2---:R-:W-:-:S04]  /*110170*/  IMAD.WIDE.U32 R2, R51, R251, RZ ;  /* 0x000000fb33027225 */ /* 0x004fc800078e00ff */
[----:B------:R-:W-:-:S04]  /*110180*/  IMAD.WIDE.U32 R10, R45, R251, RZ ;  /* 0x000000fb2d0a7225 */ /* 0x000fc800078e00ff */
[----:B------:R-:W-:-:S04]  /*110190*/  IMAD R66, R2, 0x7effffff, RZ ;  /* 0x7effffff02427824 */ /* 0x000fc800078e02ff */
[----:B------:R-:W-:-:S04]  /*1101a0*/  IMAD.HI.U32 R2, R66, 0x7f000001, R2 ;  /* 0x7f00000142027827 */ /* 0x000fc800078e0002 */
[----:B------:R-:W-:-:S04]  /*1101b0*/  IMAD R66, R10, 0x7effffff, RZ ;  /* 0x7effffff0a427824 */ /* 0x000fc800078e02ff */
[----:B------:R-:W-:-:S04]  /*1101c0*/  IMAD.HI.U32 R10, R66, 0x7f000001, R10 ;  /* 0x7f000001420a7827 */ /* 0x000fc800078e000a */
[-C--:B------:R-:W-:Y:S01]  /*1101d0*/  IMAD.WIDE.U32 R8, R52, R251.reuse, RZ ;  /* 0x000000fb34087225 */ /* 0x080fe200078e00ff */
[----:B------:R0:W-:Y:S03]  /*1101e0*/  STL [R1+0x26c], R10 ;  /* 0x00026c0a01007387 */ /* 0x0001e60000100800 */
[----:B0-----:R-:W-:Y:S02]  /*1101f0*/  IMAD.WIDE.U32 R10, R48, R251, RZ ;  /* 0x000000fb300a7225 */ /* 0x001fe400078e00ff */
[----:B------:R-:W2:Y:S04]  /*110200*/  LDL.LU R251, [R1+0x22c] ;  /* 0x00022c0001fb7983 */ /* 0x000ea80000300800 */
[----:B------:R0:W-:Y:S04]  /*110210*/  STL [R1+0x2a0], R4 ;  /* 0x0002a00401007387 */ /* 0x0001e80000100800 */
[----:B------:R1:W-:Y:S01]  /*110220*/  STL [R1+0x2a4], R6 ;  /* 0x0002a40601007387 */ /* 0x0003e20000100800 */
[----:B0-----:R-:W-:-:S04]  /*110230*/  IMAD.WIDE.U32 R4, R51, R142, RZ ;  /* 0x0000008e33047225 */ /* 0x001fc800078e00ff */
[----:B------:R-:W-:Y:S02]  /*110240*/  IMAD R57, R4, 0x7effffff, RZ ;  /* 0x7effffff04397824 */ /* 0x000fe400078e02ff */
[----:B-1----:R-:W-:-:S04]  /*110250*/  IMAD.WIDE.U32 R6, R45, R141, RZ ;  /* 0x0000008d2d067225 */ /* 0x002fc800078e00ff */
[----:B------:R-:W-:-:S04]  /*110260*/  IMAD.HI.U32 R57, R57, 0x7f000001, R4 ;  /* 0x7f00000139397827 */ /* 0x000fc800078e0004 */
        /* <DEDUP_REMOVED lines=9> */
[----:B------:R-:W-:Y:S02]  /*110300*/  IMAD R61, R4, 0x7effffff, RZ ;  /* 0x7effffff043d7824 */ /* 0x000fe400078e02ff */
[----:B------:R-:W-:-:S04]  /*110310*/  IMAD.HI.U32 R60, R60, 0x7f000001, R6 ;  /* 0x7f0000013c3c7827 */ /* 0x000fc800078e0006 */
[----:B------:R-:W-:-:S04]  /*110320*/  IMAD.HI.U32 R61, R61, 0x7f000001, R4 ;  /* 0x7f0000013d3d7827 */ /* 0x000fc800078e0004 */
[----:B------:R-:W-:Y:S01]  /*110330*/  IMAD.WIDE.U32 R6, R51, R140, RZ ;  /* 0x0000008c33067225 */ /* 0x000fe200078e00ff */
[----:B------:R-:W3:Y:S03]  /*110340*/  LDL.64 R4, [R1+0x100] ;  /* 0x0001000001047983 */ /* 0x000ee60000100a00 */
[----:B------:R-:W-:Y:S01]  /*110350*/  IMAD R62, R6, 0x7effffff, RZ ;  /* 0x7effffff063e7824 */ /* 0x000fe200078e02ff */
[----:B------:R-:W-:-:S03]  /*110360*/  ISETP.GE.U32.AND P2, PT, R61, 0x7f000001, PT ;  /* 0x7f0000013d00780c */ /* 0x000fc60003f46070 */
[----:B------:R-:W-:Y:S01]  /*110370*/  IMAD.HI.U32 R62, R62, 0x7f000001, R6 ;  /* 0x7f0000013e3e7827 */ /* 0x000fe200078e0006 */
[----:B------:R-:W-:Y:S01]  /*110380*/  @P0 IADD3 R53, PT, PT, R53, -0x7f000001, RZ ;  /* 0x80ffffff35350810 */ /* 0x000fe20007ffe0ff */
[----:B------:R-:W-:Y:S02]  /*110390*/  ISETP.GE.U32.AND P4, PT, R60, 0x7f000001, PT ;  /* 0x7f0000013c00780c */ /* 0x000fe40003f86070 */
[----:B------:R-:W-:Y:S01]  /*1103a0*/  IMAD.WIDE.U32 R6, R52, R142, RZ ;  /* 0x0000008e34067225 */ /* 0x000fe200078e00ff */
[----:B------:R-:W-:Y:S01]  /*1103b0*/  ISETP.GE.U32.AND P6, PT, R55, 0x7f000001, PT ;  /* 0x7f0000013700780c */ /* 0x000fe20003fc6070 */
[----:B------:R-:W-:Y:S01]  /*1103c0*/  ISETP.GE.U32.AND P0, PT, R62, 0x7f000001, PT ;  /* 0x7f0000013e00780c */ /* 0x000fe20003f06070 */
[----:B------:R-:W-:Y:S01]  /*1103d0*/  ISETP.GE.U32.AND P5, PT, R53, 0x7f000001, PT ;  /* 0x7f0000013500780c */ /* 0x000fe20003fa6070 */
[----:B------:R-:W-:Y:S01]  /*1103e0*/  ISETP.GE.U32.AND P1, PT, R57, 0x7f000001, PT ;  /* 0x7f0000013900780c */ /* 0x000fe20003f26070 */
[----:B------:R-:W-:Y:S01]  /*1103f0*/  IMAD R64, R6, 0x7effffff, RZ ;  /* 0x7effffff06407824 */ /* 0x000fe200078e02ff */
[----:B------:R-:W-:-:S03]  /*110400*/  @P2 IADD3 R61, PT, PT, R61, -0x7f000001, RZ ;  /* 0x80ffffff3d3d2810 */ /* 0x000fc60007ffe0ff */
[----:B------:R-:W-:-:S04]  /*110410*/  IMAD.HI.U32 R64, R64, 0x7f000001, R6 ;  /* 0x7f00000140407827 */ /* 0x000fc800078e0006 */
[----:B------:R-:W-:Y:S01]  /*110420*/  IMAD.WIDE.U32 R6, R48, R139, RZ ;  /* 0x0000008b30067225 */ /* 0x000fe200078e00ff */
[----:B------:R-:W-:Y:S01]  /*110430*/  ISETP.GE.U32.AND P2, PT, R61, 0x7f000001, PT ;  /* 0x7f0000013d00780c */ /* 0x000fe20003f46070 */
[----:B------:R-:W-:Y:S01]  /*110440*/  @P4 IADD3 R60, PT, PT, R60, -0x7f000001, RZ ;  /* 0x80ffffff3c3c4810 */ /* 0x000fe20007ffe0ff */
[----:B------:R-:W-:Y:S01]  /*110450*/  ISETP.GE.U32.AND P3, PT, R64, 0x7f000001, PT ;  /* 0x7f0000014000780c */ /* 0x000fe20003f66070 */
[----:B------:R-:W-:Y:S01]  /*110460*/  ISETP.GE.U32.AND P4, PT, R46, 0x7f000001, PT ;  /* 0x7f0000012e00780c */ /* 0x000fe20003f86070 */
[----:B------:R-:W-:Y:S02]  /*110470*/  @P5 IADD3 R53, PT, PT, R53, -0x7f000001, RZ ;  /* 0x80ffffff35355810 */ /* 0x000fe40007ffe0ff */
[----:B------:R-:W-:Y:S02]  /*110480*/  @P6 IADD3 R55, PT, PT, R55, -0x7f000001, RZ ;  /* 0x80ffffff37376810 */ /* 0x000fe40007ffe0ff */
[----:B------:R-:W-:Y:S01]  /*110490*/  @P0 IADD3 R62, PT, PT, R62, -0x7f000001, RZ ;  /* 0x80ffffff3e3e0810 */ /* 0x000fe20007ffe0ff */
[----:B------:R-:W-:Y:S01]  /*1104a0*/  IMAD R54, R6, 0x7effffff, RZ ;  /* 0x7effffff06367824 */ /* 0x000fe200078e02ff */
[----:B------:R-:W-:Y:S01]  /*1104b0*/  ISETP.GE.U32.AND P5, PT, R50, 0x7f000001, PT ;  /* 0x7f0000013200780c */ /* 0x000fe20003fa6070 */
[----:B------:R-:W-:Y:S01]  /*1104c0*/  ISETP.GE.U32.AND P6, PT, R56, 0x7f000001, PT ;  /* 0x7f0000013800780c */ /* 0x000fe20003fc6070 */
[----:B------:R-:W-:Y:S01]  /*1104d0*/  ISETP.GE.U32.AND P0, PT, R59, 0x7f000001, PT ;  /* 0x7f0000013b00780c */ /* 0x000fe20003f06070 */
[----:B------:R-:W-:Y:S01]  /*1104e0*/  IMAD R67, R8, 0x7effffff, RZ ;  /* 0x7effffff08437824 */ /* 0x000fe200078e02ff */
[----:B------:R-:W-:Y:S01]  /*1104f0*/  @P1 IADD3 R57, PT, PT, R57, -0x7f000001, RZ ;  /* 0x80ffffff39391810 */ /* 0x000fe20007ffe0ff */
[----:B------:R-:W-:Y:S01]  /*110500*/  ISETP.GE.U32.AND P1, PT, R65, 0x7f000001, PT ;  /* 0x7f0000014100780c */ /* 0x000fe20003f26070 */
[----:B------:R-:W-:-:S04]  /*110510*/  IMAD.HI.U32 R54, R54, 0x7f000001, R6 ;  /* 0x7f00000136367827 */ /* 0x000fc800078e0006 */
[----:B------:R-:W-:Y:S01]  /*110520*/  IMAD.HI.U32 R6, R67, 0x7f000001, R8 ;  /* 0x7f00000143067827 */ /* 0x000fe200078e0008 */
[----:B------:R-:W-:Y:S01]  /*110530*/  @P2 IADD3 R61, PT, PT, R61, -0x7f000001, RZ ;  /* 0x80ffffff3d3d2810 */ /* 0x000fe20007ffe0ff */
[----:B------:R0:W-:Y:S04]  /*110540*/  STL [R1+0x27c], R2 ;  /* 0x00027c0201007387 */ /* 0x0001e80000100800 */
[----:B------:R1:W-:Y:S01]  /*110550*/  STL [R1+0x280], R6 ;  /* 0x0002800601007387 */ /* 0x0003e20000100800 */
[----:B------:R-:W-:Y:S02]  /*110560*/  @P3 IADD3 R64, PT, PT, R64, -0x7f000001, RZ ;  /* 0x80ffffff40403810 */ /* 0x000fe40007ffe0ff */
[----:B------:R-:W-:Y:S01]  /*110570*/  @P4 IADD3 R46, PT, PT, R46, -0x7f000001, RZ ;  /* 0x80ffffff2e2e4810 */ /* 0x000fe20007ffe0ff */
[----:B------:R-:W-:-:S02]  /*110580*/  IMAD R8, R57, 0x6, RZ ;  /* 0x0000000639087824 */ /* 0x000fc400078e02ff */
[----:B------:R-:W-:Y:S01]  /*110590*/  IMAD R9, R60, 0x6, RZ ;  /* 0x000000063c097824 */ /* 0x000fe200078e02ff */
[----:B------:R-:W-:Y:S02]  /*1105a0*/  IADD3 R61, PT, PT, R61, R62, RZ ;  /* 0x0000003e3d3d7210 */ /* 0x000fe40007ffe0ff */
[----:B------:R-:W-:Y:S02]  /*1105b0*/  @P5 IADD3 R50, PT, PT, R50, -0x7f000001, RZ ;  /* 0x80ffffff32325810 */ /* 0x000fe40007ffe0ff */
[----:B------:R-:W-:Y:S01]  /*1105c0*/  @P6 IADD3 R56, PT, PT, R56, -0x7f000001, RZ ;  /* 0x80ffffff38386810 */ /* 0x000fe20007ffe0ff */
[----:B0-----:R-:W-:-:S04]  /*1105d0*/  IMAD.WIDE.U32 R2, R57, 0x5fffffa, RZ ;  /* 0x05fffffa39027825 */ /* 0x001fc800078e00ff */
[----:B-1----:R-:W-:Y:S01]  /*1105e0*/  IMAD.WIDE.U32 R6, R60, 0x5fffffa, RZ ;  /* 0x05fffffa3c067825 */ /* 0x002fe200078e00ff */
[----:B------:R-:W-:-:S03]  /*1105f0*/  @P0 IADD3 R59, PT, PT, R59, -0x7f000001, RZ ;  /* 0x80ffffff3b3b0810 */ /* 0x000fc60007ffe0ff */
[----:B------:R-:W-:Y:S01]  /*110600*/  IMAD R62, R10, 0x7effffff, RZ ;  /* 0x7effffff0a3e7824 */ /* 0x000fe200078e02ff */
[----:B------:R-:W-:Y:S01]  /*110610*/  @P1 IADD3 R65, PT, PT, R65, -0x7f000001, RZ ;  /* 0x80ffffff41411810 */ /* 0x000fe20007ffe0ff */
[----:B------:R-:W-:Y:S01]  /*110620*/  ISETP.GE.U32.AND P3, PT, R64, 0x7f000001, PT ;  /* 0x7f0000014000780c */ /* 0x000fe20003f66070 */
[----:B------:R-:W-:Y:S01]  /*110630*/  ISETP.GE.U32.AND P1, PT, R46, 0x7f000001, PT ;  /* 0x7f0000012e00780c */ /* 0x000fe20003f26070 */
[----:B------:R-:W-:-:S04]  /*110640*/  IMAD.HI.U32 R57, R8, 0x7f000001, R2 ;  /* 0x7f00000108397827 */ /* 0x000fc800078e0002 */
[----:B------:R-:W-:Y:S01]  /*110650*/  IMAD.HI.U32 R60, R9, 0x7f000001, R6 ;  /* 0x7f000001093c7827 */ /* 0x000fe200078e0006 */
[----:B------:R-:W-:-:S03]  /*110660*/  IADD3 R53, PT, PT, R53, R55, RZ ;  /* 0x0000003735357210 */ /* 0x000fc60007ffe0ff */
[----:B------:R-:W-:-:S04]  /*110670*/  IMAD.WIDE.U32 R2, R50, 0x5fffffa, RZ ;  /* 0x05fffffa32027825 */ /* 0x000fc800078e00ff */
[----:B------:R-:W-:-:S04]  /*110680*/  IMAD.WIDE.U32 R6, R56, 0x5fffffa, RZ ;  /* 0x05fffffa38067825 */ /* 0x000fc800078e00ff */
[----:B------:R-:W-:-:S04]  /*110690*/  IMAD.WIDE.U32 R8, R59, 0x5fffffa, RZ ;  /* 0x05fffffa3b087825 */ /* 0x000fc800078e00ff */
[----:B------:R-:W-:-:S04]  /*1106a0*/  IMAD.HI.U32 R11, R62, 0x7f000001, R10 ;  /* 0x7f0000013e0b7827 */ /* 0x000fc800078e000a */
[----:B------:R-:W-:Y:S02]  /*1106b0*/  IMAD R55, R50, 0x6, RZ ;  /* 0x0000000632377824 */ /* 0x000fe400078e02ff */
[----:B------:R-:W-:Y:S02]  /*1106c0*/  IMAD R50, R56, 0x6, RZ ;  /* 0x0000000638327824 */ /* 0x000fe400078e02ff */
[----:B------:R-:W-:Y:S01]  /*1106d0*/  IMAD R59, R59, 0x6, RZ ;  /* 0x000000063b3b7824 */ /* 0x000fe200078e02ff */
[----:B------:R0:W-:Y:S01]  /*1106e0*/  STL [R1+0x268], R11 ;  /* 0x0002680b01007387 */ /* 0x0001e20000100800 */
[----:B------:R-:W-:-:S04]  /*1106f0*/  IMAD.HI.U32 R10, R55, 0x7f000001, R2 ;  /* 0x7f000001370a7827 */ /* 0x000fc800078e0002 */
[----:B------:R-:W-:Y:S01]  /*110700*/  IMAD.HI.U32 R50, R50, 0x7f000001, R6 ;  /* 0x7f00000132327827 */ /* 0x000fe200078e0006 */
[----:B------:R-:W-:Y:S02]  /*110710*/  @P3 IADD3 R64, PT, PT, R64, -0x7f000001, RZ ;  /* 0x80ffffff40403810 */ /* 0x000fe40007ffe0ff */
[----:B------:R-:W-:Y:S01]  /*110720*/  @P1 IADD3 R46, PT, PT, R46, -0x7f000001, RZ ;  /* 0x80ffffff2e2e1810 */ /* 0x000fe20007ffe0ff */
[----:B0-----:R-:W-:Y:S01]  /*110730*/  IMAD.HI.U32 R11, R59, 0x7f000001, R8 ;  /* 0x7f0000013b0b7827 */ /* 0x001fe200078e0008 */
[----:B------:R-:W-:Y:S01]  /*110740*/  ISETP.GE.U32.AND P1, PT, R61, 0x7f000001, PT ;  /* 0x7f0000013d00780c */ /* 0x000fe20003f26070 */
[----:B------:R-:W-:Y:S01]  /*110750*/  ISETP.GE.U32.AND P3, PT, R53, 0x7f000001, PT ;  /* 0x7f0000013500780c */ /* 0x000fe20003f66070 */
[----:B------:R-:W-:Y:S01]  /*110760*/  IADD3 R64, PT, PT, R64, R65, RZ ;  /* 0x0000004140407210 */ /* 0x000fe20007ffe0ff */
[----:B------:R-:W-:Y:S01]  /*110770*/  ISETP.GE.U32.AND P4, PT, R60, 0x7f000001, PT ;  /* 0x7f0000013c00780c */ /* 0x000fe20003f86070 */
[----:B------:R-:W-:Y:S01]  /*110780*/  ISETP.GE.U32.AND P5, PT, R57, 0x7f000001, PT ;  /* 0x7f0000013900780c */ /* 0x000fe20003fa6070 */
[----:B------:R-:W-:-:S02]  /*110790*/  ISETP.GE.U32.AND P0, PT, R63, 0x7f000001, PT ;  /* 0x7f0000013f00780c */ /* 0x000fc40003f06070 */
[----:B------:R-:W-:Y:S01]  /*1107a0*/  ISETP.GE.U32.AND P6, PT, R64, 0x7f000001, PT ;  /* 0x7f0000014000780c */ /* 0x000fe20003fc6070 */
[----:B------:R-:W-:-:S05]  /*1107b0*/  ISETP.GE.U32.AND P2, PT, R58, 0x7f000001, PT ;  /* 0x7f0000013a00780c */ /* 0x000fca0003f46070 */
[----:B------:R-:W-:Y:S01]  /*1107c0*/  @P1 IADD3 R61, PT, PT, R61, -0x7f000001, RZ ;  /* 0x80ffffff3d3d1810 */ /* 0x000fe20007ffe0ff */
[----:B------:R-:W-:Y:S01]  /*1107d0*/  ISETP.GE.U32.AND P1, PT, R49, 0x7f000001, PT ;  /* 0x7f0000013100780c */ /* 0x000fe20003f26070 */
[----:B------:R-:W-:Y:S01]  /*1107e0*/  @P3 IADD3 R53, PT, PT, R53, -0x7f000001, RZ ;  /* 0x80ffffff35353810 */ /* 0x000fe20007ffe0ff */
[----:B------:R-:W-:Y:S01]  /*1107f0*/  ISETP.GE.U32.AND P3, PT, R10, 0x7f000001, PT ;  /* 0x7f0000010a00780c */ /* 0x000fe20003f66070 */
[----:B------:R-:W-:Y:S02]  /*110800*/  @P4 IADD3 R60, PT, PT, R60, -0x7f000001, RZ ;  /* 0x80ffffff3c3c4810 */ /* 0x000fe40007ffe0ff */
[----:B------:R-:W-:Y:S02]  /*110810*/  @P5 IADD3 R57, PT, PT, R57, -0x7f000001, RZ ;  /* 0x80ffffff39395810 */ /* 0x000fe40007ffe0ff */
[----:B------:R-:W-:Y:S02]  /*110820*/  @P0 IADD3 R63, PT, PT, R63, -0x7f000001, RZ ;  /* 0x80ffffff3f3f0810 */ /* 0x000fe40007ffe0ff */
[----:B------:R-:W-:-:S02]  /*110830*/  @P6 IADD3 R64, PT, PT, R64, -0x7f000001, RZ ;  /* 0x80ffffff40406810 */ /* 0x000fc40007ffe0ff */
[----:B------:R-:W-:Y:S02]  /*110840*/  IADD3 R60, PT, PT, R53, R60, RZ ;  /* 0x0000003c353c7210 */ /* 0x000fe40007ffe0ff */
        /* <DEDUP_REMOVED lines=9> */
[----:B------:R-:W-:Y:S01]  /*1108e0*/  ISETP.GE.U32.AND P5, PT, R63, 0x7f000001, PT ;  /* 0x7f0000013f00780c */ /* 0x000fe20003fa6070 */
[----:B------:R-:W-:Y:S01]  /*1108f0*/  IADD3 R58, PT, PT, R61, R58, RZ ;  /* 0x0000003a3d3a7210 */ /* 0x000fe20007ffe0ff */
[----:B------:R-:W-:-:S04]  /*110900*/  ISETP.GE.U32.AND P2, PT, R11, 0x7f000001, PT ;  /* 0x7f0000010b00780c */ /* 0x000fc80003f46070 */
[----:B------:R-:W-:Y:S01]  /*110910*/  ISETP.GE.U32.AND P4, PT, R58, 0x7f000001, PT ;  /* 0x7f0000013a00780c */ /* 0x000fe20003f86070 */
[----:B------:R-:W-:Y:S02]  /*110920*/  @P1 IADD3 R50, PT, PT, R50, -0x7f000001, RZ ;  /* 0x80ffffff32321810 */ /* 0x000fe40007ffe0ff */
[----:B------:R-:W-:Y:S02]  /*110930*/  @P6 IADD3 R60, PT, PT, R60, -0x7f000001, RZ ;  /* 0x80ffffff3c3c6810 */ /* 0x000fe40007ffe0ff */
[----:B------:R-:W-:Y:S02]  /*110940*/  @P3 IADD3 R46, PT, PT, R46, -0x7f000001, RZ ;  /* 0x80ffffff2e2e3810 */ /* 0x000fe40007ffe0ff */
[----:B------:R-:W-:Y:S02]  /*110950*/  @P0 IADD3 R54, PT, PT, R54, -0x7f000001, RZ ;  /* 0x80ffffff36360810 */ /* 0x000fe40007ffe0ff */
[----:B------:R-:W-:Y:S02]  /*110960*/  @P5 IADD3 R63, PT, PT, R63, -0x7f000001, RZ ;  /* 0x80ffffff3f3f5810 */ /* 0x000fe40007ffe0ff */
[----:B------:R-:W-:-:S02]  /*110970*/  IADD3 R50, PT, PT, R60, R50, RZ ;  /* 0x000000323c327210 */ /* 0x000fc40007ffe0ff */
[----:B------:R-:W-:-:S03]  /*110980*/  @P2 IADD3 R11, PT, PT, R11, -0x7f000001, RZ ;  /* 0x80ffffff0b0b2810 */ /* 0x000fc60007ffe0ff */
[----:B------:R-:W-:Y:S01]  /*110990*/  ISETP.GE.U32.AND P3, PT, R50, 0x7f000001, PT ;  /* 0x7f0000013200780c */ /* 0x000fe20003f66070 */
[----:B------:R-:W-:-:S12]  /*1109a0*/  @P4 IADD3 R58, PT, PT, R58, -0x7f000001, RZ ;  /* 0x80ffffff3a3a4810 */ /* 0x000fd80007ffe0ff */
[----:B------:R-:W-:Y:S01]  /*1109b0*/  @P3 IADD3 R50, PT, PT, R50, -0x7f000001, RZ ;  /* 0x80ffffff32323810 */ /* 0x000fe20007ffe0ff */
[----:B--2---:R-:W-:-:S04]  /*1109c0*/  IMAD.WIDE.U32 R8, R52, R251, RZ ;  /* 0x000000fb34087225 */ /* 0x004fc800078e00ff */
[----:B------:R-:W-:-:S04]  /*1109d0*/  IMAD.WIDE.U32 R6, R51, R251, RZ ;  /* 0x000000fb33067225 */ /* 0x000fc800078e00ff */
[----:B------:R-:W-:-:S04]  /*1109e0*/  IMAD.WIDE.U32 R2, R45, R251, RZ ;  /* 0x000000fb2d027225 */ /* 0x000fc800078e00ff */
[----:B------:R-:W-:Y:S02]  /*1109f0*/  IMAD.WIDE.U32 R244, R48, R251, RZ ;  /* 0x000000fb30f47225 */ /* 0x000fe400078e00ff */
[----:B------:R-:W2:Y:S02]  /*110a00*/  LDL.LU R251, [R1+0xbd4] ;  /* 0x000bd40001fb7983 */ /* 0x000ea40000300800 */
[----:B------:R-:W-:-:S04]  /*110a10*/  IMAD R55, R2, 0x7effffff, RZ ;  /* 0x7effffff02377824 */ /* 0x000fc800078e02ff */
[----:B------:R-:W-:Y:S01]  /*110a20*/  IMAD.HI.U32 R2, R55, 0x7f000001, R2 ;  /* 0x7f00000137027827 */ /* 0x000fe200078e0002 */
[----:B------:R-:W-:Y:S02]  /*110a30*/  IADD3 R55, PT, PT, R46, R10, RZ ;  /* 0x0000000a2e377210 */ /* 0x000fe40007ffe0ff */
[----:B------:R-:W-:Y:S01]  /*110a40*/  IADD3 R46, PT, PT, R63, R54, RZ ;  /* 0x000000363f2e7210 */ /* 0x000fe20007ffe0ff */
[----:B------:R-:W-:Y:S02]  /*110a50*/  IMAD R53, R244, 0x7effffff, RZ ;  /* 0x7efffffff4357824 */ /* 0x000fe400078e02ff */
[----:B------:R-:W-:Y:S01]  /*110a60*/  IMAD R56, R6, 0x7effffff, RZ ;  /* 0x7effffff06387824 */ /* 0x000fe200078e02ff */
[----:B------:R0:W-:Y:S01]  /*110a70*/  STL [R1+0x1ac], R2 ;  /* 0x0001ac0201007387 */ /* 0x0001e20000100800 */
[----:B------:R-:W-:Y:S01]  /*110a80*/  ISETP.GE.U32.AND P1, PT, R46, 0x7f000001, PT ;  /* 0x7f0000012e00780c */ /* 0x000fe20003f26070 */
[----:B------:R-:W-:-:S04]  /*110a90*/  IMAD.HI.U32 R244, R53, 0x7f000001, R244 ;  /* 0x7f00000135f47827 */ /* 0x000fc800078e00f4 */
[----:B------:R-:W-:-:S04]  /*110aa0*/  IMAD.HI.U32 R6, R56, 0x7f000001, R6 ;  /* 0x7f00000138067827 */ /* 0x000fc800078e0006 */
[C---:B------:R-:W-:Y:S02]  /*110ab0*/  IMAD R53, R49.reuse, 0x6, RZ ;  /* 0x0000000631357824 */ /* 0x040fe400078e02ff */
[----:B0-----:R-:W-:Y:S01]  /*110ac0*/  IMAD.WIDE.U32 R2, R49, 0x5fffffa, RZ ;  /* 0x05fffffa31027825 */ /* 0x001fe200078e00ff */
[----:B------:R-:W-:-:S03]  /*110ad0*/  IADD3 R49, PT, PT, R58, R11, RZ ;  /* 0x0000000b3a317210 */ /* 0x000fc60007ffe0ff */
[----:B------:R-:W-:-:S04]  /*110ae0*/  IMAD.WIDE.U32 R10, R52, R150, RZ ;  /* 0x00000096340a7225 */ /* 0x000fc800078e00ff */
[----:B------:R-:W-:Y:S01]  /*110af0*/  IMAD R57, R8, 0x7effffff, RZ ;  /* 0x7effffff08397824 */ /* 0x000fe200078e02ff */
[----:B------:R0:W-:Y:S01]  /*110b00*/  STL [R1+0x1b0], R6 ;  /* 0x0001b00601007387 */ /* 0x0001e20000100800 */
[----:B------:R-:W-:Y:S01]  /*110b10*/  ISETP.GE.U32.AND P4, PT, R49, 0x7f000001, PT ;  /* 0x7f0000013100780c */ /* 0x000fe20003f86070 */
[----:B------:R-:W-:Y:S02]  /*110b20*/  IMAD R112, R10, 0x7effffff, RZ ;  /* 0x7effffff0a707824 */ /* 0x000fe400078e02ff */
[----:B------:R-:W-:-:S04]  /*110b30*/  IMAD.HI.U32 R8, R57, 0x7f000001, R8 ;  /* 0x7f00000139087827 */ /* 0x000fc800078e0008 */
[----:B------:R-:W-:Y:S01]  /*110b40*/  IMAD.HI.U32 R112, R112, 0x7f000001, R10 ;  /* 0x7f00000170707827 */ /* 0x000fe200078e000a */
[----:B------:R-:W-:-:S03]  /*110b50*/  @P1 IADD3 R46, PT, PT, R46, -0x7f000001, RZ ;  /* 0x80ffffff2e2e1810 */ /* 0x000fc60007ffe0ff */
[----:B0-----:R-:W-:-:S04]  /*110b60*/  IMAD.WIDE.U32 R6, R45, R150, RZ ;  /* 0x000000962d067225 */ /* 0x001fc800078e00ff */
[----:B------:R-:W-:-:S04]  /*110b70*/  IMAD.HI.U32 R53, R53, 0x7f000001, R2 ;  /* 0x7f00000135357827 */ /* 0x000fc800078e0002 */
[----:B------:R-:W-:Y:S02]  /*110b80*/  IMAD R75, R6, 0x7effffff, RZ ;  /* 0x7effffff064b7824 */ /* 0x000fe400078e02ff */
[----:B------:R-:W-:-:S04]  /*110b90*/  IMAD.WIDE.U32 R10, R50, R248, RZ ;  /* 0x000000f8320a7225 */ /* 0x000fc800078e00ff */
[----:B------:R-:W-:Y:S01]  /*110ba0*/  IMAD.WIDE.U32 R2, R48, R150, RZ ;  /* 0x0000009630027225 */ /* 0x000fe200078e00ff */
[----:B------:R0:W-:Y:S03]  /*110bb0*/  STL [R1+0x1bc], R8 ;  /* 0x0001bc0801007387 */ /* 0x0001e60000100800 */
[----:B------:R-:W-:-:S04]  /*110bc0*/  IMAD.HI.U32 R75, R75, 0x7f000001, R6 ;  /* 0x7f0000014b4b7827 */ /* 0x000fc800078e0006 */
[----:B------:R-:W-:-:S04]  /*110bd0*/  IMAD.WIDE.U32 R6, R46, R248, RZ ;  /* 0x000000f82e067225 */ /* 0x000fc800078e00ff */
[----:B------:R-:W-:Y:S02]  /*110be0*/  IMAD R52, R10, 0x7effffff, RZ ;  /* 0x7effffff0a347824 */ /* 0x000fe400078e02ff */
[----:B------:R-:W-:Y:S01]  /*110bf0*/  IMAD R65, R2, 0x7effffff, RZ ;  /* 0x7effffff02417824 */ /* 0x000fe200078e02ff */
[----:B------:R-:W-:Y:S01]  /*110c00*/  ISETP.GE.U32.AND P2, PT, R53, 0x7f000001, PT ;  /* 0x7f0000013500780c */ /* 0x000fe20003f46070 */
[----:B------:R-:W-:Y:S01]  /*110c10*/  ISETP.GE.U32.AND P0, PT, R55, 0x7f000001, PT ;  /* 0x7f0000013700780c */ /* 0x000fe20003f06070 */
[----:B0-----:R-:W-:Y:S01]  /*110c20*/  IMAD.WIDE.U32 R8, R51, R150, RZ ;  /* 0x0000009633087225 */ /* 0x001fe200078e00ff */
[----:B------:R-:W-:-:S03]  /*110c30*/  @P4 IADD3 R49, PT, PT, R49, -0x7f000001, RZ ;  /* 0x80ffffff31314810 */ /* 0x000fc60007ffe0ff */
[----:B------:R-:W-:Y:S02]  /*110c40*/  IMAD R45, R6, 0x7effffff, RZ ;  /* 0x7effffff062d7824 */ /* 0x000fe400078e02ff */
[----:B------:R-:W-:-:S04]  /*110c50*/  IMAD.HI.U32 R10, R52, 0x7f000001, R10 ;  /* 0x7f000001340a7827 */ /* 0x000fc800078e000a */
[----:B------:R-:W-:Y:S02]  /*110c60*/  IMAD R94, R8, 0x7effffff, RZ ;  /* 0x7effffff085e7824 */ /* 0x000fe400078e02ff */
[----:B------:R-:W-:-:S04]  /*110c70*/  IMAD.HI.U32 R65, R65, 0x7f000001, R2 ;  /* 0x7f00000141417827 */ /* 0x000fc800078e0002 */
[----:B------:R-:W-:-:S04]  /*110c80*/  IMAD.WIDE.U32 R2, R50, R142, RZ ;  /* 0x0000008e32027225 */ /* 0x000fc800078e00ff */
[----:B------:R-:W-:-:S04]  /*110c90*/  IMAD.HI.U32 R94, R94, 0x7f000001, R8 ;  /* 0x7f0000015e5e7827 */ /* 0x000fc800078e0008 */
[----:B------:R-:W-:-:S04]  /*110ca0*/  IMAD.HI.U32 R6, R45, 0x7f000001, R6 ;  /* 0x7f0000012d067827 */ /* 0x000fc800078e0006 */
[----:B------:R-:W-:Y:S01]  /*110cb0*/  IMAD.WIDE.U32 R8, R49, R248, RZ ;  /* 0x000000f831087225 */ /* 0x000fe200078e00ff */
[----:B------:R0:W-:Y:S03]  /*110cc0*/  STL [R1+0x278], R10 ;  /* 0x0002780a01007387 */ /* 0x0001e60000100800 */
[----:B------:R-:W-:Y:S01]  /*110cd0*/  IMAD R56, R2, 0x7effffff, RZ ;  /* 0x7effffff02387824 */ /* 0x000fe200078e02ff */
[----:B------:R1:W-:Y:S01]  /*110ce0*/  STL [R1+0x270], R6 ;  /* 0x0002700601007387 */ /* 0x0003e20000100800 */
[----:B------:R-:W-:Y:S02]  /*110cf0*/  IMAD R51, R8, 0x7effffff, RZ ;  /* 0x7effffff08337824 */ /* 0x000fe400078e02ff */
[----:B------:R-:W-:-:S04]  /*110d00*/  IMAD.HI.U32 R56, R56, 0x7f000001, R2 ;  /* 0x7f00000138387827 */ /* 0x000fc800078e0002 */
[----:B0-----:R-:W-:-:S04]  /*110d10*/  IMAD.WIDE.U32 R10, R46, R140, RZ ;  /* 0x0000008c2e0a7225 */ /* 0x001fc800078e00ff */
[----:B-1----:R-:W-:-:S04]  /*110d20*/  IMAD.WIDE.U32 R6, R50, R139, RZ ;  /* 0x0000008b32067225 */ /* 0x002fc800078e00ff */
[----:B------:R-:W-:Y:S02]  /*110d30*/  IMAD R54, R10, 0x7effffff, RZ ;  /* 0x7effffff0a367824 */ /* 0x000fe400078e02ff */
[----:B------:R-:W-:Y:S01]  /*110d40*/  IMAD.WIDE.U32 R2, R49, R141, RZ ;  /* 0x0000008d31027225 */ /* 0x000fe200078e00ff */
[----:B------:R-:W-:Y:S02]  /*110d50*/  @P2 IADD3 R53, PT, PT, R53, -0x7f000001, RZ ;  /* 0x80ffffff35352810 */ /* 0x000fe40007ffe0ff */
[----:B------:R-:W-:Y:S01]  /*110d60*/  @P0 IADD3 R55, PT, PT, R55, -0x7f000001, RZ ;  /* 0x80ffffff37370810 */ /* 0x000fe20007ffe0ff */
[----:B------:R0:W-:Y:S01]  /*110d70*/  STL [R1+0xc14], R65 ;  /* 0x000c144101007387 */ /* 0x0001e20000100800 */
[----:B------:R-:W-:Y:S02]  /*110d80*/  IMAD R52, R6, 0x7effffff, RZ ;  /* 0x7effffff06347824 */ /* 0x000fe400078e02ff */
[----:B------:R-:W-:-:S04]  /*110d90*/  IMAD.HI.U32 R54, R54, 0x7f000001, R10 ;  /* 0x7f00000136367827 */ /* 0x000fc800078e000a */
[----:B------:R-:W-:Y:S02]  /*110da0*/  IMAD R45, R2, 0x7effffff, RZ ;  /* 0x7effffff022d7824 */ /* 0x000fe400078e02ff */
[----:B------:R-:W-:Y:S01]  /*110db0*/  IMAD.WIDE.U32 R10, R49, R139, RZ ;  /* 0x0000008b310a7225 */ /* 0x000fe200078e00ff */
[----:B------:R-:W-:-:S03]  /*110dc0*/  IADD3 R48, PT, PT, R55, R53, RZ ;  /* 0x0000003537307210 */ /* 0x000fc60007ffe0ff */
[----:B0-----:R-:W-:-:S04]  /*110dd0*/  IMAD.HI.U32 R65, R51, 0x7f000001, R8 ;  /* 0x7f00000133417827 */ /* 0x001fc800078e0008 */
[----:B------:R-:W-:-:S04]  /*110de0*/  IMAD.WIDE.U32 R8, R49, R142, RZ ;  /* 0x0000008e31087225 */ /* 0x000fc800078e00ff */
[----:B------:R-:W-:-:S04]  /*110df0*/  IMAD.HI.U32 R52, R52, 0x7f000001, R6 ;  /* 0x7f00000134347827 */ /* 0x000fc800078e0006 */
[----:B------:R-:W-:Y:S01]  /*110e00*/  IMAD R53, R8, 0x7effffff, RZ ;  /* 0x7effffff08357824 */ /* 0x000fe200078e02ff */
[----:B------:R-:W-:Y:S01]  /*110e10*/  ISETP.GE.U32.AND P0, PT, R44, 0x7f000001, PT ;  /* 0x7f0000012c00780c */ /* 0x000fe20003f06070 */
[----:B------:R-:W-:-:S04]  /*110e20*/  IMAD.HI.U32 R45, R45, 0x7f000001, R2 ;  /* 0x7f0000012d2d7827 */ /* 0x000fc800078e0002 */
[----:B------:R-:W-:-:S04]  /*110e30*/  IMAD.WIDE.U32 R6, R46, R141, RZ ;  /* 0x0000008d2e067225 */ /* 0x000fc800078e00ff */
[----:B------:R-:W-:Y:S02]  /*110e40*/  IMAD R51, R10, 0x7effffff, RZ ;  /* 0x7effffff0a337824 */ /* 0x000fe400078e02ff */
[----:B------:R-:W-:-:S04]  /*110e50*/  IMAD.WIDE.U32 R2, R46, R142, RZ ;  /* 0x0000008e2e027225 */ /* 0x000fc800078e00ff */
[----:B------:R-:W-:-:S04]  /*110e60*/  IMAD.HI.U32 R53, R53, 0x7f000001, R8 ;  /* 0x7f00000135357827 */ /* 0x000fc800078e0008 */
        /* <DEDUP_REMOVED lines=12> */
[----:B------:R-:W-:-:S03]  /*110f30*/  @P0 IADD3 R44, PT, PT, R44, -0x7f000001, RZ ;  /* 0x80ffffff2c2c0810 */ /* 0x000fc60007ffe0ff */
[----:B------:R-:W-:Y:S02]  /*110f40*/  IMAD R59, R6, 0x7effffff, RZ ;  /* 0x7effffff063b7824 */ /* 0x000fe400078e02ff */
[----:B---3--:R-:W-:-:S04]  /*110f50*/  IMAD.WIDE.U32 R8, R50, R249, RZ ;  /* 0x000000f932087225 */ /* 0x008fc800078e00ff */
[----:B------:R-:W-:-:S04]  /*110f60*/  IMAD.HI.U32 R11, R60, 0x7f000001, R10 ;  /* 0x7f0000013c0b7827 */ /* 0x000fc800078e000a */
[----:B------:R-:W-:Y:S02]  /*110f70*/  IMAD R60, R2, 0x7effffff, RZ ;  /* 0x7effffff023c7824 */ /* 0x000fe400078e02ff */
[----:B------:R-:W-:-:S04]  /*110f80*/  IMAD.HI.U32 R59, R59, 0x7f000001, R6 ;  /* 0x7f0000013b3b7827 */ /* 0x000fc800078e0006 */
[----:B------:R-:W-:Y:S01]  /*110f90*/  IMAD R10, R8, 0x7effffff, RZ ;  /* 0x7effffff080a7824 */ /* 0x000fe200078e02ff */
[----:B------:R-:W-:Y:S01]  /*110fa0*/  ISETP.GE.U32.AND P0, PT, R44, R191, PT ;  /* 0x000000bf2c00720c */ /* 0x000fe20003f06070 */
[----:B------:R-:W-:-:S04]  /*110fb0*/  IMAD.WIDE.U32 R6, R49, R249, RZ ;  /* 0x000000f931067225 */ /* 0x000fc800078e00ff */
[----:B------:R-:W-:-:S04]  /*110fc0*/  IMAD.HI.U32 R60, R60, 0x7f000001, R2 ;  /* 0x7f0000013c3c7827 */ /* 0x000fc800078e0002 */
[----:B------:R-:W-:Y:S01]  /*110fd0*/  IMAD.WIDE.U32 R2, R46, R249, RZ ;  /* 0x000000f92e027225 */ /* 0x000fe200078e00ff */
[----:B------:R0:W-:Y:S03]  /*110fe0*/  STL [R1+0xc28], R75 ;  /* 0x000c284b01007387 */ /* 0x0001e60000100800 */
[----:B------:R-:W-:Y:S01]  /*110ff0*/  IMAD.WIDE.U32 R242, R50, R250, RZ ;  /* 0x000000fa32f27225 */ /* 0x000fe200078e00ff */
[----:B------:R1:W-:Y:S01]  /*111000*/  STL [R1+0xc10], R244 ;  /* 0x000c10f401007387 */ /* 0x0003e20000100800 */
[----:B------:R-:W-:Y:S02]  /*111010*/  IADD3 R44, PT, PT, -R191, R44, RZ ;  /* 0x0000002cbf2c7210 */ /* 0x000fe40007ffe1ff */
[----:B0-----:R-:W-:-:S04]  /*111020*/  IMAD.HI.U32 R75, R10, 0x7f000001, R8 ;  /* 0x7f0000010a4b7827 */ /* 0x001fc800078e0008 */
[----:B------:R-:W-:Y:S02]  /*111030*/  IMAD R9, R6, 0x7effffff, RZ ;  /* 0x7effffff06097824 */ /* 0x000fe400078e02ff */
[----:B------:R-:W-:Y:S02]  /*111040*/  IMAD R8, R2, 0x7effffff, RZ ;  /* 0x7effffff02087824 */ /* 0x000fe400078e02ff */
[----:B-1----:R-:W-:-:S04]  /*111050*/  IMAD.HI.U32 R244, R9, 0x7f000001, R6 ;  /* 0x7f00000109f47827 */ /* 0x002fc800078e0006 */
[----:B------:R-:W-:-:S04]  /*111060*/  IMAD.HI.U32 R7, R8, 0x7f000001, R2 ;  /* 0x7f00000108077827 */ /* 0x000fc800078e0002 */
[----:B------:R-:W-:Y:S01]  /*111070*/  IMAD R6, R242, 0x7effffff, RZ ;  /* 0x7efffffff2067824 */ /* 0x000fe200078e02ff */
[----:B------:R-:W-:Y:S01]  /*111080*/  @!P0 IADD3 R44, PT, PT, R44, 0x7f000001, RZ ;  /* 0x7f0000012c2c8810 */ /* 0x000fe20007ffe0ff */
[----:B------:R-:W-:Y:S01]  /*111090*/  ISETP.GE.U32.AND P0, PT, R48, 0x7f000001, PT ;  /* 0x7f0000013000780c */ /* 0x000fe20003f06070 */
[----:B------:R0:W-:Y:S01]  /*1110a0*/  STL [R1+0x25c], R7 ;  /* 0x00025c0701007387 */ /* 0x0001e20000100800 */
[----:B------:R-:W-:-:S04]  /*1110b0*/  IMAD.HI.U32 R242, R6, 0x7f000001, R242 ;  /* 0x7f00000106f27827 */ /* 0x000fc800078e00f2 */
[----:B------:R-:W-:-:S04]  /*1110c0*/  IMAD.WIDE.U32 R8, R43, R44, RZ ;  /* 0x0000002c2b087225 */ /* 0x000fc800078e00ff */
[----:B0-----:R-:W-:-:S04]  /*1110d0*/  IMAD.WIDE.U32 R6, R46, R250, RZ ;  /* 0x000000fa2e067225 */ /* 0x001fc800078e00ff */
[----:B------:R-:W-:Y:S02]  /*1110e0*/  IMAD R10, R8, 0x7effffff, RZ ;  /* 0x7effffff080a7824 */ /* 0x000fe400078e02ff */
[----:B------:R-:W-:-:S04]  /*1110f0*/  IMAD R240, R6, 0x7effffff, RZ ;  /* 0x7effffff06f07824 */ /* 0x000fc800078e02ff */
[----:B------:R-:W-:-:S04]  /*111100*/  IMAD.HI.U32 R240, R240, 0x7f000001, R6 ;  /* 0x7f000001f0f07827 */ /* 0x000fc800078e0006 */
[----:B------:R-:W-:-:S04]  /*111110*/  IMAD.WIDE.U32 R6, R29, R44, RZ ;  /* 0x0000002c1d067225 */ /* 0x000fc800078e00ff */
[----:B------:R-:W-:Y:S01]  /*111120*/  IMAD.HI.U32 R29, R10, 0x7f000001, R8 ;  /* 0x7f0000010a1d7827 */ /* 0x000fe200078e0008 */
[----:B------:R-:W-:-:S03]  /*111130*/  @P0 IADD3 R48, PT, PT, R48, -0x7f000001, RZ ;  /* 0x80ffffff30300810 */ /* 0x000fc60007ffe0ff */
[----:B------:R-:W-:Y:S01]  /*111140*/  IMAD.WIDE.U32 R2, R49, R250, RZ ;  /* 0x000000fa31027225 */ /* 0x000fe200078e00ff */
[----:B------:R-:W-:-:S03]  /*111150*/  ISETP.GE.U32.AND P0, PT, R29, 0x7f000001, PT ;  /* 0x7f0000011d00780c */ /* 0x000fc60003f06070 */
[----:B------:R-:W-:Y:S02]  /*111160*/  IMAD R241, R2, 0x7effffff, RZ ;  /* 0x7effffff02f17824 */ /* 0x000fe400078e02ff */
[----:B------:R-:W-:-:S04]  /*111170*/  IMAD.WIDE.U32 R8, R15, R44, RZ ;  /* 0x0000002c0f087225 */ /* 0x000fc800078e00ff */
[----:B------:R-:W-:-:S04]  /*111180*/  IMAD.HI.U32 R241, R241, 0x7f000001, R2 ;  /* 0x7f000001f1f17827 */ /* 0x000fc800078e0002 */
[----:B----4-:R-:W-:-:S04]  /*111190*/  IMAD.WIDE.U32 R2, R41, R44, RZ ;  /* 0x0000002c29027225 */ /* 0x010fc800078e00ff */
[----:B------:R-:W-:Y:S02]  /*1111a0*/  IMAD R61, R8, 0x7effffff, RZ ;  /* 0x7effffff083d7824 */ /* 0x000fe400078e02ff */
[----:B------:R-:W-:Y:S02]  /*1111b0*/  IMAD R44, R6, 0x7effffff, RZ ;  /* 0x7effffff062c7824 */ /* 0x000fe400078e02ff */
[----:B------:R-:W-:-:S04]  /*1111c0*/  IMAD.HI.U32 R61, R61, 0x7f000001, R8 ;  /* 0x7f0000013d3d7827 */ /* 0x000fc800078e0008 */
[----:B------:R-:W-:Y:S01]  /*1111d0*/  IMAD.HI.U32 R44, R44, 0x7f000001, R6 ;  /* 0x7f0000012c2c7827 */ /* 0x000fe200078e0006 */
[----:B------:R-:W-:Y:S01]  /*1111e0*/  @P0 IADD3 R29, PT, PT, R29, -0x7f000001, RZ ;  /* 0x80ffffff1d1d0810 */ /* 0x000fe20007ffe0ff */
[----:B------:R-:W-:Y:S02]  /*1111f0*/  ISETP.GE.U32.AND P3, PT, R61, 0x7f000001, PT ;  /* 0x7f0000013d00780c */ /* 0x000fe40003f66070 */
[----:B------:R-:W-:Y:S01]  /*111200*/  IMAD R43, R2, 0x7effffff, RZ ;  /* 0x7effffff022b7824 */ /* 0x000fe200078e02ff */
[----:B------:R-:W-:Y:S01]  /*111210*/  ISETP.GE.U32.AND P2, PT, R44, 0x7f000001, PT ;  /* 0x7f0000012c00780c */ /* 0x000fe20003f46070 */
[----:B------:R-:W-:Y:S02]  /*111220*/  IADD3 R29, PT, PT, R29, R42, RZ ;  /* 0x0000002a1d1d7210 */ /* 0x000fe40007ffe0ff */
[----:B------:R-:W-:-:S04]  /*111230*/  IMAD.HI.U32 R43, R43, 0x7f000001, R2 ;  /* 0x7f0000012b2b7827 */ /* 0x000fc800078e0002 */
[----:B------:R-:W-:Y:S01]  /*111240*/  IMAD.WIDE.U32 R2, R48, R139, RZ ;  /* 0x0000008b30027225 */ /* 0x000fe200078e00ff */
[----:B------:R-:W-:Y:S01]  /*111250*/  ISETP.GE.U32.AND P0, PT, R29, 0x7f000001, PT ;  /* 0x7f0000011d00780c */ /* 0x000fe20003f06070 */
[----:B------:R-:W-:Y:S01]  /*111260*/  ISETP.GE.U32.AND P4, PT, R56, 0x7f000001, PT ;  /* 0x7f0000013800780c */ /* 0x000fe20003f86070 */
[----:B------:R-:W-:Y:S01]  /*111270*/  ISETP.GE.U32.AND P5, PT, R45, 0x7f000001, PT ;  /* 0x7f0000012d00780c */ /* 0x000fe20003fa6070 */
[----:B------:R-:W-:Y:S01]  /*111280*/  ISETP.GE.U32.AND P1, PT, R43, 0x7f000001, PT ;  /* 0x7f0000012b00780c */ /* 0x000fe20003f26070 */
[----:B------:R-:W-:Y:S01]  /*111290*/  IMAD R10, R2, 0x7effffff, RZ ;  /* 0x7effffff020a7824 */ /* 0x000fe200078e02ff */
[----:B------:R-:W-:Y:S02]  /*1112a0*/  @P3 IADD3 R61, PT, PT, R61, -0x7f000001, RZ ;  /* 0x80ffffff3d3d3810 */ /* 0x000fe40007ffe0ff */
[----:B------:R-:W-:Y:S01]  /*1112b0*/  @P2 IADD3 R44, PT, PT, R44, -0x7f000001, RZ ;  /* 0x80ffffff2c2c2810 */ /* 0x000fe20007ffe0ff */
[----:B------:R-:W-:-:S04]  /*1112c0*/  IMAD.HI.U32 R10, R10, 0x7f000001, R2 ;  /* 0x7f0000010a0a7827 */ /* 0x000fc800078e0002 */
[----:B------:R-:W-:Y:S01]  /*1112d0*/  IMAD.WIDE.U32 R6, R48, R140, RZ ;  /* 0x0000008c30067225 */ /* 0x000fe200078e00ff */
[----:B------:R0:W-:Y:S01]  /*1112e0*/  STL [R1+0x110], R29 ;  /* 0x0001101d01007387 */ /* 0x0001e20000100800 */
[----:B------:R-:W-:Y:S02]  /*1112f0*/  IADD3 R61, PT, PT, R61, R13, RZ ;  /* 0x0000000d3d3d7210 */ /* 0x000fe40007ffe0ff */
[----:B------:R-:W-:Y:S01]  /*111300*/  IADD3 R12, PT, PT, R44, R12, RZ ;  /* 0x0000000c2c0c7210 */ /* 0x000fe20007ffe0ff */
[----:B------:R-:W-:-:S04]  /*111310*/  IMAD.WIDE.U32 R2, R48, R142, RZ ;  /* 0x0000008e30027225 */ /* 0x000fc800078e00ff */
[----:B------:R-:W-:Y:S01]  /*111320*/  IMAD R15, R6, 0x7effffff, RZ ;  /* 0x7effffff060f7824 */ /* 0x000fe200078e02ff */
[----:B------:R-:W-:Y:S02]  /*111330*/  @P4 IADD3 R56, PT, PT, R56, -0x7f000001, RZ ;  /* 0x80ffffff38384810 */ /* 0x000fe40007ffe0ff */
[----:B------:R-:W-:Y:S02]  /*111340*/  @P5 IADD3 R45, PT, PT, R45, -0x7f000001, RZ ;  /* 0x80ffffff2d2d5810 */ /* 0x000fe40007ffe0ff */
[----:B0-----:R-:W-:Y:S01]  /*111350*/  @P0 IADD3 R29, PT, PT, R29, -0x7f000001, RZ ;  /* 0x80ffffff1d1d0810 */ /* 0x001fe20007ffe0ff */
[----:B------:R-:W-:Y:S01]  /*111360*/  ISETP.GE.U32.AND P0, PT, R10, 0x7f000001, PT ;  /* 0x7f0000010a00780c */ /* 0x000fe20003f06070 */
[----:B------:R-:W-:Y:S01]  /*111370*/  @P1 IADD3 R43, PT, PT, R43, -0x7f000001, RZ ;  /* 0x80ffffff2b2b1810 */ /* 0x000fe20007ffe0ff */
[----:B------:R-:W-:Y:S01]  /*111380*/  ISETP.GE.U32.AND P5, PT, R61, 0x7f000001, PT ;  /* 0x7f0000013d00780c */ /* 0x000fe20003fa6070 */
[----:B------:R-:W-:Y:S01]  /*111390*/  ISETP.GE.U32.AND P2, PT, R52, 0x7f000001, PT ;  /* 0x7f0000013400780c */ /* 0x000fe20003f46070 */
[----:B------:R-:W-:Y:S01]  /*1113a0*/  IMAD R13, R2, 0x7effffff, RZ ;  /* 0x7effffff020d7824 */ /* 0x000fe200078e02ff */
[----:B------:R-:W-:Y:S01]  /*1113b0*/  ISETP.GE.U32.AND P4, PT, R12, 0x7f000001, PT ;  /* 0x7f0000010c00780c */ /* 0x000fe20003f86070 */
[----:B------:R-:W-:-:S04]  /*1113c0*/  IMAD.WIDE.U32 R8, R48, R141, RZ ;  /* 0x0000008d30087225 */ /* 0x000fc800078e00ff */
[----:B------:R-:W-:-:S04]  /*1113d0*/  IMAD.HI.U32 R15, R15, 0x7f000001, R6 ;  /* 0x7f0000010f0f7827 */ /* 0x000fc800078e0006 */
[----:B------:R-:W-:Y:S01]  /*1113e0*/  IMAD.WIDE.U32 R6, R56, 0x5fffffa, RZ ;  /* 0x05fffffa38067825 */ /* 0x000fe200078e00ff */
[----:B------:R-:W-:-:S03]  /*1113f0*/  IADD3 R14, PT, PT, R43, R14, RZ ;  /* 0x0000000e2b0e7210 */ /* 0x000fc60007ffe0ff */
[----:B------:R-:W-:Y:S02]  /*111400*/  IMAD R42, R56, 0x6, RZ ;  /* 0x00000006382a7824 */ /* 0x000fe400078e02ff */
[----:B------:R-:W-:-:S04]  /*111410*/  IMAD.HI.U32 R13, R13, 0x7f000001, R2 ;  /* 0x7f0000010d0d7827 */ /* 0x000fc800078e0002 */
[----:B------:R-:W-:Y:S01]  /*111420*/  IMAD R41, R8, 0x7effffff, RZ ;  /* 0x7effffff08297824 */ /* 0x000fe200078e02ff */
[----:B------:R-:W-:Y:S01]  /*111430*/  STL [R1+0x110], R29 ;  /* 0x0001101d01007387 */ /* 0x000fe20000100800 */
[----:B------:R-:W-:Y:S01]  /*111440*/  IMAD.HI.U32 R6, R42, 0x7f000001, R6 ;  /* 0x7f0000012a067827 */ /* 0x000fe200078e0006 */
[----:B------:R-:W-:-:S03]  /*111450*/  @P0 IADD3 R10, PT, PT, R10, -0x7f000001, RZ ;  /* 0x80ffffff0a0a0810 */ /* 0x000fc60007ffe0ff */
[----:B------:R-:W-:Y:S01]  /*111460*/  IMAD.HI.U32 R41, R41, 0x7f000001, R8 ;  /* 0x7f00000129297827 */ /* 0x000fe200078e0008 */
[----:B------:R-:W-:Y:S01]  /*111470*/  STL [R1+0x114], R14 ;  /* 0x0001140e01007387 */ /* 0x000fe20000100800 */
[----:B------:R-:W-:-:S03]  /*111480*/  ISETP.GE.U32.AND P6, PT, R13, 0x7f000001, PT ;  /* 0x7f0000010d00780c */ /* 0x000fc60003fc6070 */
[----:B------:R0:W-:Y:S04]  /*111490*/  STL [R1+0x118], R12 ;  /* 0x0001180c01007387 */ /* 0x0001e80000100800 */
[----:B------:R1:W-:Y:S01]  /*1114a0*/  STL [R1+0x11c], R61 ;  /* 0x00011c3d01007387 */ /* 0x0003e20000100800 */
[----:B------:R-:W-:Y:S01]  /*1114b0*/  @P2 IADD3 R52, PT, PT, R52, -0x7f000001, RZ ;  /* 0x80ffffff34342810 */ /* 0x000fe20007ffe0ff */
[----:B------:R-:W-:Y:S01]  /*1114c0*/  ISETP.GE.U32.AND P1, PT, R14, 0x7f000001, PT ;  /* 0x7f0000010e00780c */ /* 0x000fe20003f26070 */
[----:B------:R-:W-:Y:S01]  /*1114d0*/  ISETP.GE.U32.AND P3, PT, R15, 0x7f000001, PT ;  /* 0x7f0000010f00780c */ /* 0x000fe20003f66070 */
[----:B------:R-:W-:Y:S01]  /*1114e0*/  ISETP.GE.U32.AND P2, PT, R10, 0x7f000001, PT ;  /* 0x7f0000010a00780c */ /* 0x000fe20003f46070 */
[----:B0-----:R-:W-:Y:S02]  /*1114f0*/  @P4 IADD3 R12, PT, PT, R12, -0x7f000001, RZ ;  /* 0x80ffffff0c0c4810 */ /* 0x001fe40007ffe0ff */
[----:B-1----:R-:W-:Y:S01]  /*111500*/  @P5 IADD3 R61, PT, PT, R61, -0x7f000001, RZ ;  /* 0x80ffffff3d3d5810 */ /* 0x002fe20007ffe0ff */
[----:B------:R-:W-:Y:S01]  /*111510*/  ISETP.GE.U32.AND P5, PT, R6, 0x7f000001, PT ;  /* 0x7f0000010600780c */ /* 0x000fe20003fa6070 */
[----:B------:R-:W-:Y:S01]  /*111520*/  ISETP.GE.U32.AND P4, PT, R41, 0x7f000001, PT ;  /* 0x7f0000012900780c */ /* 0x000fe20003f86070 */
[----:B------:R-:W-:Y:S01]  /*111530*/  @P6 IADD3 R13, PT, PT, R13, -0x7f000001, RZ ;  /* 0x80ffffff0d0d6810 */ /* 0x000fe20007ffe0ff */
[----:B------:R-:W-:-:S04]  /*111540*/  ISETP.GE.U32.AND P0, PT, R53, 0x7f000001, PT ;  /* 0x7f0000013500780c */ /* 0x000fc80003f06070 */
[----:B------:R-:W-:Y:S02]  /*111550*/  @P1 IADD3 R14, PT, PT, R14, -0x7f000001, RZ ;  /* 0x80ffffff0e0e1810 */ /* 0x000fe40007ffe0ff */
[----:B------:R-:W-:Y:S02]  /*111560*/  @P3 IADD3 R15, PT, PT, R15, -0x7f000001, RZ ;  /* 0x80ffffff0f0f3810 */ /* 0x000fe40007ffe0ff */
[----:B------:R-:W-:Y:S01]  /*111570*/  @P2 IADD3 R10, PT, PT, R10, -0x7f000001, RZ ;  /* 0x80ffffff0a0a2810 */ /* 0x000fe20007ffe0ff */
[----:B------:R-:W-:Y:S01]  /*111580*/  ISETP.GE.U32.AND P1, PT, R58, 0x7f000001, PT ;  /* 0x7f0000013a00780c */ /* 0x000fe20003f26070 */
[----:B------:R-:W-:Y:S01]  /*111590*/  ISETP.GE.U32.AND P3, PT, R59, 0x7f000001, PT ;  /* 0x7f0000013b00780c */ /* 0x000fe20003f66070 */
[----:B------:R-:W-:Y:S01]  /*1115a0*/  ISETP.GE.U32.AND P2, PT, R55, 0x7f000001, PT ;  /* 0x7f0000013700780c */ /* 0x000fe20003f46070 */
[----:B------:R-:W-:Y:S02]  /*1115b0*/  @P5 IADD3 R6, PT, PT, R6, -0x7f000001, RZ ;  /* 0x80ffffff06065810 */ /* 0x000fe40007ffe0ff */
[----:B------:R-:W-:Y:S01]  /*1115c0*/  @P4 IADD3 R41, PT, PT, R41, -0x7f000001, RZ ;  /* 0x80ffffff29294810 */ /* 0x000fe20007ffe0ff */
[----:B------:R-:W-:Y:S01]  /*1115d0*/  ISETP.GE.U32.AND P5, PT, R13, 0x7f000001, PT ;  /* 0x7f0000010d00780c */ /* 0x000fe20003fa6070 */
[----:B------:R-:W-:-:S04]  /*1115e0*/  IMAD.WIDE.U32 R8, R45, 0x5fffffa, RZ ;  /* 0x05fffffa2d087825 */ /* 0x000fc800078e00ff */
[----:B------:R-:W-:Y:S01]  /*1115f0*/  IMAD R43, R45, 0x6, RZ ;  /* 0x000000062d2b7824 */ /* 0x000fe200078e02ff */
[----:B------:R-:W-:Y:S01]  /*111600*/  ISETP.GE.U32.AND P4, PT, R15, 0x7f000001, PT ;  /* 0x7f0000010f00780c */ /* 0x000fe20003f86070 */
[----:B------:R-:W-:Y:S01]  /*111610*/  ISETP.GE.U32.AND P6, PT, R41, 0x7f000001, PT ;  /* 0x7f0000012900780c */ /* 0x000fe20003fc6070 */
[----:B------:R-:W-:Y:S04]  /*111620*/  STL [R1+0x114], R14 ;  /* 0x0001140e01007387 */ /* 0x000fe80000100800 */
[----:B------:R0:W-:Y:S01]  /*111630*/  STL [R1+0x118], R12 ;  /* 0x0001180c01007387 */ /* 0x0001e20000100800 */
[----:B------:R-:W-:Y:S01]  /*111640*/  IMAD.HI.U32 R8, R43, 0x7f000001, R8 ;  /* 0x7f0000012b087827 */ /* 0x000fe200078e0008 */
[----:B------:R-:W-:Y:S01]  /*111650*/  @P0 IADD3 R53, PT, PT, R53, -0x7f000001, RZ ;  /* 0x80ffffff35350810 */ /* 0x000fe20007ffe0ff */
[----:B------:R-:W-:Y:S01]  /*111660*/  ISETP.GE.U32.AND P0, PT, R54, 0x7f000001, PT ;  /* 0x7f0000013600780c */ /* 0x000fe20003f06070 */
[----:B------:R-:W-:-:S02]  /*111670*/  @P1 IADD3 R58, PT, PT, R58, -0x7f000001, RZ ;  /* 0x80ffffff3a3a1810 */ /* 0x000fc40007ffe0ff */
[----:B------:R-:W-:Y:S02]  /*111680*/  @P3 IADD3 R59, PT, PT, R59, -0x7f000001, RZ ;  /* 0x80ffffff3b3b3810 */ /* 0x000fe40007ffe0ff */
[----:B------:R-:W-:Y:S02]  /*111690*/  @P2 IADD3 R55, PT, PT, R55, -0x7f000001, RZ ;  /* 0x80ffffff37372810 */ /* 0x000fe40007ffe0ff */
[----:B0-----:R-:W-:Y:S02]  /*1116a0*/  IADD3 R12, PT, PT, R10, R6, RZ ;  /* 0x000000060a0c7210 */ /* 0x001fe40007ffe0ff */
[----:B------:R-:W-:Y:S01]  /*1116b0*/  @P5 IADD3 R13, PT, PT, R13, -0x7f000001, RZ ;  /* 0x80ffffff0d0d5810 */ /* 0x000fe20007ffe0ff */
[----:B------:R-:W-:Y:S01]  /*1116c0*/  ISETP.GE.U32.AND P1, PT, R57, 0x7f000001, PT ;  /* 0x7f0000013900780c */ /* 0x000fe20003f26070 */
[----:B------:R-:W-:Y:S01]  /*1116d0*/  ISETP.GE.U32.AND P5, PT, R8, 0x7f000001, PT ;  /* 0x7f0000010800780c */ /* 0x000fe20003fa6070 */
[----:B------:R-:W-:Y:S01]  /*1116e0*/  ISETP.GE.U32.AND P2, PT, R12, 0x7f000001, PT ;  /* 0x7f0000010c00780c */ /* 0x000fe20003f46070 */
[----:B------:R-:W-:Y:S01]  /*1116f0*/  IMAD.WIDE.U32 R2, R53, 0x5fffffa, RZ ;  /* 0x05fffffa35027825 */ /* 0x000fe200078e00ff */
[----:B------:R-:W-:-:S02]  /*111700*/  @P4 IADD3 R15, PT, PT, R15, -0x7f000001, RZ ;  /* 0x80ffffff0f0f4810 */ /* 0x000fc40007ffe0ff */
[----:B------:R-:W-:Y:S02]  /*111710*/  @P6 IADD3 R41, PT, PT, R41, -0x7f000001, RZ ;  /* 0x80ffffff29296810 */ /* 0x000fe40007ffe0ff */
[----:B------:R-:W-:Y:S01]  /*111720*/  IADD3 R59, PT, PT, R13, R59, RZ ;  /* 0x0000003b0d3b7210 */ /* 0x000fe20007ffe0ff */
[----:B------:R-:W-:Y:S01]  /*111730*/  IMAD R9, R53, 0x6, RZ ;  /* 0x0000000635097824 */ /* 0x000fe200078e02ff */
[----:B------:R-:W-:Y:S02]  /*111740*/  IADD3 R14, PT, PT, R15, R52, RZ ;  /* 0x000000340f0e7210 */ /* 0x000fe40007ffe0ff */
[----:B------:R-:W-:Y:S01]  /*111750*/  IADD3 R58, PT, PT, R41, R58, RZ ;  /* 0x0000003a293a7210 */ /* 0x000fe20007ffe0ff */
[----:B------:R-:W-:Y:S01]  /*111760*/  IMAD.HI.U32 R9, R9, 0x7f000001, R2 ;  /* 0x7f00000109097827 */ /* 0x000fe200078e0002 */
[----:B------:R-:W-:Y:S01]  /*111770*/  ISETP.GE.U32.AND P6, PT, R59, 0x7f000001, PT ;  /* 0x7f0000013b00780c */ /* 0x000fe20003fc6070 */
        /* <DEDUP_REMOVED lines=9> */
[----:B------:R-:W-:Y:S01]  /*111810*/  IMAD.WIDE.U32 R6, R54, 0x5fffffa, RZ ;  /* 0x05fffffa36067825 */ /* 0x000fe200078e00ff */
[----:B------:R-:W-:-:S03]  /*111820*/  IADD3 R12, PT, PT, R12, R8, RZ ;  /* 0x000000080c0c7210 */ /* 0x000fc60007ffe0ff */
[----:B------:R-:W-:Y:S01]  /*111830*/  IMAD R13, R54, 0x6, RZ ;  /* 0x00000006360d7824 */ /* 0x000fe200078e02ff */
[----:B------:R-:W-:Y:S01]  /*111840*/  @P6 IADD3 R59, PT, PT, R59, -0x7f000001, RZ ;  /* 0x80ffffff3b3b6810 */ /* 0x000fe20007ffe0ff */
[----:B------:R-:W-:Y:S04]  /*111850*/  STL [R1+0x11c], R61 ;  /* 0x00011c3d01007387 */ /* 0x000fe80000100800 */
[----:B------:R-:W3:Y:S01]  /*111860*/  LD.E R45, desc[UR22][R4.64+0x24a0] ;  /* 0x0024a016042d7980 */ /* 0x000ee2000c101900 */
[----:B------:R-:W-:Y:S01]  /*111870*/  IMAD.HI.U32 R13, R13, 0x7f000001, R6 ;  /* 0x7f0000010d0d7827 */ /* 0x000fe200078e0006 */
[----:B------:R-:W-:Y:S02]  /*111880*/  ISETP.GE.U32.AND P6, PT, R12, 0x7f000001, PT ;  /* 0x7f0000010c00780c */ /* 0x000fe40003fc6070 */
[----:B------:R-:W4:Y:S04]  /*111890*/  LD.E R44, desc[UR22][R4.64+0x24a4] ;  /* 0x0024a416042c7980 */ /* 0x000f28000c101900 */
[----:B------:R-:W3:Y:S04]  /*1118a0*/  LD.E R43, desc[UR22][R4.64+0x24a8] ;  /* 0x0024a816042b7980 */ /* 0x000ee8000c101900 */
[----:B------:R0:W3:Y:S01]  /*1118b0*/  LD.E R42, desc[UR22][R4.64+0x24ac] ;  /* 0x0024ac16042a7980 */ /* 0x0000e2000c101900 */
[----:B------:R-:W-:Y:S01]  /*1118c0*/  IMAD.WIDE.U32 R2, R55, 0x5fffffa, RZ ;  /* 0x05fffffa37027825 */ /* 0x000fe200078e00ff */
[----:B------:R-:W-:-:S02]  /*1118d0*/  @P1 IADD3 R9, PT, PT, R9, -0x7f000001, RZ ;  /* 0x80ffffff09091810 */ /* 0x000fc40007ffe0ff */
[----:B------:R-:W-:Y:S02]  /*1118e0*/  @P4 IADD3 R14, PT, PT, R14, -0x7f000001, RZ ;  /* 0x80ffffff0e0e4810 */ /* 0x000fe40007ffe0ff */
[----:B------:R-:W-:Y:S02]  /*1118f0*/  @P3 IADD3 R51, PT, PT, R51, -0x7f000001, RZ ;  /* 0x80ffffff33333810 */ /* 0x000fe40007ffe0ff */
[----:B------:R-:W-:Y:S02]  /*111900*/  @P0 IADD3 R11, PT, PT, R11, -0x7f000001, RZ ;  /* 0x80ffffff0b0b0810 */ /* 0x000fe40007ffe0ff */
[----:B------:R-:W-:Y:S01]  /*111910*/  @P5 IADD3 R58, PT, PT, R58, -0x7f000001, RZ ;  /* 0x80ffffff3a3a5810 */ /* 0x000fe20007ffe0ff */
[----:B------:R-:W-:Y:S02]  /*111920*/  IMAD R52, R55, 0x6, RZ ;  /* 0x0000000637347824 */ /* 0x000fe400078e02ff */
[C---:B------:R-:W-:Y:S01]  /*111930*/  IMAD R53, R57.reuse, 0x6, RZ ;  /* 0x0000000639357824 */ /* 0x040fe200078e02ff */
[----:B------:R1:W-:Y:S01]  /*111940*/  STL [R1+0xc44], R75 ;  /* 0x000c444b01007387 */ /* 0x0003e20000100800 */
[----:B0-----:R-:W-:Y:S01]  /*111950*/  IMAD.WIDE.U32 R4, R57, 0x5fffffa, RZ ;  /* 0x05fffffa39047825 */ /* 0x001fe200078e00ff */
[----:B------:R-:W-:-:S03]  /*111960*/  ISETP.GE.U32.AND P0, PT, R13, 0x7f000001, PT ;  /* 0x7f0000010d00780c */ /* 0x000fc60003f06070 */
[----:B------:R-:W-:Y:S01]  /*111970*/  IMAD.HI.U32 R52, R52, 0x7f000001, R2 ;  /* 0x7f00000134347827 */ /* 0x000fe200078e0002 */
[----:B------:R-:W-:Y:S02]  /*111980*/  IADD3 R54, PT, PT, R14, R9, RZ ;  /* 0x000000090e367210 */ /* 0x000fe40007ffe0ff */
[----:B------:R-:W-:Y:S02]  /*111990*/  IADD3 R51, PT, PT, R58, R51, RZ ;  /* 0x000000333a337210 */ /* 0x000fe40007ffe0ff */
[----:B------:R-:W-:Y:S01]  /*1119a0*/  IADD3 R59, PT, PT, R59, R11, RZ ;  /* 0x0000000b3b3b7210 */ /* 0x000fe20007ffe0ff */
[----:B------:R-:W-:Y:S01]  /*1119b0*/  IMAD.HI.U32 R53, R53, 0x7f000001, R4 ;  /* 0x7f00000135357827 */ /* 0x000fe200078e0004 */
[----:B------:R-:W-:Y:S01]  /*1119c0*/  @P6 IADD3 R12, PT, PT, R12, -0x7f000001, RZ ;  /* 0x80ffffff0c0c6810 */ /* 0x000fe20007ffe0ff */
[----:B------:R-:W-:Y:S01]  /*1119d0*/  ISETP.GE.U32.AND P1, PT, R60, 0x7f000001, PT ;  /* 0x7f0000013c00780c */ /* 0x000fe20003f26070 */
[----:B------:R-:W-:Y:S01]  /*1119e0*/  ISETP.GE.U32.AND P2, PT, R52, 0x7f000001, PT ;  /* 0x7f0000013400780c */ /* 0x000fe20003f46070 */
[----:B------:R-:W-:Y:S01]  /*1119f0*/  ISETP.GE.U32.AND P4, PT, R54, 0x7f000001, PT ;  /* 0x7f0000013600780c */ /* 0x000fe20003f86070 */
[----:B------:R-:W-:Y:S01]  /*111a00*/  ISETP.GE.U32.AND P3, PT, R53, 0x7f000001, PT ;  /* 0x7f0000013500780c */ /* 0x000fe20003f66070 */
[----:B------:R-:W-:Y:S01]  /*111a10*/  ISETP.GE.U32.AND P5, PT, R51, 0x7f000001, PT ;  /* 0x7f0000013300780c */ /* 0x000fe20003fa6070 */
[----:B------:R-:W-:Y:S01]  /*111a20*/  ISETP.GE.U32.AND P6, PT, R59, 0x7f000001, PT ;  /* 0x7f0000013b00780c */ /* 0x000fe20003fc6070 */
[----:B------:R-:W-:Y:S01]  /*111a30*/  @P0 IADD3 R13, PT, PT, R13, -0x7f000001, RZ ;  /* 0x80ffffff0d0d0810 */ /* 0x000fe20007ffe0ff */
[----:B------:R-:W-:Y:S01]  /*111a40*/  IMAD.WIDE.U32 R4, R49, R151, RZ ;  /* 0x0000009731047225 */ /* 0x000fe200078e00ff */
[----:B------:R0:W-:Y:S04]  /*111a50*/  STL [R1+0xc40], R65 ;  /* 0x000c404101007387 */ /* 0x0001e80000100800 */
[----:B------:R0:W-:Y:S04]  /*111a60*/  STL [R1+0xc3c], R94 ;  /* 0x000c3c5e01007387 */ /* 0x0001e80000100800 */
[----:B------:R-:W3:Y:S01]  /*111a70*/  LDL R41, [R1+0x110] ;  /* 0x0001100001297983 */ /* 0x000ee20000100800 */
[----:B------:R-:W-:Y:S01]  /*111a80*/  IADD3 R49, PT, PT, R12, R13, RZ ;  /* 0x0000000d0c317210 */ /* 0x000fe20007ffe0ff */
[----:B------:R-:W-:Y:S01]  /*111a90*/  IMAD.WIDE.U32 R2, R46, R151, RZ ;  /* 0x000000972e027225 */ /* 0x000fe200078e00ff */
[----:B------:R-:W-:-:S02]  /*111aa0*/  @P1 IADD3 R60, PT, PT, R60, -0x7f000001, RZ ;  /* 0x80ffffff3c3c1810 */ /* 0x000fc40007ffe0ff */
[----:B------:R-:W-:Y:S02]  /*111ab0*/  @P2 IADD3 R52, PT, PT, R52, -0x7f000001, RZ ;  /* 0x80ffffff34342810 */ /* 0x000fe40007ffe0ff */
[----:B------:R-:W-:Y:S02]  /*111ac0*/  @P4 IADD3 R54, PT, PT, R54, -0x7f000001, RZ ;  /* 0x80ffffff36364810 */ /* 0x000fe40007ffe0ff */
[----:B------:R-:W-:Y:S02]  /*111ad0*/  @P3 IADD3 R53, PT, PT, R53, -0x7f000001, RZ ;  /* 0x80ffffff35353810 */ /* 0x000fe40007ffe0ff */
[----:B------:R-:W-:Y:S02]  /*111ae0*/  @P5 IADD3 R51, PT, PT, R51, -0x7f000001, RZ ;  /* 0x80ffffff33335810 */ /* 0x000fe40007ffe0ff */
[----:B------:R-:W-:Y:S01]  /*111af0*/  @P6 IADD3 R59, PT, PT, R59, -0x7f000001, RZ ;  /* 0x80ffffff3b3b6810 */ /* 0x000fe20007ffe0ff */
[----:B------:R-:W-:Y:S01]  /*111b00*/  ISETP.GE.U32.AND P1, PT, R49, 0x7f000001, PT ;  /* 0x7f0000013100780c */ /* 0x000fe20003f26070 */
[----:B------:R-:W-:-:S04]  /*111b10*/  IMAD.WIDE.U32 R8, R50, R151, RZ ;  /* 0x0000009732087225 */ /* 0x000fc800078e00ff */
[----:B------:R-:W-:Y:S02]  /*111b20*/  IMAD R11, R4, 0x7effffff, RZ ;  /* 0x7effffff040b7824 */ /* 0x000fe400078e02ff */
[----:B------:R-:W-:Y:S01]  /*111b30*/  IMAD R64, R2, 0x7effffff, RZ ;  /* 0x7effffff02407824 */ /* 0x000fe200078e02ff */
[----:B------:R-:W-:Y:S02]  /*111b40*/  IADD3 R50, PT, PT, R54, R52, RZ ;  /* 0x0000003436327210 */ /* 0x000fe40007ffe0ff */
[----:B------:R-:W-:Y:S02]  /*111b50*/  IADD3 R46, PT, PT, R51, R53, RZ ;  /* 0x00000035332e7210 */ /* 0x000fe40007ffe0ff */
[----:B------:R-:W-:Y:S01]  /*111b60*/  IADD3 R60, PT, PT, R59, R60, RZ ;  /* 0x0000003c3b3c7210 */ /* 0x000fe20007ffe0ff */
[----:B------:R-:W-:Y:S02]  /*111b70*/  IMAD R14, R8, 0x7effffff, RZ ;  /* 0x7effffff080e7824 */ /* 0x000fe400078e02ff */
[----:B------:R-:W-:-:S04]  /*111b80*/  IMAD.HI.U32 R11, R11, 0x7f000001, R4 ;  /* 0x7f0000010b0b7827 */ /* 0x000fc800078e0004 */
[----:B------:R-:W-:-:S04]  /*111b90*/  IMAD.HI.U32 R64, R64, 0x7f000001, R2 ;  /* 0x7f00000140407827 */ /* 0x000fc800078e0002 */
[----:B------:R-:W-:-:S04]  /*111ba0*/  IMAD.WIDE.U32 R4, R48, R248, RZ ;  /* 0x000000f830047225 */ /* 0x000fc800078e00ff */
[----:B------:R-:W-:Y:S01]  /*111bb0*/  IMAD.WIDE.U32 R2, R48, R250, RZ ;  /* 0x000000fa30027225 */ /* 0x000fe200078e00ff */
[----:B------:R-:W-:Y:S01]  /*111bc0*/  ISETP.GE.U32.AND P2, PT, R50, 0x7f000001, PT ;  /* 0x7f0000013200780c */ /* 0x000fe20003f46070 */
[----:B------:R-:W-:Y:S01]  /*111bd0*/  ISETP.GE.U32.AND P3, PT, R46, 0x7f000001, PT ;  /* 0x7f0000012e00780c */ /* 0x000fe20003f66070 */
[----:B------:R-:W-:Y:S01]  /*111be0*/  ISETP.GE.U32.AND P0, PT, R60, 0x7f000001, PT ;  /* 0x7f0000013c00780c */ /* 0x000fe20003f06070 */
[----:B------:R-:W-:-:S04]  /*111bf0*/  IMAD.HI.U32 R14, R14, 0x7f000001, R8 ;  /* 0x7f0000010e0e7827 */ /* 0x000fc800078e0008 */
[----:B------:R-:W-:-:S04]  /*111c00*/  IMAD.WIDE.U32 R8, R48, R249, RZ ;  /* 0x000000f930087225 */ /* 0x000fc800078e00ff */
[----:B------:R-:W-:Y:S02]  /*111c10*/  IMAD R13, R4, 0x7effffff, RZ ;  /* 0x7effffff040d7824 */ /* 0x000fe400078e02ff */
[----:B------:R-:W-:Y:S01]  /*111c20*/  IMAD R243, R2, 0x7effffff, RZ ;  /* 0x7effffff02f37824 */ /* 0x000fe200078e02ff */
[----:B------:R-:W-:Y:S01]  /*111c30*/  @P1 IADD3 R49, PT, PT, R49, -0x7f000001, RZ ;  /* 0x80ffffff31311810 */ /* 0x000fe20007ffe0ff */
[----:B------:R-:W-:Y:S02]  /*111c40*/  IMAD R12, R8, 0x7effffff, RZ ;  /* 0x7effffff080c7824 */ /* 0x000fe400078e02ff */
[----:B-1----:R-:W-:-:S04]  /*111c50*/  IMAD.HI.U32 R75, R13, 0x7f000001, R4 ;  /* 0x7f0000010d4b7827 */ /* 0x002fc800078e0004 */
[----:B------:R-:W-:-:S04]  /*111c60*/  IMAD.HI.U32 R243, R243, 0x7f000001, R2 ;  /* 0x7f000001f3f37827 */ /* 0x000fc800078e0002 */
[----:B------:R-:W-:-:S04]  /*111c70*/  IMAD.WIDE.U32 R4, R48, R151, RZ ;  /* 0x0000009730047225 */ /* 0x000fc800078e00ff */
[----:B--2---:R-:W-:Y:S01]  /*111c80*/  IMAD.WIDE.U32 R2, R49, R251, RZ ;  /* 0x000000fb31027225 */ /* 0x004fe200078e00ff */
[----:B------:R-:W2:Y:S03]  /*111c90*/  LDL.LU R250, [R1+0x71c] ;  /* 0x00071c0001fa7983 */ /* 0x000ea60000300800 */
[----:B0-----:R-:W-:-:S04]  /*111ca0*/  IMAD.HI.U32 R65, R12, 0x7f000001, R8 ;  /* 0x7f0000010c417827 */ /* 0x001fc800078e0008 */
[----:B------:R-:W-:Y:S01]  /*111cb0*/  IMAD R111, R4, 0x7effffff, RZ ;  /* 0x7effffff046f7824 */ /* 0x000fe200078e02ff */
[----:B------:R-:W-:Y:S02]  /*111cc0*/  @P2 IADD3 R50, PT, PT, R50, -0x7f000001, RZ ;  /* 0x80ffffff32322810 */ /* 0x000fe40007ffe0ff */
[----:B------:R-:W-:Y:S01]  /*111cd0*/  @P3 IADD3 R46, PT, PT, R46, -0x7f000001, RZ ;  /* 0x80ffffff2e2e3810 */ /* 0x000fe20007ffe0ff */
[----:B------:R-:W-:Y:S01]  /*111ce0*/  IMAD R8, R2, 0x7effffff, RZ ;  /* 0x7effffff02087824 */ /* 0x000fe200078e02ff */
[----:B------:R-:W-:Y:S01]  /*111cf0*/  @P0 IADD3 R60, PT, PT, R60, -0x7f000001, RZ ;  /* 0x80ffffff3c3c0810 */ /* 0x000fe20007ffe0ff */
[----:B------:R-:W-:-:S04]  /*111d00*/  IMAD.HI.U32 R111, R111, 0x7f000001, R4 ;  /* 0x7f0000016f6f7827 */ /* 0x000fc800078e0004 */
[----:B------:R-:W-:-:S04]  /*111d10*/  IMAD.HI.U32 R94, R8, 0x7f000001, R2 ;  /* 0x7f000001085e7827 */ /* 0x000fc800078e0002 */
[----:B------:R-:W-:-:S04]  /*111d20*/  IMAD.WIDE.U32 R12, R50, R251, RZ ;  /* 0x000000fb320c7225 */ /* 0x000fc800078e00ff */
[----:B------:R-:W-:-:S04]  /*111d30*/  IMAD.WIDE.U32 R8, R46, R251, RZ ;  /* 0x000000fb2e087225 */ /* 0x000fc800078e00ff */
[----:B------:R-:W-:Y:S01]  /*111d40*/  IMAD.WIDE.U32 R4, R60, R251, RZ ;  /* 0x000000fb3c047225 */ /* 0x000fe200078e00ff */
[----:B------:R-:W3:Y:S04]  /*111d50*/  LDL R15, [R1+0x114] ;  /* 0x00011400010f7983 */ /* 0x000ee80000100800 */
[----:B------:R-:W3:Y:S04]  /*111d60*/  LDL.LU R251, [R1+0x628] ;  /* 0x0006280001fb7983 */ /* 0x000ee80000300800 */
[----:B------:R-:W4:Y:S04]  /*111d70*/  LDL R29, [R1+0x118] ;  /* 0x00011800011d7983 */ /* 0x000f280000100800 */
[----:B------:R-:W4:Y:S04]  /*111d80*/  LDL R10, [R1+0x11c] ;  /* 0x00011c00010a7983 */ /* 0x000f280000100800 */
[----:B------:R-:W4:Y:S04]  /*111d90*/  LDL.64 R6, [R1+0x100] ;  /* 0x0001000001067983 */ /* 0x000f280000100a00 */
[----:B------:R-:W4:Y:S04]  /*111da0*/  LDL.LU R248, [R1+0xbc8] ;  /* 0x000bc80001f87983 */ /* 0x000f280000300800 */
[----:B------:R-:W4:Y:S01]  /*111db0*/  LDL.LU R249, [R1+0x644] ;  /* 0x0006440001f97983 */ /* 0x000f220000300800 */
[----:B------:R-:W-:-:S02]  /*111dc0*/  IMAD R48, R12, 0x7effffff, RZ ;  /* 0x7effffff0c307824 */ /* 0x000fc400078e02ff */
[----:B------:R-:W-:-:S04]  /*111dd0*/  IMAD.WIDE.U32 R2, R49, R139, RZ ;  /* 0x0000008b31027225 */ /* 0x000fc800078e00ff */
[----:B------:R-:W-:Y:S01]  /*111de0*/  IMAD R51, R4, 0x7effffff, RZ ;  /* 0x7effffff04337824 */ /* 0x000fe200078e02ff */
[----:B------:R0:W-:Y:S03]  /*111df0*/  STL [R1+0xc24], R76 ;  /* 0x000c244c01007387 */ /* 0x0001e60000100800 */
[----:B------:R-:W-:-:S04]  /*111e00*/  IMAD.HI.U32 R4, R51, 0x7f000001, R4 ;  /* 0x7f00000133047827 */ /* 0x000fc800078e0004 */
[----:B0-----:R-:W-:-:S04]  /*111e10*/  IMAD.HI.U32 R76, R48, 0x7f000001, R12 ;  /* 0x7f000001304c7827 */ /* 0x001fc800078e000c */
[----:B------:R-:W-:Y:S01]  /*111e20*/  IMAD R48, R2, 0x7effffff, RZ ;  /* 0x7effffff02307824 */ /* 0x000fe200078e02ff */
[----:B------:R0:W-:Y:S03]  /*111e30*/  STL [R1+0x230], R4 ;  /* 0x0002300401007387 */ /* 0x0001e60000100800 */
[----:B------:R-:W-:-:S04]  /*111e40*/  IMAD.HI.U32 R48, R48, 0x7f000001, R2 ;  /* 0x7f00000130307827 */ /* 0x000fc800078e0002 */
[----:B------:R-:W-:-:S04]  /*111e50*/  IMAD.WIDE.U32 R2, R50, R139, RZ ;  /* 0x0000008b32027225 */ /* 0x000fc800078e00ff */
[----:B0-----:R-:W-:-:S04]  /*111e60*/  IMAD.WIDE.U32 R4, R50, R142, RZ ;  /* 0x0000008e32047225 */ /* 0x001fc800078e00ff */
[----:B------:R-:W-:Y:S02]  /*111e70*/  IMAD R55, R2, 0x7effffff, RZ ;  /* 0x7effffff02377824 */ /* 0x000fe400078e02ff */
        /* <DEDUP_REMOVED lines=8> */
[----:B------:R-:W-:-:S04]  /*111f00*/  IMAD.HI.U32 R61, R61, 0x7f000001, R2 ;  /* 0x7f0000013d3d7827 */ /* 0x000fc800078e0002 */
        /* <DEDUP_REMOVED lines=9> */
[-C--:B------:R-:W-:Y:S01]  /*111fa0*/  IMAD.WIDE.U32 R4, R50, R141.reuse, RZ ;  /* 0x0000008d32047225 */ /* 0x080fe200078e00ff */
[----:B------:R-:W-:Y:S01]  /*111fb0*/  ISETP.GE.U32.AND P0, PT, R53, 0x7f000001, PT ;  /* 0x7f0000013500780c */ /* 0x000fe20003f06070 */
[----:B------:R-:W-:Y:S01]  /*111fc0*/  ISETP.GE.U32.AND P5, PT, R67, 0x7f000001, PT ;  /* 0x7f0000014300780c */ /* 0x000fe20003fa6070 */
[----:B------:R-:W-:Y:S01]  /*111fd0*/  ISETP.GE.U32.AND P3, PT, R55, 0x7f000001, PT ;  /* 0x7f0000013700780c */ /* 0x000fe20003f66070 */
[----:B------:R-:W-:Y:S01]  /*111fe0*/  IMAD R69, R4, 0x7effffff, RZ ;  /* 0x7effffff04457824 */ /* 0x000fe200078e02ff */
[----:B------:R-:W-:Y:S01]  /*111ff0*/  ISETP.GE.U32.AND P1, PT, R54, 0x7f000001, PT ;  /* 0x7f0000013600780c */ /* 0x000fe20003f26070 */
[----:B------:R-:W-:Y:S01]  /*112000*/  IMAD R52, R8, 0x7effffff, RZ ;  /* 0x7effffff08347824 */ /* 0x000fe200078e02ff */
[----:B------:R-:W-:Y:S01]  /*112010*/  ISETP.GE.U32.AND P4, PT, R61, 0x7f000001, PT ;  /* 0x7f0000013d00780c */ /* 0x000fe20003f86070 */
[----:B------:R-:W-:Y:S01]  /*112020*/  IMAD.HI.U32 R69, R69, 0x7f000001, R4 ;  /* 0x7f00000145457827 */ /* 0x000fe200078e0004 */
[----:B------:R0:W-:Y:S04]  /*112030*/  STL [R1+0xc0c], R68 ;  /* 0x000c0c4401007387 */ /* 0x0001e80000100800 */
[----:B------:R1:W-:Y:S01]  /*112040*/  STL [R1+0xc38], R95 ;  /* 0x000c385f01007387 */ /* 0x0003e20000100800 */
[----:B------:R-:W-:Y:S01]  /*112050*/  IMAD.WIDE.U32 R12, R60, R141, RZ ;  /* 0x0000008d3c0c7225 */ /* 0x000fe200078e00ff */
[----:B------:R-:W-:-:S03]  /*112060*/  @P0 IADD3 R53, PT, PT, R53, -0x7f000001, RZ ;  /* 0x80ffffff35350810 */ /* 0x000fc60007ffe0ff */
[----:B0-----:R-:W-:-:S04]  /*112070*/  IMAD.HI.U32 R68, R52, 0x7f000001, R8 ;  /* 0x7f00000134447827 */ /* 0x001fc800078e0008 */
[----:B------:R-:W-:Y:S01]  /*112080*/  IMAD.WIDE.U32 R8, R46, R141, RZ ;  /* 0x0000008d2e087225 */ /* 0x000fe200078e00ff */
[----:B------:R-:W-:Y:S02]  /*112090*/  @P5 IADD3 R67, PT, PT, R67, -0x7f000001, RZ ;  /* 0x80ffffff43435810 */ /* 0x000fe40007ffe0ff */
[----:B------:R-:W-:Y:S01]  /*1120a0*/  @P3 IADD3 R55, PT, PT, R55, -0x7f000001, RZ ;  /* 0x80ffffff37373810 */ /* 0x000fe20007ffe0ff */
[----:B------:R-:W-:Y:S02]  /*1120b0*/  IMAD R57, R12, 0x7effffff, RZ ;  /* 0x7effffff0c397824 */ /* 0x000fe400078e02ff */
[----:B------:R-:W-:Y:S01]  /*1120c0*/  IMAD R52, R8, 0x7effffff, RZ ;  /* 0x7effffff08347824 */ /* 0x000fe200078e02ff */
[----:B------:R-:W-:Y:S01]  /*1120d0*/  ISETP.GE.U32.AND P3, PT, R48, 0x7f000001, PT ;  /* 0x7f0000013000780c */ /* 0x000fe20003f66070 */
[----:B------:R-:W-:Y:S01]  /*1120e0*/  @P1 IADD3 R54, PT, PT, R54, -0x7f000001, RZ ;  /* 0x80ffffff36361810 */ /* 0x000fe20007ffe0ff */
[----:B------:R-:W-:Y:S01]  /*1120f0*/  ISETP.GE.U32.AND P2, PT, R53, 0x7f000001, PT ;  /* 0x7f0000013500780c */ /* 0x000fe20003f46070 */
[----:B------:R-:W-:Y:S01]  /*112100*/  IMAD.HI.U32 R52, R52, 0x7f000001, R8 ;  /* 0x7f00000134347827 */ /* 0x000fe200078e0008 */
[----:B------:R-:W-:-:S03]  /*112110*/  ISETP.GE.U32.AND P1, PT, R58, 0x7f000001, PT ;  /* 0x7f0000013a00780c */ /* 0x000fc60003f26070 */
[----:B------:R-:W-:-:S04]  /*112120*/  IMAD.WIDE.U32 R8, R60, R140, RZ ;  /* 0x0000008c3c087225 */ /* 0x000fc800078e00ff */
[----:B------:R-:W-:Y:S01]  /*112130*/  IMAD.HI.U32 R57, R57, 0x7f000001, R12 ;  /* 0x7f00000139397827 */ /* 0x000fe200078e000c */
[----:B------:R-:W-:Y:S01]  /*112140*/  ISETP.GE.U32.AND P0, PT, R63, 0x7f000001, PT ;  /* 0x7f0000013f00780c */ /* 0x000fe20003f06070 */
[----:B------:R-:W-:Y:S01]  /*112150*/  @P4 IADD3 R61, PT, PT, R61, -0x7f000001, RZ ;  /* 0x80ffffff3d3d4810 */ /* 0x000fe20007ffe0ff */
[----:B------:R-:W-:Y:S01]  /*112160*/  ISETP.GE.U32.AND P6, PT, R67, 0x7f000001, PT ;  /* 0x7f0000014300780c */ /* 0x000fe20003fc6070 */
[----:B------:R-:W-:-:S04]  /*112170*/  IMAD.WIDE.U32 R12, R60, R142, RZ ;  /* 0x0000008e3c0c7225 */ /* 0x000fc800078e00ff */
[----:B------:R-:W-:Y:S01]  /*112180*/  IMAD R51, R8, 0x7effffff, RZ ;  /* 0x7effffff08337824 */ /* 0x000fe200078e02ff */
[----:B------:R-:W-:Y:S01]  /*112190*/  ISETP.GE.U32.AND P4, PT, R69, 0x7f000001, PT ;  /* 0x7f0000014500780c */ /* 0x000fe20003f86070 */
[----:B------:R-:W-:Y:S01]  /*1121a0*/  ISETP.GE.U32.AND P5, PT, R61, 0x7f000001, PT ;  /* 0x7f0000013d00780c */ /* 0x000fe20003fa6070 */
[----:B------:R-:W-:Y:S02]  /*1121b0*/  IMAD R62, R12, 0x7effffff, RZ ;  /* 0x7effffff0c3e7824 */ /* 0x000fe400078e02ff */
[----:B------:R-:W-:-:S04]  /*1121c0*/  IMAD.HI.U32 R51, R51, 0x7f000001, R8 ;  /* 0x7f00000133337827 */ /* 0x000fc800078e0008 */
[----:B------:R-:W-:-:S04]  /*1121d0*/  IMAD.WIDE.U32 R8, R46, R139, RZ ;  /* 0x0000008b2e087225 */ /* 0x000fc800078e00ff */
[----:B------:R-:W-:Y:S01]  /*1121e0*/  IMAD.HI.U32 R62, R62, 0x7f000001, R12 ;  /* 0x7f0000013e3e7827 */ /* 0x000fe200078e000c */
[----:B------:R-:W-:Y:S02]  /*1121f0*/  @P3 IADD3 R48, PT, PT, R48, -0x7f000001, RZ ;  /* 0x80ffffff30303810 */ /* 0x000fe40007ffe0ff */
[----:B------:R-:W-:Y:S02]  /*112200*/  @P2 IADD3 R53, PT, PT, R53, -0x7f000001, RZ ;  /* 0x80ffffff35352810 */ /* 0x000fe40007ffe0ff */
[----:B------:R-:W-:Y:S01]  /*112210*/  @P1 IADD3 R58, PT, PT, R58, -0x7f000001, RZ ;  /* 0x80ffffff3a3a1810 */ /* 0x000fe20007ffe0ff */
[----:B------:R-:W-:Y:S01]  /*112220*/  ISETP.GE.U32.AND P2, PT, R52, 0x7f000001, PT ;  /* 0x7f0000013400780c */ /* 0x000fe20003f46070 */
[----:B------:R-:W-:Y:S01]  /*112230*/  IMAD R59, R8, 0x7effffff, RZ ;  /* 0x7effffff083b7824 */ /* 0x000fe200078e02ff */
[----:B------:R-:W-:Y:S01]  /*112240*/  ISETP.GE.U32.AND P1, PT, R57, 0x7f000001, PT ;  /* 0x7f0000013900780c */ /* 0x000fe20003f26070 */
[----:B------:R-:W-:Y:S02]  /*112250*/  @P0 IADD3 R63, PT, PT, R63, -0x7f000001, RZ ;  /* 0x80ffffff3f3f0810 */ /* 0x000fe40007ffe0ff */
[----:B------:R-:W-:Y:S01]  /*112260*/  @P6 IADD3 R67, PT, PT, R67, -0x7f000001, RZ ;  /* 0x80ffffff43436810 */ /* 0x000fe20007ffe0ff */
[----:B------:R-:W-:Y:S01]  /*112270*/  ISETP.GE.U32.AND P0, PT, R62, 0x7f000001, PT ;  /* 0x7f0000013e00780c */ /* 0x000fe20003f06070 */
[----:B------:R-:W-:Y:S01]  /*112280*/  ISETP.GE.U32.AND P6, PT, R48, 0x7f000001, PT ;  /* 0x7f0000013000780c */ /* 0x000fe20003fc6070 */
[----:B------:R-:W-:Y:S01]  /*112290*/  IMAD.HI.U32 R59, R59, 0x7f000001, R8 ;  /* 0x7f0000013b3b7827 */ /* 0x000fe200078e0008 */
[----:B------:R-:W-:-:S03]  /*1122a0*/  @P4 IADD3 R69, PT, PT, R69, -0x7f000001, RZ ;  /* 0x80ffffff45454810 */ /* 0x000fc60007ffe0ff */
[----:B------:R-:W-:-:S04]  /*1122b0*/  IMAD.WIDE.U32 R8, R46, R140, RZ ;  /* 0x0000008c2e087225 */ /* 0x000fc800078e00ff */
[----:B------:R-:W-:Y:S01]  /*1122c0*/  IMAD.WIDE.U32 R12, R60, R139, RZ ;  /* 0x0000008b3c0c7225 */ /* 0x000fe200078e00ff */
[----:B------:R-:W-:-:S03]  /*1122d0*/  @P5 IADD3 R61, PT, PT, R61, -0x7f000001, RZ ;  /* 0x80ffffff3d3d5810 */ /* 0x000fc60007ffe0ff */
[----:B------:R-:W-:Y:S01]  /*1122e0*/  IMAD R66, R8, 0x7effffff, RZ ;  /* 0x7effffff08427824 */ /* 0x000fe200078e02ff */
[----:B------:R-:W-:Y:S01]  /*1122f0*/  IADD3 R67, PT, PT, R67, R69, RZ ;  /* 0x0000004543437210 */ /* 0x000fe20007ffe0ff */
[----:B------:R-:W-:Y:S01]  /*112300*/  IMAD R56, R12, 0x7effffff, RZ ;  /* 0x7effffff0c387824 */ /* 0x000fe200078e02ff */
[----:B------:R-:W-:Y:S01]  /*112310*/  ISETP.GE.U32.AND P4, PT, R59, 0x7f000001, PT ;  /* 0x7f0000013b00780c */ /* 0x000fe20003f86070 */
[----:B------:R-:W-:Y:S02]  /*112320*/  IADD3 R61, PT, PT, R61, R63, RZ ;  /* 0x0000003f3d3d7210 */ /* 0x000fe40007ffe0ff */
[----:B------:R-:W-:Y:S01]  /*112330*/  @P2 IADD3 R52, PT, PT, R52, -0x7f000001, RZ ;  /* 0x80ffffff34342810 */ /* 0x000fe20007ffe0ff */
[----:B------:R-:W-:-:S04]  /*112340*/  IMAD.HI.U32 R66, R66, 0x7f000001, R8 ;  /* 0x7f00000142427827 */ /* 0x000fc800078e0008 */
[----:B------:R-:W-:Y:S01]  /*112350*/  IMAD.HI.U32 R56, R56, 0x7f000001, R12 ;  /* 0x7f00000138387827 */ /* 0x000fe200078e000c */
[----:B------:R-:W-:Y:S02]  /*112360*/  IADD3 R53, PT, PT, R53, R55, RZ ;  /* 0x0000003735357210 */ /* 0x000fe40007ffe0ff */
[----:B------:R-:W-:Y:S02]  /*112370*/  @P1 IADD3 R57, PT, PT, R57, -0x7f000001, RZ ;  /* 0x80ffffff39391810 */ /* 0x000fe40007ffe0ff */
[----:B------:R-:W-:Y:S02]  /*112380*/  @P0 IADD3 R62, PT, PT, R62, -0x7f000001, RZ ;  /* 0x80ffffff3e3e0810 */ /* 0x000fe40007ffe0ff */
[----:B------:R-:W-:Y:S01]  /*112390*/  @P6 IADD3 R48, PT, PT, R48, -0x7f000001, RZ ;  /* 0x80ffffff30306810 */ /* 0x000fe20007ffe0ff */
[----:B------:R-:W-:Y:S01]  /*1123a0*/  ISETP.GE.U32.AND P0, PT, R61, 0x7f000001, PT ;  /* 0x7f0000013d00780c */ /* 0x000fe20003f06070 */
[----:B------:R-:W-:Y:S01]  /*1123b0*/  ISETP.GE.U32.AND P1, PT, R53, 0x7f000001, PT ;  /* 0x7f0000013500780c */ /* 0x000fe20003f26070 */
[----:B------:R-:W-:-:S02]  /*1123c0*/  IMAD R63, R52, 0x6, RZ ;  /* 0x00000006343f7824 */ /* 0x000fc400078e02ff */
[----:B------:R-:W-:Y:S01]  /*1123d0*/  IMAD R55, R57, 0x6, RZ ;  /* 0x0000000639377824 */ /* 0x000fe200078e02ff */
[----:B------:R-:W-:Y:S01]  /*1123e0*/  @P4 IADD3 R59, PT, PT, R59, -0x7f000001, RZ ;  /* 0x80ffffff3b3b4810 */ /* 0x000fe20007ffe0ff */
[----:B------:R-:W-:Y:S01]  /*1123f0*/  ISETP.GE.U32.AND P6, PT, R51, 0x7f000001, PT ;  /* 0x7f0000013300780c */ /* 0x000fe20003fc6070 */
[----:B------:R-:W-:-:S06]  /*112400*/  ISETP.GE.U32.AND P2, PT, R66, 0x7f000001, PT ;  /* 0x7f0000014200780c */ /* 0x000fcc0003f46070 */
[----:B------:R-:W-:Y:S02]  /*112410*/  @P0 IADD3 R61, PT, PT, R61, -0x7f000001, RZ ;  /* 0x80ffffff3d3d0810 */ /* 0x000fe40007ffe0ff */
[----:B------:R-:W-:-:S04]  /*112420*/  @P1 IADD3 R53, PT, PT, R53, -0x7f000001, RZ ;  /* 0x80ffffff35351810 */ /* 0x000fc80007ffe0ff */
[----:B------:R-:W-:Y:S02]  /*112430*/  @P6 IADD3 R51, PT, PT, R51, -0x7f000001, RZ ;  /* 0x80ffffff33336810 */ /* 0x000fe40007ffe0ff */
[----:B------:R-:W-:Y:S01]  /*112440*/  @P2 IADD3 R66, PT, PT, R66, -0x7f000001, RZ ;  /* 0x80ffffff42422810 */ /* 0x000fe20007ffe0ff */
[----:B------:R-:W-:-:S13]  /*112450*/  ISETP.GE.U32.AND P1, PT, R56, 0x7f000001, PT ;  /* 0x7f0000013800780c */ /* 0x000fda0003f26070 */
[----:B------:R-:W-:Y:S01]  /*112460*/  @P1 IADD3 R56, PT, PT, R56, -0x7f000001, RZ ;  /* 0x80ffffff38381810 */ /* 0x000fe20007ffe0ff */
[----:B--2---:R-:W-:-:S04]  /*112470*/  IMAD.WIDE.U32 R2, R49, R250, RZ ;  /* 0x000000fa31027225 */ /* 0x004fc800078e00ff */
[----:B------:R-:W-:-:S04]  /*112480*/  IMAD R4, R2, 0x7effffff, RZ ;  /* 0x7effffff02047824 */ /* 0x000fc800078e02ff */
[----:B-1----:R-:W-:-:S04]  /*112490*/  IMAD.HI.U32 R95, R4, 0x7f000001, R2 ;  /* 0x7f000001045f7827 */ /* 0x002fc800078e0002 */
[----:B---3--:R-:W-:-:S04]  /*1124a0*/  IMAD.WIDE.U32 R2, R49, R251, RZ ;  /* 0x000000fb31027225 */ /* 0x008fc800078e00ff */
[----:B------:R-:W-:-:S04]  /*1124b0*/  IMAD R239, R2, 0x7effffff, RZ ;  /* 0x7effffff02ef7824 */ /* 0x000fc800078e02ff */
[----:B------:R-:W-:-:S04]  /*1124c0*/  IMAD.HI.U32 R239, R239, 0x7f000001, R2 ;  /* 0x7f000001efef7827 */ /* 0x000fc800078e0002 */
[----:B------:R-:W-:-:S04]  /*1124d0*/  IMAD.WIDE.U32 R2, R54, 0x5fffffa, RZ ;  /* 0x05fffffa36027825 */ /* 0x000fc800078e00ff */
[----:B------:R-:W-:Y:S02]  /*1124e0*/  IMAD R54, R54, 0x6, RZ ;  /* 0x0000000636367824 */ /* 0x000fe400078e02ff */
[----:B------:R-:W-:-:S04]  /*1124f0*/  IMAD.WIDE.U32 R4, R60, R250, RZ ;  /* 0x000000fa3c047225 */ /* 0x000fc800078e00ff */
[----:B------:R-:W-:-:S04]  /*112500*/  IMAD.HI.U32 R54, R54, 0x7f000001, R2 ;  /* 0x7f00000136367827 */ /* 0x000fc800078e0002 */
[----:B------:R-:W-:Y:S01]  /*112510*/  IMAD R72, R4, 0x7effffff, RZ ;  /* 0x7effffff04487824 */ /* 0x000fe200078e02ff */
[----:B------:R-:W-:-:S03]  /*112520*/  ISETP.GE.U32.AND P3, PT, R54, 0x7f000001, PT ;  /* 0x7f0000013600780c */ /* 0x000fc60003f66070 */
[----:B------:R-:W-:-:S04]  /*112530*/  IMAD.HI.U32 R4, R72, 0x7f000001, R4 ;  /* 0x7f00000148047827 */ /* 0x000fc800078e0004 */
[----:B------:R-:W-:-:S04]  /*112540*/  IMAD.WIDE.U32 R2, R58, 0x5fffffa, RZ ;  /* 0x05fffffa3a027825 */ /* 0x000fc800078e00ff */
[----:B------:R-:W-:Y:S01]  /*112550*/  IMAD R58, R58, 0x6, RZ ;  /* 0x000000063a3a7824 */ /* 0x000fe200078e02ff */
[----:B------:R0:W-:Y:S01]  /*112560*/  STL [R1+0x220], R4 ;  /* 0x0002200401007387 */ /* 0x0001e20000100800 */
[----:B------:R-:W-:-:S04]  /*112570*/  IMAD.WIDE.U32 R12, R50, R250, RZ ;  /* 0x000000fa320c7225 */ /* 0x000fc800078e00ff */
[----:B------:R-:W-:-:S04]  /*112580*/  IMAD.HI.U32 R58, R58, 0x7f000001, R2 ;  /* 0x7f0000013a3a7827 */ /* 0x000fc800078e0002 */
[----:B------:R-:W-:Y:S02]  /*112590*/  IMAD.WIDE.U32 R8, R46, R250, RZ ;  /* 0x000000fa2e087225 */ /* 0x000fe400078e00ff */
[----:B------:R-:W2:Y:S02]  /*1125a0*/  LDL.LU R250, [R1+0x640] ;  /* 0x0006400001fa7983 */ /* 0x000ea40000300800 */
[----:B0-----:R-:W-:Y:S01]  /*1125b0*/  IMAD.WIDE.U32 R4, R50, R251, RZ ;  /* 0x000000fb32047225 */ /* 0x001fe200078e00ff */
[----:B------:R-:W-:Y:S01]  /*1125c0*/  @P3 IADD3 R54, PT, PT, R54, -0x7f000001, RZ ;  /* 0x80ffffff36363810 */ /* 0x000fe20007ffe0ff */
[----:B------:R-:W-:Y:S02]  /*1125d0*/  ISETP.GE.U32.AND P3, PT, R67, 0x7f000001, PT ;  /* 0x7f0000014300780c */ /* 0x000fe40003f66070 */
[----:B------:R-:W-:Y:S02]  /*1125e0*/  IMAD R238, R4, 0x7effffff, RZ ;  /* 0x7effffff04ee7824 */ /* 0x000fe400078e02ff */
[----:B------:R-:W-:-:S04]  /*1125f0*/  IMAD.WIDE.U32 R2, R52, 0x5fffffa, RZ ;  /* 0x05fffffa34027825 */ /* 0x000fc800078e00ff */
[----:B------:R-:W-:-:S04]  /*112600*/  IMAD.HI.U32 R238, R238, 0x7f000001, R4 ;  /* 0x7f000001eeee7827 */ /* 0x000fc800078e0004 */
[----:B------:R-:W-:Y:S01]  /*112610*/  IMAD.WIDE.U32 R4, R57, 0x5fffffa, RZ ;  /* 0x05fffffa39047825 */ /* 0x000fe200078e00ff */
[----:B------:R-:W-:Y:S01]  /*112620*/  ISETP.GE.U32.AND P5, PT, R58, 0x7f000001, PT ;  /* 0x7f0000013a00780c */ /* 0x000fe20003fa6070 */
[----:B------:R-:W-:Y:S02]  /*112630*/  IADD3 R48, PT, PT, R48, R54, RZ ;  /* 0x0000003630307210 */ /* 0x000fe40007ffe0ff */
[----:B------:R-:W-:Y:S01]  /*112640*/  IADD3 R54, PT, PT, R35, R80, RZ ;  /* 0x0000005023367210 */ /* 0x000fe20007ffe0ff */
[----:B------:R-:W-:-:S04]  /*112650*/  IMAD.HI.U32 R52, R63, 0x7f000001, R2 ;  /* 0x7f0000013f347827 */ /* 0x000fc800078e0002 */
[----:B------:R-:W-:Y:S01]  /*112660*/  IMAD.HI.U32 R55, R55, 0x7f000001, R4 ;  /* 0x7f00000137377827 */ /* 0x000fe200078e0004 */
[----:B------:R-:W-:Y:S01]  /*112670*/  ISETP.GE.U32.AND P4, PT, R54, 0x7f000001, PT ;  /* 0x7f0000013600780c */ /* 0x000fe20003f86070 */
[----:B------:R-:W-:Y:S01]  /*112680*/  @P3 IADD3 R67, PT, PT, R67, -0x7f000001, RZ ;  /* 0x80ffffff43433810 */ /* 0x000fe20007ffe0ff */
[----:B------:R-:W-:Y:S02]  /*112690*/  ISETP.GE.U32.AND P3, PT, R52, 0x7f000001, PT ;  /* 0x7f0000013400780c */ /* 0x000fe40003f66070 */
[----:B------:R-:W-:Y:S01]  /*1126a0*/  ISETP.GE.U32.AND P0, PT, R55, 0x7f000001, PT ;  /* 0x7f0000013700780c */ /* 0x000fe20003f06070 */
[----:B------:R-:W-:Y:S01]  /*1126b0*/  IMAD R74, R8, 0x7effffff, RZ ;  /* 0x7effffff084a7824 */ /* 0x000fe200078e02ff */
[----:B------:R-:W-:Y:S01]  /*1126c0*/  @P5 IADD3 R58, PT, PT, R58, -0x7f000001, RZ ;  /* 0x80ffffff3a3a5810 */ /* 0x000fe20007ffe0ff */
[----:B------:R-:W-:Y:S02]  /*1126d0*/  IMAD R81, R12, 0x7effffff, RZ ;  /* 0x7effffff0c517824 */ /* 0x000fe400078e02ff */
[----:B------:R-:W-:-:S04]  /*1126e0*/  IMAD.HI.U32 R73, R74, 0x7f000001, R8 ;  /* 0x7f0000014a497827 */ /* 0x000fc800078e0008 */
[----:B------:R-:W-:Y:S01]  /*1126f0*/  IMAD.WIDE.U32 R8, R62, 0x5fffffa, RZ ;  /* 0x05fffffa3e087825 */ /* 0x000fe200078e00ff */
[----:B------:R-:W-:Y:S02]  /*112700*/  IADD3 R53, PT, PT, R53, R58, RZ ;  /* 0x0000003a35357210 */ /* 0x000fe40007ffe0ff */
[----:B------:R-:W-:Y:S01]  /*112710*/  @P4 IADD3 R54, PT, PT, R54, -0x7f000001, RZ ;  /* 0x80ffffff36364810 */ /* 0x000fe20007ffe0ff */
[----:B------:R-:W-:Y:S01]  /*112720*/  IMAD R57, R62, 0x6, RZ ;  /* 0x000000063e397824 */ /* 0x000fe200078e02ff */
[----:B------:R-:W-:Y:S01]  /*112730*/  @P3 IADD3 R52, PT, PT, R52, -0x7f000001, RZ ;  /* 0x80ffffff34343810 */ /* 0x000fe20007ffe0ff */
[----:B------:R-:W-:Y:S01]  /*112740*/  ISETP.GE.U32.AND P6, PT, R53, 0x7f000001, PT ;  /* 0x7f0000013500780c */ /* 0x000fe20003fc6070 */
[----:B------:R-:W-:Y:S01]  /*112750*/  IMAD.HI.U32 R77, R81, 0x7f000001, R12 ;  /* 0x7f000001514d7827 */ /* 0x000fe200078e000c */
[----:B------:R-:W-:Y:S01]  /*112760*/  ISETP.GE.U32.AND P3, PT, R48, 0x7f000001, PT ;  /* 0x7f0000013000780c */ /* 0x000fe20003f66070 */
[----:B------:R-:W-:Y:S02]  /*112770*/  @P0 IADD3 R55, PT, PT, R55, -0x7f000001, RZ ;  /* 0x80ffffff37370810 */ /* 0x000fe40007ffe0ff */
[----:B------:R-:W-:Y:S01]  /*112780*/  IMAD.WIDE.U32 R12, R46, R251, RZ ;  /* 0x000000fb2e0c7225 */ /* 0x000fe200078e00ff */
[----:B------:R-:W-:-:S03]  /*112790*/  ISETP.GE.U32.AND P0, PT, R54, R192, PT ;  /* 0x000000c03600720c */ /* 0x000fc60003f06070 */
[----:B------:R-:W-:-:S04]  /*1127a0*/  IMAD.HI.U32 R57, R57, 0x7f000001, R8 ;  /* 0x7f00000139397827 */ /* 0x000fc800078e0008 */
[----:B------:R-:W-:-:S04]  /*1127b0*/  IMAD.WIDE.U32 R2, R51, 0x5fffffa, RZ ;  /* 0x05fffffa33027825 */ /* 0x000fc800078e00ff */
[----:B------:R-:W-:-:S04]  /*1127c0*/  IMAD.WIDE.U32 R8, R49, R152, RZ ;  /* 0x0000009831087225 */ /* 0x000fc800078e00ff */
[----:B------:R-:W-:Y:S02]  /*1127d0*/  IMAD R49, R51, 0x6, RZ ;  /* 0x0000000633317824 */ /* 0x000fe400078e02ff */
[----:B------:R-:W-:Y:S01]  /*1127e0*/  IMAD R229, R12, 0x7effffff, RZ ;  /* 0x7effffff0ce57824 */ /* 0x000fe200078e02ff */
[----:B------:R-:W-:Y:S01]  /*1127f0*/  ISETP.GE.U32.AND P2, PT, R57, 0x7f000001, PT ;  /* 0x7f0000013900780c */ /* 0x000fe20003f46070 */
[----:B------:R-:W-:-:S04]  /*112800*/  IMAD.HI.U32 R51, R49, 0x7f000001, R2 ;  /* 0x7f00000131337827 */ /* 0x000fc800078e0002 */
[----:B------:R-:W-:Y:S01]  /*112810*/  IMAD.HI.U32 R229, R229, 0x7f000001, R12 ;  /* 0x7f000001e5e57827 */ /* 0x000fe200078e000c */
[----:B------:R-:W-:-:S03]  /*112820*/  IADD3 R2, PT, PT, -R192, R54, RZ ;  /* 0x00000036c0027210 */ /* 0x000fc60007ffe1ff */
[----:B------:R-:W-:-:S04]  /*112830*/  IMAD.WIDE.U32 R12, R60, R251, RZ ;  /* 0x000000fb3c0c7225 */ /* 0x000fc800078e00ff */
[----:B------:R-:W-:Y:S01]  /*112840*/  IMAD.WIDE.U32 R4, R50, R152, RZ ;  /* 0x0000009832047225 */ /* 0x000fe200078e00ff */
[----:B------:R-:W-:Y:S02]  /*112850*/  @P6 IADD3 R53, PT, PT, R53, -0x7f000001, RZ ;  /* 0x80ffffff35356810 */ /* 0x000fe40007ffe0ff */
[----:B------:R-:W-:Y:S01]  /*112860*/  @P3 IADD3 R48, PT, PT, R48, -0x7f000001, RZ ;  /* 0x80ffffff30303810 */ /* 0x000fe20007ffe0ff */
[----:B------:R-:W-:Y:S01]  /*112870*/  IMAD R228, R12, 0x7effffff, RZ ;  /* 0x7effffff0ce47824 */ /* 0x000fe200078e02ff */
[----:B------:R-:W-:Y:S01]  /*112880*/  @!P0 IADD3 R2, PT, PT, R2, 0x7f000001, RZ ;  /* 0x7f00000102028810 */ /* 0x000fe20007ffe0ff */
[----:B------:R-:W3:Y:S01]  /*112890*/  LDL.LU R251, [R1+0xbe8] ;  /* 0x000be80001fb7983 */ /* 0x000ee20000300800 */
[----:B------:R-:W-:Y:S02]  /*1128a0*/  IMAD R35, R4, 0x7effffff, RZ ;  /* 0x7effffff04237824 */ /* 0x000fe400078e02ff */
[----:B------:R-:W-:Y:S01]  /*1128b0*/  IMAD R110, R8, 0x7effffff, RZ ;  /* 0x7effffff086e7824 */ /* 0x000fe200078e02ff */
[----:B------:R-:W-:Y:S01]  /*1128c0*/  IADD3 R50, PT, PT, R53, R55, RZ ;  /* 0x0000003735327210 */ /* 0x000fe20007ffe0ff */
[----:B------:R-:W-:Y:S01]  /*1128d0*/  IMAD.HI.U32 R228, R228, 0x7f000001, R12 ;  /* 0x7f000001e4e47827 */ /* 0x000fe200078e000c */
[----:B------:R-:W-:-:S03]  /*1128e0*/  IADD3 R52, PT, PT, R48, R52, RZ ;  /* 0x0000003430347210 */ /* 0x000fc60007ffe0ff */
[----:B------:R-:W-:-:S04]  /*1128f0*/  IMAD.WIDE.U32 R12, R43, R2, RZ ;  /* 0x000000022b0c7225 */ /* 0x000fc800078e00ff */
[----:B------:R-:W-:Y:S01]  /*112900*/  IMAD.HI.U32 R35, R35, 0x7f000001, R4 ;  /* 0x7f00000123237827 */ /* 0x000fe200078e0004 */
[----:B------:R-:W-:-:S03]  /*112910*/  @P2 IADD3 R57, PT, PT, R57, -0x7f000001, RZ ;  /* 0x80ffffff39392810 */ /* 0x000fc60007ffe0ff */
[----:B------:R-:W-:Y:S01]  /*112920*/  IMAD.HI.U32 R110, R110, 0x7f000001, R8 ;  /* 0x7f0000016e6e7827 */ /* 0x000fe200078e0008 */
[----:B------:R-:W-:-:S03]  /*112930*/  ISETP.GE.U32.AND P2, PT, R51, 0x7f000001, PT ;  /* 0x7f0000013300780c */ /* 0x000fc60003f46070 */
[----:B------:R-:W-:-:S04]  /*112940*/  IMAD.WIDE.U32 R4, R45, R2, RZ ;  /* 0x000000022d047225 */ /* 0x000fc800078e00ff */
[----:B----4-:R-:W-:Y:S01]  /*112950*/  IMAD.WIDE.U32 R8, R44, R2, RZ ;  /* 0x000000022c087225 */ /* 0x010fe200078e00ff */
[----:B------:R-:W-:-:S03]  /*112960*/  ISETP.GE.U32.AND P3, PT, R50, 0x7f000001, PT ;  /* 0x7f0000013200780c */ /* 0x000fc60003f66070 */
[----:B------:R-:W-:Y:S01]  /*112970*/  IMAD R43, R12, 0x7effffff, RZ ;  /* 0x7effffff0c2b7824 */ /* 0x000fe200078e02ff */
[----:B------:R-:W-:Y:S01]  /*112980*/  ISETP.GE.U32.AND P1, PT, R52, 0x7f000001, PT ;  /* 0x7f0000013400780c */ /* 0x000fe20003f26070 */
[----:B------:R-:W-:-:S04]  /*112990*/  IMAD.WIDE.U32 R2, R42, R2, RZ ;  /* 0x000000022a027225 */ /* 0x000fc800078e00ff */
[----:B------:R-:W-:Y:S02]  /*1129a0*/  IMAD R45, R4, 0x7effffff, RZ ;  /* 0x7effffff042d7824 */ /* 0x000fe400078e02ff */
[----:B------:R-:W-:Y:S02]  /*1129b0*/  IMAD R44, R8, 0x7effffff, RZ ;  /* 0x7effffff082c7824 */ /* 0x000fe400078e02ff */
[----:B------:R-:W-:-:S04]  /*1129c0*/  IMAD.HI.U32 R12, R43, 0x7f000001, R12 ;  /* 0x7f0000012b0c7827 */ /* 0x000fc800078e000c */
[----:B------:R-:W-:Y:S02]  /*1129d0*/  IMAD R43, R2, 0x7effffff, RZ ;  /* 0x7effffff022b7824 */ /* 0x000fe400078e02ff */
[----:B------:R-:W-:-:S04]  /*1129e0*/  IMAD.HI.U32 R42, R45, 0x7f000001, R4 ;  /* 0x7f0000012d2a7827 */ /* 0x000fc800078e0004 */
[----:B------:R-:W-:-:S04]  /*1129f0*/  IMAD.HI.U32 R8, R44, 0x7f000001, R8 ;  /* 0x7f0000012c087827 */ /* 0x000fc800078e0008 */
[----:B------:R-:W-:Y:S01]  /*112a00*/  IMAD.HI.U32 R43, R43, 0x7f000001, R2 ;  /* 0x7f0000012b2b7827 */ /* 0x000fe200078e0002 */
[----:B------:R-:W-:Y:S01]  /*112a10*/  @P2 IADD3 R51, PT, PT, R51, -0x7f000001, RZ ;  /* 0x80ffffff33332810 */ /* 0x000fe20007ffe0ff */
[----:B------:R-:W-:Y:S01]  /*112a20*/  ISETP.GE.U32.AND P0, PT, R42, 0x7f000001, PT ;  /* 0x7f0000012a00780c */ /* 0x000fe20003f06070 */
[----:B------:R-:W-:Y:S01]  /*112a30*/  @P3 IADD3 R50, PT, PT, R50, -0x7f000001, RZ ;  /* 0x80ffffff32323810 */ /* 0x000fe20007ffe0ff */
[----:B------:R-:W-:Y:S01]  /*112a40*/  ISETP.GE.U32.AND P2, PT, R8, 0x7f000001, PT ;  /* 0x7f0000010800780c */ /* 0x000fe20003f46070 */
[----:B------:R-:W-:Y:S01]  /*112a50*/  ISETP.GE.U32.AND P3, PT, R12, 0x7f000001, PT ;  /* 0x7f0000010c00780c */ /* 0x000fe20003f66070 */
[----:B------:R-:W-:Y:S01]  /*112a60*/  @P1 IADD3 R52, PT, PT, R52, -0x7f000001, RZ ;  /* 0x80ffffff34341810 */ /* 0x000fe20007ffe0ff */
[----:B------:R-:W-:Y:S01]  /*112a70*/  ISETP.GE.U32.AND P1, PT, R43, 0x7f000001, PT ;  /* 0x7f0000012b00780c */ /* 0x000fe20003f26070 */
        /* <DEDUP_REMOVED lines=14> */
[----:B------:R-:W-:Y:S02]  /*112b60*/  ISETP.GE.U32.AND P3, PT, R10, 0x7f000001, PT ;  /* 0x7f0000010a00780c */ /* 0x000fe40003f66070 */
[----:B------:R-:W-:Y:S01]  /*112b70*/  IADD3 R48, PT, PT, R66, R56, RZ ;  /* 0x0000003842307210 */ /* 0x000fe20007ffe0ff */
[----:B------:R0:W-:Y:S01]  /*112b80*/  STL [R1+0x110], R41 ;  /* 0x0001102901007387 */ /* 0x0001e20000100800 */
[----:B------:R-:W-:-:S03]  /*112b90*/  IADD3 R59, PT, PT, R61, R59, RZ ;  /* 0x0000003b3d3b7210 */ /* 0x000fc60007ffe0ff */
[----:B------:R1:W-:Y:S01]  /*112ba0*/  STL [R1+0x114], R15 ;  /* 0x0001140f01007387 */ /* 0x0003e20000100800 */
[----:B------:R-:W-:-:S03]  /*112bb0*/  ISETP.GE.U32.AND P4, PT, R48, 0x7f000001, PT ;  /* 0x7f0000013000780c */ /* 0x000fc60003f86070 */
[----:B------:R4:W-:Y:S04]  /*112bc0*/  STL [R1+0x118], R29 ;  /* 0x0001181d01007387 */ /* 0x0009e80000100800 */
[----:B------:R4:W-:Y:S01]  /*112bd0*/  STL [R1+0x11c], R10 ;  /* 0x00011c0a01007387 */ /* 0x0009e20000100800 */
[----:B0-----:R-:W-:Y:S02]  /*112be0*/  @P0 IADD3 R41, PT, PT, R41, -0x7f000001, RZ ;  /* 0x80ffffff29290810 */ /* 0x001fe40007ffe0ff */
[----:B-1----:R-:W-:Y:S02]  /*112bf0*/  @P1 IADD3 R15, PT, PT, R15, -0x7f000001, RZ ;  /* 0x80ffffff0f0f1810 */ /* 0x002fe40007ffe0ff */
[----:B----4-:R-:W-:Y:S02]  /*112c00*/  @P2 IADD3 R29, PT, PT, R29, -0x7f000001, RZ ;  /* 0x80ffffff1d1d2810 */ /* 0x010fe40007ffe0ff */
[----:B------:R-:W-:Y:S01]  /*112c10*/  @P3 IADD3 R10, PT, PT, R10, -0x7f000001, RZ ;  /* 0x80ffffff0a0a3810 */ /* 0x000fe20007ffe0ff */
[----:B------:R-:W-:Y:S01]  /*112c20*/  ISETP.GE.U32.AND P5, PT, R59, 0x7f000001, PT ;  /* 0x7f0000013b00780c */ /* 0x000fe20003fa6070 */
[----:B------:R0:W-:Y:S04]  /*112c30*/  STL [R1+0x110], R41 ;  /* 0x0001102901007387 */ /* 0x0001e80000100800 */
[----:B------:R-:W-:Y:S04]  /*112c40*/  STL [R1+0x114], R15 ;  /* 0x0001140f01007387 */ /* 0x000fe80000100800 */
[----:B------:R-:W-:Y:S01]  /*112c50*/  STL [R1+0x118], R29 ;  /* 0x0001181d01007387 */ /* 0x000fe20000100800 */
[----:B------:R-:W-:-:S03]  /*112c60*/  IMAD.WIDE.U32 R60, R60, R152, RZ ;  /* 0x000000983c3c7225 */ /* 0x000fc600078e00ff */
[----:B------:R-:W-:Y:S01]  /*112c70*/  STL [R1+0x11c], R10 ;  /* 0x00011c0a01007387 */ /* 0x000fe20000100800 */
[----:B------:R-:W-:-:S03]  /*112c80*/  @P4 IADD3 R48, PT, PT, R48, -0x7f000001, RZ ;  /* 0x80ffffff30304810 */ /* 0x000fc60007ffe0ff */
[----:B------:R-:W4:Y:S01]  /*112c90*/  LD.E R45, desc[UR22][R6.64+0x24b8] ;  /* 0x0024b816062d7980 */ /* 0x000f22000c101900 */
[----:B------:R-:W-:-:S03]  /*112ca0*/  IMAD R9, R60, 0x7effffff, RZ ;  /* 0x7effffff3c097824 */ /* 0x000fc600078e02ff */
[----:B------:R-:W2:Y:S04]  /*112cb0*/  LD.E R44, desc[UR22][R6.64+0x24bc] ;  /* 0x0024bc16062c7980 */ /* 0x000ea8000c101900 */
[----:B0-----:R-:W2:Y:S01]  /*112cc0*/  LD.E R41, desc[UR22][R6.64+0x24b0] ;  /* 0x0024b01606297980 */ /* 0x001ea2000c101900 */
[----:B------:R-:W-:-:S04]  /*112cd0*/  IMAD.HI.U32 R60, R9, 0x7f000001, R60 ;  /* 0x7f000001093c7827 */ /* 0x000fc800078e003c */
[----:B------:R-:W-:Y:S01]  /*112ce0*/  IMAD.WIDE.U32 R8, R48, R248, RZ ;  /* 0x000000f830087225 */ /* 0x000fe200078e00ff */
[----:B------:R-:W-:-:S03]  /*112cf0*/  @P5 IADD3 R59, PT, PT, R59, -0x7f000001, RZ ;  /* 0x80ffffff3b3b5810 */ /* 0x000fc60007ffe0ff */
[----:B------:R-:W-:Y:S01]  /*112d00*/  IMAD R42, R8, 0x7effffff, RZ ;  /* 0x7effffff082a7824 */ /* 0x000fe200078e02ff */
[----:B------:R-:W-:-:S03]  /*112d10*/  IADD3 R49, PT, PT, R59, R57, RZ ;  /* 0x000000393b317210 */ /* 0x000fc60007ffe0ff */
[----:B------:R-:W-:Y:S01]  /*112d20*/  IMAD.HI.U32 R8, R42, 0x7f000001, R8 ;  /* 0x7f0000012a087827 */ /* 0x000fe200078e0008 */
[----:B------:R-:W-:-:S03]  /*112d30*/  IADD3 R52, PT, PT, R52, R51, RZ ;  /* 0x0000003334347210 */ /* 0x000fc60007ffe0ff */
[----:B------:R-:W-:Y:S01]  /*112d40*/  IMAD.WIDE.U32 R4, R46, R152, RZ ;  /* 0x000000982e047225 */ /* 0x000fe200078e00ff */
[----:B------:R-:W-:Y:S01]  /*112d50*/  ISETP.GE.U32.AND P5, PT, R49, 0x7f000001, PT ;  /* 0x7f0000013100780c */ /* 0x000fe20003fa6070 */
[----:B------:R0:W2:Y:S04]  /*112d60*/  LD.E R46, desc[UR22][R6.64+0x24b4] ;  /* 0x0024b416062e7980 */ /* 0x0000a8000c101900 */
[----:B------:R1:W-:Y:S04]  /*112d70*/  STL [R1+0x1ec], R8 ;  /* 0x0001ec0801007387 */ /* 0x0003e80000100800 */
[----:B------:R-:W2:Y:S01]  /*112d80*/  LDL R42, [R1+0x110] ;  /* 0x00011000012a7983 */ /* 0x000ea20000100800 */
[----:B-1----:R-:W-:-:S04]  /*112d90*/  IMAD.WIDE.U32 R8, R48, R140, RZ ;  /* 0x0000008c30087225 */ /* 0x002fc800078e00ff */
[----:B------:R-:W-:Y:S01]  /*112da0*/  IMAD R51, R8, 0x7effffff, RZ ;  /* 0x7effffff08337824 */ /* 0x000fe200078e02ff */
[----:B------:R-:W-:-:S03]  /*112db0*/  @P5 IADD3 R49, PT, PT, R49, -0x7f000001, RZ ;  /* 0x80ffffff31315810 */ /* 0x000fc60007ffe0ff */
[----:B------:R-:W-:-:S04]  /*112dc0*/  IMAD.HI.U32 R51, R51, 0x7f000001, R8 ;  /* 0x7f00000133337827 */ /* 0x000fc800078e0008 */
[----:B------:R-:W-:-:S04]  /*112dd0*/  IMAD.WIDE.U32 R8, R50, R141, RZ ;  /* 0x0000008d32087225 */ /* 0x000fc800078e00ff */
[----:B------:R-:W-:-:S04]  /*112de0*/  IMAD.WIDE.U32 R12, R49, R248, RZ ;  /* 0x000000f8310c7225 */ /* 0x000fc800078e00ff */
[----:B------:R-:W-:Y:S02]  /*112df0*/  IMAD R61, R8, 0x7effffff, RZ ;  /* 0x7effffff083d7824 */ /* 0x000fe400078e02ff */
[----:B0-----:R-:W-:-:S04]  /*112e00*/  IMAD.WIDE.U32 R6, R48, R142, RZ ;  /* 0x0000008e30067225 */ /* 0x001fc800078e00ff */
[----:B------:R-:W-:-:S04]  /*112e10*/  IMAD.HI.U32 R61, R61, 0x7f000001, R8 ;  /* 0x7f0000013d3d7827 */ /* 0x000fc800078e0008 */
[----:B------:R-:W-:-:S04]  /*112e20*/  IMAD.WIDE.U32 R8, R50, R249, RZ ;  /* 0x000000f932087225 */ /* 0x000fc800078e00ff */
[----:B------:R-:W-:Y:S02]  /*112e30*/  IMAD R43, R12, 0x7effffff, RZ ;  /* 0x7effffff0c2b7824 */ /* 0x000fe400078e02ff */
[----:B------:R-:W-:Y:S02]  /*112e40*/  IMAD R56, R6, 0x7effffff, RZ ;  /* 0x7effffff06387824 */ /* 0x000fe400078e02ff */
[----:B------:R-:W-:Y:S02]  /*112e50*/  IMAD R15, R8, 0x7effffff, RZ ;  /* 0x7effffff080f7824 */ /* 0x000fe400078e02ff */
[----:B------:R-:W-:-:S04]  /*112e60*/  IMAD.HI.U32 R71, R43, 0x7f000001, R12 ;  /* 0x7f0000012b477827 */ /* 0x000fc800078e000c */
[----:B------:R-:W-:-:S04]  /*112e70*/  IMAD.WIDE.U32 R12, R48, R141, RZ ;  /* 0x0000008d300c7225 */ /* 0x000fc800078e00ff */
[----:B------:R-:W-:-:S04]  /*112e80*/  IMAD.HI.U32 R79, R15, 0x7f000001, R8 ;  /* 0x7f0000010f4f7827 */ /* 0x000fc800078e0008 */
[----:B------:R-:W-:Y:S02]  /*112e90*/  IMAD R10, R12, 0x7effffff, RZ ;  /* 0x7effffff0c0a7824 */ /* 0x000fe400078e02ff */
[----:B------:R-:W-:Y:S01]  /*112ea0*/  IMAD.HI.U32 R56, R56, 0x7f000001, R6 ;  /* 0x7f00000138387827 */ /* 0x000fe200078e0006 */
[----:B------:R-:W3:Y:S03]  /*112eb0*/  LDL R15, [R1+0x11c] ;  /* 0x00011c00010f7983 */ /* 0x000ee60000100800 */
[----:B------:R-:W-:-:S04]  /*112ec0*/  IMAD.WIDE.U32 R6, R49, R249, RZ ;  /* 0x000000f931067225 */ /* 0x000fc800078e00ff */
[----:B------:R-:W-:-:S04]  /*112ed0*/  IMAD.HI.U32 R13, R10, 0x7f000001, R12 ;  /* 0x7f0000010a0d7827 */ /* 0x000fc800078e000c */
[----:B------:R-:W-:Y:S01]  /*112ee0*/  IMAD R10, R6, 0x7effffff, RZ ;  /* 0x7effffff060a7824 */ /* 0x000fe200078e02ff */
[----:B------:R-:W3:Y:S03]  /*112ef0*/  LDL R43, [R1+0x114] ;  /* 0x00011400012b7983 */ /* 0x000ee60000100800 */
[----:B------:R-:W-:Y:S02]  /*112f00*/  IMAD.HI.U32 R70, R10, 0x7f000001, R6 ;  /* 0x7f0000010a467827 */ /* 0x000fe400078e0006 */
[----:B------:R-:W3:Y:S02]  /*112f10*/  LDL R10, [R1+0x118] ;  /* 0x00011800010a7983 */ /* 0x000ee40000100800 */
[----:B------:R-:W-:Y:S02]  /*112f20*/  IMAD R74, R4, 0x7effffff, RZ ;  /* 0x7effffff044a7824 */ /* 0x000fe400078e02ff */
[----:B------:R-:W-:-:S04]  /*112f30*/  IMAD.WIDE.U32 R2, R50, R248, RZ ;  /* 0x000000f832027225 */ /* 0x000fc800078e00ff */
[----:B------:R-:W-:-:S04]  /*112f40*/  IMAD.HI.U32 R74, R74, 0x7f000001, R4 ;  /* 0x7f0000014a4a7827 */ /* 0x000fc800078e0004 */
[----:B------:R-:W-:-:S04]  /*112f50*/  IMAD R4, R2, 0x7effffff, RZ ;  /* 0x7effffff02047824 */ /* 0x000fc800078e02ff */
[----:B------:R-:W-:-:S04]  /*112f60*/  IMAD.HI.U32 R78, R4, 0x7f000001, R2 ;  /* 0x7f000001044e7827 */ /* 0x000fc800078e0002 */
[----:B------:R-:W-:-:S04]  /*112f70*/  IMAD.WIDE.U32 R2, R50, R142, RZ ;  /* 0x0000008e32027225 */ /* 0x000fc800078e00ff */
[----:B------:R-:W-:-:S04]  /*112f80*/  IMAD.WIDE.U32 R4, R49, R141, RZ ;  /* 0x0000008d31047225 */ /* 0x000fc800078e00ff */
[----:B------:R-:W-:Y:S02]  /*112f90*/  IMAD R53, R2, 0x7effffff, RZ ;  /* 0x7effffff02357824 */ /* 0x000fe400078e02ff */
[----:B------:R-:W-:Y:S02]  /*112fa0*/  IMAD R55, R4, 0x7effffff, RZ ;  /* 0x7effffff04377824 */ /* 0x000fe400078e02ff */
[----:B------:R-:W-:-:S04]  /*112fb0*/  IMAD.HI.U32 R53, R53, 0x7f000001, R2 ;  /* 0x7f00000135357827 */ /* 0x000fc800078e0002 */
[----:B------:R-:W-:-:S04]  /*112fc0*/  IMAD.WIDE.U32 R2, R50, R139, RZ ;  /* 0x0000008b32027225 */ /* 0x000fc800078e00ff */
[----:B------:R-:W-:-:S04]  /*112fd0*/  IMAD.HI.U32 R55, R55, 0x7f000001, R4 ;  /* 0x7f00000137377827 */ /* 0x000fc800078e0004 */
[----:B------:R-:W-:-:S04]  /*112fe0*/  IMAD.WIDE.U32 R4, R49, R142, RZ ;  /* 0x0000008e31047225 */ /* 0x000fc800078e00ff */
[----:B------:R-:W-:Y:S01]  /*112ff0*/  IMAD R29, R2, 0x7effffff, RZ ;  /* 0x7effffff021d7824 */ /* 0x000fe200078e02ff */
[----:B------:R-:W-:Y:S01]  /*113000*/  ISETP.GE.U32.AND P0, PT, R52, 0x7f000001, PT ;  /* 0x7f0000013400780c */ /* 0x000fe20003f06070 */
[----:B------:R-:W-:Y:S02]  /*113010*/  IMAD R57, R4, 0x7effffff, RZ ;  /* 0x7effffff04397824 */ /* 0x000fe400078e02ff */
[----:B------:R-:W-:-:S04]  /*113020*/  IMAD.HI.U32 R29, R29, 0x7f000001, R2 ;  /* 0x7f0000011d1d7827 */ /* 0x000fc800078e0002 */
[----:B------:R-:W-:-:S04]  /*113030*/  IMAD.WIDE.U32 R2, R50, R140, RZ ;  /* 0x0000008c32027225 */ /* 0x000fc800078e00ff */
[----:B------:R-:W-:-:S04]  /*113040*/  IMAD.HI.U32 R57, R57, 0x7f000001, R4 ;  /* 0x7f00000139397827 */ /* 0x000fc800078e0004 */
        /* <DEDUP_REMOVED lines=11> */
[----:B------:R-:W-:-:S04]  /*113100*/  IMAD.HI.U32 R59, R59, 0x7f000001, R2 ;  /* 0x7f0000013b3b7827 */ /* 0x000fc800078e0002 */
[----:B------:R-:W-:-:S04]  /*113110*/  IMAD.WIDE.U32 R2, R52, R139, RZ ;  /* 0x0000008b34027225 */ /* 0x000fc800078e00ff */
[----:B------:R-:W-:-:S04]  /*113120*/  IMAD.HI.U32 R12, R12, 0x7f000001, R4 ;  /* 0x7f0000010c0c7827 */ /* 0x000fc800078e0004 */
[----:B------:R-:W-:-:S04]  /*113130*/  IMAD.WIDE.U32 R4, R52, R140, RZ ;  /* 0x0000008c34047225 */ /* 0x000fc800078e00ff */
[----:B------:R-:W-:Y:S02]  /*113140*/  IMAD R63, R2, 0x7effffff, RZ ;  /* 0x7effffff023f7824 */ /* 0x000fe400078e02ff */
[----:B------:R-:W-:-:S04]  /*113150*/  IMAD.WIDE.U32 R6, R52, R142, RZ ;  /* 0x0000008e34067225 */ /* 0x000fc800078e00ff */
[----:B------:R-:W-:Y:S02]  /*113160*/  IMAD R62, R4, 0x7effffff, RZ ;  /* 0x7effffff043e7824 */ /* 0x000fe400078e02ff */
[----:B------:R-:W-:-:S04]  /*113170*/  IMAD.HI.U32 R63, R63, 0x7f000001, R2 ;  /* 0x7f0000013f3f7827 */ /* 0x000fc800078e0002 */
[----:B------:R-:W-:Y:S02]  /*113180*/  IMAD R66, R6, 0x7effffff, RZ ;  /* 0x7effffff06427824 */ /* 0x000fe400078e02ff */
[----:B------:R-:W-:Y:S01]  /*113190*/  IMAD.HI.U32 R62, R62, 0x7f000001, R4 ;  /* 0x7f0000013e3e7827 */ /* 0x000fe200078e0004 */
[----:B------:R-:W-:-:S03]  /*1131a0*/  @P0 IADD3 R53, PT, PT, R53, -0x7f000001, RZ ;  /* 0x80ffffff35350810 */ /* 0x000fc60007ffe0ff */
[----:B------:R-:W-:Y:S01]  /*1131b0*/  IMAD.HI.U32 R66, R66, 0x7f000001, R6 ;  /* 0x7f00000142427827 */ /* 0x000fe200078e0006 */
[----:B------:R-:W-:-:S03]  /*1131c0*/  ISETP.GE.U32.AND P0, PT, R63, 0x7f000001, PT ;  /* 0x7f0000013f00780c */ /* 0x000fc60003f06070 */
[----:B------:R-:W-:Y:S01]  /*1131d0*/  IMAD.WIDE.U32 R4, R52, R141, RZ ;  /* 0x0000008d34047225 */ /* 0x000fe200078e00ff */
[----:B------:R-:W-:Y:S01]  /*1131e0*/  ISETP.GE.U32.AND P6, PT, R62, 0x7f000001, PT ;  /* 0x7f0000013e00780c */ /* 0x000fe20003fc6070 */
[----:B------:R-:W-:Y:S01]  /*1131f0*/  ISETP.GE.U32.AND P5, PT, R66, 0x7f000001, PT ;  /* 0x7f0000014200780c */ /* 0x000fe20003fa6070 */
[----:B------:R-:W-:Y:S01]  /*113200*/  ISETP.GE.U32.AND P4, PT, R55, 0x7f000001, PT ;  /* 0x7f0000013700780c */ /* 0x000fe20003f86070 */
[----:B------:R-:W-:Y:S01]  /*113210*/  IMAD R69, R4, 0x7effffff, RZ ;  /* 0x7effffff04457824 */ /* 0x000fe200078e02ff */
[----:B------:R-:W-:Y:S01]  /*113220*/  ISETP.GE.U32.AND P2, PT, R57, 0x7f000001, PT ;  /* 0x7f0000013900780c */ /* 0x000fe20003f46070 */
[----:B------:R-:W-:-:S04]  /*113230*/  IMAD.WIDE.U32 R8, R53, 0x5fffffa, RZ ;  /* 0x05fffffa35087825 */ /* 0x000fc800078e00ff */
[----:B------:R-:W-:Y:S02]  /*113240*/  IMAD R67, R53, 0x6, RZ ;  /* 0x0000000635437824 */ /* 0x000fe400078e02ff */
[----:B------:R-:W-:Y:S01]  /*113250*/  IMAD.HI.U32 R53, R69, 0x7f000001, R4 ;  /* 0x7f00000145357827 */ /* 0x000fe200078e0004 */
[----:B------:R-:W-:-:S03]  /*113260*/  @P0 IADD3 R63, PT, PT, R63, -0x7f000001, RZ ;  /* 0x80ffffff3f3f0810 */ /* 0x000fc60007ffe0ff */
[----:B------:R-:W-:Y:S01]  /*113270*/  IMAD.HI.U32 R8, R67, 0x7f000001, R8 ;  /* 0x7f00000143087827 */ /* 0x000fe200078e0008 */
[----:B------:R-:W-:Y:S01]  /*113280*/  ISETP.GE.U32.AND P3, PT, R53, 0x7f000001, PT ;  /* 0x7f0000013500780c */ /* 0x000fe20003f66070 */
[----:B------:R-:W-:Y:S01]  /*113290*/  @P6 IADD3 R62, PT, PT, R62, -0x7f000001, RZ ;  /* 0x80ffffff3e3e6810 */ /* 0x000fe20007ffe0ff */
[----:B------:R-:W-:Y:S01]  /*1132a0*/  ISETP.GE.U32.AND P0, PT, R58, 0x7f000001, PT ;  /* 0x7f0000013a00780c */ /* 0x000fe20003f06070 */
[----:B------:R-:W-:Y:S01]  /*1132b0*/  ISETP.GE.U32.AND P6, PT, R63, 0x7f000001, PT ;  /* 0x7f0000013f00780c */ /* 0x000fe20003fc6070 */
[----:B------:R-:W-:Y:S02]  /*1132c0*/  @P5 IADD3 R66, PT, PT, R66, -0x7f000001, RZ ;  /* 0x80ffffff42425810 */ /* 0x000fe40007ffe0ff */
[----:B------:R-:W-:Y:S01]  /*1132d0*/  @P4 IADD3 R55, PT, PT, R55, -0x7f000001, RZ ;  /* 0x80ffffff37374810 */ /* 0x000fe20007ffe0ff */
[----:B------:R-:W-:Y:S01]  /*1132e0*/  ISETP.GE.U32.AND P4, PT, R8, 0x7f000001, PT ;  /* 0x7f0000010800780c */ /* 0x000fe20003f86070 */
[----:B------:R-:W-:Y:S01]  /*1132f0*/  @P2 IADD3 R57, PT, PT, R57, -0x7f000001, RZ ;  /* 0x80ffffff39392810 */ /* 0x000fe20007ffe0ff */
[----:B------:R-:W-:Y:S01]  /*113300*/  ISETP.GE.U32.AND P2, PT, R61, 0x7f000001, PT ;  /* 0x7f0000013d00780c */ /* 0x000fe20003f46070 */
[----:B------:R-:W-:Y:S01]  /*113310*/  ISETP.GE.U32.AND P5, PT, R66, 0x7f000001, PT ;  /* 0x7f0000014200780c */ /* 0x000fe20003fa6070 */
[----:B------:R-:W-:-:S02]  /*113320*/  ISETP.GE.U32.AND P1, PT, R29, 0x7f000001, PT ;  /* 0x7f0000011d00780c */ /* 0x000fc40003f26070 */
[----:B------:R-:W-:Y:S01]  /*113330*/  @P3 IADD3 R53, PT, PT, R53, -0x7f000001, RZ ;  /* 0x80ffffff35353810 */ /* 0x000fe20007ffe0ff */
[----:B------:R-:W-:Y:S01]  /*113340*/  ISETP.GE.U32.AND P3, PT, R62, 0x7f000001, PT ;  /* 0x7f0000013e00780c */ /* 0x000fe20003f66070 */
[----:B------:R-:W-:Y:S02]  /*113350*/  @P0 IADD3 R58, PT, PT, R58, -0x7f000001, RZ ;  /* 0x80ffffff3a3a0810 */ /* 0x000fe40007ffe0ff */
[----:B------:R-:W-:Y:S01]  /*113360*/  @P6 IADD3 R63, PT, PT, R63, -0x7f000001, RZ ;  /* 0x80ffffff3f3f6810 */ /* 0x000fe20007ffe0ff */
[----:B------:R-:W-:Y:S01]  /*113370*/  ISETP.GE.U32.AND P6, PT, R51, 0x7f000001, PT ;  /* 0x7f0000013300780c */ /* 0x000fe20003fc6070 */
[----:B------:R-:W-:Y:S01]  /*113380*/  ISETP.GE.U32.AND P0, PT, R56, 0x7f000001, PT ;  /* 0x7f0000013800780c */ /* 0x000fe20003f06070 */
[----:B------:R-:W-:Y:S01]  /*113390*/  IMAD.WIDE.U32 R4, R55, 0x5fffffa, RZ ;  /* 0x05fffffa37047825 */ /* 0x000fe200078e00ff */
[----:B------:R-:W-:-:S03]  /*1133a0*/  @P4 IADD3 R8, PT, PT, R8, -0x7f000001, RZ ;  /* 0x80ffffff08084810 */ /* 0x000fc60007ffe0ff */
[----:B------:R-:W-:Y:S01]  /*1133b0*/  IMAD R9, R55, 0x6, RZ ;  /* 0x0000000637097824 */ /* 0x000fe200078e02ff */
[----:B------:R-:W-:Y:S01]  /*1133c0*/  ISETP.GE.U32.AND P4, PT, R53, 0x7f000001, PT ;  /* 0x7f0000013500780c */ /* 0x000fe20003f86070 */
[----:B------:R-:W-:Y:S02]  /*1133d0*/  @P2 IADD3 R61, PT, PT, R61, -0x7f000001, RZ ;  /* 0x80ffffff3d3d2810 */ /* 0x000fe40007ffe0ff */
[----:B------:R-:W-:Y:S02]  /*1133e0*/  @P5 IADD3 R66, PT, PT, R66, -0x7f000001, RZ ;  /* 0x80ffffff42425810 */ /* 0x000fe40007ffe0ff */
[----:B------:R-:W-:Y:S01]  /*1133f0*/  @P1 IADD3 R29, PT, PT, R29, -0x7f000001, RZ ;  /* 0x80ffffff1d1d1810 */ /* 0x000fe20007ffe0ff */
[----:B------:R-:W-:Y:S01]  /*113400*/  IMAD.HI.U32 R55, R9, 0x7f000001, R4 ;  /* 0x7f00000109377827 */ /* 0x000fe200078e0004 */
[----:B------:R-:W-:Y:S01]  /*113410*/  ISETP.GE.U32.AND P1, PT, R13, 0x7f000001, PT ;  /* 0x7f0000010d00780c */ /* 0x000fe20003f26070 */
[----:B------:R-:W-:Y:S02]  /*113420*/  IADD3 R61, PT, PT, R66, R61, RZ ;  /* 0x0000003d423d7210 */ /* 0x000fe40007ffe0ff */
[----:B------:R-:W-:Y:S01]  /*113430*/  IMAD.WIDE.U32 R6, R57, 0x5fffffa, RZ ;  /* 0x05fffffa39067825 */ /* 0x000fe200078e00ff */
[----:B------:R-:W-:-:S03]  /*113440*/  @P3 IADD3 R62, PT, PT, R62, -0x7f000001, RZ ;  /* 0x80ffffff3e3e3810 */ /* 0x000fc60007ffe0ff */
[----:B------:R-:W-:Y:S01]  /*113450*/  IMAD R67, R57, 0x6, RZ ;  /* 0x0000000639437824 */ /* 0x000fe200078e02ff */
[----:B------:R-:W-:Y:S01]  /*113460*/  ISETP.GE.U32.AND P2, PT, R55, 0x7f000001, PT ;  /* 0x7f0000013700780c */ /* 0x000fe20003f46070 */
[----:B------:R-:W-:Y:S02]  /*113470*/  @P6 IADD3 R51, PT, PT, R51, -0x7f000001, RZ ;  /* 0x80ffffff33336810 */ /* 0x000fe40007ffe0ff */
[----:B------:R-:W-:Y:S01]  /*113480*/  @P0 IADD3 R56, PT, PT, R56, -0x7f000001, RZ ;  /* 0x80ffffff38380810 */ /* 0x000fe20007ffe0ff */
[----:B------:R-:W-:Y:S01]  /*113490*/  ISETP.GE.U32.AND P0, PT, R59, 0x7f000001, PT ;  /* 0x7f0000013b00780c */ /* 0x000fe20003f06070 */
[----:B------:R-:W-:Y:S01]  /*1134a0*/  ISETP.GE.U32.AND P6, PT, R61, 0x7f000001, PT ;  /* 0x7f0000013d00780c */ /* 0x000fe20003fc6070 */
[----:B------:R-:W-:Y:S01]  /*1134b0*/  IMAD.HI.U32 R57, R67, 0x7f000001, R6 ;  /* 0x7f00000143397827 */ /* 0x000fe200078e0006 */
[----:B------:R-:W-:Y:S02]  /*1134c0*/  @P4 IADD3 R53, PT, PT, R53, -0x7f000001, RZ ;  /* 0x80ffffff35354810 */ /* 0x000fe40007ffe0ff */
[----:B------:R-:W-:-:S02]  /*1134d0*/  IADD3 R63, PT, PT, R63, R8, RZ ;  /* 0x000000083f3f7210 */ /* 0x000fc40007ffe0ff */
[----:B------:R-:W-:Y:S02]  /*1134e0*/  IADD3 R29, PT, PT, R62, R29, RZ ;  /* 0x0000001d3e1d7210 */ /* 0x000fe40007ffe0ff */
[----:B------:R-:W-:Y:S01]  /*1134f0*/  @P1 IADD3 R13, PT, PT, R13, -0x7f000001, RZ ;  /* 0x80ffffff0d0d1810 */ /* 0x000fe20007ffe0ff */
[----:B------:R-:W-:Y:S01]  /*113500*/  ISETP.GE.U32.AND P5, PT, R57, 0x7f000001, PT ;  /* 0x7f0000013900780c */ /* 0x000fe20003fa6070 */
[----:B------:R-:W-:Y:S01]  /*113510*/  IADD3 R58, PT, PT, R53, R58, RZ ;  /* 0x0000003a353a7210 */ /* 0x000fe20007ffe0ff */
[----:B------:R-:W-:Y:S01]  /*113520*/  ISETP.GE.U32.AND P4, PT, R63, 0x7f000001, PT ;  /* 0x7f0000013f00780c */ /* 0x000fe20003f86070 */
[----:B------:R-:W-:Y:S01]  /*113530*/  ISETP.GE.U32.AND P1, PT, R29, 0x7f000001, PT ;  /* 0x7f0000011d00780c */ /* 0x000fe20003f26070 */
[----:B------:R-:W-:Y:S01]  /*113540*/  IMAD.WIDE.U32 R4, R51, 0x5fffffa, RZ ;  /* 0x05fffffa33047825 */ /* 0x000fe200078e00ff */
[----:B------:R-:W-:Y:S01]  /*113550*/  @P2 IADD3 R55, PT, PT, R55, -0x7f000001, RZ ;  /* 0x80ffffff37372810 */ /* 0x000fe20007ffe0ff */
[----:B------:R-:W-:Y:S02]  /*113560*/  ISETP.GE.U32.AND P3, PT, R54, 0x7f000001, PT ;  /* 0x7f0000013600780c */ /* 0x000fe40003f66070 */
[----:B------:R-:W-:Y:S01]  /*113570*/  IMAD R62, R51, 0x6, RZ ;  /* 0x00000006333e7824 */ /* 0x000fe200078e02ff */
[----:B------:R-:W-:Y:S01]  /*113580*/  ISETP.GE.U32.AND P2, PT, R58, 0x7f000001, PT ;  /* 0x7f0000013a00780c */ /* 0x000fe20003f46070 */
[----:B------:R-:W-:-:S02]  /*113590*/  @P0 IADD3 R59, PT, PT, R59, -0x7f000001, RZ ;  /* 0x80ffffff3b3b0810 */ /* 0x000fc40007ffe0ff */
[----:B------:R-:W-:Y:S01]  /*1135a0*/  @P6 IADD3 R61, PT, PT, R61, -0x7f000001, RZ ;  /* 0x80ffffff3d3d6810 */ /* 0x000fe20007ffe0ff */
[----:B------:R-:W-:-:S04]  /*1135b0*/  IMAD.HI.U32 R51, R62, 0x7f000001, R4 ;  /* 0x7f0000013e337827 */ /* 0x000fc800078e0004 */
[----:B------:R-:W-:Y:S01]  /*1135c0*/  IMAD.WIDE.U32 R6, R13, 0x5fffffa, RZ ;  /* 0x05fffffa0d067825 */ /* 0x000fe200078e00ff */
[----:B------:R-:W-:Y:S02]  /*1135d0*/  IADD3 R59, PT, PT, R61, R59, RZ ;  /* 0x0000003b3d3b7210 */ /* 0x000fe40007ffe0ff */
[----:B------:R-:W-:Y:S02]  /*1135e0*/  @P5 IADD3 R57, PT, PT, R57, -0x7f000001, RZ ;  /* 0x80ffffff39395810 */ /* 0x000fe40007ffe0ff */
[----:B------:R-:W-:Y:S02]  /*1135f0*/  @P4 IADD3 R63, PT, PT, R63, -0x7f000001, RZ ;  /* 0x80ffffff3f3f4810 */ /* 0x000fe40007ffe0ff */
[----:B------:R-:W-:Y:S01]  /*113600*/  @P1 IADD3 R29, PT, PT, R29, -0x7f000001, RZ ;  /* 0x80ffffff1d1d1810 */ /* 0x000fe20007ffe0ff */
[----:B--2---:R-:W-:-:S04]  /*113610*/  IMAD.WIDE.U32 R226, R50, R250, RZ ;  /* 0x000000fa32e27225 */ /* 0x004fc800078e00ff */
[----:B------:R-:W-:Y:S01]  /*113620*/  IMAD R13, R13, 0x6, RZ ;  /* 0x000000060d0d7824 */ /* 0x000fe200078e02ff */
[----:B------:R-:W-:Y:S01]  /*113630*/  ISETP.GE.U32.AND P4, PT, R51, 0x7f000001, PT ;  /* 0x7f0000013300780c */ /* 0x000fe20003f86070 */
[----:B------:R-:W-:Y:S01]  /*113640*/  ISETP.GE.U32.AND P0, PT, R12, 0x7f000001, PT ;  /* 0x7f0000010c00780c */ /* 0x000fe20003f06070 */
[----:B------:R-:W-:Y:S01]  /*113650*/  ISETP.GE.U32.AND P5, PT, R59, 0x7f000001, PT ;  /* 0x7f0000013b00780c */ /* 0x000fe20003fa6070 */
[----:B------:R-:W-:-:S04]  /*113660*/  IMAD.WIDE.U32 R8, R56, 0x5fffffa, RZ ;  /* 0x05fffffa38087825 */ /* 0x000fc800078e00ff */
[----:B------:R-:W-:Y:S02]  /*113670*/  IMAD R53, R226, 0x7effffff, RZ ;  /* 0x7effffffe2357824 */ /* 0x000fe400078e02ff */
[----:B------:R-:W-:Y:S01]  /*113680*/  IMAD.HI.U32 R13, R13, 0x7f000001, R6 ;  /* 0x7f0000010d0d7827 */ /* 0x000fe200078e0006 */
[----:B------:R-:W-:Y:S02]  /*113690*/  @P3 IADD3 R54, PT, PT, R54, -0x7f000001, RZ ;  /* 0x80ffffff36363810 */ /* 0x000fe40007ffe0ff */
[----:B------:R-:W-:Y:S02]  /*1136a0*/  @P2 IADD3 R58, PT, PT, R58, -0x7f000001, RZ ;  /* 0x80ffffff3a3a2810 */ /* 0x000fe40007ffe0ff */
[----:B------:R-:W-:Y:S01]  /*1136b0*/  IADD3 R57, PT, PT, R29, R57, RZ ;  /* 0x000000391d397210 */ /* 0x000fe20007ffe0ff */
[----:B------:R-:W-:Y:S01]  /*1136c0*/  IMAD R56, R56, 0x6, RZ ;  /* 0x0000000638387824 */ /* 0x000fe200078e02ff */
[----:B------:R-:W-:Y:S01]  /*1136d0*/  IADD3 R55, PT, PT, R63, R55, RZ ;  /* 0x000000373f377210 */ /* 0x000fe20007ffe0ff */
[----:B------:R-:W-:-:S04]  /*1136e0*/  IMAD.HI.U32 R226, R53, 0x7f000001, R226 ;  /* 0x7f00000135e27827 */ /* 0x000fc800078e00e2 */
[----:B------:R-:W-:Y:S01]  /*1136f0*/  IMAD.HI.U32 R53, R56, 0x7f000001, R8 ;  /* 0x7f00000138357827 */ /* 0x000fe200078e0008 */
[----:B------:R-:W-:-:S03]  /*113700*/  IADD3 R54, PT, PT, R58, R54, RZ ;  /* 0x000000363a367210 */ /* 0x000fc60007ffe0ff */
[----:B------:R-:W-:Y:S01]  /*113710*/  IMAD.WIDE.U32 R4, R49, R164, RZ ;  /* 0x000000a431047225 */ /* 0x000fe200078e00ff */
[----:B------:R-:W-:Y:S01]  /*113720*/  ISETP.GE.U32.AND P1, PT, R13, 0x7f000001, PT ;  /* 0x7f0000010d00780c */ /* 0x000fe20003f26070 */
[----:B------:R-:W-:Y:S01]  /*113730*/  ISETP.GE.U32.AND P6, PT, R57, 0x7f000001, PT ;  /* 0x7f0000013900780c */ /* 0x000fe20003fc6070 */
[----:B------:R-:W-:Y:S01]  /*113740*/  ISETP.GE.U32.AND P3, PT, R55, 0x7f000001, PT ;  /* 0x7f0000013700780c */ /* 0x000fe20003f66070 */
[----:B------:R-:W-:Y:S01]  /*113750*/  @P4 IADD3 R51, PT, PT, R51, -0x7f000001, RZ ;  /* 0x80ffffff33334810 */ /* 0x000fe20007ffe0ff */
[----:B------:R-:W-:Y:S01]  /*113760*/  IMAD R72, R4, 0x7effffff, RZ ;  /* 0x7effffff04487824 */ /* 0x000fe200078e02ff */
[----:B------:R-:W-:Y:S01]  /*113770*/  ISETP.GE.U32.AND P2, PT, R53, 0x7f000001, PT ;  /* 0x7f0000013500780c */ /* 0x000fe20003f46070 */
[----:B------:R-:W-:Y:S01]  /*113780*/  ISETP.GE.U32.AND P4, PT, R54, 0x7f000001, PT ;  /* 0x7f0000013600780c */ /* 0x000fe20003f86070 */
[----:B------:R-:W-:Y:S02]  /*113790*/  @P0 IADD3 R12, PT, PT, R12, -0x7f000001, RZ ;  /* 0x80ffffff0c0c0810 */ /* 0x000fe40007ffe0ff */
[----:B------:R-:W-:Y:S01]  /*1137a0*/  @P5 IADD3 R59, PT, PT, R59, -0x7f000001, RZ ;  /* 0x80ffffff3b3b5810 */ /* 0x000fe20007ffe0ff */
[----:B------:R-:W-:-:S04]  /*1137b0*/  IMAD.HI.U32 R72, R72, 0x7f000001, R4 ;  /* 0x7f00000148487827 */ /* 0x000fc800078e0004 */
[----:B------:R-:W-:-:S04]  /*1137c0*/  IMAD.WIDE.U32 R2, R48, R249, RZ ;  /* 0x000000f930027225 */ /* 0x000fc800078e00ff */
[----:B------:R-:W-:-:S04]  /*1137d0*/  IMAD.WIDE.U32 R8, R48, R250, RZ ;  /* 0x000000fa30087225 */ /* 0x000fc800078e00ff */
[----:B------:R-:W-:Y:S01]  /*1137e0*/  IMAD.WIDE.U32 R4, R48, R164, RZ ;  /* 0x000000a430047225 */ /* 0x000fe200078e00ff */
[----:B------:R-:W-:Y:S02]  /*1137f0*/  IADD3 R48, PT, PT, R59, R12, RZ ;  /* 0x0000000c3b307210 */ /* 0x000fe40007ffe0ff */
[----:B------:R-:W-:Y:S02]  /*113800*/  @P1 IADD3 R13, PT, PT, R13, -0x7f000001, RZ ;  /* 0x80ffffff0d0d1810 */ /* 0x000fe40007ffe0ff */
[----:B------:R-:W-:Y:S01]  /*113810*/  @P6 IADD3 R57, PT, PT, R57, -0x7f000001, RZ ;  /* 0x80ffffff39396810 */ /* 0x000fe20007ffe0ff */
[----:B------:R-:W-:Y:S01]  /*113820*/  IMAD.WIDE.U32 R222, R49, R250, RZ ;  /* 0x000000fa31de7225 */ /* 0x000fe200078e00ff */
[----:B------:R-:W-:Y:S01]  /*113830*/  @P3 IADD3 R55, PT, PT, R55, -0x7f000001, RZ ;  /* 0x80ffffff37373810 */ /* 0x000fe20007ffe0ff */
[----:B------:R-:W-:Y:S02]  /*113840*/  ISETP.GE.U32.AND P0, PT, R48, 0x7f000001, PT ;  /* 0x7f0000013000780c */ /* 0x000fe40003f06070 */
[----:B------:R-:W-:-:S04]  /*113850*/  IMAD.WIDE.U32 R6, R50, R164, RZ ;  /* 0x000000a432067225 */ /* 0x000fc800078e00ff */
[----:B------:R-:W-:Y:S01]  /*113860*/  IMAD R49, R222, 0x7effffff, RZ ;  /* 0x7effffffde317824 */ /* 0x000fe200078e02ff */
[----:B------:R-:W-:Y:S02]  /*113870*/  @P2 IADD3 R53, PT, PT, R53, -0x7f000001, RZ ;  /* 0x80ffffff35352810 */ /* 0x000fe40007ffe0ff */
[----:B------:R-:W-:Y:S02]  /*113880*/  @P4 IADD3 R54, PT, PT, R54, -0x7f000001, RZ ;  /* 0x80ffffff36364810 */ /* 0x000fe40007ffe0ff */
[----:B------:R-:W-:Y:S02]  /*113890*/  IADD3 R50, PT, PT, R57, R13, RZ ;  /* 0x0000000d39327210 */ /* 0x000fe40007ffe0ff */
[----:B------:R-:W-:Y:S01]  /*1138a0*/  IADD3 R51, PT, PT, R55, R51, RZ ;  /* 0x0000003337337210 */ /* 0x000fe20007ffe0ff */
[----:B------:R-:W-:Y:S02]  /*1138b0*/  IMAD R57, R4, 0x7effffff, RZ ;  /* 0x7effffff04397824 */ /* 0x000fe400078e02ff */
[----:B------:R-:W-:Y:S01]  /*1138c0*/  IMAD.HI.U32 R222, R49, 0x7f000001, R222 ;  /* 0x7f00000131de7827 */ /* 0x000fe200078e00de */
[----:B------:R-:W-:-:S03]  /*1138d0*/  IADD3 R49, PT, PT, R54, R53, RZ ;  /* 0x0000003536317210 */ /* 0x000fc60007ffe0ff */
[----:B------:R-:W-:Y:S01]  /*1138e0*/  IMAD.HI.U32 R57, R57, 0x7f000001, R4 ;  /* 0x7f00000139397827 */ /* 0x000fe200078e0004 */
[----:B------:R-:W-:-:S03]  /*1138f0*/  ISETP.GE.U32.AND P1, PT, R51, 0x7f000001, PT ;  /* 0x7f0000013300780c */ /* 0x000fc60003f26070 */
[----:B------:R-:W-:Y:S01]  /*113900*/  IMAD.WIDE.U32 R4, R52, R164, RZ ;  /* 0x000000a434047225 */ /* 0x000fe200078e00ff */
[----:B------:R-:W-:Y:S01]  /*113910*/  @P0 IADD3 R48, PT, PT, R48, -0x7f000001, RZ ;  /* 0x80ffffff30300810 */ /* 0x000fe20007ffe0ff */
[----:B------:R-:W-:Y:S02]  /*113920*/  ISETP.GE.U32.AND P3, PT, R49, 0x7f000001, PT ;  /* 0x7f0000013100780c */ /* 0x000fe40003f66070 */
[----:B------:R-:W-:Y:S02]  /*113930*/  IMAD R109, R4, 0x7effffff, RZ ;  /* 0x7effffff046d7824 */ /* 0x000fe400078e02ff */
[----:B------:R-:W-:Y:S01]  /*113940*/  IMAD R29, R6, 0x7effffff, RZ ;  /* 0x7effffff061d7824 */ /* 0x000fe200078e02ff */
[----:B------:R-:W-:Y:S01]  /*113950*/  ISETP.GE.U32.AND P2, PT, R50, 0x7f000001, PT ;  /* 0x7f0000013200780c */ /* 0x000fe20003f46070 */
[----:B------:R-:W-:Y:S02]  /*113960*/  IMAD R221, R8, 0x7effffff, RZ ;  /* 0x7effffff08dd7824 */ /* 0x000fe400078e02ff */
[----:B------:R-:W-:-:S04]  /*113970*/  IMAD.HI.U32 R109, R109, 0x7f000001, R4 ;  /* 0x7f0000016d6d7827 */ /* 0x000fc800078e0004 */
[----:B---3--:R-:W-:-:S04]  /*113980*/  IMAD.WIDE.U32 R4, R48, R251, RZ ;  /* 0x000000fb30047225 */ /* 0x008fc800078e00ff */
[----:B------:R-:W-:-:S04]  /*113990*/  IMAD.HI.U32 R29, R29, 0x7f000001, R6 ;  /* 0x7f0000011d1d7827 */ /* 0x000fc800078e0006 */
[----:B------:R-:W-:-:S04]  /*1139a0*/  IMAD.HI.U32 R221, R221, 0x7f000001, R8 ;  /* 0x7f000001dddd7827 */ /* 0x000fc800078e0008 */
[----:B------:R-:W-:-:S04]  /*1139b0*/  IMAD.WIDE.U32 R6, R52, R250, RZ ;  /* 0x000000fa34067225 */ /* 0x000fc800078e00ff */
[----:B------:R-:W-:Y:S01]  /*1139c0*/  IMAD.WIDE.U32 R8, R52, R249, RZ ;  /* 0x000000f934087225 */ /* 0x000fe200078e00ff */
[----:B------:R-:W-:-:S03]  /*1139d0*/  @P1 IADD3 R51, PT, PT, R51, -0x7f000001, RZ ;  /* 0x80ffffff33331810 */ /* 0x000fc60007ffe0ff */
[----:B------:R-:W-:Y:S02]  /*1139e0*/  IMAD R250, R4, 0x7effffff, RZ ;  /* 0x7effffff04fa7824 */ /* 0x000fe400078e02ff */
[----:B------:R-:W-:-:S04]  /*1139f0*/  IMAD.WIDE.U32 R12, R52, R248, RZ ;  /* 0x000000f8340c7225 */ /* 0x000fc800078e00ff */
[----:B------:R-:W-:Y:S02]  /*113a00*/  IMAD R53, R8, 0x7effffff, RZ ;  /* 0x7effffff08357824 */ /* 0x000fe400078e02ff */
[----:B------:R-:W-:Y:S01]  /*113a10*/  IMAD R227, R6, 0x7effffff, RZ ;  /* 0x7effffff06e37824 */ /* 0x000fe200078e02ff */
[----:B------:R-:W-:Y:S01]  /*113a20*/  @P3 IADD3 R49, PT, PT, R49, -0x7f000001, RZ ;  /* 0x80ffffff31313810 */ /* 0x000fe20007ffe0ff */
[----:B------:R-:W-:-:S04]  /*113a30*/  IMAD.HI.U32 R250, R250, 0x7f000001, R4 ;  /* 0x7f000001fafa7827 */ /* 0x000fc800078e0004 */
[----:B------:R-:W-:Y:S02]  /*113a40*/  IMAD R54, R12, 0x7effffff, RZ ;  /* 0x7effffff0c367824 */ /* 0x000fe400078e02ff */
[----:B------:R-:W-:Y:S01]  /*113a50*/  IMAD.WIDE.U32 R4, R51, R139, RZ ;  /* 0x0000008b33047225 */ /* 0x000fe200078e00ff */
[----:B------:R-:W-:-:S03]  /*113a60*/  @P2 IADD3 R50, PT, PT, R50, -0x7f000001, RZ ;  /* 0x80ffffff32322810 */ /* 0x000fc60007ffe0ff */
[----:B------:R-:W-:-:S04]  /*113a70*/  IMAD.HI.U32 R97, R53, 0x7f000001, R8 ;  /* 0x7f00000135617827 */ /* 0x000fc800078e0008 */
        /* <DEDUP_REMOVED lines=19> */
[----:B------:R-:W-:Y:S01]  /*113bb0*/  IMAD.WIDE.U32 R4, R51, R141, RZ ;  /* 0x0000008d33047225 */ /* 0x000fe200078e00ff */
[----:B------:R-:W-:-:S03]  /*113bc0*/  ISETP.GE.U32.AND P3, PT, R47, 0x7f000001, PT ;  /* 0x7f0000012f00780c */ /* 0x000fc60003f66070 */
        /* <DEDUP_REMOVED lines=9> */
[----:B------:R-:W-:Y:S02]  /*113c60*/  IMAD R66, R6, 0x7effffff, RZ ;  /* 0x7effffff06427824 */ /* 0x000fe400078e02ff */
[----:B------:R-:W-:-:S04]  /*113c70*/  IMAD.HI.U32 R58, R58, 0x7f000001, R4 ;  /* 0x7f0000013a3a7827 */ /* 0x000fc800078e0004 */
[----:B------:R-:W-:Y:S02]  /*113c80*/  IMAD R81, R12, 0x7effffff, RZ ;  /* 0x7effffff0c517824 */ /* 0x000fe400078e02ff */
[----:B------:R-:W-:Y:S01]  /*113c90*/  IMAD.WIDE.U32 R4, R51, R142, RZ ;  /* 0x0000008e33047225 */ /* 0x000fe200078e00ff */
[----:B------:R-:W-:-:S03]  /*113ca0*/  ISETP.GE.U32.AND P1, PT, R59, 0x7f000001, PT ;  /* 0x7f0000013b00780c */ /* 0x000fc60003f26070 */
[----:B------:R-:W-:-:S04]  /*113cb0*/  IMAD.HI.U32 R2, R69, 0x7f000001, R2 ;  /* 0x7f00000145027827 */ /* 0x000fc800078e0002 */
[----:B------:R-:W-:-:S04]  /*113cc0*/  IMAD.HI.U32 R61, R61, 0x7f000001, R8 ;  /* 0x7f0000013d3d7827 */ /* 0x000fc800078e0008 */
[----:B------:R-:W-:-:S04]  /*113cd0*/  IMAD.HI.U32 R66, R66, 0x7f000001, R6 ;  /* 0x7f00000142427827 */ /* 0x000fc800078e0006 */
[----:B------:R-:W-:-:S04]  /*113ce0*/  IMAD.WIDE.U32 R8, R48, R140, RZ ;  /* 0x0000008c30087225 */ /* 0x000fc800078e00ff */
[----:B------:R-:W-:-:S04]  /*113cf0*/  IMAD.HI.U32 R81, R81, 0x7f000001, R12 ;  /* 0x7f00000151517827 */ /* 0x000fc800078e000c */
[----:B------:R-:W-:-:S04]  /*113d00*/  IMAD.WIDE.U32 R6, R50, R140, RZ ;  /* 0x0000008c32067225 */ /* 0x000fc800078e00ff */
[----:B------:R-:W-:Y:S02]  /*113d10*/  IMAD R69, R4, 0x7effffff, RZ ;  /* 0x7effffff04457824 */ /* 0x000fe400078e02ff */
[----:B------:R-:W-:Y:S01]  /*113d20*/  IMAD.WIDE.U32 R12, R48, R142, RZ ;  /* 0x0000008e300c7225 */ /* 0x000fe200078e00ff */
[----:B------:R-:W-:Y:S01]  /*113d30*/  @P3 IADD3 R47, PT, PT, R47, -0x7f000001, RZ ;  /* 0x80ffffff2f2f3810 */ /* 0x000fe20007ffe0ff */
[----:B------:R0:W-:Y:S01]  /*113d40*/  STL [R1+0x1c4], R2 ;  /* 0x0001c40201007387 */ /* 0x0001e20000100800 */
[----:B------:R-:W-:Y:S01]  /*113d50*/  ISETP.GE.U32.AND P0, PT, R61, 0x7f000001, PT ;  /* 0x7f0000013d00780c */ /* 0x000fe20003f06070 */
[----:B------:R-:W-:Y:S02]  /*113d60*/  IMAD R52, R8, 0x7effffff, RZ ;  /* 0x7effffff08347824 */ /* 0x000fe400078e02ff */
[----:B------:R-:W-:Y:S02]  /*113d70*/  IMAD R62, R6, 0x7effffff, RZ ;  /* 0x7effffff063e7824 */ /* 0x000fe400078e02ff */
[----:B------:R-:W-:-:S04]  /*113d80*/  IMAD.HI.U32 R69, R69, 0x7f000001, R4 ;  /* 0x7f00000145457827 */ /* 0x000fc800078e0004 */
[----:B------:R-:W-:Y:S02]  /*113d90*/  IMAD R67, R12, 0x7effffff, RZ ;  /* 0x7effffff0c437824 */ /* 0x000fe400078e02ff */
[----:B------:R-:W-:Y:S01]  /*113da0*/  IMAD.WIDE.U32 R4, R48, R247, RZ ;  /* 0x000000f730047225 */ /* 0x000fe200078e00ff */
[----:B------:R-:W-:Y:S01]  /*113db0*/  ISETP.GE.U32.AND P4, PT, R47, R193, PT ;  /* 0x000000c12f00720c */ /* 0x000fe20003f86070 */
[----:B0-----:R-:W2:Y:S02]  /*113dc0*/  LDL.64 R2, [R1+0x100] ;  /* 0x0001000001027983 */ /* 0x001ea40000100a00 */
[----:B------:R-:W-:-:S04]  /*113dd0*/  IMAD.HI.U32 R52, R52, 0x7f000001, R8 ;  /* 0x7f00000134347827 */ /* 0x000fc800078e0008 */
[----:B------:R-:W-:-:S04]  /*113de0*/  IMAD.HI.U32 R62, R62, 0x7f000001, R6 ;  /* 0x7f0000013e3e7827 */ /* 0x000fc800078e0006 */
[----:B------:R-:W-:-:S04]  /*113df0*/  IMAD.WIDE.U32 R8, R49, R139, RZ ;  /* 0x0000008b31087225 */ /* 0x000fc800078e00ff */
[----:B------:R-:W-:-:S04]  /*113e00*/  IMAD.HI.U32 R67, R67, 0x7f000001, R12 ;  /* 0x7f00000143437827 */ /* 0x000fc800078e000c */
[----:B------:R-:W-:-:S04]  /*113e10*/  IMAD.WIDE.U32 R6, R50, R141, RZ ;  /* 0x0000008d32067225 */ /* 0x000fc800078e00ff */
[----:B------:R-:W-:Y:S01]  /*113e20*/  IMAD R245, R4, 0x7effffff, RZ ;  /* 0x7effffff04f57824 */ /* 0x000fe200078e02ff */
[----:B------:R-:W-:Y:S01]  /*113e30*/  @P1 IADD3 R59, PT, PT, R59, -0x7f000001, RZ ;  /* 0x80ffffff3b3b1810 */ /* 0x000fe20007ffe0ff */
[----:B------:R-:W-:-:S04]  /*113e40*/  IMAD.WIDE.U32 R12, R48, R139, RZ ;  /* 0x0000008b300c7225 */ /* 0x000fc800078e00ff */
[----:B------:R-:W-:Y:S02]  /*113e50*/  IMAD R63, R8, 0x7effffff, RZ ;  /* 0x7effffff083f7824 */ /* 0x000fe400078e02ff */
[----:B------:R-:W-:Y:S02]  /*113e60*/  IMAD R82, R6, 0x7effffff, RZ ;  /* 0x7effffff06527824 */ /* 0x000fe400078e02ff */
[----:B------:R-:W-:-:S04]  /*113e70*/  IMAD.HI.U32 R245, R245, 0x7f000001, R4 ;  /* 0x7f000001f5f57827 */ /* 0x000fc800078e0004 */
[----:B------:R-:W-:Y:S01]  /*113e80*/  IMAD R54, R12, 0x7effffff, RZ ;  /* 0x7effffff0c367824 */ /* 0x000fe200078e02ff */
[----:B------:R-:W-:Y:S01]  /*113e90*/  ISETP.GE.U32.AND P5, PT, R55, 0x7f000001, PT ;  /* 0x7f0000013700780c */ /* 0x000fe20003fa6070 */
[----:B------:R-:W-:Y:S01]  /*113ea0*/  IMAD.WIDE.U32 R4, R59, 0x5fffffa, RZ ;  /* 0x05fffffa3b047825 */ /* 0x000fe200078e00ff */
[----:B------:R-:W-:-:S03]  /*113eb0*/  IADD3 R84, PT, PT, -R193, R47, RZ ;  /* 0x0000002fc1547210 */ /* 0x000fc60007ffe1ff */
[----:B------:R-:W-:-:S04]  /*113ec0*/  IMAD.WIDE.U32 R248, R51, R247, RZ ;  /* 0x000000f733f87225 */ /* 0x000fc800078e00ff */
[----:B------:R-:W-:Y:S01]  /*113ed0*/  IMAD R59, R59, 0x6, RZ ;  /* 0x000000063b3b7824 */ /* 0x000fe200078e02ff */
[----:B------:R-:W-:Y:S01]  /*113ee0*/  @P0 IADD3 R61, PT, PT, R61, -0x7f000001, RZ ;  /* 0x80ffffff3d3d0810 */ /* 0x000fe20007ffe0ff */
[----:B------:R-:W-:-:S04]  /*113ef0*/  IMAD.HI.U32 R63, R63, 0x7f000001, R8 ;  /* 0x7f0000013f3f7827 */ /* 0x000fc800078e0008 */
[----:B------:R-:W-:-:S04]  /*113f00*/  IMAD.HI.U32 R82, R82, 0x7f000001, R6 ;  /* 0x7f00000152527827 */ /* 0x000fc800078e0006 */
[----:B------:R-:W-:-:S04]  /*113f10*/  IMAD.WIDE.U32 R8, R49, R140, RZ ;  /* 0x0000008c31087225 */ /* 0x000fc800078e00ff */
[----:B------:R-:W-:-:S04]  /*113f20*/  IMAD.HI.U32 R54, R54, 0x7f000001, R12 ;  /* 0x7f00000136367827 */ /* 0x000fc800078e000c */
[----:B------:R-:W-:Y:S01]  /*113f30*/  IMAD.WIDE.U32 R6, R49, R247, RZ ;  /* 0x000000f731067225 */ /* 0x000fe200078e00ff */
[----:B------:R-:W-:Y:S01]  /*113f40*/  ISETP.GE.U32.AND P2, PT, R66, 0x7f000001, PT ;  /* 0x7f0000014200780c */ /* 0x000fe20003f46070 */
[----:B------:R-:W-:Y:S02]  /*113f50*/  ISETP.GE.U32.AND P3, PT, R81, 0x7f000001, PT ;  /* 0x7f0000015100780c */ /* 0x000fe40003f66070 */
[----:B------:R-:W-:Y:S01]  /*113f60*/  IMAD R12, R248, 0x7effffff, RZ ;  /* 0x7efffffff80c7824 */ /* 0x000fe200078e02ff */
[----:B------:R-:W-:Y:S01]  /*113f70*/  @!P4 IADD3 R84, PT, PT, R84, 0x7f000001, RZ ;  /* 0x7f0000015454c810 */ /* 0x000fe20007ffe0ff */
[----:B------:R-:W-:-:S04]  /*113f80*/  IMAD.HI.U32 R59, R59, 0x7f000001, R4 ;  /* 0x7f0000013b3b7827 */ /* 0x000fc800078e0004 */
[----:B------:R-:W-:-:S04]  /*113f90*/  IMAD.WIDE.U32 R4, R61, 0x5fffffa, RZ ;  /* 0x05fffffa3d047825 */ /* 0x000fc800078e00ff */
[----:B------:R-:W-:Y:S02]  /*113fa0*/  IMAD R83, R8, 0x7effffff, RZ ;  /* 0x7effffff08537824 */ /* 0x000fe400078e02ff */
[----:B------:R-:W-:Y:S02]  /*113fb0*/  IMAD R246, R6, 0x7effffff, RZ ;  /* 0x7effffff06f67824 */ /* 0x000fe400078e02ff */
[----:B------:R-:W-:Y:S01]  /*113fc0*/  IMAD.HI.U32 R248, R12, 0x7f000001, R248 ;  /* 0x7f0000010cf87827 */ /* 0x000fe200078e00f8 */
[----:B------:R-:W-:-:S03]  /*113fd0*/  ISETP.GE.U32.AND P1, PT, R56, 0x7f000001, PT ;  /* 0x7f0000013800780c */ /* 0x000fc60003f26070 */
[----:B------:R-:W-:Y:S01]  /*113fe0*/  IMAD R47, R61, 0x6, RZ ;  /* 0x000000063d2f7824 */ /* 0x000fe200078e02ff */
[----:B------:R-:W-:Y:S01]  /*113ff0*/  ISETP.GE.U32.AND P0, PT, R69, 0x7f000001, PT ;  /* 0x7f0000014500780c */ /* 0x000fe20003f06070 */
[----:B------:R-:W-:-:S04]  /*114000*/  IMAD.WIDE.U32 R12, R41, R84, RZ ;  /* 0x00000054290c7225 */ /* 0x000fc800078e00ff */
[----:B------:R-:W-:-:S04]  /*114010*/  IMAD.HI.U32 R83, R83, 0x7f000001, R8 ;  /* 0x7f00000153537827 */ /* 0x000fc800078e0008 */
[----:B------:R-:W-:-:S04]  /*114020*/  IMAD.HI.U32 R246, R246, 0x7f000001, R6 ;  /* 0x7f000001f6f67827 */ /* 0x000fc800078e0006 */
[----:B------:R-:W-:-:S04]  /*114030*/  IMAD.WIDE.U32 R8, R50, R247, RZ ;  /* 0x000000f732087225 */ /* 0x000fc800078e00ff */
[----:B------:R-:W-:Y:S01]  /*114040*/  IMAD.WIDE.U32 R6, R51, R236, RZ ;  /* 0x000000ec33067225 */ /* 0x000fe200078e00ff */
[----:B------:R-:W-:-:S03]  /*114050*/  @P5 IADD3 R55, PT, PT, R55, -0x7f000001, RZ ;  /* 0x80ffffff37375810 */ /* 0x000fc60007ffe0ff */
[----:B------:R-:W-:Y:S01]  /*114060*/  IMAD.HI.U32 R41, R47, 0x7f000001, R4 ;  /* 0x7f0000012f297827 */ /* 0x000fe200078e0004 */
[----:B------:R-:W-:-:S03]  /*114070*/  ISETP.GE.U32.AND P5, PT, R58, 0x7f000001, PT ;  /* 0x7f0000013a00780c */ /* 0x000fc60003fa6070 */
[----:B------:R-:W-:Y:S02]  /*114080*/  IMAD R4, R12, 0x7effffff, RZ ;  /* 0x7effffff0c047824 */ /* 0x000fe400078e02ff */
[----:B------:R-:W-:Y:S02]  /*114090*/  IMAD R247, R8, 0x7effffff, RZ ;  /* 0x7effffff08f77824 */ /* 0x000fe400078e02ff */
[----:B------:R-:W-:Y:S01]  /*1140a0*/  IMAD R220, R6, 0x7effffff, RZ ;  /* 0x7effffff06dc7824 */ /* 0x000fe200078e02ff */
[----:B------:R-:W-:Y:S02]  /*1140b0*/  @P2 IADD3 R66, PT, PT, R66, -0x7f000001, RZ ;  /* 0x80ffffff42422810 */ /* 0x000fe40007ffe0ff */
[----:B------:R-:W-:Y:S01]  /*1140c0*/  @P3 IADD3 R81, PT, PT, R81, -0x7f000001, RZ ;  /* 0x80ffffff51513810 */ /* 0x000fe20007ffe0ff */
[----:B------:R-:W-:-:S04]  /*1140d0*/  IMAD.HI.U32 R12, R4, 0x7f000001, R12 ;  /* 0x7f000001040c7827 */ /* 0x000fc800078e000c */
[----:B------:R-:W-:-:S04]  /*1140e0*/  IMAD.HI.U32 R247, R247, 0x7f000001, R8 ;  /* 0x7f000001f7f77827 */ /* 0x000fc800078e0008 */
[----:B------:R-:W-:Y:S01]  /*1140f0*/  IMAD.HI.U32 R220, R220, 0x7f000001, R6 ;  /* 0x7f000001dcdc7827 */ /* 0x000fe200078e0006 */
[----:B------:R-:W-:-:S03]  /*114100*/  @P1 IADD3 R56, PT, PT, R56, -0x7f000001, RZ ;  /* 0x80ffffff38381810 */ /* 0x000fc60007ffe0ff */
[----:B------:R-:W-:-:S04]  /*114110*/  IMAD.WIDE.U32 R6, R66, 0x5fffffa, RZ ;  /* 0x05fffffa42067825 */ /* 0x000fc800078e00ff */
[----:B------:R-:W-:-:S04]  /*114120*/  IMAD.WIDE.U32 R8, R81, 0x5fffffa, RZ ;  /* 0x05fffffa51087825 */ /* 0x000fc800078e00ff */
[----:B------:R-:W-:Y:S01]  /*114130*/  IMAD R61, R66, 0x6, RZ ;  /* 0x00000006423d7824 */ /* 0x000fe200078e02ff */
[----:B------:R-:W-:Y:S01]  /*114140*/  @P0 IADD3 R69, PT, PT, R69, -0x7f000001, RZ ;  /* 0x80ffffff45450810 */ /* 0x000fe20007ffe0ff */
[----:B------:R-:W-:Y:S01]  /*114150*/  ISETP.GE.U32.AND P1, PT, R12, 0x7f000001, PT ;  /* 0x7f0000010c00780c */ /* 0x000fe20003f26070 */
[----:B------:R-:W-:Y:S01]  /*114160*/  IMAD R66, R81, 0x6, RZ ;  /* 0x0000000651427824 */ /* 0x000fe200078e02ff */
[----:B------:R-:W-:Y:S01]  /*114170*/  @P5 IADD3 R58, PT, PT, R58, -0x7f000001, RZ ;  /* 0x80ffffff3a3a5810 */ /* 0x000fe20007ffe0ff */
[----:B------:R-:W-:Y:S01]  /*114180*/  ISETP.GE.U32.AND P6, PT, R55, 0x7f000001, PT ;  /* 0x7f0000013700780c */ /* 0x000fe20003fc6070 */
[----:B------:R-:W-:-:S04]  /*114190*/  IMAD.HI.U32 R61, R61, 0x7f000001, R6 ;  /* 0x7f0000013d3d7827 */ /* 0x000fc800078e0006 */
[----:B------:R-:W-:Y:S01]  /*1141a0*/  IMAD.HI.U32 R47, R66, 0x7f000001, R8 ;  /* 0x7f000001422f7827 */ /* 0x000fe200078e0008 */
[----:B------:R-:W-:Y:S01]  /*1141b0*/  ISETP.GE.U32.AND P4, PT, R62, 0x7f000001, PT ;  /* 0x7f0000013e00780c */ /* 0x000fe20003f86070 */
[----:B------:R-:W-:Y:S01]  /*1141c0*/  ISETP.GE.U32.AND P5, PT, R82, 0x7f000001, PT ;  /* 0x7f0000015200780c */ /* 0x000fe20003fa6070 */
[----:B------:R-:W-:Y:S01]  /*1141d0*/  ISETP.GE.U32.AND P0, PT, R69, 0x7f000001, PT ;  /* 0x7f0000014500780c */ /* 0x000fe20003f06070 */
[----:B----4-:R-:W-:-:S04]  /*1141e0*/  IMAD.WIDE.U32 R6, R45, R84, RZ ;  /* 0x000000542d067225 */ /* 0x010fc800078e00ff */
[----:B------:R-:W-:-:S04]  /*1141f0*/  IMAD.WIDE.U32 R8, R44, R84, RZ ;  /* 0x000000542c087225 */ /* 0x000fc800078e00ff */
[----:B------:R-:W-:Y:S02]  /*114200*/  IMAD R44, R6, 0x7effffff, RZ ;  /* 0x7effffff062c7824 */ /* 0x000fe400078e02ff */
[----:B------:R-:W-:Y:S01]  /*114210*/  IMAD R45, R8, 0x7effffff, RZ ;  /* 0x7effffff082d7824 */ /* 0x000fe200078e02ff */
[----:B------:R-:W-:Y:S01]  /*114220*/  @P1 IADD3 R12, PT, PT, R12, -0x7f000001, RZ ;  /* 0x80ffffff0c0c1810 */ /* 0x000fe20007ffe0ff */
[----:B------:R-:W-:-:S04]  /*114230*/  IMAD.HI.U32 R6, R44, 0x7f000001, R6 ;  /* 0x7f0000012c067827 */ /* 0x000fc800078e0006 */
[----:B------:R-:W-:Y:S01]  /*114240*/  IMAD.HI.U32 R8, R45, 0x7f000001, R8 ;  /* 0x7f0000012d087827 */ /* 0x000fe200078e0008 */
[----:B------:R-:W-:-:S03]  /*114250*/  ISETP.GE.U32.AND P1, PT, R67, 0x7f000001, PT ;  /* 0x7f0000014300780c */ /* 0x000fc60003f26070 */
[----:B------:R-:W-:Y:S01]  /*114260*/  IMAD.WIDE.U32 R4, R46, R84, RZ ;  /* 0x000000542e047225 */ /* 0x000fe200078e00ff */
[----:B------:R-:W-:Y:S02]  /*114270*/  @P6 IADD3 R55, PT, PT, R55, -0x7f000001, RZ ;  /* 0x80ffffff37376810 */ /* 0x000fe40007ffe0ff */
[----:B------:R-:W-:Y:S02]  /*114280*/  @P4 IADD3 R62, PT, PT, R62, -0x7f000001, RZ ;  /* 0x80ffffff3e3e4810 */ /* 0x000fe40007ffe0ff */
[----:B------:R-:W-:Y:S02]  /*114290*/  @P5 IADD3 R82, PT, PT, R82, -0x7f000001, RZ ;  /* 0x80ffffff52525810 */ /* 0x000fe40007ffe0ff */
[----:B------:R-:W-:Y:S01]  /*1142a0*/  @P0 IADD3 R69, PT, PT, R69, -0x7f000001, RZ ;  /* 0x80ffffff45450810 */ /* 0x000fe20007ffe0ff */
[----:B------:R-:W-:Y:S01]  /*1142b0*/  ISETP.GE.U32.AND P6, PT, R58, 0x7f000001, PT ;  /* 0x7f0000013a00780c */ /* 0x000fe20003fc6070 */
[----:B------:R-:W-:Y:S01]  /*1142c0*/  ISETP.GE.U32.AND P4, PT, R6, 0x7f000001, PT ;  /* 0x7f0000010600780c */ /* 0x000fe20003f86070 */
[----:B------:R-:W-:Y:S01]  /*1142d0*/  ISETP.GE.U32.AND P0, PT, R8, 0x7f000001, PT ;  /* 0x7f0000010800780c */ /* 0x000fe20003f06070 */
[----:B------:R-:W-:Y:S01]  /*1142e0*/  IMAD R13, R4, 0x7effffff, RZ ;  /* 0x7effffff040d7824 */ /* 0x000fe200078e02ff */
[----:B------:R-:W-:Y:S01]  /*1142f0*/  IADD3 R44, PT, PT, R69, R82, RZ ;  /* 0x00000052452c7210 */ /* 0x000fe20007ffe0ff */
[----:B------:R-:W-:-:S02]  /*114300*/  ISETP.GE.U32.AND P2, PT, R53, 0x7f000001, PT ;  /* 0x7f0000013500780c */ /* 0x000fc40003f46070 */
[----:B------:R-:W-:Y:S01]  /*114310*/  IMAD.HI.U32 R4, R13, 0x7f000001, R4 ;  /* 0x7f0000010d047827 */ /* 0x000fe200078e0004 */
        /* <DEDUP_REMOVED lines=8> */
[----:B------:R-:W-:Y:S01]  /*1143a0*/  ISETP.GE.U32.AND P6, PT, R55, 0x7f000001, PT ;  /* 0x7f0000013700780c */ /* 0x000fe20003fc6070 */
[----:B------:R-:W-:Y:S01]  /*1143b0*/  ISETP.GE.U32.AND P3, PT, R63, 0x7f000001, PT ;  /* 0x7f0000013f00780c */ /* 0x000fe20003f66070 */
        /* <DEDUP_REMOVED lines=8> */
[----:B------:R-:W-:Y:S02]  /*114440*/  IADD3 R12, PT, PT, R12, R42, RZ ;  /* 0x0000002a0c0c7210 */ /* 0x000fe40007ffe0ff */
[----:B------:R-:W-:-:S02]  /*114450*/  @P4 IADD3 R61, PT, PT, R61, -0x7f000001, RZ ;  /* 0x80ffffff3d3d4810 */ /* 0x000fc40007ffe0ff */
[----:B------:R-:W-:Y:S02]  /*114460*/  @P6 IADD3 R55, PT, PT, R55, -0x7f000001, RZ ;  /* 0x80ffffff37376810 */ /* 0x000fe40007ffe0ff */
[----:B------:R-:W-:Y:S02]  /*114470*/  IADD3 R43, PT, PT, R4, R43, RZ ;  /* 0x0000002b042b7210 */ /* 0x000fe40007ffe0ff */
[----:B------:R-:W-:Y:S02]  /*114480*/  @P3 IADD3 R63, PT, PT, R63, -0x7f000001, RZ ;  /* 0x80ffffff3f3f3810 */ /* 0x000fe40007ffe0ff */
[----:B------:R-:W-:Y:S01]  /*114490*/  IADD3 R6, PT, PT, R6, R10, RZ ;  /* 0x0000000a06067210 */ /* 0x000fe20007ffe0ff */
[----:B------:R-:W-:Y:S01]  /*1144a0*/  ISETP.GE.U32.AND P3, PT, R53, 0x7f000001, PT ;  /* 0x7f0000013500780c */ /* 0x000fe20003f66070 */
[----:B------:R-:W-:Y:S01]  /*1144b0*/  IADD3 R45, PT, PT, R55, R61, RZ ;  /* 0x0000003d372d7210 */ /* 0x000fe20007ffe0ff */
[----:B------:R-:W-:Y:S01]  /*1144c0*/  STL [R1+0x110], R12 ;  /* 0x0001100c01007387 */ /* 0x000fe20000100800 */
[----:B------:R-:W-:-:S03]  /*1144d0*/  @P2 IADD3 R83, PT, PT, R83, -0x7f000001, RZ ;  /* 0x80ffffff53532810 */ /* 0x000fc60007ffe0ff */
[----:B------:R-:W-:Y:S01]  /*1144e0*/  STL [R1+0x114], R43 ;  /* 0x0001142b01007387 */ /* 0x000fe20000100800 */
[----:B------:R-:W-:-:S03]  /*1144f0*/  ISETP.GE.U32.AND P2, PT, R43, 0x7f000001, PT ;  /* 0x7f0000012b00780c */ /* 0x000fc60003f46070 */
[----:B------:R-:W-:Y:S04]  /*114500*/  STL [R1+0x118], R6 ;  /* 0x0001180601007387 */ /* 0x000fe80000100800 */
[----:B------:R0:W-:Y:S01]  /*114510*/  STL [R1+0x11c], R8 ;  /* 0x00011c0801007387 */ /* 0x0001e20000100800 */
[----:B------:R-:W-:Y:S01]  /*114520*/  @P0 IADD3 R58, PT, PT, R58, -0x7f000001, RZ ;  /* 0x80ffffff3a3a0810 */ /* 0x000fe20007ffe0ff */
[----:B------:R-:W-:Y:S01]  /*114530*/  ISETP.GE.U32.AND P0, PT, R12, 0x7f000001, PT ;  /* 0x7f0000010c00780c */ /* 0x000fe20003f06070 */
[----:B------:R-:W-:Y:S01]  /*114540*/  ISETP.GE.U32.AND P5, PT, R59, 0x7f000001, PT ;  /* 0x7f0000013b00780c */ /* 0x000fe20003fa6070 */
[----:B0-----:R-:W-:Y:S01]  /*114550*/  @P1 IADD3 R8, PT, PT, R8, -0x7f000001, RZ ;  /* 0x80ffffff08081810 */ /* 0x001fe20007ffe0ff */
[----:B------:R-:W-:Y:S01]  /*114560*/  ISETP.GE.U32.AND P1, PT, R45, 0x7f000001, PT ;  /* 0x7f0000012d00780c */ /* 0x000fe20003f26070 */
[----:B------:R-:W-:Y:S01]  /*114570*/  @P3 IADD3 R53, PT, PT, R53, -0x7f000001, RZ ;  /* 0x80ffffff35353810 */ /* 0x000fe20007ffe0ff */
[----:B------:R-:W-:Y:S01]  /*114580*/  ISETP.GE.U32.AND P3, PT, R6, 0x7f000001, PT ;  /* 0x7f0000010600780c */ /* 0x000fe20003f66070 */
[----:B------:R-:W-:Y:S01]  /*114590*/  IADD3 R44, PT, PT, R44, R83, RZ ;  /* 0x000000532c2c7210 */ /* 0x000fe20007ffe0ff */
[----:B------:R-:W-:Y:S01]  /*1145a0*/  IMAD.WIDE.U32 R4, R67, 0x5fffffa, RZ ;  /* 0x05fffffa43047825 */ /* 0x000fe200078e00ff */
[----:B------:R-:W-:Y:S01]  /*1145b0*/  @P2 IADD3 R43, PT, PT, R43, -0x7f000001, RZ ;  /* 0x80ffffff2b2b2810 */ /* 0x000fe20007ffe0ff */
[----:B------:R-:W-:Y:S01]  /*1145c0*/  ISETP.GE.U32.AND P2, PT, R52, 0x7f000001, PT ;  /* 0x7f0000013400780c */ /* 0x000fe20003f46070 */
[----:B------:R-:W-:Y:S01]  /*1145d0*/  ISETP.GE.U32.AND P4, PT, R47, 0x7f000001, PT ;  /* 0x7f0000012f00780c */ /* 0x000fe20003f86070 */
[----:B------:R-:W-:-:S02]  /*1145e0*/  IMAD R46, R67, 0x6, RZ ;  /* 0x00000006432e7824 */ /* 0x000fc400078e02ff */
[----:B------:R-:W-:Y:S01]  /*1145f0*/  @P0 IADD3 R12, PT, PT, R12, -0x7f000001, RZ ;  /* 0x80ffffff0c0c0810 */ /* 0x000fe20007ffe0ff */
[----:B------:R-:W-:Y:S01]  /*114600*/  ISETP.GE.U32.AND P0, PT, R54, 0x7f000001, PT ;  /* 0x7f0000013600780c */ /* 0x000fe20003f06070 */
[----:B------:R-:W-:Y:S02]  /*114610*/  @P5 IADD3 R59, PT, PT, R59, -0x7f000001, RZ ;  /* 0x80ffffff3b3b5810 */ /* 0x000fe40007ffe0ff */
[----:B------:R-:W-:Y:S01]  /*114620*/  @P1 IADD3 R45, PT, PT, R45, -0x7f000001, RZ ;  /* 0x80ffffff2d2d1810 */ /* 0x000fe20007ffe0ff */
[----:B------:R-:W-:Y:S01]  /*114630*/  ISETP.GE.U32.AND P1, PT, R44, 0x7f000001, PT ;  /* 0x7f0000012c00780c */ /* 0x000fe20003f26070 */
[----:B------:R-:W-:Y:S01]  /*114640*/  IMAD.HI.U32 R46, R46, 0x7f000001, R4 ;  /* 0x7f0000012e2e7827 */ /* 0x000fe200078e0004 */
[----:B------:R-:W-:Y:S02]  /*114650*/  IADD3 R63, PT, PT, R58, R63, RZ ;  /* 0x0000003f3a3f7210 */ /* 0x000fe40007ffe0ff */
        /* <DEDUP_REMOVED lines=8> */
[----:B------:R-:W-:Y:S02]  /*1146e0*/  @P0 IADD3 R54, PT, PT, R54, -0x7f000001, RZ ;  /* 0x80ffffff36360810 */ /* 0x000fe40007ffe0ff */
[----:B------:R-:W-:Y:S01]  /*1146f0*/  @P1 IADD3 R44, PT, PT, R44, -0x7f000001, RZ ;  /* 0x80ffffff2c2c1810 */ /* 0x000fe20007ffe0ff */
[----:B------:R-:W-:Y:S01]  /*114700*/  IMAD.WIDE.U32 R4, R51, R168, RZ ;  /* 0x000000a833047225 */ /* 0x000fe200078e00ff */
[----:B------:R-:W-:Y:S01]  /*114710*/  IADD3 R45, PT, PT, R45, R47, RZ ;  /* 0x0000002f2d2d7210 */ /* 0x000fe20007ffe0ff */
[----:B------:R-:W-:Y:S02]  /*114720*/  STL [R1+0x110], R12 ;  /* 0x0001100c01007387 */ /* 0x000fe40000100800 */
[----:B------:R-:W-:Y:S01]  /*114730*/  IMAD R108, R4, 0x7effffff, RZ ;  /* 0x7effffff046c7824 */ /* 0x000fe200078e02ff */
[----:B------:R-:W-:Y:S01]  /*114740*/  IADD3 R44, PT, PT, R44, R54, RZ ;  /* 0x000000362c2c7210 */ /* 0x000fe20007ffe0ff */
[----:B------:R-:W-:Y:S01]  /*114750*/  STL [R1+0x114], R43 ;  /* 0x0001142b01007387 */ /* 0x000fe20000100800 */
[----:B------:R-:W-:-:S02]  /*114760*/  @P3 IADD3 R46, PT, PT, R46, -0x7f000001, RZ ;  /* 0x80ffffff2e2e3810 */ /* 0x000fc40007ffe0ff */
[----:B------:R-:W-:Y:S01]  /*114770*/  @P5 IADD3 R63, PT, PT, R63, -0x7f000001, RZ ;  /* 0x80ffffff3f3f5810 */ /* 0x000fe20007ffe0ff */
[----:B------:R0:W-:Y:S01]  /*114780*/  STL [R1+0x118], R6 ;  /* 0x0001180601007387 */ /* 0x0001e20000100800 */
[----:B------:R-:W-:-:S03]  /*114790*/  ISETP.GE.U32.AND P3, PT, R45, 0x7f000001, PT ;  /* 0x7f0000012d00780c */ /* 0x000fc60003f66070 */
[----:B------:R1:W-:Y:S01]  /*1147a0*/  STL [R1+0x11c], R8 ;  /* 0x00011c0801007387 */ /* 0x0003e20000100800 */
[----:B------:R-:W-:-:S04]  /*1147b0*/  IMAD.HI.U32 R108, R108, 0x7f000001, R4 ;  /* 0x7f0000016c6c7827 */ /* 0x000fc800078e0004 */
[----:B------:R-:W-:Y:S01]  /*1147c0*/  IMAD.WIDE.U32 R4, R52, 0x5fffffa, RZ ;  /* 0x05fffffa34047825 */ /* 0x000fe200078e00ff */
[----:B------:R-:W-:Y:S01]  /*1147d0*/  ISETP.GE.U32.AND P1, PT, R44, 0x7f000001, PT ;  /* 0x7f0000012c00780c */ /* 0x000fe20003f26070 */
[----:B------:R-:W-:Y:S02]  /*1147e0*/  @P2 IADD3 R41, PT, PT, R41, -0x7f000001, RZ ;  /* 0x80ffffff29292810 */ /* 0x000fe40007ffe0ff */
[----:B------:R-:W-:Y:S01]  /*1147f0*/  @P4 IADD3 R53, PT, PT, R53, -0x7f000001, RZ ;  /* 0x80ffffff35354810 */ /* 0x000fe20007ffe0ff */
[----:B------:R-:W-:Y:S01]  /*114800*/  IMAD R47, R52, 0x6, RZ ;  /* 0x00000006342f7824 */ /* 0x000fe200078e02ff */
[----:B------:R-:W-:Y:S01]  /*114810*/  IADD3 R46, PT, PT, R63, R46, RZ ;  /* 0x0000002e3f2e7210 */ /* 0x000fe20007ffe0ff */
[----:B0-----:R-:W-:-:S04]  /*114820*/  IMAD.WIDE.U32 R6, R48, R236, RZ ;  /* 0x000000ec30067225 */ /* 0x001fc800078e00ff */
[----:B-1----:R-:W-:-:S04]  /*114830*/  IMAD.WIDE.U32 R8, R49, R236, RZ ;  /* 0x000000ec31087225 */ /* 0x002fc800078e00ff */
[----:B------:R-:W-:-:S04]  /*114840*/  IMAD.HI.U32 R47, R47, 0x7f000001, R4 ;  /* 0x7f0000012f2f7827 */ /* 0x000fc800078e0004 */
[----:B------:R-:W-:Y:S01]  /*114850*/  IMAD R69, R8, 0x7effffff, RZ ;  /* 0x7effffff08457824 */ /* 0x000fe200078e02ff */
[----:B------:R-:W-:Y:S01]  /*114860*/  IADD3 R41, PT, PT, R53, R41, RZ ;  /* 0x0000002935297210 */ /* 0x000fe20007ffe0ff */
[----:B------:R-:W-:Y:S01]  /*114870*/  ISETP.GE.U32.AND P4, PT, R46, 0x7f000001, PT ;  /* 0x7f0000012e00780c */ /* 0x000fe20003f86070 */
[----:B------:R-:W-:Y:S01]  /*114880*/  @P3 IADD3 R45, PT, PT, R45, -0x7f000001, RZ ;  /* 0x80ffffff2d2d3810 */ /* 0x000fe20007ffe0ff */
[----:B------:R-:W-:-:S04]  /*114890*/  IMAD.HI.U32 R69, R69, 0x7f000001, R8 ;  /* 0x7f00000145457827 */ /* 0x000fc800078e0008 */
[-C--:B------:R-:W-:Y:S01]  /*1148a0*/  IMAD.WIDE.U32 R8, R50, R168.reuse, RZ ;  /* 0x000000a832087225 */ /* 0x080fe200078e00ff */
[----:B------:R-:W-:Y:S01]  /*1148b0*/  ISETP.GE.U32.AND P2, PT, R47, 0x7f000001, PT ;  /* 0x7f0000012f00780c */ /* 0x000fe20003f46070 */
[----:B------:R-:W-:Y:S02]  /*1148c0*/  ISETP.GE.U32.AND P0, PT, R41, 0x7f000001, PT ;  /* 0x7f0000012900780c */ /* 0x000fe40003f06070 */
[----:B------:R-:W-:-:S04]  /*1148d0*/  IMAD.WIDE.U32 R4, R48, R168, RZ ;  /* 0x000000a830047225 */ /* 0x000fc800078e00ff */
[----:B------:R-:W-:-:S04]  /*1148e0*/  IMAD.WIDE.U32 R214, R50, R236, RZ ;  /* 0x000000ec32d67225 */ /* 0x000fc800078e00ff */
[----:B------:R-:W-:Y:S02]  /*1148f0*/  IMAD R56, R6, 0x7effffff, RZ ;  /* 0x7effffff06387824 */ /* 0x000fe400078e02ff */
[----:B------:R-:W-:Y:S01]  /*114900*/  IMAD R13, R8, 0x7effffff, RZ ;  /* 0x7effffff080d7824 */ /* 0x000fe200078e02ff */
[----:B------:R-:W-:Y:S01]  /*114910*/  @P1 IADD3 R44, PT, PT, R44, -0x7f000001, RZ ;  /* 0x80ffffff2c2c1810 */ /* 0x000fe20007ffe0ff */
[----:B------:R-:W-:Y:S02]  /*114920*/  IMAD R55, R4, 0x7effffff, RZ ;  /* 0x7effffff04377824 */ /* 0x000fe400078e02ff */
[----:B------:R-:W-:-:S04]  /*114930*/  IMAD.WIDE.U32 R236, R45, R224, RZ ;  /* 0x000000e02dec7225 */ /* 0x000fc800078e00ff */
[----:B------:R-:W-:Y:S02]  /*114940*/  IMAD R10, R214, 0x7effffff, RZ ;  /* 0x7effffffd60a7824 */ /* 0x000fe400078e02ff */
[----:B------:R-:W-:-:S04]  /*114950*/  IMAD.HI.U32 R56, R56, 0x7f000001, R6 ;  /* 0x7f00000138387827 */ /* 0x000fc800078e0006 */
[----:B------:R-:W-:-:S04]  /*114960*/  IMAD.HI.U32 R13, R13, 0x7f000001, R8 ;  /* 0x7f0000010d0d7827 */ /* 0x000fc800078e0008 */
[----:B------:R-:W-:-:S04]  /*114970*/  IMAD.WIDE.U32 R6, R49, R168, RZ ;  /* 0x000000a831067225 */ /* 0x000fc800078e00ff */
[----:B------:R-:W-:-:S04]  /*114980*/  IMAD.WIDE.U32 R8, R44, R224, RZ ;  /* 0x000000e02c087225 */ /* 0x000fc800078e00ff */
[----:B------:R-:W-:Y:S01]  /*114990*/  IMAD.HI.U32 R55, R55, 0x7f000001, R4 ;  /* 0x7f00000137377827 */ /* 0x000fe200078e0004 */
[----:B------:R-:W-:-:S03]  /*1149a0*/  @P4 IADD3 R46, PT, PT, R46, -0x7f000001, RZ ;  /* 0x80ffffff2e2e4810 */ /* 0x000fc60007ffe0ff */
[----:B------:R-:W-:Y:S02]  /*1149b0*/  IMAD R4, R236, 0x7effffff, RZ ;  /* 0x7effffffec047824 */ /* 0x000fe400078e02ff */
[----:B------:R-:W-:-:S04]  /*1149c0*/  IMAD.HI.U32 R214, R10, 0x7f000001, R214 ;  /* 0x7f0000010ad67827 */ /* 0x000fc800078e00d6 */
[----:B------:R-:W-:Y:S02]  /*1149d0*/  IMAD R10, R6, 0x7effffff, RZ ;  /* 0x7effffff060a7824 */ /* 0x000fe400078e02ff */
[----:B------:R-:W-:Y:S01]  /*1149e0*/  IMAD R234, R8, 0x7effffff, RZ ;  /* 0x7effffff08ea7824 */ /* 0x000fe200078e02ff */
[----:B------:R-:W-:Y:S02]  /*1149f0*/  @P2 IADD3 R47, PT, PT, R47, -0x7f000001, RZ ;  /* 0x80ffffff2f2f2810 */ /* 0x000fe40007ffe0ff */
[----:B------:R-:W-:Y:S01]  /*114a00*/  @P0 IADD3 R41, PT, PT, R41, -0x7f000001, RZ ;  /* 0x80ffffff29290810 */ /* 0x000fe20007ffe0ff */
[----:B------:R-:W-:-:S04]  /*114a10*/  IMAD.HI.U32 R236, R4, 0x7f000001, R236 ;  /* 0x7f00000104ec7827 */ /* 0x000fc800078e00ec */
[----:B------:R-:W-:-:S04]  /*114a20*/  IMAD.WIDE.U32 R4, R46, R141, RZ ;  /* 0x0000008d2e047225 */ /* 0x000fc800078e00ff */
[----:B------:R-:W-:-:S04]  /*114a30*/  IMAD.HI.U32 R10, R10, 0x7f000001, R6 ;  /* 0x7f0000010a0a7827 */ /* 0x000fc800078e0006 */
[----:B------:R-:W-:-:S04]  /*114a40*/  IMAD.HI.U32 R234, R234, 0x7f000001, R8 ;  /* 0x7f000001eaea7827 */ /* 0x000fc800078e0008 */
[----:B------:R-:W-:-:S04]  /*114a50*/  IMAD.WIDE.U32 R6, R45, R142, RZ ;  /* 0x0000008e2d067225 */ /* 0x000fc800078e00ff */
[----:B------:R-:W-:-:S04]  /*114a60*/  IMAD.WIDE.U32 R8, R45, R139, RZ ;  /* 0x0000008b2d087225 */ /* 0x000fc800078e00ff */
[----:B------:R-:W-:Y:S01]  /*114a70*/  IMAD.WIDE.U32 R42, R46, R224, RZ ;  /* 0x000000e02e2a7225 */ /* 0x000fe200078e00ff */
[----:B------:R-:W-:-:S03]  /*114a80*/  IADD3 R41, PT, PT, R41, R47, RZ ;  /* 0x0000002f29297210 */ /* 0x000fc60007ffe0ff */
[----:B------:R-:W-:Y:S02]  /*114a90*/  IMAD R53, R4, 0x7effffff, RZ ;  /* 0x7effffff04357824 */ /* 0x000fe400078e02ff */
[----:B------:R-:W-:Y:S02]  /*114aa0*/  IMAD R50, R6, 0x7effffff, RZ ;  /* 0x7effffff06327824 */ /* 0x000fe400078e02ff */
[----:B------:R-:W-:Y:S02]  /*114ab0*/  IMAD R47, R8, 0x7effffff, RZ ;  /* 0x7effffff082f7824 */ /* 0x000fe400078e02ff */
[----:B------:R-:W-:Y:S02]  /*114ac0*/  IMAD R235, R42, 0x7effffff, RZ ;  /* 0x7effffff2aeb7824 */ /* 0x000fe400078e02ff */
[----:B------:R-:W-:-:S04]  /*114ad0*/  IMAD.HI.U32 R53, R53, 0x7f000001, R4 ;  /* 0x7f00000135357827 */ /* 0x000fc800078e0004 */
[----:B------:R-:W-:Y:S01]  /*114ae0*/  IMAD.WIDE.U32 R4, R44, R141, RZ ;  /* 0x0000008d2c047225 */ /* 0x000fe200078e00ff */
[----:B------:R-:W-:-:S03]  /*114af0*/  ISETP.GE.U32.AND P0, PT, R41, 0x7f000001, PT ;  /* 0x7f0000012900780c */ /* 0x000fc60003f06070 */
        /* <DEDUP_REMOVED lines=17> */
[----:B------:R-:W-:-:S04]  /*114c10*/  IMAD.WIDE.U32 R42, R45, R140, RZ ;  /* 0x0000008c2d2a7225 */ /* 0x000fc800078e00ff */
[----:B------:R-:W-:Y:S01]  /*114c20*/  IMAD R54, R4, 0x7effffff, RZ ;  /* 0x7effffff04367824 */ /* 0x000fe200078e02ff */
[----:B------:R-:W-:Y:S01]  /*114c30*/  @P0 IADD3 R41, PT, PT, R41, -0x7f000001, RZ ;  /* 0x80ffffff29290810 */ /* 0x000fe20007ffe0ff */
[----:B------:R-:W-:Y:S02]  /*114c40*/  IMAD R62, R6, 0x7effffff, RZ ;  /* 0x7effffff063e7824 */ /* 0x000fe400078e02ff */
[----:B------:R-:W-:Y:S02]  /*114c50*/  IMAD R61, R8, 0x7effffff, RZ ;  /* 0x7effffff083d7824 */ /* 0x000fe400078e02ff */
[----:B------:R-:W-:Y:S02]  /*114c60*/  IMAD R59, R42, 0x7effffff, RZ ;  /* 0x7effffff2a3b7824 */ /* 0x000fe400078e02ff */
[----:B------:R-:W-:Y:S01]  /*114c70*/  IMAD.HI.U32 R54, R54, 0x7f000001, R4 ;  /* 0x7f00000136367827 */ /* 0x000fe200078e0004 */
[----:B------:R-:W-:-:S03]  /*114c80*/  ISETP.GE.U32.AND P0, PT, R50, 0x7f000001, PT ;  /* 0x7f0000013200780c */ /* 0x000fc60003f06070 */
        /* <DEDUP_REMOVED lines=11> */
[----:B------:R-:W-:-:S04]  /*114d40*/  IMAD.WIDE.U32 R232, R45, R219, RZ ;  /* 0x000000db2de87225 */ /* 0x000fc800078e00ff */
[----:B------:R-:W-:-:S04]  /*114d50*/  IMAD.HI.U32 R66, R66, 0x7f000001, R4 ;  /* 0x7f00000142427827 */ /* 0x000fc800078e0004 */
[----:B------:R-:W-:-:S04]  /*114d60*/  IMAD.HI.U32 R231, R231, 0x7f000001, R8 ;  /* 0x7f000001e7e77827 */ /* 0x000fc800078e0008 */
[----:B------:R-:W-:-:S04]  /*114d70*/  IMAD.HI.U32 R63, R63, 0x7f000001, R6 ;  /* 0x7f0000013f3f7827 */ /* 0x000fc800078e0006 */
[----:B------:R-:W-:-:S04]  /*114d80*/  IMAD.HI.U32 R48, R48, 0x7f000001, R42 ;  /* 0x7f00000130307827 */ /* 0x000fc800078e002a */
[----:B------:R-:W-:-:S04]  /*114d90*/  IMAD.WIDE.U32 R6, R41, R141, RZ ;  /* 0x0000008d29067225 */ /* 0x000fc800078e00ff */
[----:B------:R-:W-:-:S04]  /*114da0*/  IMAD.WIDE.U32 R8, R41, R142, RZ ;  /* 0x0000008e29087225 */ /* 0x000fc800078e00ff */
[----:B------:R-:W-:Y:S01]  /*114db0*/  IMAD R42, R232, 0x7effffff, RZ ;  /* 0x7effffffe82a7824 */ /* 0x000fe200078e02ff */
[----:B------:R-:W-:Y:S01]  /*114dc0*/  @P0 IADD3 R50, PT, PT, R50, -0x7f000001, RZ ;  /* 0x80ffffff32320810 */ /* 0x000fe20007ffe0ff */
[----:B------:R-:W-:Y:S01]  /*114dd0*/  ISETP.GE.U32.AND P0, PT, R66, 0x7f000001, PT ;  /* 0x7f0000014200780c */ /* 0x000fe20003f06070 */
[----:B------:R-:W-:Y:S01]  /*114de0*/  ISETP.GE.U32.AND P4, PT, R53, 0x7f000001, PT ;  /* 0x7f0000013500780c */ /* 0x000fe20003f86070 */
[----:B------:R-:W-:Y:S02]  /*114df0*/  IMAD R82, R6, 0x7effffff, RZ ;  /* 0x7effffff06527824 */ /* 0x000fe400078e02ff */
[----:B------:R-:W-:Y:S02]  /*114e00*/  IMAD R67, R8, 0x7effffff, RZ ;  /* 0x7effffff08437824 */ /* 0x000fe400078e02ff */
[----:B------:R-:W-:-:S04]  /*114e10*/  IMAD.HI.U32 R232, R42, 0x7f000001, R232 ;  /* 0x7f0000012ae87827 */ /* 0x000fc800078e00e8 */
[----:B------:R-:W-:Y:S01]  /*114e20*/  IMAD.WIDE.U32 R42, R50, 0x5fffffa, RZ ;  /* 0x05fffffa322a7825 */ /* 0x000fe200078e00ff */
[----:B------:R-:W-:-:S03]  /*114e30*/  ISETP.GE.U32.AND P6, PT, R63, 0x7f000001, PT ;  /* 0x7f0000013f00780c */ /* 0x000fc60003fc6070 */
[----:B------:R-:W-:Y:S02]  /*114e40*/  IMAD R81, R50, 0x6, RZ ;  /* 0x0000000632517824 */ /* 0x000fe400078e02ff */
[----:B------:R-:W-:-:S04]  /*114e50*/  IMAD.HI.U32 R50, R82, 0x7f000001, R6 ;  /* 0x7f00000152327827 */ /* 0x000fc800078e0006 */
[----:B------:R-:W-:Y:S01]  /*114e60*/  IMAD.HI.U32 R67, R67, 0x7f000001, R8 ;  /* 0x7f00000143437827 */ /* 0x000fe200078e0008 */
[----:B------:R-:W-:-:S03]  /*114e70*/  ISETP.GE.U32.AND P2, PT, R58, 0x7f000001, PT ;  /* 0x7f0000013a00780c */ /* 0x000fc60003f46070 */
[----:B------:R-:W-:Y:S01]  /*114e80*/  IMAD.HI.U32 R42, R81, 0x7f000001, R42 ;  /* 0x7f000001512a7827 */ /* 0x000fe200078e002a */
[----:B------:R-:W3:Y:S01]  /*114e90*/  LDL R12, [R1+0x110] ;  /* 0x00011000010c7983 */ /* 0x000ee20000100800 */
        /* <DEDUP_REMOVED lines=8> */
[----:B------:R-:W-:Y:S01]  /*114f20*/  ISETP.GE.U32.AND P0, PT, R59, 0x7f000001, PT ;  /* 0x7f0000013b00780c */ /* 0x000fe20003f06070 */
[----:B------:R-:W-:Y:S01]  /*114f30*/  @P2 IADD3 R58, PT, PT, R58, -0x7f000001, RZ ;  /* 0x80ffffff3a3a2810 */ /* 0x000fe20007ffe0ff */
[----:B------:R-:W-:-:S02]  /*114f40*/  ISETP.GE.U32.AND P2, PT, R62, 0x7f000001, PT ;  /* 0x7f0000013e00780c */ /* 0x000fc40003f46070 */
[----:B------:R-:W-:Y:S02]  /*114f50*/  @P3 IADD3 R50, PT, PT, R50, -0x7f000001, RZ ;  /* 0x80ffffff32323810 */ /* 0x000fe40007ffe0ff */
[----:B------:R-:W-:Y:S01]  /*114f60*/  @P5 IADD3 R67, PT, PT, R67, -0x7f000001, RZ ;  /* 0x80ffffff43435810 */ /* 0x000fe20007ffe0ff */
[----:B------:R-:W-:-:S04]  /*114f70*/  IMAD.WIDE.U32 R6, R53, 0x5fffffa, RZ ;  /* 0x05fffffa35067825 */ /* 0x000fc800078e00ff */
[----:B------:R-:W-:Y:S01]  /*114f80*/  IMAD R43, R53, 0x6, RZ ;  /* 0x00000006352b7824 */ /* 0x000fe200078e02ff */
[----:B------:R-:W-:Y:S01]  /*114f90*/  @P4 IADD3 R42, PT, PT, R42, -0x7f000001, RZ ;  /* 0x80ffffff2a2a4810 */ /* 0x000fe20007ffe0ff */
[----:B------:R-:W-:Y:S01]  /*114fa0*/  ISETP.GE.U32.AND P3, PT, R63, 0x7f000001, PT ;  /* 0x7f0000013f00780c */ /* 0x000fe20003f66070 */
[----:B------:R-:W-:Y:S01]  /*114fb0*/  ISETP.GE.U32.AND P4, PT, R50, 0x7f000001, PT ;  /* 0x7f0000013200780c */ /* 0x000fe20003f86070 */
[----:B------:R-:W-:Y:S01]  /*114fc0*/  ISETP.GE.U32.AND P5, PT, R67, 0x7f000001, PT ;  /* 0x7f0000014300780c */ /* 0x000fe20003fa6070 */
[----:B------:R-:W-:Y:S01]  /*114fd0*/  @P6 IADD3 R66, PT, PT, R66, -0x7f000001, RZ ;  /* 0x80ffffff42426810 */ /* 0x000fe20007ffe0ff */
[----:B------:R-:W-:Y:S01]  /*114fe0*/  ISETP.GE.U32.AND P6, PT, R52, 0x7f000001, PT ;  /* 0x7f0000013400780c */ /* 0x000fe20003fc6070 */
[----:B------:R-:W-:Y:S01]  /*114ff0*/  IMAD.HI.U32 R53, R43, 0x7f000001, R6 ;  /* 0x7f0000012b357827 */ /* 0x000fe200078e0006 */
[----:B------:R-:W-:Y:S02]  /*115000*/  @P1 IADD3 R47, PT, PT, R47, -0x7f000001, RZ ;  /* 0x80ffffff2f2f1810 */ /* 0x000fe40007ffe0ff */
[----:B------:R-:W-:-:S02]  /*115010*/  @P0 IADD3 R59, PT, PT, R59, -0x7f000001, RZ ;  /* 0x80ffffff3b3b0810 */ /* 0x000fc40007ffe0ff */
[----:B------:R-:W-:Y:S01]  /*115020*/  @P2 IADD3 R62, PT, PT, R62, -0x7f000001, RZ ;  /* 0x80ffffff3e3e2810 */ /* 0x000fe20007ffe0ff */
[----:B------:R-:W-:Y:S01]  /*115030*/  ISETP.GE.U32.AND P1, PT, R49, 0x7f000001, PT ;  /* 0x7f0000013100780c */ /* 0x000fe20003f26070 */
[----:B------:R-:W-:Y:S01]  /*115040*/  ISETP.GE.U32.AND P0, PT, R54, 0x7f000001, PT ;  /* 0x7f0000013600780c */ /* 0x000fe20003f06070 */
[----:B------:R-:W-:Y:S01]  /*115050*/  ISETP.GE.U32.AND P2, PT, R53, 0x7f000001, PT ;  /* 0x7f0000013500780c */ /* 0x000fe20003f46070 */
[----:B------:R-:W-:-:S04]  /*115060*/  IMAD.WIDE.U32 R4, R44, R219, RZ ;  /* 0x000000db2c047225 */ /* 0x000fc800078e00ff */
[----:B------:R-:W-:Y:S01]  /*115070*/  IMAD.WIDE.U32 R8, R58, 0x5fffffa, RZ ;  /* 0x05fffffa3a087825 */ /* 0x000fe200078e00ff */
[----:B------:R-:W-:Y:S02]  /*115080*/  @P3 IADD3 R63, PT, PT, R63, -0x7f000001, RZ ;  /* 0x80ffffff3f3f3810 */ /* 0x000fe40007ffe0ff */
[----:B------:R-:W-:Y:S02]  /*115090*/  @P4 IADD3 R50, PT, PT, R50, -0x7f000001, RZ ;  /* 0x80ffffff32324810 */ /* 0x000fe40007ffe0ff */
[----:B------:R-:W-:Y:S02]  /*1150a0*/  @P5 IADD3 R67, PT, PT, R67, -0x7f000001, RZ ;  /* 0x80ffffff43435810 */ /* 0x000fe40007ffe0ff */
[----:B------:R-:W-:Y:S01]  /*1150b0*/  IADD3 R66, PT, PT, R66, R42, RZ ;  /* 0x0000002a42427210 */ /* 0x000fe20007ffe0ff */
[----:B------:R-:W-:Y:S02]  /*1150c0*/  IMAD R81, R58, 0x6, RZ ;  /* 0x000000063a517824 */ /* 0x000fe400078e02ff */
[----:B------:R-:W-:Y:S01]  /*1150d0*/  IMAD R230, R4, 0x7effffff, RZ ;  /* 0x7effffff04e67824 */ /* 0x000fe200078e02ff */
[----:B------:R-:W-:-:S02]  /*1150e0*/  @P6 IADD3 R52, PT, PT, R52, -0x7f000001, RZ ;  /* 0x80ffffff34346810 */ /* 0x000fc40007ffe0ff */
[----:B------:R-:W-:Y:S01]  /*1150f0*/  IADD3 R63, PT, PT, R63, R47, RZ ;  /* 0x0000002f3f3f7210 */ /* 0x000fe20007ffe0ff */
[----:B------:R-:W-:Y:S01]  /*115100*/  IMAD.HI.U32 R58, R81, 0x7f000001, R8 ;  /* 0x7f000001513a7827 */ /* 0x000fe200078e0008 */
[----:B------:R-:W-:Y:S02]  /*115110*/  IADD3 R59, PT, PT, R50, R59, RZ ;  /* 0x0000003b323b7210 */ /* 0x000fe40007ffe0ff */
[----:B------:R-:W-:Y:S01]  /*115120*/  IADD3 R62, PT, PT, R67, R62, RZ ;  /* 0x0000003e433e7210 */ /* 0x000fe20007ffe0ff */
[----:B------:R-:W-:Y:S01]  /*115130*/  ISETP.GE.U32.AND P4, PT, R66, 0x7f000001, PT ;  /* 0x7f0000014200780c */ /* 0x000fe20003f86070 */
[----:B------:R-:W-:-:S04]  /*115140*/  IMAD.HI.U32 R230, R230, 0x7f000001, R4 ;  /* 0x7f000001e6e67827 */ /* 0x000fc800078e0004 */
[----:B------:R-:W-:Y:S01]  /*115150*/  IMAD.WIDE.U32 R4, R52, 0x5fffffa, RZ ;  /* 0x05fffffa34047825 */ /* 0x000fe200078e00ff */
[----:B------:R-:W-:Y:S02]  /*115160*/  @P1 IADD3 R49, PT, PT, R49, -0x7f000001, RZ ;  /* 0x80ffffff31311810 */ /* 0x000fe40007ffe0ff */
[----:B------:R-:W-:Y:S02]  /*115170*/  @P0 IADD3 R54, PT, PT, R54, -0x7f000001, RZ ;  /* 0x80ffffff36360810 */ /* 0x000fe40007ffe0ff */
[----:B------:R-:W-:Y:S01]  /*115180*/  @P2 IADD3 R53, PT, PT, R53, -0x7f000001, RZ ;  /* 0x80ffffff35352810 */ /* 0x000fe20007ffe0ff */
        /* <DEDUP_REMOVED lines=8> */
[----:B------:R-:W-:-:S03]  /*115210*/  @P4 IADD3 R66, PT, PT, R66, -0x7f000001, RZ ;  /* 0x80ffffff42424810 */ /* 0x000fc60007ffe0ff */
[----:B------:R-:W-:-:S04]  /*115220*/  IMAD.WIDE.U32 R6, R49, 0x5fffffa, RZ ;  /* 0x05fffffa31067825 */ /* 0x000fc800078e00ff */
[----:B------:R-:W-:Y:S01]  /*115230*/  IMAD.WIDE.U32 R42, R45, R211, RZ ;  /* 0x000000d32d2a7225 */ /* 0x000fe200078e00ff */
[----:B--2---:R-:W2:Y:S01]  /*115240*/  LD.E R15, desc[UR22][R2.64+0x24c0] ;  /* 0x0024c016020f7980 */ /* 0x004ea2000c101900 */
[----:B------:R-:W-:Y:S02]  /*115250*/  ISETP.GE.U32.AND P4, PT, R47, 0x7f000001, PT ;  /* 0x7f0000012f00780c */ /* 0x000fe40003f86070 */
[----:B------:R-:W-:Y:S01]  /*115260*/  IMAD.WIDE.U32 R8, R54, 0x5fffffa, RZ ;  /* 0x05fffffa36087825 */ /* 0x000fe200078e00ff */
[----:B------:R-:W-:Y:S02]  /*115270*/  @P3 IADD3 R51, PT, PT, R51, -0x7f000001, RZ ;  /* 0x80ffffff33333810 */ /* 0x000fe40007ffe0ff */
[----:B------:R-:W-:Y:S02]  /*115280*/  @P0 IADD3 R61, PT, PT, R61, -0x7f000001, RZ ;  /* 0x80ffffff3d3d0810 */ /* 0x000fe40007ffe0ff */
[----:B------:R-:W-:Y:S02]  /*115290*/  @P5 IADD3 R58, PT, PT, R58, -0x7f000001, RZ ;  /* 0x80ffffff3a3a5810 */ /* 0x000fe40007ffe0ff */
[----:B------:R-:W-:-:S02]  /*1152a0*/  @P1 IADD3 R63, PT, PT, R63, -0x7f000001, RZ ;  /* 0x80ffffff3f3f1810 */ /* 0x000fc40007ffe0ff */
[----:B------:R-:W-:Y:S02]  /*1152b0*/  @P2 IADD3 R59, PT, PT, R59, -0x7f000001, RZ ;  /* 0x80ffffff3b3b2810 */ /* 0x000fe40007ffe0ff */
[----:B------:R-:W-:Y:S01]  /*1152c0*/  @P6 IADD3 R62, PT, PT, R62, -0x7f000001, RZ ;  /* 0x80ffffff3e3e6810 */ /* 0x000fe20007ffe0ff */
[----:B------:R-:W-:Y:S02]  /*1152d0*/  IMAD R49, R49, 0x6, RZ ;  /* 0x0000000631317824 */ /* 0x000fe400078e02ff */
[----:B------:R-:W-:Y:S01]  /*1152e0*/  IMAD R50, R54, 0x6, RZ ;  /* 0x0000000636327824 */ /* 0x000fe200078e02ff */
        /* <DEDUP_REMOVED lines=16> */
[----:B------:R-:W-:Y:S01]  /*1153f0*/  IADD3 R16, PT, PT, R38, R16, RZ ;  /* 0x0000001026107210 */ /* 0x000fe20007ffe0ff */
[----:B------:R-:W-:-:S04]  /*115400*/  IMAD.WIDE.U32 R224, R41, R224, RZ ;  /* 0x000000e029e07225 */ /* 0x000fc800078e00ff */
[----:B------:R-:W-:Y:S01]  /*115410*/  IMAD R66, R4, 0x7effffff, RZ ;  /* 0x7effffff04427824 */ /* 0x000fe200078e02ff */
[----:B------:R-:W4:Y:S01]  /*115420*/  LD.E R81, desc[UR22][R2.64+0x24c4] ;  /* 0x0024c41602517980 */ /* 0x000f22000c101900 */
        /* <DEDUP_REMOVED lines=11> */
[----:B------:R-:W-:-:S04]  /*1154e0*/  IMAD.WIDE.U32 R6, R45, R191, RZ ;  /* 0x000000bf2d067225 */ /* 0x000fc800078e00ff */
[----:B------:R-:W-:Y:S01]  /*1154f0*/  IMAD.WIDE.U32 R4, R44, R191, RZ ;  /* 0x000000bf2c047225 */ /* 0x000fe200078e00ff */
[----:B------:R-:W-:Y:S02]  /*115500*/  IADD3 R47, PT, PT, R52, R47, RZ ;  /* 0x0000002f342f7210 */ /* 0x000fe40007ffe0ff */
        /* <DEDUP_REMOVED lines=8> */
[----:B------:R-:W-:-:S02]  /*115590*/  IMAD R90, R6, 0x7effffff, RZ ;  /* 0x7effffff065a7824 */ /* 0x000fc400078e02ff */
[----:B------:R-:W-:Y:S02]  /*1155a0*/  IMAD R49, R4, 0x7effffff, RZ ;  /* 0x7effffff04317824 */ /* 0x000fe400078e02ff */
        /* <DEDUP_REMOVED lines=9> */
[----:B------:R-:W-:Y:S01]  /*115640*/  IMAD R106, R4, 0x7effffff, RZ ;  /* 0x7effffff046a7824 */ /* 0x000fe200078e02ff */
        /* <DEDUP_REMOVED lines=8> */
[----:B------:R-:W-:-:S04]  /*1156d0*/  IMAD.WIDE.U32 R6, R44, R206, RZ ;  /* 0x000000ce2c067225 */ /* 0x000fc800078e00ff */
[----:B------:R-:W-:-:S04]  /*1156e0*/  IMAD.WIDE.U32 R4, R46, R206, RZ ;  /* 0x000000ce2e047225 */ /* 0x000fc800078e00ff */
[----:B------:R-:W-:Y:S01]  /*1156f0*/  IMAD R67, R42, 0x7effffff, RZ ;  /* 0x7effffff2a437824 */ /* 0x000fe200078e02ff */
[----:B------:R-:W3:Y:S01]  /*115700*/  LDL.LU R206, [R1+0x70c] ;  /* 0x00070c0001ce7983 */ /* 0x000ee20000300800 */
[----:B------:R-:W-:Y:S01]  /*115710*/  ISETP.GE.U32.AND P0, PT, R16, 0x7f000001, PT ;  /* 0x7f0000011000780c */ /* 0x000fe20003f06070 */
[----:B------:R-:W-:Y:S02]  /*115720*/  IMAD R217, R8, 0x7effffff, RZ ;  /* 0x7effffff08d97824 */ /* 0x000fe400078e02ff */
[----:B------:R-:W-:Y:S01]  /*115730*/  IMAD R215, R4, 0x7effffff, RZ ;  /* 0x7effffff04d77824 */ /* 0x000fe200078e02ff */
[----:B------:R-:W4:Y:S04]  /*115740*/  LD.E R82, desc[UR22][R2.64+0x24c8] ;  /* 0x0024c81602527980 */ /* 0x000f28000c101900 */
[----:B------:R0:W4:Y:S01]  /*115750*/  LD.E R52, desc[UR22][R2.64+0x24cc] ;  /* 0x0024cc1602347980 */ /* 0x000122000c101900 */
[----:B------:R-:W-:-:S04]  /*115760*/  IMAD.HI.U32 R217, R217, 0x7f000001, R8 ;  /* 0x7f000001d9d97827 */ /* 0x000fc800078e0008 */
[----:B------:R-:W-:-:S04]  /*115770*/  IMAD.HI.U32 R215, R215, 0x7f000001, R4 ;  /* 0x7f000001d7d77827 */ /* 0x000fc800078e0004 */
[----:B------:R-:W-:-:S04]  /*115780*/  IMAD.WIDE.U32 R4, R47, R139, RZ ;  /* 0x0000008b2f047225 */ /* 0x000fc800078e00ff */
[----:B------:R-:W-:-:S04]  /*115790*/  IMAD.WIDE.U32 R8, R44, R141, RZ ;  /* 0x0000008d2c087225 */ /* 0x000fc800078e00ff */
[----:B------:R-:W-:Y:S02]  /*1157a0*/  IMAD R48, R4, 0x7effffff, RZ ;  /* 0x7effffff04307824 */ /* 0x000fe400078e02ff */
[----:B------:R-:W-:Y:S01]  /*1157b0*/  IMAD R51, R8, 0x7effffff, RZ ;  /* 0x7effffff08337824 */ /* 0x000fe200078e02ff */
[----:B------:R-:W-:Y:S01]  /*1157c0*/  @P0 IADD3 R16, PT, PT, R16, -0x7f000001, RZ ;  /* 0x80ffffff10100810 */ /* 0x000fe20007ffe0ff */
[----:B------:R-:W-:-:S04]  /*1157d0*/  IMAD.HI.U32 R48, R48, 0x7f000001, R4 ;  /* 0x7f00000130307827 */ /* 0x000fc800078e0004 */
[----:B------:R-:W-:-:S04]  /*1157e0*/  IMAD.HI.U32 R51, R51, 0x7f000001, R8 ;  /* 0x7f00000133337827 */ /* 0x000fc800078e0008 */
[----:B------:R-:W-:-:S04]  /*1157f0*/  IMAD.WIDE.U32 R4, R45, R139, RZ ;  /* 0x0000008b2d047225 */ /* 0x000fc800078e00ff */
[----:B------:R-:W-:Y:S01]  /*115800*/  IMAD.WIDE.U32 R8, R46, R140, RZ ;  /* 0x0000008c2e087225 */ /* 0x000fe200078e00ff */
[----:B------:R-:W-:-:S03]  /*115810*/  ISETP.GE.U32.AND P0, PT, R16, R196, PT ;  /* 0x000000c41000720c */ /* 0x000fc60003f06070 */
[----:B------:R-:W-:Y:S02]  /*115820*/  IMAD R41, R218, 0x7effffff, RZ ;  /* 0x7effffffda297824 */ /* 0x000fe400078e02ff */
[----:B------:R-:W-:Y:S02]  /*115830*/  IMAD R61, R4, 0x7effffff, RZ ;  /* 0x7effffff043d7824 */ /* 0x000fe400078e02ff */
[----:B------:R-:W-:Y:S02]  /*115840*/  IMAD R50, R8, 0x7effffff, RZ ;  /* 0x7effffff08327824 */ /* 0x000fe400078e02ff */
[----:B------:R-:W-:-:S04]  /*115850*/  IMAD.HI.U32 R218, R41, 0x7f000001, R218 ;  /* 0x7f00000129da7827 */ /* 0x000fc800078e00da */
[----:B------:R-:W-:-:S04]  /*115860*/  IMAD.HI.U32 R61, R61, 0x7f000001, R4 ;  /* 0x7f0000013d3d7827 */ /* 0x000fc800078e0004 */
[----:B------:R-:W-:Y:S01]  /*115870*/  IMAD.HI.U32 R50, R50, 0x7f000001, R8 ;  /* 0x7f00000132327827 */ /* 0x000fe200078e0008 */
[----:B------:R-:W-:-:S03]  /*115880*/  IADD3 R41, PT, PT, -R196, R16, RZ ;  /* 0x00000010c4297210 */ /* 0x000fc60007ffe1ff */
[----:B------:R-:W-:-:S04]  /*115890*/  IMAD.WIDE.U32 R4, R47, R141, RZ ;  /* 0x0000008d2f047225 */ /* 0x000fc800078e00ff */
[----:B------:R-:W-:-:S04]  /*1158a0*/  IMAD.WIDE.U32 R8, R44, R139, RZ ;  /* 0x0000008b2c087225 */ /* 0x000fc800078e00ff */
[----:B------:R-:W-:Y:S01]  /*1158b0*/  IMAD R83, R4, 0x7effffff, RZ ;  /* 0x7effffff04537824 */ /* 0x000fe200078e02ff */
[----:B------:R-:W-:Y:S01]  /*1158c0*/  @!P0 IADD3 R41, PT, PT, R41, 0x7f000001, RZ ;  /* 0x7f00000129298810 */ /* 0x000fe20007ffe0ff */
[----:B------:R-:W-:Y:S02]  /*1158d0*/  IMAD R62, R8, 0x7effffff, RZ ;  /* 0x7effffff083e7824 */ /* 0x000fe400078e02ff */
[----:B------:R-:W-:-:S04]  /*1158e0*/  IMAD.HI.U32 R83, R83, 0x7f000001, R4 ;  /* 0x7f00000153537827 */ /* 0x000fc800078e0004 */
[----:B------:R-:W-:-:S04]  /*1158f0*/  IMAD.HI.U32 R62, R62, 0x7f000001, R8 ;  /* 0x7f0000013e3e7827 */ /* 0x000fc800078e0008 */
[----:B------:R-:W-:-:S04]  /*115900*/  IMAD.WIDE.U32 R8, R47, R142, RZ ;  /* 0x0000008e2f087225 */ /* 0x000fc800078e00ff */
[----:B------:R-:W-:-:S04]  /*115910*/  IMAD R85, R8, 0x7effffff, RZ ;  /* 0x7effffff08557824 */ /* 0x000fc800078e02ff */
[----:B------:R-:W-:-:S04]  /*115920*/  IMAD.HI.U32 R85, R85, 0x7f000001, R8 ;  /* 0x7f00000155557827 */ /* 0x000fc800078e0008 */
[----:B--2---:R-:W-:-:S04]  /*115930*/  IMAD.WIDE.U32 R4, R15, R41, RZ ;  /* 0x000000290f047225 */ /* 0x004fc800078e00ff */
[----:B------:R-:W-:-:S04]  /*115940*/  IMAD R15, R4, 0x7effffff, RZ ;  /* 0x7effffff040f7824 */ /* 0x000fc800078e02ff */
[----:B------:R-:W-:-:S04]  /*115950*/  IMAD.HI.U32 R15, R15, 0x7f000001, R4 ;  /* 0x7f0000010f0f7827 */ /* 0x000fc800078e0004 */
[----:B---3--:R-:W-:-:S04]  /*115960*/  IMAD.WIDE.U32 R8, R47, R206, RZ ;  /* 0x000000ce2f087225 */ /* 0x008fc800078e00ff */
[----:B------:R-:W-:-:S04]  /*115970*/  IMAD.WIDE.U32 R4, R45, R206, RZ ;  /* 0x000000ce2d047225 */ /* 0x000fc800078e00ff */
[----:B------:R-:W-:-:S04]  /*115980*/  IMAD.WIDE.U32 R208, R44, R206, RZ ;  /* 0x000000ce2cd07225 */ /* 0x000fc800078e00ff */
[----:B------:R-:W-:Y:S02]  /*115990*/  IMAD.WIDE.U32 R204, R46, R206, RZ ;  /* 0x000000ce2ecc7225 */ /* 0x000fe400078e00ff */
[----:B------:R-:W2:Y:S02]  /*1159a0*/  LDL.LU R206, [R1+0x748] ;  /* 0x0007480001ce7983 */ /* 0x000ea40000300800 */
[----:B------:R-:W-:-:S04]  /*1159b0*/  IMAD.HI.U32 R67, R67, 0x7f000001, R42 ;  /* 0x7f00000143437827 */ /* 0x000fc800078e002a */
        /* <DEDUP_REMOVED lines=20> */
[----:B------:R-:W-:-:S03]  /*115b00*/  @P0 IADD3 R15, PT, PT, R15, -0x7f000001, RZ ;  /* 0x80ffffff0f0f0810 */ /* 0x000fc60007ffe0ff */
[----:B------:R-:W-:-:S04]  /*115b10*/  IMAD.WIDE.U32 R42, R46, R142, RZ ;  /* 0x0000008e2e2a7225 */ /* 0x000fc800078e00ff */
[----:B------:R-:W-:Y:S01]  /*115b20*/  IMAD R210, R4, 0x7effffff, RZ ;  /* 0x7effffff04d27824 */ /* 0x000fe200078e02ff */
[----:B------:R-:W-:Y:S01]  /*115b30*/  ISETP.GE.U32.AND P4, PT, R63, 0x7f000001, PT ;  /* 0x7f0000013f00780c */ /* 0x000fe20003f86070 */
[----:B0-----:R-:W-:-:S04]  /*115b40*/  IMAD.WIDE.U32 R2, R44, R140, RZ ;  /* 0x0000008c2c027225 */ /* 0x001fc800078e00ff */
[----:B------:R-:W-:Y:S01]  /*115b50*/  IMAD R16, R42, 0x7effffff, RZ ;  /* 0x7effffff2a107824 */ /* 0x000fe200078e02ff */
[----:B------:R-:W-:Y:S01]  /*115b60*/  IADD3 R12, PT, PT, R15, R12, RZ ;  /* 0x0000000c0f0c7210 */ /* 0x000fe20007ffe0ff */
[----:B------:R-:W-:Y:S01]  /*115b70*/  ISETP.GE.U32.AND P1, PT, R59, 0x7f000001, PT ;  /* 0x7f0000013b00780c */ /* 0x000fe20003f26070 */
[----:B------:R-:W-:Y:S02]  /*115b80*/  IMAD R211, R8, 0x7effffff, RZ ;  /* 0x7effffff08d37824 */ /* 0x000fe400078e02ff */
[----:B------:R-:W-:-:S04]  /*115b90*/  IMAD.HI.U32 R42, R16, 0x7f000001, R42 ;  /* 0x7f000001102a7827 */ /* 0x000fc800078e002a */
[----:B------:R-:W-:Y:S01]  /*115ba0*/  IMAD.WIDE.U32 R202, R203, R202, RZ ;  /* 0x000000cacbca7225 */ /* 0x000fe200078e00ff */
[----:B------:R0:W-:Y:S04]  /*115bb0*/  STL [R1+0x110], R12 ;  /* 0x0001100c01007387 */ /* 0x0001e80000100800 */
[----:B------:R-:W3:Y:S04]  /*115bc0*/  LDL R15, [R1+0x114] ;  /* 0x00011400010f7983 */ /* 0x000ee80000100800 */
[----:B------:R-:W3:Y:S04]  /*115bd0*/  LDL R38, [R1+0x118] ;  /* 0x0001180001267983 */ /* 0x000ee80000100800 */
[----:B------:R-:W3:Y:S01]  /*115be0*/  LDL R16, [R1+0x11c] ;  /* 0x00011c0001107983 */ /* 0x000ee20000100800 */
[----:B------:R-:W-:Y:S01]  /*115bf0*/  ISETP.GE.U32.AND P5, PT, R58, 0x7f000001, PT ;  /* 0x7f0000013a00780c */ /* 0x000fe20003fa6070 */
[----:B------:R-:W-:Y:S01]  /*115c00*/  IMAD.WIDE.U32 R6, R45, R140, RZ ;  /* 0x0000008c2d067225 */ /* 0x000fe200078e00ff */
[----:B------:R-:W-:-:S02]  /*115c10*/  @P4 IADD3 R63, PT, PT, R63, -0x7f000001, RZ ;  /* 0x80ffffff3f3f4810 */ /* 0x000fc40007ffe0ff */
[----:B------:R-:W-:Y:S01]  /*115c20*/  @P2 IADD3 R83, PT, PT, R83, -0x7f000001, RZ ;  /* 0x80ffffff53532810 */ /* 0x000fe20007ffe0ff */
[----:B------:R-:W-:Y:S01]  /*115c30*/  ISETP.GE.U32.AND P4, PT, R48, 0x7f000001, PT ;  /* 0x7f0000013000780c */ /* 0x000fe20003f86070 */
[----:B------:R-:W-:Y:S01]  /*115c40*/  IMAD R84, R6, 0x7effffff, RZ ;  /* 0x7effffff06547824 */ /* 0x000fe200078e02ff */
[----:B------:R-:W-:Y:S01]  /*115c50*/  @P1 IADD3 R59, PT, PT, R59, -0x7f000001, RZ ;  /* 0x80ffffff3b3b1810 */ /* 0x000fe20007ffe0ff */
[----:B------:R-:W3:Y:S01]  /*115c60*/  LDL.LU R225, [R1+0x768] ;  /* 0x0007680001e17983 */ /* 0x000ee20000300800 */
[----:B------:R-:W-:Y:S01]  /*115c70*/  ISETP.GE.U32.AND P2, PT, R83, 0x7f000001, PT ;  /* 0x7f0000015300780c */ /* 0x000fe20003f46070 */
[----:B------:R-:W-:-:S04]  /*115c80*/  IMAD.HI.U32 R84, R84, 0x7f000001, R6 ;  /* 0x7f00000154547827 */ /* 0x000fc800078e0006 */
[----:B------:R-:W-:Y:S01]  /*115c90*/  IMAD.WIDE.U32 R6, R45, R141, RZ ;  /* 0x0000008d2d067225 */ /* 0x000fe200078e00ff */
[----:B------:R-:W-:-:S03]  /*115ca0*/  @P5 IADD3 R58, PT, PT, R58, -0x7f000001, RZ ;  /* 0x80ffffff3a3a5810 */ /* 0x000fc60007ffe0ff */
[----:B------:R-:W-:Y:S01]  /*115cb0*/  IMAD R86, R6, 0x7effffff, RZ ;  /* 0x7effffff06567824 */ /* 0x000fe200078e02ff */
[----:B------:R-:W-:Y:S01]  /*115cc0*/  ISETP.GE.U32.AND P0, PT, R84, 0x7f000001, PT ;  /* 0x7f0000015400780c */ /* 0x000fe20003f06070 */
[----:B------:R-:W-:Y:S01]  /*115cd0*/  ISETP.GE.U32.AND P5, PT, R59, 0x7f000001, PT ;  /* 0x7f0000013b00780c */ /* 0x000fe20003fa6070 */
[----:B------:R-:W-:Y:S01]  /*115ce0*/  @P3 IADD3 R85, PT, PT, R85, -0x7f000001, RZ ;  /* 0x80ffffff55553810 */ /* 0x000fe20007ffe0ff */
[----:B------:R-:W-:Y:S01]  /*115cf0*/  IMAD.HI.U32 R86, R86, 0x7f000001, R6 ;  /* 0x7f00000156567827 */ /* 0x000fe200078e0006 */
[----:B------:R-:W-:-:S03]  /*115d00*/  @P4 IADD3 R48, PT, PT, R48, -0x7f000001, RZ ;  /* 0x80ffffff30304810 */ /* 0x000fc60007ffe0ff */
[----:B------:R-:W-:Y:S01]  /*115d10*/  IMAD.WIDE.U32 R6, R46, R139, RZ ;  /* 0x0000008b2e067225 */ /* 0x000fe200078e00ff */
[----:B------:R-:W-:Y:S01]  /*115d20*/  @P2 IADD3 R83, PT, PT, R83, -0x7f000001, RZ ;  /* 0x80ffffff53532810 */ /* 0x000fe20007ffe0ff */
[----:B------:R-:W-:Y:S01]  /*115d30*/  ISETP.GE.U32.AND P3, PT, R85, 0x7f000001, PT ;  /* 0x7f0000015500780c */ /* 0x000fe20003f66070 */
[----:B------:R-:W-:Y:S01]  /*115d40*/  ISETP.GE.U32.AND P1, PT, R86, 0x7f000001, PT ;  /* 0x7f0000015600780c */ /* 0x000fe20003f26070 */
[----:B------:R-:W-:Y:S01]  /*115d50*/  IMAD R98, R6, 0x7effffff, RZ ;  /* 0x7effffff06627824 */ /* 0x000fe200078e02ff */
[----:B------:R-:W-:Y:S01]  /*115d60*/  ISETP.GE.U32.AND P2, PT, R48, 0x7f000001, PT ;  /* 0x7f0000013000780c */ /* 0x000fe20003f46070 */
[----:B------:R-:W-:-:S04]  /*115d70*/  IMAD.HI.U32 R210, R210, 0x7f000001, R4 ;  /* 0x7f000001d2d27827 */ /* 0x000fc800078e0004 */
[----:B------:R-:W-:-:S04]  /*115d80*/  IMAD.WIDE.U32 R4, R63, 0x5fffffa, RZ ;  /* 0x05fffffa3f047825 */ /* 0x000fc800078e00ff */
[----:B------:R-:W-:Y:S01]  /*115d90*/  IMAD.HI.U32 R98, R98, 0x7f000001, R6 ;  /* 0x7f00000162627827 */ /* 0x000fe200078e0006 */
[----:B------:R-:W-:Y:S02]  /*115da0*/  @P5 IADD3 R59, PT, PT, R59, -0x7f000001, RZ ;  /* 0x80ffffff3b3b5810 */ /* 0x000fe40007ffe0ff */
[----:B------:R-:W-:Y:S02]  /*115db0*/  @P6 IADD3 R61, PT, PT, R61, -0x7f000001, RZ ;  /* 0x80ffffff3d3d6810 */ /* 0x000fe40007ffe0ff */
[----:B------:R-:W-:Y:S01]  /*115dc0*/  @P0 IADD3 R84, PT, PT, R84, -0x7f000001, RZ ;  /* 0x80ffffff54540810 */ /* 0x000fe20007ffe0ff */
[----:B------:R-:W-:Y:S01]  /*115dd0*/  IMAD R7, R63, 0x6, RZ ;  /* 0x000000063f077824 */ /* 0x000fe200078e02ff */
[----:B------:R-:W-:Y:S01]  /*115de0*/  ISETP.GE.U32.AND P5, PT, R51, 0x7f000001, PT ;  /* 0x7f0000013300780c */ /* 0x000fe20003fa6070 */
[----:B------:R-:W-:Y:S01]  /*115df0*/  ISETP.GE.U32.AND P6, PT, R54, 0x7f000001, PT ;  /* 0x7f0000013600780c */ /* 0x000fe20003fc6070 */
[----:B------:R-:W-:Y:S01]  /*115e00*/  ISETP.GE.U32.AND P0, PT, R42, 0x7f000001, PT ;  /* 0x7f0000012a00780c */ /* 0x000fe20003f06070 */
[----:B------:R-:W-:Y:S01]  /*115e10*/  IMAD.HI.U32 R63, R7, 0x7f000001, R4 ;  /* 0x7f000001073f7827 */ /* 0x000fe200078e0004 */
[----:B------:R-:W-:-:S02]  /*115e20*/  IADD3 R59, PT, PT, R59, R61, RZ ;  /* 0x0000003d3b3b7210 */ /* 0x000fc40007ffe0ff */
[----:B------:R-:W-:Y:S01]  /*115e30*/  IADD3 R83, PT, PT, R83, R84, RZ ;  /* 0x0000005453537210 */ /* 0x000fe20007ffe0ff */
        /* <DEDUP_REMOVED lines=8> */
[----:B------:R-:W-:-:S04]  /*115ec0*/  IMAD.HI.U32 R43, R43, 0x7f000001, R2 ;  /* 0x7f0000012b2b7827 */ /* 0x000fc800078e0002 */
[----:B------:R-:W-:-:S04]  /*115ed0*/  IMAD.WIDE.U32 R2, R58, 0x5fffffa, RZ ;  /* 0x05fffffa3a027825 */ /* 0x000fc800078e00ff */
[----:B------:R-:W-:Y:S02]  /*115ee0*/  IMAD R6, R58, 0x6, RZ ;  /* 0x000000063a067824 */ /* 0x000fe400078e02ff */
[----:B------:R-:W-:Y:S01]  /*115ef0*/  IMAD.HI.U32 R211, R211, 0x7f000001, R8 ;  /* 0x7f000001d3d37827 */ /* 0x000fe200078e0008 */
[----:B------:R-:W-:-:S03]  /*115f00*/  @P5 IADD3 R51, PT, PT, R51, -0x7f000001, RZ ;  /* 0x80ffffff33335810 */ /* 0x000fc60007ffe0ff */
[----:B------:R-:W-:Y:S01]  /*115f10*/  IMAD R8, R208, 0x7effffff, RZ ;  /* 0x7effffffd0087824 */ /* 0x000fe200078e02ff */
[----:B------:R-:W-:Y:S02]  /*115f20*/  @P6 IADD3 R54, PT, PT, R54, -0x7f000001, RZ ;  /* 0x80ffffff36366810 */ /* 0x000fe40007ffe0ff */
[----:B------:R-:W-:Y:S01]  /*115f30*/  @P0 IADD3 R42, PT, PT, R42, -0x7f000001, RZ ;  /* 0x80ffffff2a2a0810 */ /* 0x000fe20007ffe0ff */
[----:B------:R-:W-:-:S04]  /*115f40*/  IMAD.HI.U32 R58, R6, 0x7f000001, R2 ;  /* 0x7f000001063a7827 */ /* 0x000fc800078e0002 */
[----:B------:R-:W-:Y:S01]  /*115f50*/  IMAD.HI.U32 R208, R8, 0x7f000001, R208 ;  /* 0x7f00000108d07827 */ /* 0x000fe200078e00d0 */
[----:B------:R-:W3:Y:S03]  /*115f60*/  LDL.64 R2, [R1+0x100] ;  /* 0x0001000001027983 */ /* 0x000ee60000100a00 */
[----:B------:R-:W-:-:S04]  /*115f70*/  IMAD.WIDE.U32 R4, R51, 0x5fffffa, RZ ;  /* 0x05fffffa33047825 */ /* 0x000fc800078e00ff */
[----:B------:R-:W-:Y:S02]  /*115f80*/  IMAD R61, R51, 0x6, RZ ;  /* 0x00000006333d7824 */ /* 0x000fe400078e02ff */
[----:B------:R-:W-:-:S04]  /*115f90*/  IMAD.WIDE.U32 R6, R54, 0x5fffffa, RZ ;  /* 0x05fffffa36067825 */ /* 0x000fc800078e00ff */
[----:B------:R-:W-:-:S04]  /*115fa0*/  IMAD.WIDE.U32 R8, R42, 0x5fffffa, RZ ;  /* 0x05fffffa2a087825 */ /* 0x000fc800078e00ff */
[----:B------:R-:W-:Y:S01]  /*115fb0*/  IMAD R51, R54, 0x6, RZ ;  /* 0x0000000636337824 */ /* 0x000fe200078e02ff */
[----:B------:R-:W-:Y:S02]  /*115fc0*/  @P1 IADD3 R62, PT, PT, R62, -0x7f000001, RZ ;  /* 0x80ffffff3e3e1810 */ /* 0x000fe40007ffe0ff */
[----:B------:R-:W-:Y:S02]  /*115fd0*/  @P4 IADD3 R63, PT, PT, R63, -0x7f000001, RZ ;  /* 0x80ffffff3f3f4810 */ /* 0x000fe40007ffe0ff */
[----:B------:R-:W-:Y:S02]  /*115fe0*/  @P3 IADD3 R59, PT, PT, R59, -0x7f000001, RZ ;  /* 0x80ffffff3b3b3810 */ /* 0x000fe40007ffe0ff */
[----:B------:R-:W-:Y:S01]  /*115ff0*/  @P2 IADD3 R83, PT, PT, R83, -0x7f000001, RZ ;  /* 0x80ffffff53532810 */ /* 0x000fe20007ffe0ff */
[----:B------:R-:W-:Y:S02]  /*116000*/  IMAD R54, R42, 0x6, RZ ;  /* 0x000000062a367824 */ /* 0x000fe400078e02ff */
[----:B------:R-:W-:-:S04]  /*116010*/  IMAD.HI.U32 R42, R61, 0x7f000001, R4 ;  /* 0x7f0000013d2a7827 */ /* 0x000fc800078e0004 */
[----:B------:R-:W-:-:S04]  /*116020*/  IMAD.HI.U32 R51, R51, 0x7f000001, R6 ;  /* 0x7f00000133337827 */ /* 0x000fc800078e0006 */
[----:B------:R-:W-:Y:S01]  /*116030*/  IMAD.HI.U32 R54, R54, 0x7f000001, R8 ;  /* 0x7f00000136367827 */ /* 0x000fe200078e0008 */
[----:B------:R-:W-:Y:S02]  /*116040*/  IADD3 R59, PT, PT, R59, R63, RZ ;  /* 0x0000003f3b3b7210 */ /* 0x000fe40007ffe0ff */
[----:B------:R-:W-:Y:S02]  /*116050*/  IADD3 R61, PT, PT, R83, R62, RZ ;  /* 0x0000003e533d7210 */ /* 0x000fe40007ffe0ff */
[----:B------:R-:W-:Y:S01]  /*116060*/  IADD3 R85, PT, PT, R85, R86, RZ ;  /* 0x0000005655557210 */ /* 0x000fe20007ffe0ff */
[----:B------:R-:W-:-:S04]  /*116070*/  ISETP.GE.U32.AND P0, PT, R43, 0x7f000001, PT ;  /* 0x7f0000012b00780c */ /* 0x000fc80003f06070 */
[----:B------:R-:W-:Y:S01]  /*116080*/  ISETP.GE.U32.AND P6, PT, R85, 0x7f000001, PT ;  /* 0x7f0000015500780c */ /* 0x000fe20003fc6070 */
[----:B------:R-:W-:Y:S01]  /*116090*/  ISETP.GE.U32.AND P5, PT, R58, 0x7f000001, PT ;  /* 0x7f0000013a00780c */ /* 0x000fe20003fa6070 */
[----:B------:R-:W-:-:S07]  /*1160a0*/  ISETP.GE.U32.AND P1, PT, R50, 0x7f000001, PT ;  /* 0x7f0000013200780c */ /* 0x000fce0003f26070 */
[----:B------:R-:W-:-:S04]  /*1160b0*/  @P0 IADD3 R43, PT, PT, R43, -0x7f000001, RZ ;  /* 0x80ffffff2b2b0810 */ /* 0x000fc80007ffe0ff */
[----:B------:R-:W-:Y:S01]  /*1160c0*/  @P6 IADD3 R85, PT, PT, R85, -0x7f000001, RZ ;  /* 0x80ffffff55556810 */ /* 0x000fe20007ffe0ff */
[----:B------:R-:W-:-:S03]  /*1160d0*/  ISETP.GE.U32.AND P3, PT, R42, 0x7f000001, PT ;  /* 0x7f0000012a00780c */ /* 0x000fc60003f66070 */
[----:B------:R-:W-:Y:S02]  /*1160e0*/  IADD3 R43, PT, PT, R85, R43, RZ ;  /* 0x0000002b552b7210 */ /* 0x000fe40007ffe0ff */
[----:B------:R-:W-:Y:S01]  /*1160f0*/  @P5 IADD3 R58, PT, PT, R58, -0x7f000001, RZ ;  /* 0x80ffffff3a3a5810 */ /* 0x000fe20007ffe0ff */
[----:B------:R-:W-:Y:S02]  /*116100*/  ISETP.GE.U32.AND P0, PT, R98, 0x7f000001, PT ;  /* 0x7f0000016200780c */ /* 0x000fe40003f06070 */
[----:B------:R-:W-:Y:S01]  /*116110*/  ISETP.GE.U32.AND P5, PT, R43, 0x7f000001, PT ;  /* 0x7f0000012b00780c */ /* 0x000fe20003fa6070 */
[----:B------:R-:W-:Y:S02]  /*116120*/  IADD3 R58, PT, PT, R48, R58, RZ ;  /* 0x0000003a303a7210 */ /* 0x000fe40007ffe0ff */
[----:B------:R-:W-:Y:S01]  /*116130*/  @P1 IADD3 R50, PT, PT, R50, -0x7f000001, RZ ;  /* 0x80ffffff32321810 */ /* 0x000fe20007ffe0ff */
[----:B------:R-:W-:Y:S01]  /*116140*/  ISETP.GE.U32.AND P1, PT, R51, 0x7f000001, PT ;  /* 0x7f0000013300780c */ /* 0x000fe20003f26070 */
[----:B------:R-:W-:Y:S01]  /*116150*/  ISETP.GE.U32.AND P2, PT, R54, 0x7f000001, PT ;  /* 0x7f0000013600780c */ /* 0x000fe20003f46070 */
[----:B------:R-:W-:Y:S01]  /*116160*/  ISETP.GE.U32.AND P6, PT, R59, 0x7f000001, PT ;  /* 0x7f0000013b00780c */ /* 0x000fe20003fc6070 */
[----:B------:R-:W-:Y:S01]  /*116170*/  ISETP.GE.U32.AND P4, PT, R61, 0x7f000001, PT ;  /* 0x7f0000013d00780c */ /* 0x000fe20003f86070 */
[----:B------:R-:W-:Y:S01]  /*116180*/  @P3 IADD3 R42, PT, PT, R42, -0x7f000001, RZ ;  /* 0x80ffffff2a2a3810 */ /* 0x000fe20007ffe0ff */
[----:B------:R-:W-:-:S02]  /*116190*/  ISETP.GE.U32.AND P3, PT, R58, 0x7f000001, PT ;  /* 0x7f0000013a00780c */ /* 0x000fc40003f66070 */
[----:B------:R-:W-:Y:S02]  /*1161a0*/  @P0 IADD3 R98, PT, PT, R98, -0x7f000001, RZ ;  /* 0x80ffffff62620810 */ /* 0x000fe40007ffe0ff */
[----:B------:R-:W-:-:S04]  /*1161b0*/  @P5 IADD3 R43, PT, PT, R43, -0x7f000001, RZ ;  /* 0x80ffffff2b2b5810 */ /* 0x000fc80007ffe0ff */
[----:B------:R-:W-:Y:S02]  /*1161c0*/  IADD3 R98, PT, PT, R43, R98, RZ ;  /* 0x000000622b627210 */ /* 0x000fe40007ffe0ff */
[----:B------:R-:W-:Y:S02]  /*1161d0*/  @P1 IADD3 R51, PT, PT, R51, -0x7f000001, RZ ;  /* 0x80ffffff33331810 */ /* 0x000fe40007ffe0ff */
[----:B------:R-:W-:Y:S02]  /*1161e0*/  @P2 IADD3 R54, PT, PT, R54, -0x7f000001, RZ ;  /* 0x80ffffff36362810 */ /* 0x000fe40007ffe0ff */
[----:B------:R-:W-:Y:S02]  /*1161f0*/  @P6 IADD3 R59, PT, PT, R59, -0x7f000001, RZ ;  /* 0x80ffffff3b3b6810 */ /* 0x000fe40007ffe0ff */
[----:B------:R-:W-:Y:S01]  /*116200*/  @P4 IADD3 R61, PT, PT, R61, -0x7f000001, RZ ;  /* 0x80ffffff3d3d4810 */ /* 0x000fe20007ffe0ff */
[----:B------:R-:W-:Y:S01]  /*116210*/  ISETP.GE.U32.AND P1, PT, R98, 0x7f000001, PT ;  /* 0x7f0000016200780c */ /* 0x000fe20003f26070 */
[----:B------:R-:W-:-:S02]  /*116220*/  @P3 IADD3 R58, PT, PT, R58, -0x7f000001, RZ ;  /* 0x80ffffff3a3a3810 */ /* 0x000fc40007ffe0ff */
[----:B------:R-:W-:Y:S02]  /*116230*/  IADD3 R51, PT, PT, R59, R51, RZ ;  /* 0x000000333b337210 */ /* 0x000fe40007ffe0ff */
[----:B------:R-:W-:-:S03]  /*116240*/  IADD3 R42, PT, PT, R58, R42, RZ ;  /* 0x0000002a3a2a7210 */ /* 0x000fc60007ffe0ff */
[----:B------:R-:W-:Y:S02]  /*116250*/  ISETP.GE.U32.AND P3, PT, R51, 0x7f000001, PT ;  /* 0x7f0000013300780c */ /* 0x000fe40003f66070 */
[----:B------:R-:W-:-:S03]  /*116260*/  ISETP.GE.U32.AND P0, PT, R42, 0x7f000001, PT ;  /* 0x7f0000012a00780c */ /* 0x000fc60003f06070 */
[----:B------:R-:W-:-:S08]  /*116270*/  @P1 IADD3 R98, PT, PT, R98, -0x7f000001, RZ ;  /* 0x80ffffff62621810 */ /* 0x000fd00007ffe0ff */
[----:B------:R-:W-:Y:S02]  /*116280*/  @P3 IADD3 R51, PT, PT, R51, -0x7f000001, RZ ;  /* 0x80ffffff33333810 */ /* 0x000fe40007ffe0ff */
[----:B------:R-:W-:Y:S01]  /*116290*/  @P0 IADD3 R42, PT, PT, R42, -0x7f000001, RZ ;  /* 0x80ffffff2a2a0810 */ /* 0x000fe20007ffe0ff */
        /* <DEDUP_REMOVED lines=8> */
[----:B------:R-:W-:-:S04]  /*116320*/  IMAD.WIDE.U32 R4, R50, 0x5fffffa, RZ ;  /* 0x05fffffa32047825 */ /* 0x000fc800078e00ff */
[----:B------:R-:W-:-:S04]  /*116330*/  IMAD.HI.U32 R62, R83, 0x7f000001, R62 ;  /* 0x7f000001533e7827 */ /* 0x000fc800078e003e */
[----:B------:R-:W-:Y:S01]  /*116340*/  IMAD R83, R50, 0x6, RZ ;  /* 0x0000000632537824 */ /* 0x000fe200078e02ff */
[----:B------:R-:W-:Y:S01]  /*116350*/  IADD3 R50, PT, PT, R61, R54, RZ ;  /* 0x000000363d327210 */ /* 0x000fe20007ffe0ff */
[----:B------:R-:W-:Y:S02]  /*116360*/  IMAD R105, R8, 0x7effffff, RZ ;  /* 0x7effffff08697824 */ /* 0x000fe400078e02ff */
[----:B------:R-:W-:-:S04]  /*116370*/  IMAD.HI.U32 R83, R83, 0x7f000001, R4 ;  /* 0x7f00000153537827 */ /* 0x000fc800078e0004 */
[----:B------:R-:W-:Y:S01]  /*116380*/  IMAD.WIDE.U32 R4, R44, R192, RZ ;  /* 0x000000c02c047225 */ /* 0x000fe200078e00ff */
[----:B------:R-:W-:-:S03]  /*116390*/  ISETP.GE.U32.AND P4, PT, R50, 0x7f000001, PT ;  /* 0x7f0000013200780c */ /* 0x000fc60003f86070 */
[----:B------:R-:W-:-:S04]  /*1163a0*/  IMAD.HI.U32 R105, R105, 0x7f000001, R8 ;  /* 0x7f00000169697827 */ /* 0x000fc800078e0008 */
[----:B------:R-:W-:Y:S01]  /*1163b0*/  IMAD.WIDE.U32 R8, R47, R192, RZ ;  /* 0x000000c02f087225 */ /* 0x000fe200078e00ff */
[----:B------:R-:W-:-:S03]  /*1163c0*/  ISETP.GE.U32.AND P2, PT, R83, 0x7f000001, PT ;  /* 0x7f0000015300780c */ /* 0x000fc60003f46070 */
[----:B------:R-:W-:Y:S02]  /*1163d0*/  IMAD R87, R6, 0x7effffff, RZ ;  /* 0x7effffff06577824 */ /* 0x000fe400078e02ff */
[----:B------:R-:W-:Y:S02]  /*1163e0*/  IMAD R63, R4, 0x7effffff, RZ ;  /* 0x7effffff043f7824 */ /* 0x000fe400078e02ff */
[----:B------:R-:W-:-:S04]  /*1163f0*/  IMAD.WIDE.U32 R46, R46, R192, RZ ;  /* 0x000000c02e2e7225 */ /* 0x000fc800078e00ff */
[----:B------:R-:W-:-:S04]  /*116400*/  IMAD.HI.U32 R87, R87, 0x7f000001, R6 ;  /* 0x7f00000157577827 */ /* 0x000fc800078e0006 */
[----:B------:R-:W-:-:S04]  /*116410*/  IMAD.HI.U32 R63, R63, 0x7f000001, R4 ;  /* 0x7f0000013f3f7827 */ /* 0x000fc800078e0004 */
[----:B------:R-:W-:Y:S02]  /*116420*/  IMAD R43, R46, 0x7effffff, RZ ;  /* 0x7effffff2e2b7824 */ /* 0x000fe400078e02ff */
[----:B------:R-:W-:-:S04]  /*116430*/  IMAD.WIDE.U32 R6, R45, R192, RZ ;  /* 0x000000c02d067225 */ /* 0x000fc800078e00ff */
[----:B------:R-:W-:-:S04]  /*116440*/  IMAD.WIDE.U32 R4, R98, R207, RZ ;  /* 0x000000cf62047225 */ /* 0x000fc800078e00ff */
[----:B------:R-:W-:-:S04]  /*116450*/  IMAD.HI.U32 R46, R43, 0x7f000001, R46 ;  /* 0x7f0000012b2e7827 */ /* 0x000fc800078e002e */
[----:B------:R-:W-:Y:S01]  /*116460*/  IMAD R88, R6, 0x7effffff, RZ ;  /* 0x7effffff06587824 */ /* 0x000fe200078e02ff */
[----:B------:R-:W-:Y:S01]  /*116470*/  @P4 IADD3 R50, PT, PT, R50, -0x7f000001, RZ ;  /* 0x80ffffff32324810 */ /* 0x000fe20007ffe0ff */
        /* <DEDUP_REMOVED lines=17> */
[----:B------:R-:W-:-:S04]  /*116590*/  IMAD.HI.U32 R180, R180, 0x7f000001, R8 ;  /* 0x7f000001b4b47827 */ /* 0x000fc800078e0008 */
[----:B------:R-:W-:-:S04]  /*1165a0*/  IMAD.WIDE.U32 R6, R50, R141, RZ ;  /* 0x0000008d32067225 */ /* 0x000fc800078e00ff */
        /* <DEDUP_REMOVED lines=19> */
[----:B------:R-:W-:Y:S02]  /*1166e0*/  IMAD R84, R204, 0x7effffff, RZ ;  /* 0x7effffffcc547824 */ /* 0x000fe400078e02ff */
[----:B------:R-:W-:-:S04]  /*1166f0*/  IMAD.HI.U32 R131, R131, 0x7f000001, R6 ;  /* 0x7f00000183837827 */ /* 0x000fc800078e0006 */
[----:B------:R-:W-:Y:S02]  /*116700*/  IMAD R44, R42, 0x7effffff, RZ ;  /* 0x7effffff2a2c7824 */ /* 0x000fe400078e02ff */
[----:B------:R-:W-:-:S04]  /*116710*/  IMAD.HI.U32 R103, R103, 0x7f000001, R4 ;  /* 0x7f00000167677827 */ /* 0x000fc800078e0004 */
[----:B------:R-:W-:-:S04]  /*116720*/  IMAD.HI.U32 R133, R133, 0x7f000001, R8 ;  /* 0x7f00000185857827 */ /* 0x000fc800078e0008 */
[----:B------:R-:W-:Y:S01]  /*116730*/  IMAD.WIDE.U32 R6, R51, R141, RZ ;  /* 0x0000008d33067225 */ /* 0x000fe200078e00ff */
[----:B------:R-:W-:-:S03]  /*116740*/  ISETP.GE.U32.AND P0, PT, R83, 0x7f000001, PT ;  /* 0x7f0000015300780c */ /* 0x000fc60003f06070 */
[----:B------:R-:W-:-:S04]  /*116750*/  IMAD.WIDE.U32 R4, R98, R198, RZ ;  /* 0x000000c662047225 */ /* 0x000fc800078e00ff */
[----:B------:R-:W-:-:S04]  /*116760*/  IMAD.WIDE.U32 R8, R50, R140, RZ ;  /* 0x0000008c32087225 */ /* 0x000fc800078e00ff */
[----:B------:R-:W-:-:S04]  /*116770*/  IMAD.HI.U32 R204, R84, 0x7f000001, R204 ;  /* 0x7f00000154cc7827 */ /* 0x000fc800078e00cc */
        /* <DEDUP_REMOVED lines=14> */
[----:B------:R-:W-:Y:S01]  /*116860*/  IMAD.WIDE.U32 R44, R50, R195, RZ ;  /* 0x000000c3322c7225 */ /* 0x000fe200078e00ff */
[----:B------:R-:W-:-:S03]  /*116870*/  @P0 IADD3 R83, PT, PT, R83, -0x7f000001, RZ ;  /* 0x80ffffff53530810 */ /* 0x000fc60007ffe0ff */
[----:B------:R-:W-:Y:S02]  /*116880*/  IMAD R54, R4, 0x7effffff, RZ ;  /* 0x7effffff04367824 */ /* 0x000fe400078e02ff */
[----:B------:R-:W-:Y:S02]  /*116890*/  IMAD R86, R8, 0x7effffff, RZ ;  /* 0x7effffff08567824 */ /* 0x000fe400078e02ff */
[----:B------:R-:W-:-:S04]  /*1168a0*/  IMAD.HI.U32 R59, R59, 0x7f000001, R6 ;  /* 0x7f0000013b3b7827 */ /* 0x000fc800078e0006 */
[----:B------:R-:W-:Y:S02]  /*1168b0*/  IMAD R58, R44, 0x7effffff, RZ ;  /* 0x7effffff2c3a7824 */ /* 0x000fe400078e02ff */
[----:B------:R-:W-:Y:S01]  /*1168c0*/  IMAD.HI.U32 R54, R54, 0x7f000001, R4 ;  /* 0x7f00000136367827 */ /* 0x000fe200078e0004 */
[----:B------:R-:W-:-:S03]  /*1168d0*/  ISETP.GE.U32.AND P1, PT, R102, 0x7f000001, PT ;  /* 0x7f0000016600780c */ /* 0x000fc60003f26070 */
[----:B------:R-:W-:-:S04]  /*1168e0*/  IMAD.HI.U32 R86, R86, 0x7f000001, R8 ;  /* 0x7f00000156567827 */ /* 0x000fc800078e0008 */
[----:B------:R-:W-:-:S04]  /*1168f0*/  IMAD.WIDE.U32 R6, R51, R193, RZ ;  /* 0x000000c133067225 */ /* 0x000fc800078e00ff */
[----:B------:R-:W-:-:S04]  /*116900*/  IMAD.WIDE.U32 R4, R83, R139, RZ ;  /* 0x0000008b53047225 */ /* 0x000fc800078e00ff */
[----:B------:R-:W-:-:S04]  /*116910*/  IMAD.WIDE.U32 R8, R98, R195, RZ ;  /* 0x000000c362087225 */ /* 0x000fc800078e00ff */
[----:B------:R-:W-:-:S04]  /*116920*/  IMAD.HI.U32 R58, R58, 0x7f000001, R44 ;  /* 0x7f0000013a3a7827 */ /* 0x000fc800078e002c */
[----:B------:R-:W-:Y:S02]  /*116930*/  IMAD R85, R6, 0x7effffff, RZ ;  /* 0x7effffff06557824 */ /* 0x000fe400078e02ff */
[----:B------:R-:W-:Y:S02]  /*116940*/  IMAD R44, R4, 0x7effffff, RZ ;  /* 0x7effffff042c7824 */ /* 0x000fe400078e02ff */
[----:B------:R-:W-:Y:S01]  /*116950*/  IMAD R50, R8, 0x7effffff, RZ ;  /* 0x7effffff08327824 */ /* 0x000fe200078e02ff */
[----:B------:R-:W-:Y:S01]  /*116960*/  ISETP.GE.U32.AND P0, PT, R129, 0x7f000001, PT ;  /* 0x7f0000018100780c */ /* 0x000fe20003f06070 */
[----:B------:R-:W-:Y:S01]  /*116970*/  IMAD.HI.U32 R85, R85, 0x7f000001, R6 ;  /* 0x7f00000155557827 */ /* 0x000fe200078e0006 */
[----:B------:R-:W-:-:S03]  /*116980*/  ISETP.GE.U32.AND P3, PT, R128, 0x7f000001, PT ;  /* 0x7f0000018000780c */ /* 0x000fc60003f66070 */
[----:B------:R-:W-:-:S04]  /*116990*/  IMAD.HI.U32 R44, R44, 0x7f000001, R4 ;  /* 0x7f0000012c2c7827 */ /* 0x000fc800078e0004 */
[----:B------:R-:W-:-:S04]  /*1169a0*/  IMAD.HI.U32 R45, R50, 0x7f000001, R8 ;  /* 0x7f000001322d7827 */ /* 0x000fc800078e0008 */
[----:B------:R-:W-:-:S04]  /*1169b0*/  IMAD.WIDE.U32 R6, R83, R140, RZ ;  /* 0x0000008c53067225 */ /* 0x000fc800078e00ff */
[----:B------:R-:W-:Y:S01]  /*1169c0*/  IMAD.WIDE.U32 R8, R83, R141, RZ ;  /* 0x0000008d53087225 */ /* 0x000fe200078e00ff */
[----:B------:R-:W-:-:S03]  /*1169d0*/  @P1 IADD3 R102, PT, PT, R102, -0x7f000001, RZ ;  /* 0x80ffffff66661810 */ /* 0x000fc60007ffe0ff */
[----:B------:R-:W-:Y:S01]  /*1169e0*/  IMAD R148, R6, 0x7effffff, RZ ;  /* 0x7effffff06947824 */ /* 0x000fe200078e02ff */
[----:B------:R-:W-:Y:S01]  /*1169f0*/  ISETP.GE.U32.AND P1, PT, R44, 0x7f000001, PT ;  /* 0x7f0000012c00780c */ /* 0x000fe20003f26070 */
[----:B------:R-:W-:-:S04]  /*116a00*/  IMAD.WIDE.U32 R50, R83, R142, RZ ;  /* 0x0000008e53327225 */ /* 0x000fc800078e00ff */
[----:B------:R-:W-:Y:S02]  /*116a10*/  IMAD R150, R8, 0x7effffff, RZ ;  /* 0x7effffff08967824 */ /* 0x000fe400078e02ff */
[----:B------:R-:W-:-:S04]  /*116a20*/  IMAD.HI.U32 R148, R148, 0x7f000001, R6 ;  /* 0x7f00000194947827 */ /* 0x000fc800078e0006 */
[----:B------:R-:W-:Y:S02]  /*116a30*/  IMAD R149, R50, 0x7effffff, RZ ;  /* 0x7effffff32957824 */ /* 0x000fe400078e02ff */
[----:B------:R-:W-:Y:S01]  /*116a40*/  IMAD.HI.U32 R8, R150, 0x7f000001, R8 ;  /* 0x7f00000196087827 */ /* 0x000fe200078e0008 */
[----:B------:R-:W-:Y:S02]  /*116a50*/  @P0 IADD3 R129, PT, PT, R129, -0x7f000001, RZ ;  /* 0x80ffffff81810810 */ /* 0x000fe40007ffe0ff */
[----:B------:R-:W-:Y:S01]  /*116a60*/  @P3 IADD3 R128, PT, PT, R128, -0x7f000001, RZ ;  /* 0x80ffffff80803810 */ /* 0x000fe20007ffe0ff */
[----:B------:R-:W-:Y:S01]  /*116a70*/  IMAD.HI.U32 R50, R149, 0x7f000001, R50 ;  /* 0x7f00000195327827 */ /* 0x000fe200078e0032 */
[----:B------:R-:W-:Y:S01]  /*116a80*/  ISETP.GE.U32.AND P2, PT, R99, 0x7f000001, PT ;  /* 0x7f0000016300780c */ /* 0x000fe20003f46070 */
[----:B------:R-:W-:Y:S01]  /*116a90*/  ISETP.GE.U32.AND P3, PT, R148, 0x7f000001, PT ;  /* 0x7f0000019400780c */ /* 0x000fe20003f66070 */
[----:B------:R-:W-:Y:S01]  /*116aa0*/  ISETP.GE.U32.AND P4, PT, R8, 0x7f000001, PT ;  /* 0x7f0000010800780c */ /* 0x000fe20003f86070 */
[----:B------:R-:W-:Y:S01]  /*116ab0*/  IMAD.WIDE.U32 R4, R129, 0x5fffffa, RZ ;  /* 0x05fffffa81047825 */ /* 0x000fe200078e00ff */
[----:B------:R-:W-:-:S03]  /*116ac0*/  @P1 IADD3 R44, PT, PT, R44, -0x7f000001, RZ ;  /* 0x80ffffff2c2c1810 */ /* 0x000fc60007ffe0ff */
[----:B------:R-:W-:Y:S01]  /*116ad0*/  IMAD R9, R129, 0x6, RZ ;  /* 0x0000000681097824 */ /* 0x000fe200078e02ff */
[----:B------:R-:W-:Y:S01]  /*116ae0*/  ISETP.GE.U32.AND P5, PT, R130, 0x7f000001, PT ;  /* 0x7f0000018200780c */ /* 0x000fe20003fa6070 */
[----:B------:R-:W-:Y:S01]  /*116af0*/  ISETP.GE.U32.AND P1, PT, R50, 0x7f000001, PT ;  /* 0x7f0000013200780c */ /* 0x000fe20003f26070 */
[----:B------:R-:W-:Y:S01]  /*116b00*/  ISETP.GE.U32.AND P0, PT, R133, 0x7f000001, PT ;  /* 0x7f0000018500780c */ /* 0x000fe20003f06070 */
[----:B------:R-:W-:Y:S01]  /*116b10*/  IMAD.HI.U32 R9, R9, 0x7f000001, R4 ;  /* 0x7f00000109097827 */ /* 0x000fe200078e0004 */
[----:B------:R-:W-:Y:S01]  /*116b20*/  ISETP.GE.U32.AND P6, PT, R131, 0x7f000001, PT ;  /* 0x7f0000018300780c */ /* 0x000fe20003fc6070 */
[----:B------:R-:W-:Y:S02]  /*116b30*/  @P2 IADD3 R99, PT, PT, R99, -0x7f000001, RZ ;  /* 0x80ffffff63632810 */ /* 0x000fe40007ffe0ff */
[----:B------:R-:W-:Y:S02]  /*116b40*/  @P3 IADD3 R148, PT, PT, R148, -0x7f000001, RZ ;  /* 0x80ffffff94943810 */ /* 0x000fe40007ffe0ff */
[----:B------:R-:W-:Y:S01]  /*116b50*/  @P4 IADD3 R8, PT, PT, R8, -0x7f000001, RZ ;  /* 0x80ffffff08084810 */ /* 0x000fe20007ffe0ff */
[----:B------:R-:W-:Y:S01]  /*116b60*/  ISETP.GE.U32.AND P2, PT, R9, 0x7f000001, PT ;  /* 0x7f0000010900780c */ /* 0x000fe20003f46070 */
[----:B------:R-:W-:Y:S01]  /*116b70*/  ISETP.GE.U32.AND P3, PT, R44, 0x7f000001, PT ;  /* 0x7f0000012c00780c */ /* 0x000fe20003f66070 */
[----:B------:R-:W-:Y:S01]  /*116b80*/  IMAD.WIDE.U32 R4, R128, 0x5fffffa, RZ ;  /* 0x05fffffa80047825 */ /* 0x000fe200078e00ff */
[----:B------:R-:W-:-:S02]  /*116b90*/  @P5 IADD3 R130, PT, PT, R130, -0x7f000001, RZ ;  /* 0x80ffffff82825810 */ /* 0x000fc40007ffe0ff */
[----:B------:R-:W-:Y:S01]  /*116ba0*/  @P1 IADD3 R50, PT, PT, R50, -0x7f000001, RZ ;  /* 0x80ffffff32321810 */ /* 0x000fe20007ffe0ff */
[----:B------:R-:W-:Y:S01]  /*116bb0*/  ISETP.GE.U32.AND P5, PT, R8, 0x7f000001, PT ;  /* 0x7f0000010800780c */ /* 0x000fe20003fa6070 */
[----:B------:R-:W-:-:S04]  /*116bc0*/  IMAD.WIDE.U32 R6, R102, 0x5fffffa, RZ ;  /* 0x05fffffa66067825 */ /* 0x000fc800078e00ff */
[----:B------:R-:W-:Y:S02]  /*116bd0*/  IMAD R51, R102, 0x6, RZ ;  /* 0x0000000666337824 */ /* 0x000fe400078e02ff */
[----:B------:R-:W-:Y:S01]  /*116be0*/  IMAD R102, R128, 0x6, RZ ;  /* 0x0000000680667824 */ /* 0x000fe200078e02ff */
[----:B------:R-:W-:Y:S01]  /*116bf0*/  @P0 IADD3 R133, PT, PT, R133, -0x7f000001, RZ ;  /* 0x80ffffff85850810 */ /* 0x000fe20007ffe0ff */
[----:B------:R-:W-:Y:S01]  /*116c00*/  ISETP.GE.U32.AND P0, PT, R50, 0x7f000001, PT ;  /* 0x7f0000013200780c */ /* 0x000fe20003f06070 */
[----:B------:R-:W-:Y:S01]  /*116c10*/  @P6 IADD3 R131, PT, PT, R131, -0x7f000001, RZ ;  /* 0x80ffffff83836810 */ /* 0x000fe20007ffe0ff */
[----:B------:R-:W-:-:S04]  /*116c20*/  IMAD.HI.U32 R102, R102, 0x7f000001, R4 ;  /* 0x7f00000166667827 */ /* 0x000fc800078e0004 */
[----:B------:R-:W-:Y:S01]  /*116c30*/  IMAD.WIDE.U32 R4, R130, 0x5fffffa, RZ ;  /* 0x05fffffa82047825 */ /* 0x000fe200078e00ff */
[----:B------:R-:W-:Y:S02]  /*116c40*/  @P2 IADD3 R9, PT, PT, R9, -0x7f000001, RZ ;  /* 0x80ffffff09092810 */ /* 0x000fe40007ffe0ff */
[----:B------:R-:W-:Y:S01]  /*116c50*/  @P3 IADD3 R44, PT, PT, R44, -0x7f000001, RZ ;  /* 0x80ffffff2c2c3810 */ /* 0x000fe20007ffe0ff */
[----:B------:R-:W-:Y:S02]  /*116c60*/  IMAD R128, R130, 0x6, RZ ;  /* 0x0000000682807824 */ /* 0x000fe400078e02ff */
[----:B------:R-:W-:-:S04]  /*116c70*/  IMAD.HI.U32 R51, R51, 0x7f000001, R6 ;  /* 0x7f00000133337827 */ /* 0x000fc800078e0006 */
[C---:B------:R-:W-:Y:S02]  /*116c80*/  IMAD R130, R131.reuse, 0x6, RZ ;  /* 0x0000000683827824 */ /* 0x040fe400078e02ff */
[----:B------:R-:W-:Y:S01]  /*116c90*/  IMAD.WIDE.U32 R6, R131, 0x5fffffa, RZ ;  /* 0x05fffffa83067825 */ /* 0x000fe200078e00ff */
[----:B------:R-:W-:Y:S01]  /*116ca0*/  ISETP.GE.U32.AND P4, PT, R148, 0x7f000001, PT ;  /* 0x7f0000019400780c */ /* 0x000fe20003f86070 */
[----:B------:R-:W-:Y:S02]  /*116cb0*/  @P5 IADD3 R8, PT, PT, R8, -0x7f000001, RZ ;  /* 0x80ffffff08085810 */ /* 0x000fe40007ffe0ff */
[----:B------:R-:W-:Y:S01]  /*116cc0*/  IMAD.HI.U32 R131, R128, 0x7f000001, R4 ;  /* 0x7f00000180837827 */ /* 0x000fe200078e0004 */
[----:B------:R-:W-:-:S03]  /*116cd0*/  IADD3 R44, PT, PT, R44, R9, RZ ;  /* 0x000000092c2c7210 */ /* 0x000fc60007ffe0ff */
[----:B----4-:R-:W-:Y:S01]  /*116ce0*/  IMAD.WIDE.U32 R4, R81, R41, RZ ;  /* 0x0000002951047225 */ /* 0x010fe200078e00ff */
[----:B------:R-:W-:Y:S01]  /*116cf0*/  @P0 IADD3 R50, PT, PT, R50, -0x7f000001, RZ ;  /* 0x80ffffff32320810 */ /* 0x000fe20007ffe0ff */
[----:B------:R-:W-:Y:S02]  /*116d00*/  ISETP.GE.U32.AND P6, PT, R134, 0x7f000001, PT ;  /* 0x7f0000018600780c */ /* 0x000fe40003fc6070 */
[----:B------:R-:W-:Y:S01]  /*116d10*/  IMAD.HI.U32 R130, R130, 0x7f000001, R6 ;  /* 0x7f00000182827827 */ /* 0x000fe200078e0006 */
[----:B------:R-:W-:Y:S01]  /*116d20*/  IADD3 R133, PT, PT, R8, R133, RZ ;  /* 0x0000008508857210 */ /* 0x000fe20007ffe0ff */
[----:B------:R-:W-:Y:S02]  /*116d30*/  ISETP.GE.U32.AND P0, PT, R44, 0x7f000001, PT ;  /* 0x7f0000012c00780c */ /* 0x000fe40003f06070 */
[----:B------:R-:W-:Y:S02]  /*116d40*/  IMAD R81, R4, 0x7effffff, RZ ;  /* 0x7effffff04517824 */ /* 0x000fe400078e02ff */
[----:B------:R-:W-:-:S04]  /*116d50*/  IMAD.WIDE.U32 R6, R82, R41, RZ ;  /* 0x0000002952067225 */ /* 0x000fc800078e00ff */
[----:B------:R-:W-:-:S04]  /*116d60*/  IMAD.WIDE.U32 R8, R52, R41, RZ ;  /* 0x0000002934087225 */ /* 0x000fc800078e00ff */
[----:B------:R-:W-:-:S04]  /*116d70*/  IMAD.HI.U32 R81, R81, 0x7f000001, R4 ;  /* 0x7f00000151517827 */ /* 0x000fc800078e0004 */
[----:B------:R-:W-:Y:S02]  /*116d80*/  IMAD R41, R6, 0x7effffff, RZ ;  /* 0x7effffff06297824 */ /* 0x000fe400078e02ff */
[----:B------:R-:W-:Y:S01]  /*116d90*/  IMAD R4, R8, 0x7effffff, RZ ;  /* 0x7effffff08047824 */ /* 0x000fe200078e02ff */
[----:B------:R-:W-:Y:S01]  /*116da0*/  @P4 IADD3 R148, PT, PT, R148, -0x7f000001, RZ ;  /* 0x80ffffff94944810 */ /* 0x000fe20007ffe0ff */
[----:B------:R-:W-:Y:S01]  /*116db0*/  ISETP.GE.U32.AND P2, PT, R103, 0x7f000001, PT ;  /* 0x7f0000016700780c */ /* 0x000fe20003f46070 */
[----:B------:R-:W-:Y:S01]  /*116dc0*/  IMAD.HI.U32 R6, R41, 0x7f000001, R6 ;  /* 0x7f00000129067827 */ /* 0x000fe200078e0006 */
[----:B------:R-:W-:-:S03]  /*116dd0*/  ISETP.GE.U32.AND P5, PT, R102, 0x7f000001, PT ;  /* 0x7f0000016600780c */ /* 0x000fc60003fa6070 */
[----:B------:R-:W-:Y:S01]  /*116de0*/  IMAD.HI.U32 R8, R4, 0x7f000001, R8 ;  /* 0x7f00000104087827 */ /* 0x000fe200078e0008 */
[----:B------:R-:W-:Y:S01]  /*116df0*/  ISETP.GE.U32.AND P4, PT, R81, 0x7f000001, PT ;  /* 0x7f0000015100780c */ /* 0x000fe20003f86070 */
[----:B------:R-:W-:Y:S02]  /*116e00*/  @P6 IADD3 R134, PT, PT, R134, -0x7f000001, RZ ;  /* 0x80ffffff86866810 */ /* 0x000fe40007ffe0ff */
[----:B------:R-:W-:Y:S01]  /*116e10*/  @P0 IADD3 R44, PT, PT, R44, -0x7f000001, RZ ;  /* 0x80ffffff2c2c0810 */ /* 0x000fe20007ffe0ff */
[----:B------:R-:W-:Y:S01]  /*116e20*/  ISETP.GE.U32.AND P1, PT, R51, 0x7f000001, PT ;  /* 0x7f0000013300780c */ /* 0x000fe20003f26070 */
[----:B------:R-:W-:Y:S01]  /*116e30*/  ISETP.GE.U32.AND P3, PT, R6, 0x7f000001, PT ;  /* 0x7f0000010600780c */ /* 0x000fe20003f66070 */
[----:B------:R-:W-:Y:S01]  /*116e40*/  ISETP.GE.U32.AND P0, PT, R8, 0x7f000001, PT ;  /* 0x7f0000010800780c */ /* 0x000fe20003f06070 */
[----:B------:R-:W-:Y:S02]  /*116e50*/  IADD3 R99, PT, PT, R148, R99, RZ ;  /* 0x0000006394637210 */ /* 0x000fe40007ffe0ff */
[----:B------:R-:W-:-:S02]  /*116e60*/  IADD3 R50, PT, PT, R50, R134, RZ ;  /* 0x0000008632327210 */ /* 0x000fc40007ffe0ff */
[----:B------:R-:W-:Y:S01]  /*116e70*/  @P2 IADD3 R103, PT, PT, R103, -0x7f000001, RZ ;  /* 0x80ffffff67672810 */ /* 0x000fe20007ffe0ff */
[----:B------:R-:W-:Y:S01]  /*116e80*/  ISETP.GE.U32.AND P2, PT, R101, 0x7f000001, PT ;  /* 0x7f0000016500780c */ /* 0x000fe20003f46070 */
[----:B------:R-:W-:Y:S01]  /*116e90*/  @P5 IADD3 R102, PT, PT, R102, -0x7f000001, RZ ;  /* 0x80ffffff66665810 */ /* 0x000fe20007ffe0ff */
[----:B------:R-:W-:Y:S01]  /*116ea0*/  ISETP.GE.U32.AND P6, PT, R99, 0x7f000001, PT ;  /* 0x7f0000016300780c */ /* 0x000fe20003fc6070 */
[----:B------:R-:W-:Y:S01]  /*116eb0*/  @P4 IADD3 R81, PT, PT, R81, -0x7f000001, RZ ;  /* 0x80ffffff51514810 */ /* 0x000fe20007ffe0ff */
[----:B------:R-:W-:Y:S01]  /*116ec0*/  ISETP.GE.U32.AND P5, PT, R133, 0x7f000001, PT ;  /* 0x7f0000018500780c */ /* 0x000fe20003fa6070 */
[----:B------:R-:W-:Y:S01]  /*116ed0*/  ISETP.GE.U32.AND P4, PT, R50, 0x7f000001, PT ;  /* 0x7f0000013200780c */ /* 0x000fe20003f86070 */
[----:B------:R-:W-:Y:S02]  /*116ee0*/  @P1 IADD3 R51, PT, PT, R51, -0x7f000001, RZ ;  /* 0x80ffffff33331810 */ /* 0x000fe40007ffe0ff */
[----:B------:R-:W-:Y:S02]  /*116ef0*/  @P3 IADD3 R6, PT, PT, R6, -0x7f000001, RZ ;  /* 0x80ffffff06063810 */ /* 0x000fe40007ffe0ff */
[----:B------:R-:W-:Y:S01]  /*116f00*/  @P0 IADD3 R8, PT, PT, R8, -0x7f000001, RZ ;  /* 0x80ffffff08080810 */ /* 0x000fe20007ffe0ff */
[----:B------:R-:W-:Y:S01]  /*116f10*/  ISETP.GE.U32.AND P1, PT, R146, 0x7f000001, PT ;  /* 0x7f0000019200780c */ /* 0x000fe20003f26070 */
[----:B------:R-:W-:Y:S01]  /*116f20*/  ISETP.GE.U32.AND P3, PT, R12, 0x7f000001, PT ;  /* 0x7f0000010c00780c */ /* 0x000fe20003f66070 */
[----:B---3--:R-:W-:-:S02]  /*116f30*/  IADD3 R15, PT, PT, R81, R15, RZ ;  /* 0x0000000f510f7210 */ /* 0x008fc40007ffe0ff */
[----:B------:R-:W-:Y:S02]  /*116f40*/  IADD3 R6, PT, PT, R6, R38, RZ ;  /* 0x0000002606067210 */ /* 0x000fe40007ffe0ff */
[----:B------:R-:W-:Y:S02]  /*116f50*/  IADD3 R8, PT, PT, R8, R16, RZ ;  /* 0x0000001008087210 */ /* 0x000fe40007ffe0ff */
[----:B------:R-:W-:Y:S02]  /*116f60*/  @P2 IADD3 R101, PT, PT, R101, -0x7f000001, RZ ;  /* 0x80ffffff65652810 */ /* 0x000fe40007ffe0ff */
[----:B------:R-:W-:Y:S01]  /*116f70*/  @P6 IADD3 R99, PT, PT, R99, -0x7f000001, RZ ;  /* 0x80ffffff63636810 */ /* 0x000fe20007ffe0ff */
[----:B------:R-:W-:Y:S01]  /*116f80*/  ISETP.GE.U32.AND P6, PT, R15, 0x7f000001, PT ;  /* 0x7f0000010f00780c */ /* 0x000fe20003fc6070 */
[----:B------:R-:W-:Y:S02]  /*116f90*/  @P5 IADD3 R133, PT, PT, R133, -0x7f000001, RZ ;  /* 0x80ffffff85855810 */ /* 0x000fe40007ffe0ff */
[----:B------:R-:W-:Y:S01]  /*116fa0*/  @P4 IADD3 R50, PT, PT, R50, -0x7f000001, RZ ;  /* 0x80ffffff32324810 */ /* 0x000fe20007ffe0ff */
[----:B------:R-:W-:Y:S01]  /*116fb0*/  ISETP.GE.U32.AND P5, PT, R6, 0x7f000001, PT ;  /* 0x7f0000010600780c */ /* 0x000fe20003fa6070 */
[----:B------:R-:W-:Y:S01]  /*116fc0*/  ISETP.GE.U32.AND P2, PT, R131, 0x7f000001, PT ;  /* 0x7f0000018300780c */ /* 0x000fe20003f46070 */
[----:B------:R-:W-:Y:S01]  /*116fd0*/  ISETP.GE.U32.AND P4, PT, R8, 0x7f000001, PT ;  /* 0x7f0000010800780c */ /* 0x000fe20003f86070 */
[----:B------:R-:W-:Y:S01]  /*116fe0*/  IMAD.WIDE.U32 R4, R103, 0x5fffffa, RZ ;  /* 0x05fffffa67047825 */ /* 0x000fe200078e00ff */
[----:B------:R-:W-:-:S02]  /*116ff0*/  @P1 IADD3 R146, PT, PT, R146, -0x7f000001, RZ ;  /* 0x80ffffff92921810 */ /* 0x000fc40007ffe0ff */
[----:B0-----:R-:W-:Y:S01]  /*117000*/  @P3 IADD3 R12, PT, PT, R12, -0x7f000001, RZ ;  /* 0x80ffffff0c0c3810 */ /* 0x001fe20007ffe0ff */
[----:B------:R-:W-:Y:S01]  /*117010*/  IMAD R7, R103, 0x6, RZ ;  /* 0x0000000667077824 */ /* 0x000fe200078e02ff */
[----:B------:R-:W-:Y:S02]  /*117020*/  IADD3 R44, PT, PT, R44, R51, RZ ;  /* 0x000000332c2c7210 */ /* 0x000fe40007ffe0ff */
[----:B------:R-:W-:Y:S02]  /*117030*/  IADD3 R99, PT, PT, R99, R102, RZ ;  /* 0x0000006663637210 */ /* 0x000fe40007ffe0ff */
[----:B------:R-:W-:Y:S01]  /*117040*/  IADD3 R82, PT, PT, R133, R101, RZ ;  /* 0x0000006585527210 */ /* 0x000fe20007ffe0ff */
[----:B------:R-:W-:Y:S01]  /*117050*/  IMAD.HI.U32 R4, R7, 0x7f000001, R4 ;  /* 0x7f00000107047827 */ /* 0x000fe200078e0004 */
[----:B------:R-:W-:Y:S01]  /*117060*/  IADD3 R41, PT, PT, R50, R146, RZ ;  /* 0x0000009232297210 */ /* 0x000fe20007ffe0ff */
[----:B------:R-:W-:Y:S04]  /*117070*/  STL [R1+0x110], R12 ;  /* 0x0001100c01007387 */ /* 0x000fe80000100800 */
[----:B------:R0:W-:Y:S04]  /*117080*/  STL [R1+0x114], R15 ;  /* 0x0001140f01007387 */ /* 0x0001e80000100800 */
[----:B------:R1:W-:Y:S04]  /*117090*/  STL [R1+0x118], R6 ;  /* 0x0001180601007387 */ /* 0x0003e80000100800 */
[----:B------:R3:W-:Y:S01]  /*1170a0*/  STL [R1+0x11c], R8 ;  /* 0x00011c0801007387 */ /* 0x0007e20000100800 */
[----:B------:R-:W-:Y:S01]  /*1170b0*/  @P2 IADD3 R131, PT, PT, R131, -0x7f000001, RZ ;  /* 0x80ffffff83832810 */ /* 0x000fe20007ffe0ff */
[----:B------:R-:W-:Y:S01]  /*1170c0*/  ISETP.GE.U32.AND P0, PT, R42, 0x7f000001, PT ;  /* 0x7f0000012a00780c */ /* 0x000fe20003f06070 */
[----:B------:R-:W-:Y:S01]  /*1170d0*/  ISETP.GE.U32.AND P1, PT, R130, 0x7f000001, PT ;  /* 0x7f0000018200780c */ /* 0x000fe20003f26070 */
[----:B------:R-:W-:Y:S01]  /*1170e0*/  ISETP.GE.U32.AND P3, PT, R4, 0x7f000001, PT ;  /* 0x7f0000010400780c */ /* 0x000fe20003f66070 */
[----:B------:R-:W-:Y:S01]  /*1170f0*/  ISETP.GE.U32.AND P2, PT, R82, 0x7f000001, PT ;  /* 0x7f0000015200780c */ /* 0x000fe20003f46070 */
[----:B0-----:R-:W-:-:S02]  /*117100*/  @P6 IADD3 R15, PT, PT, R15, -0x7f000001, RZ ;  /* 0x80ffffff0f0f6810 */ /* 0x001fc40007ffe0ff */
[----:B-1----:R-:W-:Y:S02]  /*117110*/  @P5 IADD3 R6, PT, PT, R6, -0x7f000001, RZ ;  /* 0x80ffffff06065810 */ /* 0x002fe40007ffe0ff */
[----:B---3--:R-:W-:Y:S01]  /*117120*/  @P4 IADD3 R8, PT, PT, R8, -0x7f000001, RZ ;  /* 0x80ffffff08084810 */ /* 0x008fe20007ffe0ff */
[----:B------:R-:W-:Y:S01]  /*117130*/  ISETP.GE.U32.AND P6, PT, R44, 0x7f000001, PT ;  /* 0x7f0000012c00780c */ /* 0x000fe20003fc6070 */
[----:B------:R-:W-:Y:S01]  /*117140*/  ISETP.GE.U32.AND P5, PT, R99, 0x7f000001, PT ;  /* 0x7f0000016300780c */ /* 0x000fe20003fa6070 */
[----:B------:R-:W-:Y:S02]  /*117150*/  ISETP.GE.U32.AND P4, PT, R41, 0x7f000001, PT ;  /* 0x7f0000012900780c */ /* 0x000fe40003f86070 */
[----:B------:R-:W-:Y:S02]  /*117160*/  @P0 IADD3 R42, PT, PT, R42, -0x7f000001, RZ ;  /* 0x80ffffff2a2a0810 */ /* 0x000fe40007ffe0ff */
[----:B------:R-:W-:Y:S02]  /*117170*/  @P1 IADD3 R130, PT, PT, R130, -0x7f000001, RZ ;  /* 0x80ffffff82821810 */ /* 0x000fe40007ffe0ff */
[----:B------:R-:W-:-:S02]  /*117180*/  @P3 IADD3 R4, PT, PT, R4, -0x7f000001, RZ ;  /* 0x80ffffff04043810 */ /* 0x000fc40007ffe0ff */
[----:B------:R-:W-:-:S03]  /*117190*/  @P2 IADD3 R82, PT, PT, R82, -0x7f000001, RZ ;  /* 0x80ffffff52522810 */ /* 0x000fc60007ffe0ff */
        /* <DEDUP_REMOVED lines=11> */
[----:B------:R-:W-:Y:S04]  /*117250*/  STL [R1+0x114], R15 ;  /* 0x0001140f01007387 */ /* 0x000fe80000100800 */
[----:B------:R0:W-:Y:S04]  /*117260*/  STL [R1+0x118], R6 ;  /* 0x0001180601007387 */ /* 0x0001e80000100800 */
[----:B------:R1:W-:Y:S04]  /*117270*/  STL [R1+0x11c], R8 ;  /* 0x00011c0801007387 */ /* 0x0003e80000100800 */
[----:B------:R-:W3:Y:S04]  /*117280*/  LD.E R150, desc[UR22][R2.64+0x24d0] ;  /* 0x0024d01602967980 */ /* 0x000ee8000c101900 */
[----:B------:R-:W4:Y:S04]  /*117290*/  LD.E R151, desc[UR22][R2.64+0x24d4] ;  /* 0x0024d41602977980 */ /* 0x000f28000c101900 */
[----:B------:R-:W3:Y:S04]  /*1172a0*/  LD.E R191, desc[UR22][R2.64+0x24d8] ;  /* 0x0024d81602bf7980 */ /* 0x000ee8000c101900 */
[----:B------:R1:W3:Y:S01]  /*1172b0*/  LD.E R190, desc[UR22][R2.64+0x24dc] ;  /* 0x0024dc1602be7980 */ /* 0x0002e2000c101900 */
[----:B------:R-:W-:Y:S01]  /*1172c0*/  IMAD.WIDE.U32 R4, R83, R198, RZ ;  /* 0x000000c653047225 */ /* 0x000fe200078e00ff */
[----:B------:R-:W-:-:S02]  /*1172d0*/  @P3 IADD3 R82, PT, PT, R82, -0x7f000001, RZ ;  /* 0x80ffffff52523810 */ /* 0x000fc40007ffe0ff */
[----:B------:R-:W3:Y:S01]  /*1172e0*/  LDL.LU R198, [R1+0x758] ;  /* 0x0007580001c67983 */ /* 0x000ee20000300800 */
[----:B0-----:R-:W-:-:S04]  /*1172f0*/  IMAD.WIDE.U32 R6, R98, R193, RZ ;  /* 0x000000c162067225 */ /* 0x001fc800078e00ff */
[----:B------:R-:W-:Y:S01]  /*117300*/  IMAD R103, R4, 0x7effffff, RZ ;  /* 0x7effffff04677824 */ /* 0x000fe200078e02ff */
[----:B------:R-:W-:Y:S02]  /*117310*/  @P1 IADD3 R131, PT, PT, R131, -0x7f000001, RZ ;  /* 0x80ffffff83831810 */ /* 0x000fe40007ffe0ff */
[----:B------:R-:W-:Y:S02]  /*117320*/  @P2 IADD3 R130, PT, PT, R130, -0x7f000001, RZ ;  /* 0x80ffffff82822810 */ /* 0x000fe40007ffe0ff */
[----:B------:R-:W-:Y:S01]  /*117330*/  @P0 IADD3 R41, PT, PT, R41, -0x7f000001, RZ ;  /* 0x80ffffff29290810 */ /* 0x000fe20007ffe0ff */
[----:B-1----:R-:W-:-:S04]  /*117340*/  IMAD.WIDE.U32 R8, R83, R207, RZ ;  /* 0x000000cf53087225 */ /* 0x002fc800078e00ff */
[----:B------:R-:W-:-:S04]  /*117350*/  IMAD.WIDE.U32 R2, R83, R195, RZ ;  /* 0x000000c353027225 */ /* 0x000fc800078e00ff */
[----:B------:R-:W-:Y:S02]  /*117360*/  IMAD R44, R6, 0x7effffff, RZ ;  /* 0x7effffff062c7824 */ /* 0x000fe400078e02ff */
[----:B------:R-:W-:-:S04]  /*117370*/  IMAD.HI.U32 R103, R103, 0x7f000001, R4 ;  /* 0x7f00000167677827 */ /* 0x000fc800078e0004 */
[----:B------:R-:W-:Y:S01]  /*117380*/  IMAD R102, R2, 0x7effffff, RZ ;  /* 0x7effffff02667824 */ /* 0x000fe200078e02ff */
[----:B------:R-:W3:Y:S01]  /*117390*/  LDL.LU R207, [R1+0x710] ;  /* 0x0007100001cf7983 */ /* 0x000ee20000300800 */
[----:B------:R-:W-:-:S04]  /*1173a0*/  IMAD.HI.U32 R44, R44, 0x7f000001, R6 ;  /* 0x7f0000012c2c7827 */ /* 0x000fc800078e0006 */
[----:B------:R-:W-:Y:S01]  /*1173b0*/  IMAD.HI.U32 R102, R102, 0x7f000001, R2 ;  /* 0x7f00000166667827 */ /* 0x000fe200078e0002 */
[----:B------:R-:W3:Y:S04]  /*1173c0*/  LDL R194, [R1+0x110] ;  /* 0x0001100001c27983 */ /* 0x000ee80000100800 */
[----:B------:R-:W3:Y:S01]  /*1173d0*/  LDL R192, [R1+0x114] ;  /* 0x0001140001c07983 */ /* 0x000ee20000100800 */
[----:B--2---:R-:W-:-:S04]  /*1173e0*/  IMAD.WIDE.U32 R50, R41, R206, RZ ;  /* 0x000000ce29327225 */ /* 0x004fc800078e00ff */
[----:B------:R-:W-:-:S04]  /*1173f0*/  IMAD.WIDE.U32 R6, R131, R206, RZ ;  /* 0x000000ce83067225 */ /* 0x000fc800078e00ff */
[----:B------:R-:W-:-:S04]  /*117400*/  IMAD.WIDE.U32 R4, R130, R206, RZ ;  /* 0x000000ce82047225 */ /* 0x000fc800078e00ff */
[----:B------:R-:W-:-:S04]  /*117410*/  IMAD.WIDE.U32 R2, R82, R206, RZ ;  /* 0x000000ce52027225 */ /* 0x000fc800078e00ff */
[----:B------:R-:W-:Y:S01]  /*117420*/  IMAD R133, R8, 0x7effffff, RZ ;  /* 0x7effffff08857824 */ /* 0x000fe200078e02ff */
[----:B------:R-:W2:Y:S04]  /*117430*/  LDL.LU R206, [R1+0x64c] ;  /* 0x00064c0001ce7983 */ /* 0x000ea80000300800 */
[----:B------:R-:W2:Y:S01]  /*117440*/  LDL R195, [R1+0x11c] ;  /* 0x00011c0001c37983 */ /* 0x000ea20000100800 */
[----:B------:R-:W-:-:S04]  /*117450*/  IMAD.HI.U32 R133, R133, 0x7f000001, R8 ;  /* 0x7f00000185857827 */ /* 0x000fc800078e0008 */
[----:B------:R-:W-:Y:S02]  /*117460*/  IMAD.WIDE.U32 R8, R83, R193, RZ ;  /* 0x000000c153087225 */ /* 0x000fe400078e00ff */
[----:B------:R-:W2:Y:S02]  /*117470*/  LDL R193, [R1+0x118] ;  /* 0x0001180001c17983 */ /* 0x000ea40000100800 */
[----:B------:R-:W-:-:S04]  /*117480*/  IMAD R15, R8, 0x7effffff, RZ ;  /* 0x7effffff080f7824 */ /* 0x000fc800078e02ff */
[----:B------:R-:W-:-:S04]  /*117490*/  IMAD.HI.U32 R15, R15, 0x7f000001, R8 ;  /* 0x7f0000010f0f7827 */ /* 0x000fc800078e0008 */
[----:B------:R-:W-:-:S04]  /*1174a0*/  IMAD R9, R2, 0x7effffff, RZ ;  /* 0x7effffff02097824 */ /* 0x000fc800078e02ff */
[----:B------:R-:W-:-:S04]  /*1174b0*/  IMAD.HI.U32 R9, R9, 0x7f000001, R2 ;  /* 0x7f00000109097827 */ /* 0x000fc800078e0002 */
[----:B------:R-:W-:-:S04]  /*1174c0*/  IMAD.WIDE.U32 R2, R130, R142, RZ ;  /* 0x0000008e82027225 */ /* 0x000fc800078e00ff */
[----:B------:R-:W-:-:S04]  /*1174d0*/  IMAD R128, R2, 0x7effffff, RZ ;  /* 0x7effffff02807824 */ /* 0x000fc800078e02ff */
[----:B------:R-:W-:-:S04]  /*1174e0*/  IMAD.HI.U32 R128, R128, 0x7f000001, R2 ;  /* 0x7f00000180807827 */ /* 0x000fc800078e0002 */
[----:B------:R-:W-:-:S04]  /*1174f0*/  IMAD.WIDE.U32 R2, R82, R142, RZ ;  /* 0x0000008e52027225 */ /* 0x000fc800078e00ff */
[----:B------:R-:W-:-:S04]  /*117500*/  IMAD R52, R2, 0x7effffff, RZ ;  /* 0x7effffff02347824 */ /* 0x000fc800078e02ff */
[----:B------:R-:W-:Y:S02]  /*117510*/  IMAD.HI.U32 R52, R52, 0x7f000001, R2 ;  /* 0x7f00000134347827 */ /* 0x000fe400078e0002 */
[----:B------:R-:W4:Y:S02]  /*117520*/  LDL.64 R2, [R1+0x100] ;  /* 0x0001000001027983 */ /* 0x000f240000100a00 */
[----:B------:R-:W-:Y:S02]  /*117530*/  IMAD R16, R6, 0x7effffff, RZ ;  /* 0x7effffff06107824 */ /* 0x000fe400078e02ff */
        /* <DEDUP_REMOVED lines=17> */
[----:B------:R-:W-:-:S04]  /*117650*/  IMAD.HI.U32 R134, R134, 0x7f000001, R50 ;  /* 0x7f00000186867827 */ /* 0x000fc800078e0032 */
[----:B------:R-:W-:-:S04]  /*117660*/  IMAD.WIDE.U32 R50, R82, R139, RZ ;  /* 0x0000008b52327225 */ /* 0x000fc800078e00ff */
[----:B------:R-:W-:Y:S02]  /*117670*/  IMAD R146, R4, 0x7effffff, RZ ;  /* 0x7effffff04927824 */ /* 0x000fe400078e02ff */
[----:B------:R-:W-:Y:S01]  /*117680*/  IMAD.WIDE.U32 R6, R130, R140, RZ ;  /* 0x0000008c82067225 */ /* 0x000fe200078e00ff */
[----:B------:R-:W-:-:S03]  /*117690*/  ISETP.GE.U32.AND P2, PT, R148, 0x7f000001, PT ;  /* 0x7f0000019400780c */ /* 0x000fc60003f46070 */
        /* <DEDUP_REMOVED lines=9> */
[----:B------:R-:W-:Y:S01]  /*117730*/  IMAD R175, R50, 0x7effffff, RZ ;  /* 0x7effffff32af7824 */ /* 0x000fe200078e02ff */
[----:B------:R-:W-:Y:S01]  /*117740*/  ISETP.GE.U32.AND P4, PT, R128, 0x7f000001, PT ;  /* 0x7f0000018000780c */ /* 0x000fe20003f86070 */
[----:B------:R-:W-:-:S04]  /*117750*/  IMAD.HI.U32 R149, R149, 0x7f000001, R4 ;  /* 0x7f00000195957827 */ /* 0x000fc800078e0004 */
[----:B------:R-:W-:Y:S02]  /*117760*/  IMAD R174, R6, 0x7effffff, RZ ;  /* 0x7effffff06ae7824 */ /* 0x000fe400078e02ff */
[----:B------:R-:W-:Y:S01]  /*117770*/  IMAD.WIDE.U32 R4, R131, R141, RZ ;  /* 0x0000008d83047225 */ /* 0x000fe200078e00ff */
[----:B------:R-:W-:-:S03]  /*117780*/  @P2 IADD3 R148, PT, PT, R148, -0x7f000001, RZ ;  /* 0x80ffffff94942810 */ /* 0x000fc60007ffe0ff */
[----:B------:R-:W-:-:S04]  /*117790*/  IMAD.HI.U32 R175, R175, 0x7f000001, R50 ;  /* 0x7f000001afaf7827 */ /* 0x000fc800078e0032 */
[----:B------:R-:W-:-:S04]  /*1177a0*/  IMAD.HI.U32 R174, R174, 0x7f000001, R6 ;  /* 0x7f000001aeae7827 */ /* 0x000fc800078e0006 */
[----:B------:R-:W-:Y:S02]  /*1177b0*/  IMAD R168, R4, 0x7effffff, RZ ;  /* 0x7effffff04a87824 */ /* 0x000fe400078e02ff */
[----:B------:R-:W-:Y:S01]  /*1177c0*/  IMAD.WIDE.U32 R6, R41, R139, RZ ;  /* 0x0000008b29067225 */ /* 0x000fe200078e00ff */
[----:B------:R-:W-:-:S03]  /*1177d0*/  ISETP.GE.U32.AND P3, PT, R148, 0x7f000001, PT ;  /* 0x7f0000019400780c */ /* 0x000fc60003f66070 */
[----:B------:R-:W-:-:S04]  /*1177e0*/  IMAD.HI.U32 R168, R168, 0x7f000001, R4 ;  /* 0x7f000001a8a87827 */ /* 0x000fc800078e0004 */
[----:B------:R-:W-:Y:S02]  /*1177f0*/  IMAD R166, R6, 0x7effffff, RZ ;  /* 0x7effffff06a67824 */ /* 0x000fe400078e02ff */
[----:B------:R-:W-:Y:S01]  /*117800*/  IMAD.WIDE.U32 R4, R41, R142, RZ ;  /* 0x0000008e29047225 */ /* 0x000fe200078e00ff */
[----:B------:R-:W-:Y:S01]  /*117810*/  ISETP.GE.U32.AND P6, PT, R42, 0x7f000001, PT ;  /* 0x7f0000012a00780c */ /* 0x000fe20003fc6070 */
[----:B------:R-:W-:Y:S02]  /*117820*/  @P4 IADD3 R128, PT, PT, R128, -0x7f000001, RZ ;  /* 0x80ffffff80804810 */ /* 0x000fe40007ffe0ff */
[----:B------:R-:W-:-:S04]  /*117830*/  IMAD.HI.U32 R166, R166, 0x7f000001, R6 ;  /* 0x7f000001a6a67827 */ /* 0x000fc800078e0006 */
[----:B------:R-:W-:Y:S01]  /*117840*/  IMAD R170, R4, 0x7effffff, RZ ;  /* 0x7effffff04aa7824 */ /* 0x000fe200078e02ff */
[----:B------:R-:W-:Y:S01]  /*117850*/  ISETP.GE.U32.AND P1, PT, R52, 0x7f000001, PT ;  /* 0x7f0000013400780c */ /* 0x000fe20003f26070 */
[----:B------:R-:W-:Y:S01]  /*117860*/  ISETP.GE.U32.AND P2, PT, R146, 0x7f000001, PT ;  /* 0x7f0000019200780c */ /* 0x000fe20003f46070 */
[----:B------:R-:W-:Y:S01]  /*117870*/  ISETP.GE.U32.AND P4, PT, R168, 0x7f000001, PT ;  /* 0x7f000001a800780c */ /* 0x000fe20003f86070 */
[----:B------:R-:W-:-:S04]  /*117880*/  IMAD.HI.U32 R170, R170, 0x7f000001, R4 ;  /* 0x7f000001aaaa7827 */ /* 0x000fc800078e0004 */
[----:B------:R-:W-:Y:S01]  /*117890*/  IMAD.WIDE.U32 R4, R82, R140, RZ ;  /* 0x0000008c52047225 */ /* 0x000fe200078e00ff */
[----:B------:R-:W-:Y:S01]  /*1178a0*/  @P3 IADD3 R148, PT, PT, R148, -0x7f000001, RZ ;  /* 0x80ffffff94943810 */ /* 0x000fe20007ffe0ff */
[----:B------:R-:W-:Y:S01]  /*1178b0*/  ISETP.GE.U32.AND P0, PT, R152, 0x7f000001, PT ;  /* 0x7f0000019800780c */ /* 0x000fe20003f06070 */
[----:B------:R-:W-:Y:S01]  /*1178c0*/  ISETP.GE.U32.AND P5, PT, R174, 0x7f000001, PT ;  /* 0x7f000001ae00780c */ /* 0x000fe20003fa6070 */
[----:B------:R-:W-:Y:S01]  /*1178d0*/  ISETP.GE.U32.AND P3, PT, R134, 0x7f000001, PT ;  /* 0x7f0000018600780c */ /* 0x000fe20003f66070 */
[----:B------:R-:W-:Y:S01]  /*1178e0*/  IMAD R173, R4, 0x7effffff, RZ ;  /* 0x7effffff04ad7824 */ /* 0x000fe200078e02ff */
[----:B------:R-:W-:-:S03]  /*1178f0*/  @P6 IADD3 R42, PT, PT, R42, -0x7f000001, RZ ;  /* 0x80ffffff2a2a6810 */ /* 0x000fc60007ffe0ff */
[----:B------:R-:W-:Y:S01]  /*117900*/  IMAD.HI.U32 R173, R173, 0x7f000001, R4 ;  /* 0x7f000001adad7827 */ /* 0x000fe200078e0004 */
[----:B------:R-:W-:Y:S02]  /*117910*/  @P1 IADD3 R52, PT, PT, R52, -0x7f000001, RZ ;  /* 0x80ffffff34341810 */ /* 0x000fe40007ffe0ff */
[----:B------:R-:W-:Y:S02]  /*117920*/  @P2 IADD3 R146, PT, PT, R146, -0x7f000001, RZ ;  /* 0x80ffffff92922810 */ /* 0x000fe40007ffe0ff */
[----:B------:R-:W-:Y:S01]  /*117930*/  @P4 IADD3 R168, PT, PT, R168, -0x7f000001, RZ ;  /* 0x80ffffffa8a84810 */ /* 0x000fe20007ffe0ff */
[----:B------:R-:W-:Y:S01]  /*117940*/  ISETP.GE.U32.AND P2, PT, R42, 0x7f000001, PT ;  /* 0x7f0000012a00780c */ /* 0x000fe20003f46070 */
[----:B------:R-:W-:Y:S02]  /*117950*/  @P0 IADD3 R152, PT, PT, R152, -0x7f000001, RZ ;  /* 0x80ffffff98980810 */ /* 0x000fe40007ffe0ff */
[----:B------:R-:W-:Y:S02]  /*117960*/  @P5 IADD3 R174, PT, PT, R174, -0x7f000001, RZ ;  /* 0x80ffffffaeae5810 */ /* 0x000fe40007ffe0ff */
[----:B------:R-:W-:Y:S01]  /*117970*/  @P3 IADD3 R134, PT, PT, R134, -0x7f000001, RZ ;  /* 0x80ffffff86863810 */ /* 0x000fe20007ffe0ff */
[----:B------:R-:W-:Y:S01]  /*117980*/  IMAD R176, R52, 0x6, RZ ;  /* 0x0000000634b07824 */ /* 0x000fe200078e02ff */
[----:B------:R-:W-:Y:S01]  /*117990*/  ISETP.GE.U32.AND P0, PT, R172, 0x7f000001, PT ;  /* 0x7f000001ac00780c */ /* 0x000fe20003f06070 */
[----:B------:R-:W-:Y:S01]  /*1179a0*/  ISETP.GE.U32.AND P3, PT, R168, 0x7f000001, PT ;  /* 0x7f000001a800780c */ /* 0x000fe20003f66070 */
[----:B------:R-:W-:Y:S01]  /*1179b0*/  IADD3 R148, PT, PT, R148, R152, RZ ;  /* 0x0000009894947210 */ /* 0x000fe20007ffe0ff */
[----:B------:R-:W-:Y:S01]  /*1179c0*/  ISETP.GE.U32.AND P1, PT, R175, 0x7f000001, PT ;  /* 0x7f000001af00780c */ /* 0x000fe20003f26070 */
[----:B------:R-:W-:-:S02]  /*1179d0*/  ISETP.GE.U32.AND P4, PT, R174, 0x7f000001, PT ;  /* 0x7f000001ae00780c */ /* 0x000fc40003f86070 */
[----:B------:R-:W-:Y:S01]  /*1179e0*/  @P2 IADD3 R42, PT, PT, R42, -0x7f000001, RZ ;  /* 0x80ffffff2a2a2810 */ /* 0x000fe20007ffe0ff */
[----:B------:R-:W-:-:S06]  /*1179f0*/  ISETP.GE.U32.AND P2, PT, R149, 0x7f000001, PT ;  /* 0x7f0000019500780c */ /* 0x000fcc0003f46070 */
[----:B------:R-:W-:Y:S02]  /*117a00*/  @P0 IADD3 R172, PT, PT, R172, -0x7f000001, RZ ;  /* 0x80ffffffacac0810 */ /* 0x000fe40007ffe0ff */
[----:B------:R-:W-:Y:S01]  /*117a10*/  @P3 IADD3 R168, PT, PT, R168, -0x7f000001, RZ ;  /* 0x80ffffffa8a83810 */ /* 0x000fe20007ffe0ff */
[----:B------:R-:W-:Y:S01]  /*117a20*/  ISETP.GE.U32.AND P0, PT, R170, 0x7f000001, PT ;  /* 0x7f000001aa00780c */ /* 0x000fe20003f06070 */
[----:B------:R-:W-:Y:S02]  /*117a30*/  @P1 IADD3 R175, PT, PT, R175, -0x7f000001, RZ ;  /* 0x80ffffffafaf1810 */ /* 0x000fe40007ffe0ff */
[----:B------:R-:W-:Y:S01]  /*117a40*/  @P4 IADD3 R174, PT, PT, R174, -0x7f000001, RZ ;  /* 0x80ffffffaeae4810 */ /* 0x000fe20007ffe0ff */
[----:B------:R-:W-:Y:S01]  /*117a50*/  ISETP.GE.U32.AND P4, PT, R173, 0x7f000001, PT ;  /* 0x7f000001ad00780c */ /* 0x000fe20003f86070 */
[----:B------:R-:W-:Y:S01]  /*117a60*/  IADD3 R168, PT, PT, R168, R172, RZ ;  /* 0x000000aca8a87210 */ /* 0x000fe20007ffe0ff */
[----:B------:R-:W-:Y:S01]  /*117a70*/  ISETP.GE.U32.AND P3, PT, R164, 0x7f000001, PT ;  /* 0x7f000001a400780c */ /* 0x000fe20003f66070 */
[----:B------:R-:W-:-:S02]  /*117a80*/  @P2 IADD3 R149, PT, PT, R149, -0x7f000001, RZ ;  /* 0x80ffffff95952810 */ /* 0x000fc40007ffe0ff */
[----:B------:R-:W-:Y:S01]  /*117a90*/  IADD3 R174, PT, PT, R174, R175, RZ ;  /* 0x000000afaeae7210 */ /* 0x000fe20007ffe0ff */
[----:B------:R-:W-:-:S04]  /*117aa0*/  ISETP.GE.U32.AND P2, PT, R168, 0x7f000001, PT ;  /* 0x7f000001a800780c */ /* 0x000fc80003f46070 */
[----:B------:R-:W-:Y:S01]  /*117ab0*/  ISETP.GE.U32.AND P1, PT, R174, 0x7f000001, PT ;  /* 0x7f000001ae00780c */ /* 0x000fe20003f26070 */
[----:B------:R-:W-:Y:S02]  /*117ac0*/  @P0 IADD3 R170, PT, PT, R170, -0x7f000001, RZ ;  /* 0x80ffffffaaaa0810 */ /* 0x000fe40007ffe0ff */
[----:B------:R-:W-:Y:S02]  /*117ad0*/  @P4 IADD3 R173, PT, PT, R173, -0x7f000001, RZ ;  /* 0x80ffffffadad4810 */ /* 0x000fe40007ffe0ff */
[----:B------:R-:W-:-:S04]  /*117ae0*/  @P3 IADD3 R164, PT, PT, R164, -0x7f000001, RZ ;  /* 0x80ffffffa4a43810 */ /* 0x000fc80007ffe0ff */
[----:B------:R-:W-:-:S04]  /*117af0*/  @P2 IADD3 R168, PT, PT, R168, -0x7f000001, RZ ;  /* 0x80ffffffa8a82810 */ /* 0x000fc80007ffe0ff */
[----:B------:R-:W-:Y:S02]  /*117b00*/  @P1 IADD3 R174, PT, PT, R174, -0x7f000001, RZ ;  /* 0x80ffffffaeae1810 */ /* 0x000fe40007ffe0ff */
[----:B------:R-:W-:Y:S02]  /*117b10*/  IADD3 R168, PT, PT, R168, R164, RZ ;  /* 0x000000a4a8a87210 */ /* 0x000fe40007ffe0ff */
[----:B------:R-:W-:-:S03]  /*117b20*/  IADD3 R174, PT, PT, R174, R173, RZ ;  /* 0x000000adaeae7210 */ /* 0x000fc60007ffe0ff */
[----:B------:R-:W-:Y:S02]  /*117b30*/  ISETP.GE.U32.AND P1, PT, R168, 0x7f000001, PT ;  /* 0x7f000001a800780c */ /* 0x000fe40003f26070 */
[----:B------:R-:W-:-:S11]  /*117b40*/  ISETP.GE.U32.AND P2, PT, R174, 0x7f000001, PT ;  /* 0x7f000001ae00780c */ /* 0x000fd60003f46070 */
[----:B------:R-:W-:Y:S01]  /*117b50*/  @P1 IADD3 R168, PT, PT, R168, -0x7f000001, RZ ;  /* 0x80ffffffa8a81810 */ /* 0x000fe20007ffe0ff */
[----:B---3--:R-:W-:-:S04]  /*117b60*/  IMAD.WIDE.U32 R50, R131, R198, RZ ;  /* 0x000000c683327225 */ /* 0x008fc800078e00ff */
[----:B------:R-:W-:Y:S02]  /*117b70*/  IMAD R101, R50, 0x7effffff, RZ ;  /* 0x7effffff32657824 */ /* 0x000fe400078e02ff */
[----:B------:R-:W-:-:S04]  /*117b80*/  IMAD.WIDE.U32 R6, R82, R198, RZ ;  /* 0x000000c652067225 */ /* 0x000fc800078e00ff */
[----:B------:R-:W-:-:S04]  /*117b90*/  IMAD.HI.U32 R101, R101, 0x7f000001, R50 ;  /* 0x7f00000165657827 */ /* 0x000fc800078e0032 */
[----:B------:R-:W-:-:S04]  /*117ba0*/  IMAD R51, R6, 0x7effffff, RZ ;  /* 0x7effffff06337824 */ /* 0x000fc800078e02ff */
[----:B------:R-:W-:-:S04]  /*117bb0*/  IMAD.HI.U32 R51, R51, 0x7f000001, R6 ;  /* 0x7f00000133337827 */ /* 0x000fc800078e0006 */
[----:B--2---:R-:W-:-:S04]  /*117bc0*/  IMAD.WIDE.U32 R98, R131, R206, RZ ;  /* 0x000000ce83627225 */ /* 0x004fc800078e00ff */
[----:B------:R-:W-:-:S04]  /*117bd0*/  IMAD R50, R98, 0x7effffff, RZ ;  /* 0x7effffff62327824 */ /* 0x000fc800078e02ff */
[----:B------:R-:W-:-:S04]  /*117be0*/  IMAD.HI.U32 R99, R50, 0x7f000001, R98 ;  /* 0x7f00000132637827 */ /* 0x000fc800078e0062 */
[C---:B------:R-:W-:Y:S02]  /*117bf0*/  IMAD R50, R128.reuse, 0x6, RZ ;  /* 0x0000000680327824 */ /* 0x040fe400078e02ff */
[----:B------:R-:W-:-:S04]  /*117c00*/  IMAD.WIDE.U32 R128, R128, 0x5fffffa, RZ ;  /* 0x05fffffa80807825 */ /* 0x000fc800078e00ff */
[----:B------:R-:W-:-:S04]  /*117c10*/  IMAD.WIDE.U32 R6, R130, R206, RZ ;  /* 0x000000ce82067225 */ /* 0x000fc800078e00ff */
[----:B------:R-:W-:-:S04]  /*117c20*/  IMAD.WIDE.U32 R4, R130, R198, RZ ;  /* 0x000000c682047225 */ /* 0x000fc800078e00ff */
[----:B------:R-:W-:Y:S02]  /*117c30*/  IMAD R81, R6, 0x7effffff, RZ ;  /* 0x7effffff06517824 */ /* 0x000fe400078e02ff */
[----:B------:R-:W-:-:S04]  /*117c40*/  IMAD.HI.U32 R128, R50, 0x7f000001, R128 ;  /* 0x7f00000132807827 */ /* 0x000fc800078e0080 */
[----:B------:R-:W-:-:S04]  /*117c50*/  IMAD.HI.U32 R81, R81, 0x7f000001, R6 ;  /* 0x7f00000151517827 */ /* 0x000fc800078e0006 */
[----:B------:R-:W-:Y:S01]  /*117c60*/  IMAD R83, R4, 0x7effffff, RZ ;  /* 0x7effffff04537824 */ /* 0x000fe200078e02ff */
[----:B------:R-:W-:Y:S01]  /*117c70*/  ISETP.GE.U32.AND P6, PT, R128, 0x7f000001, PT ;  /* 0x7f0000018000780c */ /* 0x000fe20003fc6070 */
[----:B------:R-:W-:-:S04]  /*117c80*/  IMAD.WIDE.U32 R6, R52, 0x5fffffa, RZ ;  /* 0x05fffffa34067825 */ /* 0x000fc800078e00ff */
[----:B------:R-:W-:-:S04]  /*117c90*/  IMAD.HI.U32 R83, R83, 0x7f000001, R4 ;  /* 0x7f00000153537827 */ /* 0x000fc800078e0004 */
[----:B------:R-:W-:-:S04]  /*117ca0*/  IMAD.WIDE.U32 R4, R41, R198, RZ ;  /* 0x000000c629047225 */ /* 0x000fc800078e00ff */
[----:B------:R-:W-:-:S04]  /*117cb0*/  IMAD.HI.U32 R176, R176, 0x7f000001, R6 ;  /* 0x7f000001b0b07827 */ /* 0x000fc800078e0006 */
[----:B------:R-:W-:Y:S01]  /*117cc0*/  IMAD R38, R4, 0x7effffff, RZ ;  /* 0x7effffff04267824 */ /* 0x000fe200078e02ff */
[----:B------:R-:W-:Y:S01]  /*117cd0*/  ISETP.GE.U32.AND P5, PT, R176, 0x7f000001, PT ;  /* 0x7f000001b000780c */ /* 0x000fe20003fa6070 */
[----:B------:R-:W-:Y:S01]  /*117ce0*/  @P6 IADD3 R128, PT, PT, R128, -0x7f000001, RZ ;  /* 0x80ffffff80806810 */ /* 0x000fe20007ffe0ff */
[----:B------:R-:W-:Y:S01]  /*117cf0*/  ISETP.GE.U32.AND P6, PT, R148, 0x7f000001, PT ;  /* 0x7f0000019400780c */ /* 0x000fe20003fc6070 */
[----:B------:R-:W-:-:S04]  /*117d00*/  IMAD.HI.U32 R38, R38, 0x7f000001, R4 ;  /* 0x7f00000126267827 */ /* 0x000fc800078e0004 */
[----:B------:R-:W-:-:S04]  /*117d10*/  IMAD.WIDE.U32 R4, R82, R206, RZ ;  /* 0x000000ce52047225 */ /* 0x000fc800078e00ff */
[----:B------:R-:W-:Y:S02]  /*117d20*/  IMAD R98, R4, 0x7effffff, RZ ;  /* 0x7effffff04627824 */ /* 0x000fe400078e02ff */
[----:B------:R-:W-:Y:S02]  /*117d30*/  IMAD R50, R134, 0x6, RZ ;  /* 0x0000000686327824 */ /* 0x000fe400078e02ff */
[----:B------:R-:W-:-:S04]  /*117d40*/  IMAD.HI.U32 R52, R98, 0x7f000001, R4 ;  /* 0x7f00000162347827 */ /* 0x000fc800078e0004 */
[----:B------:R-:W-:Y:S01]  /*117d50*/  IMAD.WIDE.U32 R4, R134, 0x5fffffa, RZ ;  /* 0x05fffffa86047825 */ /* 0x000fe200078e00ff */
[----:B------:R-:W-:Y:S02]  /*117d60*/  @P5 IADD3 R176, PT, PT, R176, -0x7f000001, RZ ;  /* 0x80ffffffb0b05810 */ /* 0x000fe40007ffe0ff */
[----:B------:R-:W-:Y:S01]  /*117d70*/  @P6 IADD3 R148, PT, PT, R148, -0x7f000001, RZ ;  /* 0x80ffffff94946810 */ /* 0x000fe20007ffe0ff */
[----:B------:R-:W-:-:S04]  /*117d80*/  IMAD.WIDE.U32 R6, R146, 0x5fffffa, RZ ;  /* 0x05fffffa92067825 */ /* 0x000fc800078e00ff */
[----:B------:R-:W-:Y:S02]  /*117d90*/  IMAD R98, R146, 0x6, RZ ;  /* 0x0000000692627824 */ /* 0x000fe400078e02ff */
[----:B------:R-:W-:Y:S01]  /*117da0*/  IMAD.HI.U32 R50, R50, 0x7f000001, R4 ;  /* 0x7f00000132327827 */ /* 0x000fe200078e0004 */
[----:B------:R-:W-:-:S03]  /*117db0*/  IADD3 R148, PT, PT, R148, R176, RZ ;  /* 0x000000b094947210 */ /* 0x000fc60007ffe0ff */
[----:B------:R-:W-:Y:S01]  /*117dc0*/  IMAD.HI.U32 R98, R98, 0x7f000001, R6 ;  /* 0x7f00000162627827 */ /* 0x000fe200078e0006 */
[----:B------:R-:W-:Y:S01]  /*117dd0*/  ISETP.GE.U32.AND P5, PT, R50, 0x7f000001, PT ;  /* 0x7f0000013200780c */ /* 0x000fe20003fa6070 */
[----:B------:R-:W-:Y:S01]  /*117de0*/  ISETP.GE.U32.AND P4, PT, R148, 0x7f000001, PT ;  /* 0x7f0000019400780c */ /* 0x000fe20003f86070 */
[----:B------:R-:W-:Y:S01]  /*117df0*/  IADD3 R146, PT, PT, R42, R128, RZ ;  /* 0x000000802a927210 */ /* 0x000fe20007ffe0ff */
[----:B------:R-:W-:-:S04]  /*117e00*/  IMAD.WIDE.U32 R6, R170, 0x5fffffa, RZ ;  /* 0x05fffffaaa067825 */ /* 0x000fc800078e00ff */
[C---:B------:R-:W-:Y:S02]  /*117e10*/  IMAD R134, R149.reuse, 0x6, RZ ;  /* 0x0000000695867824 */ /* 0x040fe400078e02ff */
[----:B------:R-:W-:Y:S01]  /*117e20*/  IMAD.WIDE.U32 R128, R149, 0x5fffffa, RZ ;  /* 0x05fffffa95807825 */ /* 0x000fe200078e00ff */
[----:B------:R-:W-:-:S03]  /*117e30*/  ISETP.GE.U32.AND P3, PT, R98, 0x7f000001, PT ;  /* 0x7f0000016200780c */ /* 0x000fc60003f66070 */
[----:B------:R-:W-:-:S04]  /*117e40*/  IMAD R149, R170, 0x6, RZ ;  /* 0x00000006aa957824 */ /* 0x000fc800078e02ff */
[----:B------:R-:W-:Y:S01]  /*117e50*/  IMAD.HI.U32 R149, R149, 0x7f000001, R6 ;  /* 0x7f00000195957827 */ /* 0x000fe200078e0006 */
[----:B------:R-:W-:Y:S01]  /*117e60*/  ISETP.GE.U32.AND P0, PT, R146, 0x7f000001, PT ;  /* 0x7f0000019200780c */ /* 0x000fe20003f06070 */
[----:B------:R-:W-:Y:S02]  /*117e70*/  @P5 IADD3 R50, PT, PT, R50, -0x7f000001, RZ ;  /* 0x80ffffff32325810 */ /* 0x000fe40007ffe0ff */
[----:B------:R-:W-:Y:S01]  /*117e80*/  @P4 IADD3 R148, PT, PT, R148, -0x7f000001, RZ ;  /* 0x80ffffff94944810 */ /* 0x000fe20007ffe0ff */
[----:B------:R-:W-:Y:S01]  /*117e90*/  ISETP.GE.U32.AND P6, PT, R149, 0x7f000001, PT ;  /* 0x7f0000019500780c */ /* 0x000fe20003fc6070 */
[----:B------:R-:W-:Y:S02]  /*117ea0*/  @P3 IADD3 R98, PT, PT, R98, -0x7f000001, RZ ;  /* 0x80ffffff62623810 */ /* 0x000fe40007ffe0ff */
[----:B------:R-:W-:Y:S01]  /*117eb0*/  IADD3 R164, PT, PT, R148, R50, RZ ;  /* 0x0000003294a47210 */ /* 0x000fe20007ffe0ff */
[----:B------:R-:W-:Y:S01]  /*117ec0*/  ISETP.GE.U32.AND P3, PT, R166, 0x7f000001, PT ;  /* 0x7f000001a600780c */ /* 0x000fe20003f66070 */
[----:B------:R-:W-:-:S03]  /*117ed0*/  IMAD.HI.U32 R134, R134, 0x7f000001, R128 ;  /* 0x7f00000186867827 */ /* 0x000fc600078e0080 */
[----:B------:R-:W-:Y:S01]  /*117ee0*/  ISETP.GE.U32.AND P4, PT, R164, 0x7f000001, PT ;  /* 0x7f000001a400780c */ /* 0x000fe20003f86070 */
[----:B------:R-:W-:Y:S01]  /*117ef0*/  IMAD.WIDE.U32 R4, R41, R206, RZ ;  /* 0x000000ce29047225 */ /* 0x000fe200078e00ff */
[----:B------:R-:W-:Y:S01]  /*117f00*/  @P0 IADD3 R146, PT, PT, R146, -0x7f000001, RZ ;  /* 0x80ffffff92920810 */ /* 0x000fe20007ffe0ff */
[----:B------:R-:W-:Y:S02]  /*117f10*/  ISETP.GE.U32.AND P0, PT, R134, 0x7f000001, PT ;  /* 0x7f0000018600780c */ /* 0x000fe40003f06070 */
[----:B------:R-:W-:Y:S01]  /*117f20*/  @P6 IADD3 R149, PT, PT, R149, -0x7f000001, RZ ;  /* 0x80ffffff95956810 */ /* 0x000fe20007ffe0ff */
[----:B------:R-:W-:Y:S01]  /*117f30*/  IMAD R42, R4, 0x7effffff, RZ ;  /* 0x7effffff042a7824 */ /* 0x000fe200078e02ff */
[----:B------:R-:W-:Y:S01]  /*117f40*/  @P2 IADD3 R174, PT, PT, R174, -0x7f000001, RZ ;  /* 0x80ffffffaeae2810 */ /* 0x000fe20007ffe0ff */
[----:B------:R-:W-:Y:S01]  /*117f50*/  IMAD.WIDE.U32 R6, R130, R196, RZ ;  /* 0x000000c482067225 */ /* 0x000fe200078e00ff */
[----:B------:R-:W-:Y:S02]  /*117f60*/  @P3 IADD3 R166, PT, PT, R166, -0x7f000001, RZ ;  /* 0x80ffffffa6a63810 */ /* 0x000fe40007ffe0ff */
[----:B------:R-:W-:Y:S01]  /*117f70*/  IADD3 R168, PT, PT, R168, R149, RZ ;  /* 0x00000095a8a87210 */ /* 0x000fe20007ffe0ff */
[----:B------:R-:W-:-:S04]  /*117f80*/  IMAD.HI.U32 R42, R42, 0x7f000001, R4 ;  /* 0x7f0000012a2a7827 */ /* 0x000fc800078e0004 */
[----:B------:R-:W-:-:S04]  /*117f90*/  IMAD.WIDE.U32 R4, R82, R196, RZ ;  /* 0x000000c452047225 */ /* 0x000fc800078e00ff */
[----:B------:R-:W-:Y:S01]  /*117fa0*/  IMAD R82, R6, 0x7effffff, RZ ;  /* 0x7effffff06527824 */ /* 0x000fe200078e02ff */
[----:B------:R-:W-:Y:S02]  /*117fb0*/  @P4 IADD3 R164, PT, PT, R164, -0x7f000001, RZ ;  /* 0x80ffffffa4a44810 */ /* 0x000fe40007ffe0ff */
[----:B------:R-:W-:Y:S01]  /*117fc0*/  IADD3 R166, PT, PT, R174, R166, RZ ;  /* 0x000000a6aea67210 */ /* 0x000fe20007ffe0ff */
[----:B------:R-:W-:Y:S01]  /*117fd0*/  IMAD.WIDE.U32 R128, R131, R196, RZ ;  /* 0x000000c483807225 */ /* 0x000fe200078e00ff */
[----:B------:R-:W-:Y:S01]  /*117fe0*/  ISETP.GE.U32.AND P2, PT, R168, 0x7f000001, PT ;  /* 0x7f000001a800780c */ /* 0x000fe20003f46070 */
[----:B------:R-:W-:Y:S02]  /*117ff0*/  IADD3 R173, PT, PT, R146, R98, RZ ;  /* 0x0000006292ad7210 */ /* 0x000fe40007ffe0ff */
[----:B------:R-:W-:Y:S02]  /*118000*/  IMAD R50, R4, 0x7effffff, RZ ;  /* 0x7effffff04327824 */ /* 0x000fe400078e02ff */
[----:B------:R-:W-:Y:S01]  /*118010*/  IMAD.HI.U32 R82, R82, 0x7f000001, R6 ;  /* 0x7f00000152527827 */ /* 0x000fe200078e0006 */
[----:B------:R-:W-:-:S03]  /*118020*/  @P0 IADD3 R134, PT, PT, R134, -0x7f000001, RZ ;  /* 0x80ffffff86860810 */ /* 0x000fc60007ffe0ff */
[----:B------:R-:W-:Y:S02]  /*118030*/  IMAD R98, R128, 0x7effffff, RZ ;  /* 0x7effffff80627824 */ /* 0x000fe400078e02ff */
[----:B------:R-:W-:Y:S01]  /*118040*/  IMAD.WIDE.U32 R6, R164, R142, RZ ;  /* 0x0000008ea4067225 */ /* 0x000fe200078e00ff */
[----:B------:R-:W-:Y:S01]  /*118050*/  ISETP.GE.U32.AND P0, PT, R166, 0x7f000001, PT ;  /* 0x7f000001a600780c */ /* 0x000fe20003f06070 */
[----:B------:R-:W-:Y:S02]  /*118060*/  ISETP.GE.U32.AND P1, PT, R173, 0x7f000001, PT ;  /* 0x7f000001ad00780c */ /* 0x000fe40003f26070 */
[----:B------:R-:W-:-:S04]  /*118070*/  IMAD.HI.U32 R50, R50, 0x7f000001, R4 ;  /* 0x7f00000132327827 */ /* 0x000fc800078e0004 */
        /* <DEDUP_REMOVED lines=8> */
[----:B------:R-:W-:Y:S01]  /*118100*/  IMAD.WIDE.U32 R6, R164, R141, RZ ;  /* 0x0000008da4067225 */ /* 0x000fe200078e00ff */
[----:B------:R-:W-:-:S03]  /*118110*/  IADD3 R146, PT, PT, R136, R138, RZ ;  /* 0x0000008a88927210 */ /* 0x000fc60007ffe0ff */
[----:B------:R-:W-:-:S04]  /*118120*/  IMAD.HI.U32 R41, R41, 0x7f000001, R4 ;  /* 0x7f00000129297827 */ /* 0x000fc800078e0004 */
[----:B------:R-:W-:-:S04]  /*118130*/  IMAD.WIDE.U32 R4, R164, R140, RZ ;  /* 0x0000008ca4047225 */ /* 0x000fc800078e00ff */
[----:B------:R-:W-:-:S04]  /*118140*/  IMAD.HI.U32 R170, R170, 0x7f000001, R128 ;  /* 0x7f000001aaaa7827 */ /* 0x000fc800078e0080 */
[----:B------:R-:W-:Y:S01]  /*118150*/  IMAD R175, R6, 0x7effffff, RZ ;  /* 0x7effffff06af7824 */ /* 0x000fe200078e02ff */
[----:B------:R-:W-:Y:S01]  /*118160*/  @P0 IADD3 R166, PT, PT, R166, -0x7f000001, RZ ;  /* 0x80ffffffa6a60810 */ /* 0x000fe20007ffe0ff */
[----:B------:R-:W-:Y:S01]  /*118170*/  IMAD.WIDE.U32 R128, R168, R139, RZ ;  /* 0x0000008ba8807225 */ /* 0x000fe200078e00ff */
[----:B------:R-:W-:Y:S01]  /*118180*/  ISETP.GE.U32.AND P0, PT, R146, 0x7f000001, PT ;  /* 0x7f0000019200780c */ /* 0x000fe20003f06070 */
[----:B------:R-:W-:Y:S02]  /*118190*/  @P1 IADD3 R173, PT, PT, R173, -0x7f000001, RZ ;  /* 0x80ffffffadad1810 */ /* 0x000fe40007ffe0ff */
[----:B------:R-:W-:Y:S02]  /*1181a0*/  IMAD R172, R4, 0x7effffff, RZ ;  /* 0x7effffff04ac7824 */ /* 0x000fe400078e02ff */
[----:B------:R-:W-:-:S04]  /*1181b0*/  IMAD.WIDE.U32 R130, R164, R201, RZ ;  /* 0x000000c9a4827225 */ /* 0x000fc800078e00ff */
[----:B------:R-:W-:-:S04]  /*1181c0*/  IMAD.HI.U32 R175, R175, 0x7f000001, R6 ;  /* 0x7f000001afaf7827 */ /* 0x000fc800078e0006 */
[----:B------:R-:W-:Y:S02]  /*1181d0*/  IMAD R174, R128, 0x7effffff, RZ ;  /* 0x7effffff80ae7824 */ /* 0x000fe400078e02ff */
[----:B------:R-:W-:Y:S01]  /*1181e0*/  IMAD.WIDE.U32 R6, R166, R201, RZ ;  /* 0x000000c9a6067225 */ /* 0x000fe200078e00ff */
[----:B------:R-:W-:-:S03]  /*1181f0*/  IADD3 R173, PT, PT, R173, R134, RZ ;  /* 0x00000086adad7210 */ /* 0x000fc60007ffe0ff */
[----:B------:R-:W-:-:S04]  /*118200*/  IMAD.HI.U32 R172, R172, 0x7f000001, R4 ;  /* 0x7f000001acac7827 */ /* 0x000fc800078e0004 */
[----:B------:R-:W-:Y:S02]  /*118210*/  IMAD R134, R130, 0x7effffff, RZ ;  /* 0x7effffff82867824 */ /* 0x000fe400078e02ff */
        /* <DEDUP_REMOVED lines=9> */
[----:B------:R-:W-:Y:S01]  /*1182b0*/  IMAD.WIDE.U32 R6, R166, R140, RZ ;  /* 0x0000008ca6067225 */ /* 0x000fe200078e00ff */
[----:B------:R-:W-:-:S03]  /*1182c0*/  @P0 IADD3 R146, PT, PT, R146, -0x7f000001, RZ ;  /* 0x80ffffff92920810 */ /* 0x000fc60007ffe0ff */
[----:B------:R-:W-:Y:S02]  /*1182d0*/  IMAD R185, R130, 0x7effffff, RZ ;  /* 0x7effffff82b97824 */ /* 0x000fe400078e02ff */
[----:B------:R-:W-:-:S04]  /*1182e0*/  IMAD.HI.U32 R136, R136, 0x7f000001, R4 ;  /* 0x7f00000188887827 */ /* 0x000fc800078e0004 */
[----:B------:R-:W-:-:S04]  /*1182f0*/  IMAD.HI.U32 R178, R178, 0x7f000001, R128 ;  /* 0x7f000001b2b27827 */ /* 0x000fc800078e0080 */
[----:B------:R-:W-:-:S04]  /*118300*/  IMAD.WIDE.U32 R4, R168, R140, RZ ;  /* 0x0000008ca8047225 */ /* 0x000fc800078e00ff */
[----:B------:R-:W-:Y:S02]  /*118310*/  IMAD R188, R6, 0x7effffff, RZ ;  /* 0x7effffff06bc7824 */ /* 0x000fe400078e02ff */
[----:B------:R-:W-:Y:S01]  /*118320*/  IMAD.WIDE.U32 R128, R166, R141, RZ ;  /* 0x0000008da6807225 */ /* 0x000fe200078e00ff */
[----:B------:R-:W-:-:S03]  /*118330*/  ISETP.GE.U32.AND P0, PT, R146, R159, PT ;  /* 0x0000009f9200720c */ /* 0x000fc60003f06070 */
[----:B------:R-:W-:-:S04]  /*118340*/  IMAD.HI.U32 R185, R185, 0x7f000001, R130 ;  /* 0x7f000001b9b97827 */ /* 0x000fc800078e0082 */
[----:B------:R-:W-:-:S04]  /*118350*/  IMAD.WIDE.U32 R130, R166, R142, RZ ;  /* 0x0000008ea6827225 */ /* 0x000fc800078e00ff */
[----:B------:R-:W-:-:S04]  /*118360*/  IMAD.HI.U32 R188, R188, 0x7f000001, R6 ;  /* 0x7f000001bcbc7827 */ /* 0x000fc800078e0006 */
[----:B------:R-:W-:Y:S02]  /*118370*/  IMAD R179, R4, 0x7effffff, RZ ;  /* 0x7effffff04b37824 */ /* 0x000fe400078e02ff */
[----:B------:R-:W-:Y:S02]  /*118380*/  IMAD R186, R128, 0x7effffff, RZ ;  /* 0x7effffff80ba7824 */ /* 0x000fe400078e02ff */
[----:B------:R-:W-:-:S04]  /*118390*/  IMAD.WIDE.U32 R6, R166, R139, RZ ;  /* 0x0000008ba6067225 */ /* 0x000fc800078e00ff */
[----:B------:R-:W-:Y:S02]  /*1183a0*/  IMAD R189, R130, 0x7effffff, RZ ;  /* 0x7effffff82bd7824 */ /* 0x000fe400078e02ff */
[----:B------:R-:W-:-:S04]  /*1183b0*/  IMAD.HI.U32 R179, R179, 0x7f000001, R4 ;  /* 0x7f000001b3b37827 */ /* 0x000fc800078e0004 */
[----:B------:R-:W-:-:S04]  /*1183c0*/  IMAD.HI.U32 R186, R186, 0x7f000001, R128 ;  /* 0x7f000001baba7827 */ /* 0x000fc800078e0080 */
[----:B------:R-:W-:-:S04]  /*1183d0*/  IMAD.WIDE.U32 R4, R164, R199, RZ ;  /* 0x000000c7a4047225 */ /* 0x000fc800078e00ff */
[----:B------:R-:W-:Y:S01]  /*1183e0*/  IMAD R187, R6, 0x7effffff, RZ ;  /* 0x7effffff06bb7824 */ /* 0x000fe200078e02ff */
[----:B------:R-:W-:Y:S01]  /*1183f0*/  IADD3 R152, PT, PT, -R159, R146, RZ ;  /* 0x000000929f987210 */ /* 0x000fe20007ffe1ff */
[----:B------:R-:W-:-:S04]  /*118400*/  IMAD.WIDE.U32 R128, R168, R199, RZ ;  /* 0x000000c7a8807225 */ /* 0x000fc800078e00ff */
[----:B------:R-:W-:-:S04]  /*118410*/  IMAD.HI.U32 R189, R189, 0x7f000001, R130 ;  /* 0x7f000001bdbd7827 */ /* 0x000fc800078e0082 */
[----:B------:R-:W-:-:S04]  /*118420*/  IMAD.WIDE.U32 R130, R166, R199, RZ ;  /* 0x000000c7a6827225 */ /* 0x000fc800078e00ff */
[----:B------:R-:W-:Y:S02]  /*118430*/  IMAD R148, R4, 0x7effffff, RZ ;  /* 0x7effffff04947824 */ /* 0x000fe400078e02ff */
[----:B------:R-:W-:-:S04]  /*118440*/  IMAD.HI.U32 R187, R187, 0x7f000001, R6 ;  /* 0x7f000001bbbb7827 */ /* 0x000fc800078e0006 */
[----:B------:R-:W-:Y:S01]  /*118450*/  IMAD R6, R128, 0x7effffff, RZ ;  /* 0x7effffff80067824 */ /* 0x000fe200078e02ff */
[----:B------:R-:W-:Y:S01]  /*118460*/  @!P0 IADD3 R152, PT, PT, R152, 0x7f000001, RZ ;  /* 0x7f00000198988810 */ /* 0x000fe20007ffe0ff */
[----:B------:R-:W-:Y:S02]  /*118470*/  IMAD R149, R130, 0x7effffff, RZ ;  /* 0x7effffff82957824 */ /* 0x000fe400078e02ff */
[----:B------:R-:W-:-:S04]  /*118480*/  IMAD.HI.U32 R146, R148, 0x7f000001, R4 ;  /* 0x7f00000194927827 */ /* 0x000fc800078e0004 */
[----:B------:R-:W-:Y:S01]  /*118490*/  IMAD.HI.U32 R148, R6, 0x7f000001, R128 ;  /* 0x7f00000106947827 */ /* 0x000fe200078e0080 */
[----:B------:R-:W-:-:S03]  /*1184a0*/  ISETP.GE.U32.AND P0, PT, R173, 0x7f000001, PT ;  /* 0x7f000001ad00780c */ /* 0x000fc60003f06070 */
[----:B------:R-:W-:-:S04]  /*1184b0*/  IMAD.WIDE.U32 R6, R150, R152, RZ ;  /* 0x0000009896067225 */ /* 0x000fc800078e00ff */
[----:B------:R-:W-:-:S04]  /*1184c0*/  IMAD.HI.U32 R149, R149, 0x7f000001, R130 ;  /* 0x7f00000195957827 */ /* 0x000fc800078e0082 */
[----:B------:R-:W-:-:S04]  /*1184d0*/  IMAD.WIDE.U32 R130, R191, R152, RZ ;  /* 0x00000098bf827225 */ /* 0x000fc800078e00ff */
[----:B------:R-:W-:Y:S02]  /*1184e0*/  IMAD R191, R6, 0x7effffff, RZ ;  /* 0x7effffff06bf7824 */ /* 0x000fe400078e02ff */
[----:B----4-:R-:W-:-:S04]  /*1184f0*/  IMAD.WIDE.U32 R128, R151, R152, RZ ;  /* 0x0000009897807225 */ /* 0x010fc800078e00ff */
[----:B------:R-:W-:-:S04]  /*118500*/  IMAD.HI.U32 R191, R191, 0x7f000001, R6 ;  /* 0x7f000001bfbf7827 */ /* 0x000fc800078e0006 */
[----:B------:R-:W-:Y:S02]  /*118510*/  IMAD R151, R130, 0x7effffff, RZ ;  /* 0x7effffff82977824 */ /* 0x000fe400078e02ff */
[----:B------:R-:W-:-:S04]  /*118520*/  IMAD.WIDE.U32 R6, R190, R152, RZ ;  /* 0x00000098be067225 */ /* 0x000fc800078e00ff */
[----:B------:R-:W-:-:S04]  /*118530*/  IMAD.WIDE.U32 R4, R164, R207, RZ ;  /* 0x000000cfa4047225 */ /* 0x000fc800078e00ff */
[----:B------:R-:W-:Y:S01]  /*118540*/  IMAD R28, R202, 0x7effffff, RZ ;  /* 0x7effffffca1c7824 */ /* 0x000fe200078e02ff */
[----:B------:R-:W2:Y:S01]  /*118550*/  LDL.LU R206, [R1+0xbe4] ;  /* 0x000be40001ce7983 */ /* 0x000ea20000300800 */
[----:B------:R-:W-:Y:S01]  /*118560*/  @P0 IADD3 R173, PT, PT, R173, -0x7f000001, RZ ;  /* 0x80ffffffadad0810 */ /* 0x000fe20007ffe0ff */
[----:B------:R-:W-:Y:S01]  /*118570*/  ISETP.GE.U32.AND P0, PT, R191, 0x7f000001, PT ;  /* 0x7f000001bf00780c */ /* 0x000fe20003f06070 */
[----:B------:R-:W-:Y:S02]  /*118580*/  IMAD R196, R128, 0x7effffff, RZ ;  /* 0x7effffff80c47824 */ /* 0x000fe400078e02ff */
[----:B------:R-:W-:-:S04]  /*118590*/  IMAD.HI.U32 R131, R151, 0x7f000001, R130 ;  /* 0x7f00000197837827 */ /* 0x000fc800078e0082 */
[----:B------:R-:W-:Y:S02]  /*1185a0*/  IMAD R130, R6, 0x7effffff, RZ ;  /* 0x7effffff06827824 */ /* 0x000fe400078e02ff */
[----:B------:R-:W-:Y:S02]  /*1185b0*/  IMAD R150, R4, 0x7effffff, RZ ;  /* 0x7effffff04967824 */ /* 0x000fe400078e02ff */
[----:B------:R-:W-:-:S04]  /*1185c0*/  IMAD.HI.U32 R128, R196, 0x7f000001, R128 ;  /* 0x7f000001c4807827 */ /* 0x000fc800078e0080 */
[----:B------:R-:W-:Y:S01]  /*1185d0*/  IMAD.HI.U32 R130, R130, 0x7f000001, R6 ;  /* 0x7f00000182827827 */ /* 0x000fe200078e0006 */
[----:B------:R-:W-:-:S03]  /*1185e0*/  ISETP.GE.U32.AND P2, PT, R131, 0x7f000001, PT ;  /* 0x7f0000018300780c */ /* 0x000fc60003f46070 */
[----:B------:R-:W-:-:S04]  /*1185f0*/  IMAD.HI.U32 R150, R150, 0x7f000001, R4 ;  /* 0x7f00000196967827 */ /* 0x000fc800078e0004 */
[----:B------:R-:W-:Y:S01]  /*118600*/  IMAD.WIDE.U32 R4, R168, R207, RZ ;  /* 0x000000cfa8047225 */ /* 0x000fe200078e00ff */
[----:B------:R-:W-:Y:S01]  /*118610*/  ISETP.GE.U32.AND P1, PT, R128, 0x7f000001, PT ;  /* 0x7f0000018000780c */ /* 0x000fe20003f26070 */
[----:B------:R-:W-:Y:S01]  /*118620*/  ISETP.GE.U32.AND P3, PT, R130, 0x7f000001, PT ;  /* 0x7f0000018200780c */ /* 0x000fe20003f66070 */
[----:B------:R-:W-:Y:S01]  /*118630*/  @P0 IADD3 R191, PT, PT, R191, -0x7f000001, RZ ;  /* 0x80ffffffbfbf0810 */ /* 0x000fe20007ffe0ff */
[----:B------:R-:W-:Y:S01]  /*118640*/  IMAD R151, R4, 0x7effffff, RZ ;  /* 0x7effffff04977824 */ /* 0x000fe200078e02ff */
[----:B------:R-:W-:-:S03]  /*118650*/  ISETP.GE.U32.AND P4, PT, R176, 0x7f000001, PT ;  /* 0x7f000001b000780c */ /* 0x000fc60003f86070 */
[----:B------:R-:W-:Y:S01]  /*118660*/  IMAD.HI.U32 R151, R151, 0x7f000001, R4 ;  /* 0x7f00000197977827 */ /* 0x000fe200078e0004 */
[----:B------:R-:W-:-:S03]  /*118670*/  IADD3 R191, PT, PT, R191, R194, RZ ;  /* 0x000000c2bfbf7210 */ /* 0x000fc60007ffe0ff */
[----:B------:R-:W-:Y:S01]  /*118680*/  IMAD.WIDE.U32 R4, R173, R139, RZ ;  /* 0x0000008bad047225 */ /* 0x000fe200078e00ff */
[----:B------:R-:W-:-:S03]  /*118690*/  @P2 IADD3 R131, PT, PT, R131, -0x7f000001, RZ ;  /* 0x80ffffff83832810 */ /* 0x000fc60007ffe0ff */
[----:B------:R-:W-:-:S04]  /*1186a0*/  IMAD.WIDE.U32 R6, R166, R207, RZ ;  /* 0x000000cfa6067225 */ /* 0x000fc800078e00ff */
[----:B------:R-:W-:Y:S01]  /*1186b0*/  IMAD R190, R4, 0x7effffff, RZ ;  /* 0x7effffff04be7824 */ /* 0x000fe200078e02ff */
[----:B------:R-:W-:Y:S01]  /*1186c0*/  ISETP.GE.U32.AND P0, PT, R191, 0x7f000001, PT ;  /* 0x7f000001bf00780c */ /* 0x000fe20003f06070 */
[----:B------:R-:W-:Y:S02]  /*1186d0*/  @P1 IADD3 R128, PT, PT, R128, -0x7f000001, RZ ;  /* 0x80ffffff80801810 */ /* 0x000fe40007ffe0ff */
[----:B------:R-:W-:Y:S02]  /*1186e0*/  IADD3 R196, PT, PT, R131, R193, RZ ;  /* 0x000000c183c47210 */ /* 0x000fe40007ffe0ff */
[----:B------:R-:W-:Y:S01]  /*1186f0*/  @P3 IADD3 R130, PT, PT, R130, -0x7f000001, RZ ;  /* 0x80ffffff82823810 */ /* 0x000fe20007ffe0ff */
[----:B------:R-:W-:-:S04]  /*118700*/  IMAD.HI.U32 R28, R28, 0x7f000001, R202 ;  /* 0x7f0000011c1c7827 */ /* 0x000fc800078e00ca */
[----:B------:R-:W-:Y:S02]  /*118710*/  IMAD R152, R6, 0x7effffff, RZ ;  /* 0x7effffff06987824 */ /* 0x000fe400078e02ff */
[----:B------:R-:W-:Y:S01]  /*118720*/  IMAD.HI.U32 R190, R190, 0x7f000001, R4 ;  /* 0x7f000001bebe7827 */ /* 0x000fe200078e0004 */
[----:B------:R-:W-:Y:S01]  /*118730*/  ISETP.GE.U32.AND P3, PT, R178, 0x7f000001, PT ;  /* 0x7f000001b200780c */ /* 0x000fe20003f66070 */
[----:B------:R-:W0:Y:S02]  /*118740*/  LDC.64 R202, c[0x0][0x388] ;  /* 0x0000e200ffca7b82 */ /* 0x000e240000000a00 */
[----:B------:R-:W-:Y:S01]  /*118750*/  IMAD.WIDE.U32 R4, R173, R140, RZ ;  /* 0x0000008cad047225 */ /* 0x000fe200078e00ff */
[----:B------:R-:W-:Y:S02]  /*118760*/  IADD3 R194, PT, PT, R128, R192, RZ ;  /* 0x000000c080c27210 */ /* 0x000fe40007ffe0ff */
[----:B------:R-:W-:Y:S01]  /*118770*/  @P4 IADD3 R176, PT, PT, R176, -0x7f000001, RZ ;  /* 0x80ffffffb0b04810 */ /* 0x000fe20007ffe0ff */
[----:B------:R-:W-:Y:S01]  /*118780*/  IMAD.HI.U32 R152, R152, 0x7f000001, R6 ;  /* 0x7f00000198987827 */ /* 0x000fe200078e0006 */
[----:B------:R-:W-:-:S03]  /*118790*/  ISETP.GE.U32.AND P4, PT, R196, 0x7f000001, PT ;  /* 0x7f000001c400780c */ /* 0x000fc60003f86070 */
[----:B------:R-:W-:-:S04]  /*1187a0*/  IMAD.WIDE.U32 R6, R173, R141, RZ ;  /* 0x0000008dad067225 */ /* 0x000fc800078e00ff */
[----:B------:R-:W-:Y:S01]  /*1187b0*/  IMAD R198, R4, 0x7effffff, RZ ;  /* 0x7effffff04c67824 */ /* 0x000fe200078e02ff */
[----:B0-----:R-:W3:Y:S01]  /*1187c0*/  LDG.E R145, desc[UR22][R202.64] ;  /* 0x00000016ca917981 */ /* 0x001ee2000c1e1900 */
[----:B------:R-:W-:Y:S01]  /*1187d0*/  IADD3 R195, PT, PT, R130, R195, RZ ;  /* 0x000000c382c37210 */ /* 0x000fe20007ffe0ff */
[C---:B------:R-:W-:Y:S02]  /*1187e0*/  IMAD R197, R176.reuse, 0x6, RZ ;  /* 0x00000006b0c57824 */ /* 0x040fe400078e02ff */
[----:B------:R-:W-:Y:S01]  /*1187f0*/  IMAD.WIDE.U32 R130, R176, 0x5fffffa, RZ ;  /* 0x05fffffab0827825 */ /* 0x000fe200078e00ff */
[----:B------:R0:W-:Y:S01]  /*118800*/  STL [R1+0x110], R191 ;  /* 0x000110bf01007387 */ /* 0x0001e20000100800 */
[----:B------:R-:W-:Y:S02]  /*118810*/  ISETP.GE.U32.AND P1, PT, R194, 0x7f000001, PT ;  /* 0x7f000001c200780c */ /* 0x000fe40003f26070 */
[----:B------:R-:W-:Y:S02]  /*118820*/  IMAD R192, R6, 0x7effffff, RZ ;  /* 0x7effffff06c07824 */ /* 0x000fe400078e02ff */
[----:B------:R-:W-:-:S04]  /*118830*/  IMAD.HI.U32 R176, R198, 0x7f000001, R4 ;  /* 0x7f000001c6b07827 */ /* 0x000fc800078e0004 */
[----:B------:R-:W-:Y:S01]  /*118840*/  IMAD.HI.U32 R192, R192, 0x7f000001, R6 ;  /* 0x7f000001c0c07827 */ /* 0x000fe200078e0006 */
[----:B------:R-:W-:Y:S01]  /*118850*/  @P3 IADD3 R178, PT, PT, R178, -0x7f000001, RZ ;  /* 0x80ffffffb2b23810 */ /* 0x000fe20007ffe0ff */
[----:B------:R-:W-:Y:S02]  /*118860*/  ISETP.GE.U32.AND P6, PT, R185, 0x7f000001, PT ;  /* 0x7f000001b900780c */ /* 0x000fe40003fc6070 */
[----:B------:R-:W-:Y:S01]  /*118870*/  IMAD.WIDE.U32 R128, R173, R142, RZ ;  /* 0x0000008ead807225 */ /* 0x000fe200078e00ff */
[----:B------:R-:W4:Y:S01]  /*118880*/  LDL.LU R202, [R1+0x744] ;  /* 0x0007440001ca7983 */ /* 0x000f220000300800 */
[----:B0-----:R-:W-:Y:S01]  /*118890*/  @P0 IADD3 R191, PT, PT, R191, -0x7f000001, RZ ;  /* 0x80ffffffbfbf0810 */ /* 0x001fe20007ffe0ff */
[----:B------:R-:W-:Y:S01]  /*1188a0*/  ISETP.GE.U32.AND P3, PT, R176, 0x7f000001, PT ;  /* 0x7f000001b000780c */ /* 0x000fe20003f66070 */
[----:B------:R-:W-:-:S03]  /*1188b0*/  ISETP.GE.U32.AND P5, PT, R195, 0x7f000001, PT ;  /* 0x7f000001c300780c */ /* 0x000fc60003fa6070 */
[----:B------:R-:W-:Y:S04]  /*1188c0*/  STL [R1+0x110], R191 ;  /* 0x000110bf01007387 */ /* 0x000fe80000100800 */
[----:B------:R-:W-:Y:S04]  /*1188d0*/  STL [R1+0x114], R194 ;  /* 0x000114c201007387 */ /* 0x000fe80000100800 */
[----:B------:R0:W-:Y:S01]  /*1188e0*/  STL [R1+0x118], R196 ;  /* 0x000118c401007387 */ /* 0x0001e20000100800 */
[----:B------:R-:W-:Y:S01]  /*1188f0*/  ISETP.GE.U32.AND P0, PT, R172, 0x7f000001, PT ;  /* 0x7f000001ac00780c */ /* 0x000fe20003f06070 */
[----:B0-----:R-:W-:Y:S01]  /*118900*/  @P4 IADD3 R196, PT, PT, R196, -0x7f000001, RZ ;  /* 0x80ffffffc4c44810 */ /* 0x001fe20007ffe0ff */
[----:B------:R-:W-:Y:S01]  /*118910*/  ISETP.GE.U32.AND P4, PT, R192, 0x7f000001, PT ;  /* 0x7f000001c000780c */ /* 0x000fe20003f86070 */
[----:B------:R-:W-:Y:S01]  /*118920*/  @P1 IADD3 R194, PT, PT, R194, -0x7f000001, RZ ;  /* 0x80ffffffc2c21810 */ /* 0x000fe20007ffe0ff */
[----:B------:R-:W-:Y:S01]  /*118930*/  ISETP.GE.U32.AND P1, PT, R170, 0x7f000001, PT ;  /* 0x7f000001aa00780c */ /* 0x000fe20003f26070 */
[----:B------:R0:W-:Y:S01]  /*118940*/  STL [R1+0x11c], R195 ;  /* 0x00011cc301007387 */ /* 0x0001e20000100800 */
[----:B------:R-:W-:-:S07]  /*118950*/  @P3 IADD3 R176, PT, PT, R176, -0x7f000001, RZ ;  /* 0x80ffffffb0b03810 */ /* 0x000fce0007ffe0ff */
[----:B------:R-:W-:Y:S01]  /*118960*/  @P0 IADD3 R172, PT, PT, R172, -0x7f000001, RZ ;  /* 0x80ffffffacac0810 */ /* 0x000fe20007ffe0ff */
[----:B------:R-:W-:Y:S01]  /*118970*/  ISETP.GE.U32.AND P0, PT, R189, 0x7f000001, PT ;  /* 0x7f000001bd00780c */ /* 0x000fe20003f06070 */
[----:B0-----:R-:W-:Y:S01]  /*118980*/  @P5 IADD3 R195, PT, PT, R195, -0x7f000001, RZ ;  /* 0x80ffffffc3c35810 */ /* 0x001fe20007ffe0ff */
[----:B------:R-:W-:Y:S01]  /*118990*/  ISETP.GE.U32.AND P5, PT, R188, 0x7f000001, PT ;  /* 0x7f000001bc00780c */ /* 0x000fe20003fa6070 */
[----:B------:R-:W-:Y:S01]  /*1189a0*/  @P4 IADD3 R192, PT, PT, R192, -0x7f000001, RZ ;  /* 0x80ffffffc0c04810 */ /* 0x000fe20007ffe0ff */
[----:B------:R-:W-:Y:S01]  /*1189b0*/  ISETP.GE.U32.AND P4, PT, R176, 0x7f000001, PT ;  /* 0x7f000001b000780c */ /* 0x000fe20003f86070 */
[----:B------:R-:W-:Y:S01]  /*1189c0*/  @P1 IADD3 R170, PT, PT, R170, -0x7f000001, RZ ;  /* 0x80ffffffaaaa1810 */ /* 0x000fe20007ffe0ff */
[----:B------:R-:W-:Y:S01]  /*1189d0*/  ISETP.GE.U32.AND P1, PT, R186, 0x7f000001, PT ;  /* 0x7f000001ba00780c */ /* 0x000fe20003f26070 */
[----:B------:R-:W-:Y:S01]  /*1189e0*/  @P6 IADD3 R185, PT, PT, R185, -0x7f000001, RZ ;  /* 0x80ffffffb9b96810 */ /* 0x000fe20007ffe0ff */
[----:B------:R-:W-:Y:S02]  /*1189f0*/  IMAD R193, R128, 0x7effffff, RZ ;  /* 0x7effffff80c17824 */ /* 0x000fe400078e02ff */
[----:B------:R-:W-:-:S04]  /*118a00*/  IMAD.HI.U32 R130, R197, 0x7f000001, R130 ;  /* 0x7f000001c5827827 */ /* 0x000fc800078e0082 */
[----:B------:R-:W-:-:S04]  /*118a10*/  IMAD.HI.U32 R193, R193, 0x7f000001, R128 ;  /* 0x7f000001c1c17827 */ /* 0x000fc800078e0080 */
[----:B------:R-:W-:-:S04]  /*118a20*/  IMAD.WIDE.U32 R6, R185, 0x5fffffa, RZ ;  /* 0x05fffffab9067825 */ /* 0x000fc800078e00ff */
[----:B------:R-:W-:Y:S01]  /*118a30*/  IMAD R131, R178, 0x6, RZ ;  /* 0x00000006b2837824 */ /* 0x000fe200078e02ff */
[----:B------:R-:W-:Y:S01]  /*118a40*/  @P5 IADD3 R188, PT, PT, R188, -0x7f000001, RZ ;  /* 0x80ffffffbcbc5810 */ /* 0x000fe20007ffe0ff */
[----:B------:R-:W-:Y:S01]  /*118a50*/  IMAD.WIDE.U32 R128, R178, 0x5fffffa, RZ ;  /* 0x05fffffab2807825 */ /* 0x000fe200078e00ff */
[----:B------:R-:W-:-:S03]  /*118a60*/  @P4 IADD3 R176, PT, PT, R176, -0x7f000001, RZ ;  /* 0x80ffffffb0b04810 */ /* 0x000fc60007ffe0ff */
[----:B------:R-:W-:Y:S01]  /*118a70*/  IMAD R178, R185, 0x6, RZ ;  /* 0x00000006b9b27824 */ /* 0x000fe200078e02ff */
[----:B------:R-:W-:Y:S01]  /*118a80*/  @P0 IADD3 R189, PT, PT, R189, -0x7f000001, RZ ;  /* 0x80ffffffbdbd0810 */ /* 0x000fe20007ffe0ff */
[C---:B------:R-:W-:Y:S01]  /*118a90*/  IMAD.WIDE.U32 R4, R188.reuse, 0x5fffffa, RZ ;  /* 0x05fffffabc047825 */ /* 0x040fe200078e00ff */
[----:B------:R-:W-:Y:S04]  /*118aa0*/  STL [R1+0x114], R194 ;  /* 0x000114c201007387 */ /* 0x000fe80000100800 */
[----:B------:R0:W-:Y:S01]  /*118ab0*/  STL [R1+0x118], R196 ;  /* 0x000118c401007387 */ /* 0x0001e20000100800 */
[----:B------:R-:W-:Y:S01]  /*118ac0*/  IMAD R185, R188, 0x6, RZ ;  /* 0x00000006bcb97824 */ /* 0x000fe200078e02ff */
[----:B------:R-:W-:Y:S02]  /*118ad0*/  @P1 IADD3 R186, PT, PT, R186, -0x7f000001, RZ ;  /* 0x80ffffffbaba1810 */ /* 0x000fe40007ffe0ff */
[----:B------:R1:W-:Y:S01]  /*118ae0*/  STL [R1+0x11c], R195 ;  /* 0x00011cc301007387 */ /* 0x0003e20000100800 */
[----:B------:R-:W-:Y:S01]  /*118af0*/  IMAD.HI.U32 R6, R178, 0x7f000001, R6 ;  /* 0x7f000001b2067827 */ /* 0x000fe200078e0006 */
[----:B------:R-:W-:-:S02]  /*118b00*/  IADD3 R170, PT, PT, R176, R170, RZ ;  /* 0x000000aab0aa7210 */ /* 0x000fc40007ffe0ff */
[----:B------:R-:W3:Y:S04]  /*118b10*/  LD.E R167, desc[UR22][R2.64+0x24e0] ;  /* 0x0024e01602a77980 */ /* 0x000ee8000c101900 */
[----:B------:R-:W3:Y:S04]  /*118b20*/  LD.E R177, desc[UR22][R2.64+0x24e4] ;  /* 0x0024e41602b17980 */ /* 0x000ee8000c101900 */
[----:B------:R-:W3:Y:S04]  /*118b30*/  LD.E R169, desc[UR22][R2.64+0x24e8] ;  /* 0x0024e81602a97980 */ /* 0x000ee8000c101900 */
[----:B------:R0:W3:Y:S01]  /*118b40*/  LD.E R156, desc[UR22][R2.64+0x24ec] ;  /* 0x0024ec16029c7980 */ /* 0x0000e2000c101900 */
[----:B------:R-:W-:-:S04]  /*118b50*/  IMAD.HI.U32 R128, R131, 0x7f000001, R128 ;  /* 0x7f00000183807827 */ /* 0x000fc800078e0080 */
[----:B------:R-:W-:-:S04]  /*118b60*/  IMAD.HI.U32 R188, R185, 0x7f000001, R4 ;  /* 0x7f000001b9bc7827 */ /* 0x000fc800078e0004 */
[----:B------:R-:W-:-:S04]  /*118b70*/  IMAD.WIDE.U32 R4, R186, 0x5fffffa, RZ ;  /* 0x05fffffaba047825 */ /* 0x000fc800078e00ff */
[----:B------:R-:W-:Y:S01]  /*118b80*/  IMAD R129, R189, 0x6, RZ ;  /* 0x00000006bd817824 */ /* 0x000fe200078e02ff */
[----:B------:R-:W-:Y:S01]  /*118b90*/  ISETP.GE.U32.AND P4, PT, R6, 0x7f000001, PT ;  /* 0x7f0000010600780c */ /* 0x000fe20003f86070 */
[----:B------:R-:W-:Y:S01]  /*118ba0*/  ISETP.GE.U32.AND P1, PT, R170, 0x7f000001, PT ;  /* 0x7f000001aa00780c */ /* 0x000fe20003f26070 */
[----:B------:R-:W-:Y:S01]  /*118bb0*/  ISETP.GE.U32.AND P2, PT, R190, 0x7f000001, PT ;  /* 0x7f000001be00780c */ /* 0x000fe20003f46070 */
[----:B------:R-:W-:Y:S01]  /*118bc0*/  ISETP.GE.U32.AND P6, PT, R193, 0x7f000001, PT ;  /* 0x7f000001c100780c */ /* 0x000fe20003fc6070 */
[----:B------:R-:W-:Y:S01]  /*118bd0*/  ISETP.GE.U32.AND P5, PT, R130, 0x7f000001, PT ;  /* 0x7f0000018200780c */ /* 0x000fe20003fa6070 */
[----:B0-----:R-:W-:-:S04]  /*118be0*/  IMAD.WIDE.U32 R2, R189, 0x5fffffa, RZ ;  /* 0x05fffffabd027825 */ /* 0x001fc800078e00ff */
[----:B------:R-:W-:Y:S01]  /*118bf0*/  IMAD R7, R186, 0x6, RZ ;  /* 0x00000006ba077824 */ /* 0x000fe200078e02ff */
[----:B------:R-:W3:Y:S04]  /*118c00*/  LDL R160, [R1+0x110] ;  /* 0x0001100001a07983 */ /* 0x000ee80000100800 */
[----:B------:R-:W3:Y:S04]  /*118c10*/  LDL R249, [R1+0x114] ;  /* 0x0001140001f97983 */ /* 0x000ee80000100800 */
[----:B------:R-:W3:Y:S04]  /*118c20*/  LDL R233, [R1+0x11c] ;  /* 0x00011c0001e97983 */ /* 0x000ee80000100800 */
[----:B------:R-:W3:Y:S01]  /*118c30*/  LDL R237, [R1+0x118] ;  /* 0x0001180001ed7983 */ /* 0x000ee20000100800 */
[----:B------:R-:W-:-:S04]  /*118c40*/  IMAD.HI.U32 R189, R129, 0x7f000001, R2 ;  /* 0x7f00000181bd7827 */ /* 0x000fc800078e0002 */
[----:B------:R-:W-:-:S04]  /*118c50*/  IMAD.WIDE.U32 R2, R164, R159, RZ ;  /* 0x0000009fa4027225 */ /* 0x000fc800078e00ff */
[----:B------:R-:W-:-:S04]  /*118c60*/  IMAD.HI.U32 R186, R7, 0x7f000001, R4 ;  /* 0x7f00000107ba7827 */ /* 0x000fc800078e0004 */
[----:B------:R-:W-:-:S04]  /*118c70*/  IMAD.WIDE.U32 R4, R168, R159, RZ ;  /* 0x0000009fa8047225 */ /* 0x000fc800078e00ff */
[----:B------:R-:W-:Y:S02]  /*118c80*/  IMAD R164, R2, 0x7effffff, RZ ;  /* 0x7effffff02a47824 */ /* 0x000fe400078e02ff */
[----:B------:R-:W-:Y:S02]  /*118c90*/  IMAD R7, R4, 0x7effffff, RZ ;  /* 0x7effffff04077824 */ /* 0x000fe400078e02ff */
[----:B------:R-:W-:Y:S01]  /*118ca0*/  IMAD.HI.U32 R164, R164, 0x7f000001, R2 ;  /* 0x7f000001a4a47827 */ /* 0x000fe200078e0002 */
[----:B------:R-:W-:Y:S02]  /*118cb0*/  @P4 IADD3 R6, PT, PT, R6, -0x7f000001, RZ ;  /* 0x80ffffff06064810 */ /* 0x000fe40007ffe0ff */
[----:B------:R-:W-:Y:S01]  /*118cc0*/  @P1 IADD3 R170, PT, PT, R170, -0x7f000001, RZ ;  /* 0x80ffffffaaaa1810 */ /* 0x000fe20007ffe0ff */
[----:B------:R-:W-:-:S04]  /*118cd0*/  IMAD.WIDE.U32 R2, R166, R159, RZ ;  /* 0x0000009fa6027225 */ /* 0x000fc800078e00ff */
[----:B------:R-:W-:-:S04]  /*118ce0*/  IMAD.HI.U32 R166, R7, 0x7f000001, R4 ;  /* 0x7f00000107a67827 */ /* 0x000fc800078e0004 */
[----:B------:R-:W-:Y:S01]  /*118cf0*/  IMAD.WIDE.U32 R4, R173, R201, RZ ;  /* 0x000000c9ad047225 */ /* 0x000fe200078e00ff */
[----:B------:R-:W-:-:S03]  /*118d00*/  IADD3 R6, PT, PT, R170, R6, RZ ;  /* 0x00000006aa067210 */ /* 0x000fc60007ffe0ff */
[----:B------:R-:W-:-:S04]  /*118d10*/  IMAD R170, R4, 0x7effffff, RZ ;  /* 0x7effffff04aa7824 */ /* 0x000fc800078e02ff */
[----:B------:R-:W-:-:S04]  /*118d20*/  IMAD.HI.U32 R170, R170, 0x7f000001, R4 ;  /* 0x7f000001aaaa7827 */ /* 0x000fc800078e0004 */
[----:B------:R-:W-:Y:S02]  /*118d30*/  IMAD.WIDE.U32 R4, R173, R159, RZ ;  /* 0x0000009fad047225 */ /* 0x000fe400078e00ff */
[----:B------:R-:W3:Y:S01]  /*118d40*/  LDL.LU R159, [R1+0x764] ;  /* 0x00076400019f7983 */ /* 0x000ee20000300800 */
[----:B------:R-:W-:Y:S02]  /*118d50*/  @P2 IADD3 R190, PT, PT, R190, -0x7f000001, RZ ;  /* 0x80ffffffbebe2810 */ /* 0x000fe40007ffe0ff */
[----:B------:R-:W-:-:S03]  /*118d60*/  @P6 IADD3 R193, PT, PT, R193, -0x7f000001, RZ ;  /* 0x80ffffffc1c16810 */ /* 0x000fc60007ffe0ff */
[----:B------:R-:W-:Y:S01]  /*118d70*/  ISETP.GE.U32.AND P3, PT, R190, 0x7f000001, PT ;  /* 0x7f000001be00780c */ /* 0x000fe20003f66070 */
[----:B------:R-:W-:Y:S01]  /*118d80*/  @P5 IADD3 R130, PT, PT, R130, -0x7f000001, RZ ;  /* 0x80ffffff82825810 */ /* 0x000fe20007ffe0ff */
[----:B------:R-:W-:Y:S01]  /*118d90*/  ISETP.GE.U32.AND P2, PT, R175, 0x7f000001, PT ;  /* 0x7f000001af00780c */ /* 0x000fe20003f46070 */
[----:B------:R-:W-:Y:S01]  /*118da0*/  ISETP.GE.U32.AND P5, PT, R193, 0x7f000001, PT ;  /* 0x7f000001c100780c */ /* 0x000fe20003fa6070 */
[----:B------:R-:W-:-:S09]  /*118db0*/  ISETP.GE.U32.AND P6, PT, R192, 0x7f000001, PT ;  /* 0x7f000001c000780c */ /* 0x000fd20003fc6070 */
[----:B------:R-:W-:Y:S01]  /*118dc0*/  @P3 IADD3 R190, PT, PT, R190, -0x7f000001, RZ ;  /* 0x80ffffffbebe3810 */ /* 0x000fe20007ffe0ff */
[----:B------:R-:W-:-:S03]  /*118dd0*/  ISETP.GE.U32.AND P3, PT, R174, 0x7f000001, PT ;  /* 0x7f000001ae00780c */ /* 0x000fc60003f66070 */
[----:B------:R-:W-:Y:S02]  /*118de0*/  IADD3 R130, PT, PT, R190, R130, RZ ;  /* 0x00000082be827210 */ /* 0x000fe40007ffe0ff */
[----:B------:R-:W-:Y:S02]  /*118df0*/  @P2 IADD3 R175, PT, PT, R175, -0x7f000001, RZ ;  /* 0x80ffffffafaf2810 */ /* 0x000fe40007ffe0ff */
[----:B------:R-:W-:Y:S01]  /*118e00*/  @P5 IADD3 R193, PT, PT, R193, -0x7f000001, RZ ;  /* 0x80ffffffc1c15810 */ /* 0x000fe20007ffe0ff */
[----:B------:R-:W-:Y:S01]  /*118e10*/  ISETP.GE.U32.AND P2, PT, R128, 0x7f000001, PT ;  /* 0x7f0000018000780c */ /* 0x000fe20003f46070 */
[----:B------:R-:W-:Y:S01]  /*118e20*/  ISETP.GE.U32.AND P5, PT, R130, 0x7f000001, PT ;  /* 0x7f0000018200780c */ /* 0x000fe20003fa6070 */
[----:B------:R-:W-:Y:S02]  /*118e30*/  @P6 IADD3 R192, PT, PT, R192, -0x7f000001, RZ ;  /* 0x80ffffffc0c06810 */ /* 0x000fe40007ffe0ff */
[----:B------:R-:W-:Y:S02]  /*118e40*/  IADD3 R175, PT, PT, R193, R175, RZ ;  /* 0x000000afc1af7210 */ /* 0x000fe40007ffe0ff */
[----:B------:R-:W-:-:S02]  /*118e50*/  @P3 IADD3 R174, PT, PT, R174, -0x7f000001, RZ ;  /* 0x80ffffffaeae3810 */ /* 0x000fc40007ffe0ff */
[----:B------:R-:W-:Y:S01]  /*118e60*/  IADD3 R172, PT, PT, R192, R172, RZ ;  /* 0x000000acc0ac7210 */ /* 0x000fe20007ffe0ff */
[----:B------:R-:W-:Y:S01]  /*118e70*/  ISETP.GE.U32.AND P3, PT, R179, 0x7f000001, PT ;  /* 0x7f000001b300780c */ /* 0x000fe20003f66070 */
[----:B------:R-:W-:-:S03]  /*118e80*/  ISETP.GE.U32.AND P0, PT, R175, 0x7f000001, PT ;  /* 0x7f000001af00780c */ /* 0x000fc60003f06070 */
[----:B------:R-:W-:Y:S01]  /*118e90*/  ISETP.GE.U32.AND P6, PT, R172, 0x7f000001, PT ;  /* 0x7f000001ac00780c */ /* 0x000fe20003fc6070 */
[----:B------:R-:W-:Y:S02]  /*118ea0*/  @P2 IADD3 R128, PT, PT, R128, -0x7f000001, RZ ;  /* 0x80ffffff80802810 */ /* 0x000fe40007ffe0ff */
[----:B------:R-:W-:Y:S01]  /*118eb0*/  @P5 IADD3 R130, PT, PT, R130, -0x7f000001, RZ ;  /* 0x80ffffff82825810 */ /* 0x000fe20007ffe0ff */
[----:B------:R-:W-:Y:S01]  /*118ec0*/  ISETP.GE.U32.AND P5, PT, R186, 0x7f000001, PT ;  /* 0x7f000001ba00780c */ /* 0x000fe20003fa6070 */
[----:B------:R-:W-:Y:S02]  /*118ed0*/  ISETP.GE.U32.AND P4, PT, R188, 0x7f000001, PT ;  /* 0x7f000001bc00780c */ /* 0x000fe40003f86070 */
[----:B------:R-:W-:Y:S02]  /*118ee0*/  IADD3 R128, PT, PT, R130, R128, RZ ;  /* 0x0000008082807210 */ /* 0x000fe40007ffe0ff */
[----:B------:R-:W-:Y:S02]  /*118ef0*/  @P3 IADD3 R179, PT, PT, R179, -0x7f000001, RZ ;  /* 0x80ffffffb3b33810 */ /* 0x000fe40007ffe0ff */
[----:B------:R-:W-:Y:S01]  /*118f00*/  @P0 IADD3 R175, PT, PT, R175, -0x7f000001, RZ ;  /* 0x80ffffffafaf0810 */ /* 0x000fe20007ffe0ff */
[----:B------:R-:W-:Y:S01]  /*118f10*/  ISETP.GE.U32.AND P1, PT, R6, 0x7f000001, PT ;  /* 0x7f0000010600780c */ /* 0x000fe20003f26070 */
[----:B------:R-:W-:Y:S01]  /*118f20*/  ISETP.GE.U32.AND P0, PT, R128, 0x7f000001, PT ;  /* 0x7f0000018000780c */ /* 0x000fe20003f06070 */
[----:B------:R-:W-:-:S02]  /*118f30*/  @P6 IADD3 R172, PT, PT, R172, -0x7f000001, RZ ;  /* 0x80ffffffacac6810 */ /* 0x000fc40007ffe0ff */
[----:B------:R-:W-:Y:S02]  /*118f40*/  IADD3 R175, PT, PT, R175, R179, RZ ;  /* 0x000000b3afaf7210 */ /* 0x000fe40007ffe0ff */
[----:B------:R-:W-:Y:S02]  /*118f50*/  @P5 IADD3 R186, PT, PT, R186, -0x7f000001, RZ ;  /* 0x80ffffffbaba5810 */ /* 0x000fe40007ffe0ff */
[----:B------:R-:W-:Y:S01]  /*118f60*/  IADD3 R174, PT, PT, R172, R174, RZ ;  /* 0x000000aeacae7210 */ /* 0x000fe20007ffe0ff */
[----:B------:R-:W-:Y:S01]  /*118f70*/  ISETP.GE.U32.AND P2, PT, R187, 0x7f000001, PT ;  /* 0x7f000001bb00780c */ /* 0x000fe20003f46070 */
[----:B------:R-:W-:Y:S01]  /*118f80*/  ISETP.GE.U32.AND P5, PT, R175, 0x7f000001, PT ;  /* 0x7f000001af00780c */ /* 0x000fe20003fa6070 */
[----:B------:R-:W-:Y:S01]  /*118f90*/  @P4 IADD3 R188, PT, PT, R188, -0x7f000001, RZ ;  /* 0x80ffffffbcbc4810 */ /* 0x000fe20007ffe0ff */
[----:B------:R-:W-:Y:S01]  /*118fa0*/  ISETP.GE.U32.AND P3, PT, R189, 0x7f000001, PT ;  /* 0x7f000001bd00780c */ /* 0x000fe20003f66070 */
[----:B------:R-:W-:Y:S01]  /*118fb0*/  ISETP.GE.U32.AND P4, PT, R174, 0x7f000001, PT ;  /* 0x7f000001ae00780c */ /* 0x000fe20003f86070 */
[----:B------:R-:W-:-:S02]  /*118fc0*/  @P1 IADD3 R6, PT, PT, R6, -0x7f000001, RZ ;  /* 0x80ffffff06061810 */ /* 0x000fc40007ffe0ff */
[----:B------:R-:W-:Y:S02]  /*118fd0*/  @P0 IADD3 R128, PT, PT, R128, -0x7f000001, RZ ;  /* 0x80ffffff80800810 */ /* 0x000fe40007ffe0ff */
[----:B------:R-:W-:Y:S02]  /*118fe0*/  IADD3 R186, PT, PT, R6, R186, RZ ;  /* 0x000000ba06ba7210 */ /* 0x000fe40007ffe0ff */
[----:B------:R-:W-:Y:S02]  /*118ff0*/  IADD3 R188, PT, PT, R128, R188, RZ ;  /* 0x000000bc80bc7210 */ /* 0x000fe40007ffe0ff */
[----:B------:R-:W-:Y:S02]  /*119000*/  @P2 IADD3 R187, PT, PT, R187, -0x7f000001, RZ ;  /* 0x80ffffffbbbb2810 */ /* 0x000fe40007ffe0ff */
[----:B------:R-:W-:Y:S01]  /*119010*/  @P5 IADD3 R175, PT, PT, R175, -0x7f000001, RZ ;  /* 0x80ffffffafaf5810 */ /* 0x000fe20007ffe0ff */
[----:B------:R-:W-:Y:S01]  /*119020*/  ISETP.GE.U32.AND P2, PT, R186, 0x7f000001, PT ;  /* 0x7f000001ba00780c */ /* 0x000fe20003f46070 */
[----:B------:R-:W-:Y:S01]  /*119030*/  ISETP.GE.U32.AND P1, PT, R188, 0x7f000001, PT ;  /* 0x7f000001bc00780c */ /* 0x000fe20003f26070 */
[----:B------:R-:W-:-:S02]  /*119040*/  @P3 IADD3 R189, PT, PT, R189, -0x7f000001, RZ ;  /* 0x80ffffffbdbd3810 */ /* 0x000fc40007ffe0ff */
[----:B------:R-:W-:Y:S01]  /*119050*/  @P4 IADD3 R174, PT, PT, R174, -0x7f000001, RZ ;  /* 0x80ffffffaeae4810 */ /* 0x000fe20007ffe0ff */
[----:B------:R-:W-:Y:S01]  /*119060*/  IMAD R168, R2, 0x7effffff, RZ ;  /* 0x7effffff02a87824 */ /* 0x000fe200078e02ff */
[----:B------:R-:W-:Y:S02]  /*119070*/  IADD3 R187, PT, PT, R175, R187, RZ ;  /* 0x000000bbafbb7210 */ /* 0x000fe40007ffe0ff */
[----:B------:R-:W-:Y:S01]  /*119080*/  IADD3 R189, PT, PT, R174, R189, RZ ;  /* 0x000000bdaebd7210 */ /* 0x000fe20007ffe0ff */
[----:B------:R-:W-:-:S04]  /*119090*/  IMAD.HI.U32 R168, R168, 0x7f000001, R2 ;  /* 0x7f000001a8a87827 */ /* 0x000fc800078e0002 */
[----:B------:R-:W-:Y:S01]  /*1190a0*/  IMAD.WIDE.U32 R2, R173, R207, RZ ;  /* 0x000000cfad027225 */ /* 0x000fe200078e00ff */
[----:B------:R-:W-:-:S03]  /*1190b0*/  ISETP.GE.U32.AND P0, PT, R187, 0x7f000001, PT ;  /* 0x7f000001bb00780c */ /* 0x000fc60003f06070 */
[----:B------:R-:W-:Y:S01]  /*1190c0*/  IMAD.WIDE.U32 R6, R173, R199, RZ ;  /* 0x000000c7ad067225 */ /* 0x000fe200078e00ff */
[----:B------:R-:W-:-:S03]  /*1190d0*/  ISETP.GE.U32.AND P3, PT, R189, 0x7f000001, PT ;  /* 0x7f000001bd00780c */ /* 0x000fc60003f66070 */
[----:B------:R-:W-:Y:S01]  /*1190e0*/  IMAD R128, R2, 0x7effffff, RZ ;  /* 0x7effffff02807824 */ /* 0x000fe200078e02ff */
[----:B------:R-:W-:Y:S01]  /*1190f0*/  @P1 IADD3 R188, PT, PT, R188, -0x7f000001, RZ ;  /* 0x80ffffffbcbc1810 */ /* 0x000fe20007ffe0ff */
[----:B------:R-:W-:Y:S01]  /*119100*/  IMAD R172, R6, 0x7effffff, RZ ;  /* 0x7effffff06ac7824 */ /* 0x000fe200078e02ff */
[----:B------:R-:W-:Y:S01]  /*119110*/  @P2 IADD3 R186, PT, PT, R186, -0x7f000001, RZ ;  /* 0x80ffffffbaba2810 */ /* 0x000fe20007ffe0ff */
[----:B------:R-:W-:-:S04]  /*119120*/  IMAD.HI.U32 R173, R128, 0x7f000001, R2 ;  /* 0x7f00000180ad7827 */ /* 0x000fc800078e0002 */
[----:B------:R-:W-:-:S04]  /*119130*/  IMAD.HI.U32 R172, R172, 0x7f000001, R6 ;  /* 0x7f000001acac7827 */ /* 0x000fc800078e0006 */
[----:B------:R-:W-:Y:S01]  /*119140*/  IMAD R174, R4, 0x7effffff, RZ ;  /* 0x7effffff04ae7824 */ /* 0x000fe200078e02ff */
[----:B------:R-:W-:Y:S01]  /*119150*/  ISETP.GE.U32.AND P5, PT, R132, 0x7f000001, PT ;  /* 0x7f0000018400780c */ /* 0x000fe20003fa6070 */
[----:B------:R-:W3:Y:S01]  /*119160*/  LDL.64 R128, [R1+0x100] ;  /* 0x0001000001807983 */ /* 0x000ee20000100a00 */
[----:B------:R-:W-:Y:S01]  /*119170*/  @P0 IADD3 R187, PT, PT, R187, -0x7f000001, RZ ;  /* 0x80ffffffbbbb0810 */ /* 0x000fe20007ffe0ff */
[----:B------:R-:W-:Y:S01]  /*119180*/  IMAD.HI.U32 R174, R174, 0x7f000001, R4 ;  /* 0x7f000001aeae7827 */ /* 0x000fe200078e0004 */
[----:B------:R-:W-:-:S03]  /*119190*/  @P3 IADD3 R189, PT, PT, R189, -0x7f000001, RZ ;  /* 0x80ffffffbdbd3810 */ /* 0x000fc60007ffe0ff */
[----:B------:R-:W-:-:S04]  /*1191a0*/  IMAD.WIDE.U32 R4, R188, R139, RZ ;  /* 0x0000008bbc047225 */ /* 0x000fc800078e00ff */
[----:B------:R-:W-:-:S04]  /*1191b0*/  IMAD R185, R4, 0x7effffff, RZ ;  /* 0x7effffff04b97824 */ /* 0x000fc800078e02ff */
[----:B------:R-:W-:-:S04]  /*1191c0*/  IMAD.HI.U32 R185, R185, 0x7f000001, R4 ;  /* 0x7f000001b9b97827 */ /* 0x000fc800078e0004 */
[----:B------:R-:W-:-:S04]  /*1191d0*/  IMAD.WIDE.U32 R4, R188, R140, RZ ;  /* 0x0000008cbc047225 */ /* 0x000fc800078e00ff */
[----:B------:R-:W-:Y:S02]  /*1191e0*/  IMAD R190, R4, 0x7effffff, RZ ;  /* 0x7effffff04be7824 */ /* 0x000fe400078e02ff */
[----:B--2---:R-:W-:-:S04]  /*1191f0*/  IMAD.WIDE.U32 R2, R188, R206, RZ ;  /* 0x000000cebc027225 */ /* 0x004fc800078e00ff */
[----:B------:R-:W-:-:S04]  /*119200*/  IMAD.WIDE.U32 R6, R186, R206, RZ ;  /* 0x000000ceba067225 */ /* 0x000fc800078e00ff */
[----:B------:R-:W-:Y:S02]  /*119210*/  IMAD R175, R2, 0x7effffff, RZ ;  /* 0x7effffff02af7824 */ /* 0x000fe400078e02ff */
[----:B------:R-:W-:Y:S02]  /*119220*/  IMAD R176, R6, 0x7effffff, RZ ;  /* 0x7effffff06b07824 */ /* 0x000fe400078e02ff */
        /* <DEDUP_REMOVED lines=10> */
[----:B------:R-:W-:-:S04]  /*1192d0*/  IMAD.WIDE.U32 R2, R189, R141, RZ ;  /* 0x0000008dbd027225 */ /* 0x000fc800078e00ff */
[----:B------:R-:W-:-:S04]  /*1192e0*/  IMAD.WIDE.U32 R6, R186, R139, RZ ;  /* 0x0000008bba067225 */ /* 0x000fc800078e00ff */
[----:B------:R-:W-:-:S04]  /*1192f0*/  IMAD.HI.U32 R178, R178, 0x7f000001, R130 ;  /* 0x7f000001b2b27827 */ /* 0x000fc800078e0082 */
        /* <DEDUP_REMOVED lines=45> */
[----:B----4-:R-:W-:-:S04]  /*1195d0*/  IMAD.WIDE.U32 R6, R188, R202, RZ ;  /* 0x000000cabc067225 */ /* 0x010fc800078e00ff */
[----:B------:R-:W-:-:S04]  /*1195e0*/  IMAD.HI.U32 R140, R140, 0x7f000001, R130 ;  /* 0x7f0000018c8c7827 */ /* 0x000fc800078e0082 */
[----:B------:R-:W-:Y:S02]  /*1195f0*/  IMAD R192, R4, 0x7effffff, RZ ;  /* 0x7effffff04c07824 */ /* 0x000fe400078e02ff */
[----:B------:R-:W-:-:S04]  /*119600*/  IMAD.WIDE.U32 R130, R186, R202, RZ ;  /* 0x000000caba827225 */ /* 0x000fc800078e00ff */
[----:B------:R-:W-:Y:S02]  /*119610*/  IMAD R142, R2, 0x7effffff, RZ ;  /* 0x7effffff028e7824 */ /* 0x000fe400078e02ff */
[----:B------:R-:W-:Y:S02]  /*119620*/  IMAD R194, R6, 0x7effffff, RZ ;  /* 0x7effffff06c27824 */ /* 0x000fe400078e02ff */
[----:B------:R-:W-:Y:S01]  /*119630*/  IMAD.HI.U32 R192, R192, 0x7f000001, R4 ;  /* 0x7f000001c0c07827 */ /* 0x000fe200078e0004 */
[----:B------:R-:W-:-:S03]  /*119640*/  ISETP.GE.U32.AND P0, PT, R193, 0x7f000001, PT ;  /* 0x7f000001c100780c */ /* 0x000fc60003f06070 */
[----:B-1----:R-:W-:Y:S02]  /*119650*/  IMAD R195, R130, 0x7effffff, RZ ;  /* 0x7effffff82c37824 */ /* 0x002fe400078e02ff */
[----:B------:R-:W-:-:S04]  /*119660*/  IMAD.WIDE.U32 R4, R187, R202, RZ ;  /* 0x000000cabb047225 */ /* 0x000fc800078e00ff */
[----:B------:R-:W-:-:S04]  /*119670*/  IMAD.HI.U32 R142, R142, 0x7f000001, R2 ;  /* 0x7f0000018e8e7827 */ /* 0x000fc800078e0002 */
[----:B------:R-:W-:-:S04]  /*119680*/  IMAD.HI.U32 R194, R194, 0x7f000001, R6 ;  /* 0x7f000001c2c27827 */ /* 0x000fc800078e0006 */
[----:B------:R-:W-:-:S04]  /*119690*/  IMAD.WIDE.U32 R2, R189, R202, RZ ;  /* 0x000000cabd027225 */ /* 0x000fc800078e00ff */
[----:B------:R-:W-:Y:S01]  /*1196a0*/  IMAD.HI.U32 R195, R195, 0x7f000001, R130 ;  /* 0x7f000001c3c37827 */ /* 0x000fe200078e0082 */
[----:B------:R-:W-:-:S05]  /*1196b0*/  @P0 IADD3 R193, PT, PT, R193, -0x7f000001, RZ ;  /* 0x80ffffffc1c10810 */ /* 0x000fca0007ffe0ff */
[----:B------:R-:W-:Y:S02]  /*1196c0*/  IMAD R225, R193, 0x6, RZ ;  /* 0x00000006c1e17824 */ /* 0x000fe400078e02ff */
[----:B---3--:R-:W-:-:S04]  /*1196d0*/  IMAD.WIDE.U32 R6, R188, R159, RZ ;  /* 0x0000009fbc067225 */ /* 0x008fc800078e00ff */
[----:B------:R-:W-:Y:S02]  /*1196e0*/  IMAD R188, R4, 0x7effffff, RZ ;  /* 0x7effffff04bc7824 */ /* 0x000fe400078e02ff */
        /* <DEDUP_REMOVED lines=8> */
[----:B------:R-:W-:-:S04]  /*119770*/  IMAD.HI.U32 R189, R219, 0x7f000001, R6 ;  /* 0x7f000001dbbd7827 */ /* 0x000fc800078e0006 */
[----:B------:R-:W-:Y:S02]  /*119780*/  IMAD R219, R4, 0x7effffff, RZ ;  /* 0x7effffff04db7824 */ /* 0x000fe400078e02ff */
[----:B------:R-:W-:-:S04]  /*119790*/  IMAD.HI.U32 R202, R202, 0x7f000001, R130 ;  /* 0x7f000001caca7827 */ /* 0x000fc800078e0082 */
[----:B------:R-:W-:-:S04]  /*1197a0*/  IMAD.WIDE.U32 R130, R193, 0x5fffffa, RZ ;  /* 0x05fffffac1827825 */ /* 0x000fc800078e00ff */
[----:B------:R-:W-:Y:S02]  /*1197b0*/  IMAD.HI.U32 R193, R219, 0x7f000001, R4 ;  /* 0x7f000001dbc17827 */ /* 0x000fe400078e0004 */
[----:B------:R-:W2:Y:S01]  /*1197c0*/  LDL.LU R219, [R1+0x91c] ;  /* 0x00091c0001db7983 */ /* 0x000ea20000300800 */
[----:B------:R-:W-:Y:S01]  /*1197d0*/  ISETP.GE.U32.AND P1, PT, R196, 0x7f000001, PT ;  /* 0x7f000001c400780c */ /* 0x000fe20003f26070 */
[----:B------:R-:W-:-:S12]  /*1197e0*/  ISETP.GE.U32.AND P2, PT, R199, 0x7f000001, PT ;  /* 0x7f000001c700780c */ /* 0x000fd80003f46070 */
[----:B------:R-:W-:Y:S02]  /*1197f0*/  @P1 IADD3 R196, PT, PT, R196, -0x7f000001, RZ ;  /* 0x80ffffffc4c41810 */ /* 0x000fe40007ffe0ff */
[----:B------:R-:W-:-:S03]  /*119800*/  @P2 IADD3 R199, PT, PT, R199, -0x7f000001, RZ ;  /* 0x80ffffffc7c72810 */ /* 0x000fc60007ffe0ff */
[----:B------:R-:W-:-:S04]  /*119810*/  IMAD.WIDE.U32 R6, R196, 0x5fffffa, RZ ;  /* 0x05fffffac4067825 */ /* 0x000fc800078e00ff */
[----:B------:R-:W-:Y:S02]  /*119820*/  IMAD R196, R196, 0x6, RZ ;  /* 0x00000006c4c47824 */ /* 0x000fe400078e02ff */
[----:B------:R-:W-:-:S04]  /*119830*/  IMAD.WIDE.U32 R4, R199, 0x5fffffa, RZ ;  /* 0x05fffffac7047825 */ /* 0x000fc800078e00ff */
[----:B------:R-:W-:-:S04]  /*119840*/  IMAD.HI.U32 R6, R196, 0x7f000001, R6 ;  /* 0x7f000001c4067827 */ /* 0x000fc800078e0006 */
[----:B------:R-:W-:Y:S01]  /*119850*/  IMAD R7, R199, 0x6, RZ ;  /* 0x00000006c7077824 */ /* 0x000fe200078e02ff */
[----:B--2---:R-:W-:Y:S02]  /*119860*/  IADD3 R199, PT, PT, R219, R145, RZ ;  /* 0x00000091dbc77210 */ /* 0x004fe40007ffe0ff */
[----:B------:R-:W2:Y:S01]  /*119870*/  LDL.LU R145, [R1+0xc60] ;  /* 0x000c600001917983 */ /* 0x000ea20000300800 */
[----:B------:R-:W-:Y:S01]  /*119880*/  ISETP.GE.U32.AND P2, PT, R198, 0x7f000001, PT ;  /* 0x7f000001c600780c */ /* 0x000fe20003f46070 */
[----:B------:R-:W-:Y:S01]  /*119890*/  ISETP.GE.U32.AND P0, PT, R190, 0x7f000001, PT ;  /* 0x7f000001be00780c */ /* 0x000fe20003f06070 */
[----:B------:R-:W-:Y:S01]  /*1198a0*/  ISETP.GE.U32.AND P3, PT, R143, 0x7f000001, PT ;  /* 0x7f0000018f00780c */ /* 0x000fe20003f66070 */
[----:B------:R-:W-:Y:S01]  /*1198b0*/  IMAD.HI.U32 R130, R225, 0x7f000001, R130 ;  /* 0x7f000001e1827827 */ /* 0x000fe200078e0082 */
[----:B------:R-:W-:Y:S01]  /*1198c0*/  IADD3 R131, PT, PT, R127, R80, RZ ;  /* 0x000000507f837210 */ /* 0x000fe20007ffe0ff */
[----:B------:R-:W-:Y:S01]  /*1198d0*/  ISETP.GE.U32.AND P4, PT, R207, 0x7f000001, PT ;  /* 0x7f000001cf00780c */ /* 0x000fe20003f86070 */
[----:B------:R-:W-:Y:S01]  /*1198e0*/  ISETP.GE.U32.AND P1, PT, R201, 0x7f000001, PT ;  /* 0x7f000001c900780c */ /* 0x000fe20003f26070 */
[----:B------:R-:W-:Y:S01]  /*1198f0*/  ISETP.GE.U32.AND P6, PT, R191, 0x7f000001, PT ;  /* 0x7f000001bf00780c */ /* 0x000fe20003fc6070 */
[----:B------:R-:W-:-:S02]  /*119900*/  IMAD R187, R2, 0x7effffff, RZ ;  /* 0x7effffff02bb7824 */ /* 0x000fc400078e02ff */
[----:B------:R-:W-:Y:S01]  /*119910*/  IMAD.HI.U32 R7, R7, 0x7f000001, R4 ;  /* 0x7f00000107077827 */ /* 0x000fe200078e0004 */
[----:B------:R-:W3:Y:S01]  /*119920*/  LDL.LU R225, [R1+0x75c] ;  /* 0x00075c0001e17983 */ /* 0x000ee20000300800 */
[----:B------:R-:W-:-:S03]  /*119930*/  @P5 IADD3 R132, PT, PT, R132, -0x7f000001, RZ ;  /* 0x80ffffff84845810 */ /* 0x000fc60007ffe0ff */
[----:B------:R-:W4:Y:S01]  /*119940*/  LDL.LU R219, [R1+0x740] ;  /* 0x0007400001db7983 */ /* 0x000f220000300800 */
[----:B------:R-:W-:Y:S01]  /*119950*/  @P2 IADD3 R198, PT, PT, R198, -0x7f000001, RZ ;  /* 0x80ffffffc6c62810 */ /* 0x000fe20007ffe0ff */
[----:B------:R-:W-:Y:S01]  /*119960*/  ISETP.GE.U32.AND P2, PT, R199, 0x7f000001, PT ;  /* 0x7f000001c700780c */ /* 0x000fe20003f46070 */
[----:B------:R-:W-:Y:S01]  /*119970*/  @P0 IADD3 R190, PT, PT, R190, -0x7f000001, RZ ;  /* 0x80ffffffbebe0810 */ /* 0x000fe20007ffe0ff */
[----:B------:R-:W-:Y:S01]  /*119980*/  ISETP.GE.U32.AND P0, PT, R131, 0x7f000001, PT ;  /* 0x7f0000018300780c */ /* 0x000fe20003f06070 */
[----:B------:R-:W-:Y:S02]  /*119990*/  @P3 IADD3 R143, PT, PT, R143, -0x7f000001, RZ ;  /* 0x80ffffff8f8f3810 */ /* 0x000fe40007ffe0ff */
[----:B------:R-:W-:Y:S01]  /*1199a0*/  @P4 IADD3 R207, PT, PT, R207, -0x7f000001, RZ ;  /* 0x80ffffffcfcf4810 */ /* 0x000fe20007ffe0ff */
[----:B------:R-:W-:Y:S01]  /*1199b0*/  ISETP.GE.U32.AND P4, PT, R115, 0x7f000001, PT ;  /* 0x7f0000017300780c */ /* 0x000fe20003f86070 */
[----:B------:R-:W-:Y:S01]  /*1199c0*/  @P1 IADD3 R201, PT, PT, R201, -0x7f000001, RZ ;  /* 0x80ffffffc9c91810 */ /* 0x000fe20007ffe0ff */
[----:B------:R-:W-:-:S05]  /*1199d0*/  ISETP.GE.U32.AND P1, PT, R190, 0x7f000001, PT ;  /* 0x7f000001be00780c */ /* 0x000fca0003f26070 */
[----:B------:R-:W-:Y:S02]  /*1199e0*/  @P2 IADD3 R199, PT, PT, R199, -0x7f000001, RZ ;  /* 0x80ffffffc7c72810 */ /* 0x000fe40007ffe0ff */
[----:B------:R-:W-:Y:S02]  /*1199f0*/  @P0 IADD3 R131, PT, PT, R131, -0x7f000001, RZ ;  /* 0x80ffffff83830810 */ /* 0x000fe40007ffe0ff */
[----:B------:R-:W-:Y:S02]  /*119a00*/  @P6 IADD3 R191, PT, PT, R191, -0x7f000001, RZ ;  /* 0x80ffffffbfbf6810 */ /* 0x000fe40007ffe0ff */
[----:B------:R-:W-:Y:S01]  /*119a10*/  IADD3 R143, PT, PT, R199, R143, RZ ;  /* 0x0000008fc78f7210 */ /* 0x000fe20007ffe0ff */
[----:B------:R-:W-:Y:S01]  /*119a20*/  ISETP.GE.U32.AND P6, PT, R123, 0x7f000001, PT ;  /* 0x7f0000017b00780c */ /* 0x000fe20003fc6070 */
[----:B------:R-:W-:Y:S01]  /*119a30*/  ISETP.GE.U32.AND P0, PT, R131, R159, PT ;  /* 0x0000009f8300720c */ /* 0x000fe20003f06070 */
[----:B------:R-:W-:-:S04]  /*119a40*/  IMAD.HI.U32 R187, R187, 0x7f000001, R2 ;  /* 0x7f000001bbbb7827 */ /* 0x000fc800078e0002 */
[----:B------:R-:W-:-:S04]  /*119a50*/  IMAD.WIDE.U32 R2, R201, 0x5fffffa, RZ ;  /* 0x05fffffac9027825 */ /* 0x000fc800078e00ff */
[----:B------:R-:W-:Y:S01]  /*119a60*/  IMAD R201, R201, 0x6, RZ ;  /* 0x00000006c9c97824 */ /* 0x000fe200078e02ff */
[----:B------:R-:W-:Y:S02]  /*119a70*/  IADD3 R131, PT, PT, -R159, R131, RZ ;  /* 0x000000839f837210 */ /* 0x000fe40007ffe1ff */
[----:B------:R-:W-:Y:S01]  /*119a80*/  @P4 IADD3 R115, PT, PT, R115, -0x7f000001, RZ ;  /* 0x80ffffff73734810 */ /* 0x000fe20007ffe0ff */
[----:B------:R-:W3:Y:S01]  /*119a90*/  LDL.LU R159, [R1+0xc5c] ;  /* 0x000c5c00019f7983 */ /* 0x000ee20000300800 */
[----:B------:R-:W-:Y:S01]  /*119aa0*/  @P1 IADD3 R190, PT, PT, R190, -0x7f000001, RZ ;  /* 0x80ffffffbebe1810 */ /* 0x000fe20007ffe0ff */
[----:B------:R-:W-:Y:S01]  /*119ab0*/  IMAD.HI.U32 R80, R201, 0x7f000001, R2 ;  /* 0x7f000001c9507827 */ /* 0x000fe200078e0002 */
[----:B------:R-:W-:Y:S01]  /*119ac0*/  ISETP.GE.U32.AND P1, PT, R197, 0x7f000001, PT ;  /* 0x7f000001c500780c */ /* 0x000fe20003f26070 */
[----:B------:R-:W-:Y:S02]  /*119ad0*/  ISETP.GE.U32.AND P4, PT, R203, 0x7f000001, PT ;  /* 0x7f000001cb00780c */ /* 0x000fe40003f86070 */
[----:B------:R-:W-:Y:S01]  /*119ae0*/  IMAD.WIDE.U32 R2, R207, 0x5fffffa, RZ ;  /* 0x05fffffacf027825 */ /* 0x000fe200078e00ff */
[----:B------:R-:W-:-:S03]  /*119af0*/  IADD3 R115, PT, PT, R199, R115, RZ ;  /* 0x00000073c7737210 */ /* 0x000fc60007ffe0ff */
[----:B------:R-:W-:Y:S01]  /*119b00*/  IMAD R196, R207, 0x6, RZ ;  /* 0x00000006cfc47824 */ /* 0x000fe200078e02ff */
[----:B------:R-:W-:Y:S02]  /*119b10*/  @!P0 IADD3 R131, PT, PT, R131, 0x7f000001, RZ ;  /* 0x7f00000183838810 */ /* 0x000fe40007ffe0ff */
[----:B------:R-:W-:Y:S02]  /*119b20*/  @P6 IADD3 R123, PT, PT, R123, -0x7f000001, RZ ;  /* 0x80ffffff7b7b6810 */ /* 0x000fe40007ffe0ff */
[----:B------:R-:W-:Y:S01]  /*119b30*/  IADD3 R190, PT, PT, R190, R191, RZ ;  /* 0x000000bfbebe7210 */ /* 0x000fe20007ffe0ff */
[----:B------:R-:W-:-:S04]  /*119b40*/  IMAD.HI.U32 R196, R196, 0x7f000001, R2 ;  /* 0x7f000001c4c47827 */ /* 0x000fc800078e0002 */
[----:B------:R-:W-:-:S04]  /*119b50*/  IMAD.WIDE.U32 R2, R167, R131, RZ ;  /* 0x00000083a7027225 */ /* 0x000fc800078e00ff */
[----:B------:R-:W-:Y:S01]  /*119b60*/  IMAD.WIDE.U32 R4, R198, 0x5fffffa, RZ ;  /* 0x05fffffac6047825 */ /* 0x000fe200078e00ff */
[----:B------:R-:W-:-:S03]  /*119b70*/  IADD3 R123, PT, PT, R199, R123, RZ ;  /* 0x0000007bc77b7210 */ /* 0x000fc60007ffe0ff */
[----:B------:R-:W-:Y:S01]  /*119b80*/  IMAD R191, R2, 0x7effffff, RZ ;  /* 0x7effffff02bf7824 */ /* 0x000fe200078e02ff */
[----:B------:R-:W-:Y:S02]  /*119b90*/  @P1 IADD3 R197, PT, PT, R197, -0x7f000001, RZ ;  /* 0x80ffffffc5c51810 */ /* 0x000fe40007ffe0ff */
[----:B------:R-:W-:Y:S01]  /*119ba0*/  @P4 IADD3 R203, PT, PT, R203, -0x7f000001, RZ ;  /* 0x80ffffffcbcb4810 */ /* 0x000fe20007ffe0ff */
[----:B------:R-:W-:Y:S01]  /*119bb0*/  ISETP.GE.U32.AND P1, PT, R37, 0x7f000001, PT ;  /* 0x7f0000012500780c */ /* 0x000fe20003f26070 */
[----:B------:R-:W-:Y:S01]  /*119bc0*/  ISETP.GE.U32.AND P4, PT, R123, 0x7f000001, PT ;  /* 0x7f0000017b00780c */ /* 0x000fe20003f86070 */
[----:B------:R-:W-:Y:S01]  /*119bd0*/  IMAD.HI.U32 R191, R191, 0x7f000001, R2 ;  /* 0x7f000001bfbf7827 */ /* 0x000fe200078e0002 */
[----:B------:R-:W4:Y:S03]  /*119be0*/  LDL.LU R167, [R1+0xc58] ;  /* 0x000c580001a77983 */ /* 0x000f260000300800 */
[----:B------:R-:W-:-:S02]  /*119bf0*/  IMAD.WIDE.U32 R2, R177, R131, RZ ;  /* 0x00000083b1027225 */ /* 0x000fc400078e00ff */
[----:B------:R-:W4:Y:S02]  /*119c00*/  LDL.LU R177, [R1+0xc54] ;  /* 0x000c540001b17983 */ /* 0x000f240000300800 */
[----:B------:R-:W-:Y:S01]  /*119c10*/  IMAD R127, R198, 0x6, RZ ;  /* 0x00000006c67f7824 */ /* 0x000fe200078e02ff */
[----:B--2---:R-:W-:Y:S01]  /*119c20*/  ISETP.GE.U32.AND P3, PT, R145, 0x7f000001, PT ;  /* 0x7f0000019100780c */ /* 0x004fe20003f66070 */
[----:B------:R-:W-:Y:S01]  /*119c30*/  IADD3 R132, PT, PT, R199, R132, RZ ;  /* 0x00000084c7847210 */ /* 0x000fe20007ffe0ff */
[----:B------:R-:W-:Y:S01]  /*119c40*/  ISETP.GE.U32.AND P5, PT, R39, 0x7f000001, PT ;  /* 0x7f0000012700780c */ /* 0x000fe20003fa6070 */
[----:B------:R-:W2:Y:S01]  /*119c50*/  LDL.LU R201, [R1+0xbe0] ;  /* 0x000be00001c97983 */ /* 0x000ea20000300800 */
[----:B------:R-:W-:-:S03]  /*119c60*/  IADD3 R93, PT, PT, R121, R93, RZ ;  /* 0x0000005d795d7210 */ /* 0x000fc60007ffe0ff */
[----:B------:R-:W2:Y:S06]  /*119c70*/  LDL.LU R207, [R1+0x258] ;  /* 0x0002580001cf7983 */ /* 0x000eac0000300800 */
[----:B------:R-:W-:Y:S01]  /*119c80*/  @P3 IADD3 R145, PT, PT, R145, -0x7f000001, RZ ;  /* 0x80ffffff91913810 */ /* 0x000fe20007ffe0ff */
[----:B------:R-:W-:-:S13]  /*119c90*/  ISETP.GE.U32.AND P3, PT, R143, 0x7f000001, PT ;  /* 0x7f0000018f00780c */ /* 0x000fda0003f66070 */
[----:B------:R-:W-:Y:S01]  /*119ca0*/  @P3 IADD3 R143, PT, PT, R143, -0x7f000001, RZ ;  /* 0x80ffffff8f8f3810 */ /* 0x000fe20007ffe0ff */
[----:B------:R-:W-:Y:S01]  /*119cb0*/  ISETP.GE.U32.AND P3, PT, R115, 0x7f000001, PT ;  /* 0x7f0000017300780c */ /* 0x000fe20003f66070 */
[----:B------:R-:W-:Y:S02]  /*119cc0*/  @P1 IADD3 R37, PT, PT, R37, -0x7f000001, RZ ;  /* 0x80ffffff25251810 */ /* 0x000fe40007ffe0ff */
[----:B------:R-:W-:-:S10]  /*119cd0*/  @P4 IADD3 R123, PT, PT, R123, -0x7f000001, RZ ;  /* 0x80ffffff7b7b4810 */ /* 0x000fd40007ffe0ff */
[----:B------:R-:W-:Y:S01]  /*119ce0*/  @P3 IADD3 R115, PT, PT, R115, -0x7f000001, RZ ;  /* 0x80ffffff73733810 */ /* 0x000fe20007ffe0ff */
[----:B------:R-:W-:Y:S01]  /*119cf0*/  ISETP.GE.U32.AND P3, PT, R191, 0x7f000001, PT ;  /* 0x7f000001bf00780c */ /* 0x000fe20003f66070 */
[----:B------:R-:W-:Y:S01]  /*119d00*/  IADD3 R37, PT, PT, R123, R37, RZ ;  /* 0x000000257b257210 */ /* 0x000fe20007ffe0ff */
[----:B------:R-:W-:Y:S02]  /*119d10*/  IMAD R123, R2, 0x7effffff, RZ ;  /* 0x7effffff027b7824 */ /* 0x000fe400078e02ff */
[----:B------:R-:W-:-:S04]  /*119d20*/  IMAD.HI.U32 R127, R127, 0x7f000001, R4 ;  /* 0x7f0000017f7f7827 */ /* 0x000fc800078e0004 */
[----:B------:R-:W-:-:S04]  /*119d30*/  IMAD.WIDE.U32 R4, R169, R131, RZ ;  /* 0x00000083a9047225 */ /* 0x000fc800078e00ff */
[----:B------:R-:W-:Y:S01]  /*119d40*/  IMAD.HI.U32 R123, R123, 0x7f000001, R2 ;  /* 0x7f0000017b7b7827 */ /* 0x000fe200078e0002 */
[----:B------:R-:W2:Y:S03]  /*119d50*/  LDL.LU R169, [R1+0xc50] ;  /* 0x000c500001a97983 */ /* 0x000ea60000300800 */
[----:B------:R-:W-:Y:S02]  /*119d60*/  IMAD.WIDE.U32 R2, R156, R131, RZ ;  /* 0x000000839c027225 */ /* 0x000fe400078e00ff */
[----:B------:R-:W2:Y:S01]  /*119d70*/  LDL.LU R156, [R1+0xc48] ;  /* 0x000c4800019c7983 */ /* 0x000ea20000300800 */
[----:B------:R-:W-:-:S04]  /*119d80*/  @P3 IADD3 R191, PT, PT, R191, -0x7f000001, RZ ;  /* 0x80ffffffbfbf3810 */ /* 0x000fc80007ffe0ff */
[----:B------:R-:W-:Y:S02]  /*119d90*/  IADD3 R191, PT, PT, R191, R160, RZ ;  /* 0x000000a0bfbf7210 */ /* 0x000fe40007ffe0ff */
[----:B------:R-:W2:Y:S01]  /*119da0*/  LDL.LU R160, [R1+0xc4c] ;  /* 0x000c4c0001a07983 */ /* 0x000ea20000300800 */
[----:B------:R-:W-:Y:S01]  /*119db0*/  ISETP.GE.U32.AND P0, PT, R132, 0x7f000001, PT ;  /* 0x7f0000018400780c */ /* 0x000fe20003f06070 */
[----:B------:R-:W-:Y:S01]  /*119dc0*/  @P5 IADD3 R39, PT, PT, R39, -0x7f000001, RZ ;  /* 0x80ffffff27275810 */ /* 0x000fe20007ffe0ff */
[----:B------:R-:W-:Y:S01]  /*119dd0*/  ISETP.GE.U32.AND P1, PT, R205, 0x7f000001, PT ;  /* 0x7f000001cd00780c */ /* 0x000fe20003f26070 */
[----:B------:R-:W-:Y:S01]  /*119de0*/  ISETP.GE.U32.AND P2, PT, R197, 0x7f000001, PT ;  /* 0x7f000001c500780c */ /* 0x000fe20003f46070 */
[----:B---3--:R-:W-:Y:S01]  /*119df0*/  ISETP.GE.U32.AND P5, PT, R159, 0x7f000001, PT ;  /* 0x7f0000019f00780c */ /* 0x008fe20003fa6070 */
[----:B------:R-:W-:Y:S01]  /*119e00*/  ISETP.GE.U32.AND P6, PT, R200, 0x7f000001, PT ;  /* 0x7f000001c800780c */ /* 0x000fe20003fc6070 */
[----:B------:R-:W-:Y:S01]  /*119e10*/  IADD3 R143, PT, PT, R143, R145, RZ ;  /* 0x000000918f8f7210 */ /* 0x000fe20007ffe0ff */
[----:B------:R-:W-:Y:S01]  /*119e20*/  ISETP.GE.U32.AND P4, PT, R37, 0x7f000001, PT ;  /* 0x7f0000012500780c */ /* 0x000fe20003f86070 */
[----:B------:R-:W-:Y:S01]  /*119e30*/  ISETP.GE.U32.AND P3, PT, R191, 0x7f000001, PT ;  /* 0x7f000001bf00780c */ /* 0x000fe20003f66070 */
[----:B------:R0:W-:Y:S01]  /*119e40*/  STL [R1+0x110], R191 ;  /* 0x000110bf01007387 */ /* 0x0001e20000100800 */
[----:B------:R-:W1:Y:S03]  /*119e50*/  LDC.64 R198, c[0x0][0x380] ;  /* 0x0000e000ffc67b82 */ /* 0x000e660000000a00 */
[----:B------:R-:W3:Y:S01]  /*119e60*/  LDL.LU R145, [R1+0x2d4] ;  /* 0x0002d40001917983 */ /* 0x000ee20000300800 */
[----:B------:R-:W-:-:S04]  /*119e70*/  @P0 IADD3 R132, PT, PT, R132, -0x7f000001, RZ ;  /* 0x80ffffff84840810 */ /* 0x000fc80007ffe0ff */
        /* <DEDUP_REMOVED lines=8> */
[----:B------:R-:W-:-:S02]  /*119f00*/  IMAD.HI.U32 R4, R132, 0x7f000001, R4 ;  /* 0x7f00000184047827 */ /* 0x000fc400078e0004 */
[----:B------:R-:W3:Y:S01]  /*119f10*/  LDL.LU R132, [R1+0x76c] ;  /* 0x00076c0001847983 */ /* 0x000ee20000300800 */
[----:B------:R-:W-:Y:S02]  /*119f20*/  @P6 IADD3 R200, PT, PT, R200, -0x7f000001, RZ ;  /* 0x80ffffffc8c86810 */ /* 0x000fe40007ffe0ff */
[----:B------:R-:W-:Y:S01]  /*119f30*/  IADD3 R115, PT, PT, R115, R159, RZ ;  /* 0x0000009f73737210 */ /* 0x000fe20007ffe0ff */
[----:B------:R-:W-:Y:S01]  /*119f40*/  ISETP.GE.U32.AND P6, PT, R161, 0x7f000001, PT ;  /* 0x7f000001a100780c */ /* 0x000fe20003fc6070 */
[----:B----4-:R-:W-:Y:S01]  /*119f50*/  ISETP.GE.U32.AND P5, PT, R167, 0x7f000001, PT ;  /* 0x7f000001a700780c */ /* 0x010fe20003fa6070 */
[----:B------:R-:W-:Y:S02]  /*119f60*/  @P4 IADD3 R37, PT, PT, R37, -0x7f000001, RZ ;  /* 0x80ffffff25254810 */ /* 0x000fe40007ffe0ff */
[----:B------:R-:W-:Y:S01]  /*119f70*/  @P1 IADD3 R143, PT, PT, R143, -0x7f000001, RZ ;  /* 0x80ffffff8f8f1810 */ /* 0x000fe20007ffe0ff */
[----:B------:R-:W-:Y:S01]  /*119f80*/  ISETP.GE.U32.AND P4, PT, R115, 0x7f000001, PT ;  /* 0x7f0000017300780c */ /* 0x000fe20003f86070 */
[----:B------:R-:W-:-:S02]  /*119f90*/  @P2 IADD3 R203, PT, PT, R203, -0x7f000001, RZ ;  /* 0x80ffffffcbcb2810 */ /* 0x000fc40007ffe0ff */
[----:B------:R-:W-:Y:S01]  /*119fa0*/  @P0 IADD3 R163, PT, PT, R163, -0x7f000001, RZ ;  /* 0x80ffffffa3a30810 */ /* 0x000fe20007ffe0ff */
[----:B------:R-:W-:Y:S01]  /*119fb0*/  ISETP.GE.U32.AND P1, PT, R171, 0x7f000001, PT ;  /* 0x7f000001ab00780c */ /* 0x000fe20003f26070 */
[----:B------:R-:W-:Y:S01]  /*119fc0*/  ISETP.GE.U32.AND P2, PT, R39, 0x7f000001, PT ;  /* 0x7f0000012700780c */ /* 0x000fe20003f46070 */
[----:B------:R-:W-:Y:S01]  /*119fd0*/  ISETP.GE.U32.AND P0, PT, R177, 0x7f000001, PT ;  /* 0x7f000001b100780c */ /* 0x000fe20003f06070 */
[----:B------:R-:W-:Y:S01]  /*119fe0*/  IMAD R5, R2, 0x7effffff, RZ ;  /* 0x7effffff02057824 */ /* 0x000fe200078e02ff */
[----:B------:R-:W-:Y:S02]  /*119ff0*/  @P6 IADD3 R161, PT, PT, R161, -0x7f000001, RZ ;  /* 0x80ffffffa1a16810 */ /* 0x000fe40007ffe0ff */
[----:B------:R-:W-:Y:S02]  /*11a000*/  @P5 IADD3 R167, PT, PT, R167, -0x7f000001, RZ ;  /* 0x80ffffffa7a75810 */ /* 0x000fe40007ffe0ff */
[----:B0-----:R-:W-:Y:S02]  /*11a010*/  @P3 IADD3 R191, PT, PT, R191, -0x7f000001, RZ ;  /* 0x80ffffffbfbf3810 */ /* 0x001fe40007ffe0ff */
[----:B------:R-:W-:Y:S01]  /*11a020*/  IADD3 R197, PT, PT, R197, R200, RZ ;  /* 0x000000c8c5c57210 */ /* 0x000fe20007ffe0ff */
[----:B------:R-:W4:Y:S01]  /*11a030*/  LDL.LU R159, [R1+0x320] ;  /* 0x00032000019f7983 */ /* 0x000f220000300800 */
[----:B------:R-:W-:-:S02]  /*11a040*/  IADD3 R37, PT, PT, R37, R161, RZ ;  /* 0x000000a125257210 */ /* 0x000fc40007ffe0ff */
[----:B------:R-:W-:Y:S01]  /*11a050*/  @P4 IADD3 R115, PT, PT, R115, -0x7f000001, RZ ;  /* 0x80ffffff73734810 */ /* 0x000fe20007ffe0ff */
[----:B------:R-:W-:Y:S01]  /*11a060*/  ISETP.GE.U32.AND P4, PT, R123, 0x7f000001, PT ;  /* 0x7f0000017b00780c */ /* 0x000fe20003f86070 */
[----:B------:R-:W-:Y:S02]  /*11a070*/  IADD3 R143, PT, PT, R143, R167, RZ ;  /* 0x000000a78f8f7210 */ /* 0x000fe40007ffe0ff */
[----:B------:R-:W-:Y:S02]  /*11a080*/  @P1 IADD3 R171, PT, PT, R171, -0x7f000001, RZ ;  /* 0x80ffffffabab1810 */ /* 0x000fe40007ffe0ff */
[----:B------:R-:W-:Y:S02]  /*11a090*/  @P2 IADD3 R39, PT, PT, R39, -0x7f000001, RZ ;  /* 0x80ffffff27272810 */ /* 0x000fe40007ffe0ff */
[----:B------:R-:W-:Y:S01]  /*11a0a0*/  @P0 IADD3 R177, PT, PT, R177, -0x7f000001, RZ ;  /* 0x80ffffffb1b10810 */ /* 0x000fe20007ffe0ff */
[----:B------:R-:W-:Y:S01]  /*11a0b0*/  ISETP.GE.U32.AND P0, PT, R37, 0x7f000001, PT ;  /* 0x7f0000012500780c */ /* 0x000fe20003f06070 */
[----:B------:R-:W-:Y:S01]  /*11a0c0*/  ISETP.GE.U32.AND P6, PT, R143, 0x7f000001, PT ;  /* 0x7f0000018f00780c */ /* 0x000fe20003fc6070 */
[----:B------:R-:W-:Y:S01]  /*11a0d0*/  IMAD.HI.U32 R2, R5, 0x7f000001, R2 ;  /* 0x7f00000105027827 */ /* 0x000fe200078e0002 */
[----:B------:R-:W-:Y:S01]  /*11a0e0*/  IADD3 R39, PT, PT, R39, R163, RZ ;  /* 0x000000a327277210 */ /* 0x000fe20007ffe0ff */
[----:B------:R-:W-:Y:S01]  /*11a0f0*/  ISETP.GE.U32.AND P3, PT, R4, 0x7f000001, PT ;  /* 0x7f0000010400780c */ /* 0x000fe20003f66070 */
[----:B------:R-:W-:Y:S01]  /*11a100*/  STL [R1+0x110], R191 ;  /* 0x000110bf01007387 */ /* 0x000fe20000100800 */
[----:B------:R-:W-:-:S03]  /*11a110*/  IADD3 R203, PT, PT, R203, R205, RZ ;  /* 0x000000cdcbcb7210 */ /* 0x000fc60007ffe0ff */
[----:B------:R-:W3:Y:S01]  /*11a120*/  LDL.LU R167, [R1+0x318] ;  /* 0x0003180001a77983 */ /* 0x000ee20000300800 */
[----:B------:R-:W-:Y:S01]  /*11a130*/  @P4 IADD3 R123, PT, PT, R123, -0x7f000001, RZ ;  /* 0x80ffffff7b7b4810 */ /* 0x000fe20007ffe0ff */
[----:B------:R-:W-:Y:S02]  /*11a140*/  ISETP.GE.U32.AND P4, PT, R2, 0x7f000001, PT ;  /* 0x7f0000010200780c */ /* 0x000fe40003f86070 */
[----:B------:R-:W3:Y:S04]  /*11a150*/  LDL.LU R163, [R1+0x2d0] ;  /* 0x0002d00001a37983 */ /* 0x000ee80000300800 */
[----:B------:R-:W3:Y:S04]  /*11a160*/  LDL.LU R200, [R1+0x208] ;  /* 0x0002080001c87983 */ /* 0x000ee80000300800 */
[----:B------:R-:W3:Y:S01]  /*11a170*/  LDL.LU R205, [R1+0x2c0] ;  /* 0x0002c00001cd7983 */ /* 0x000ee20000300800 */
        /* <DEDUP_REMOVED lines=8> */
[----:B------:R-:W-:Y:S01]  /*11a200*/  ISETP.GE.U32.AND P6, PT, R157, 0x7f000001, PT ;  /* 0x7f0000019d00780c */ /* 0x000fe20003fc6070 */
[----:B------:R-:W-:-:S02]  /*11a210*/  IADD3 R2, PT, PT, R2, R233, RZ ;  /* 0x000000e902027210 */ /* 0x000fc40007ffe0ff */
[----:B------:R-:W-:Y:S01]  /*11a220*/  IADD3 R4, PT, PT, R4, R237, RZ ;  /* 0x000000ed04047210 */ /* 0x000fe20007ffe0ff */
[----:B------:R0:W-:Y:S08]  /*11a230*/  STL [R1+0x114], R123 ;  /* 0x0001147b01007387 */ /* 0x0001f00000100800 */
[----:B------:R-:W-:Y:S02]  /*11a240*/  @P0 IADD3 R162, PT, PT, R162, -0x7f000001, RZ ;  /* 0x80ffffffa2a20810 */ /* 0x000fe40007ffe0ff */
[----:B0-----:R-:W-:-:S02]  /*11a250*/  @P3 IADD3 R123, PT, PT, R123, -0x7f000001, RZ ;  /* 0x80ffffff7b7b3810 */ /* 0x001fc40007ffe0ff */
[----:B------:R-:W-:Y:S01]  /*11a260*/  @P6 IADD3 R157, PT, PT, R157, -0x7f000001, RZ ;  /* 0x80ffffff9d9d6810 */ /* 0x000fe20007ffe0ff */
[----:B------:R-:W-:Y:S02]  /*11a270*/  ISETP.GE.U32.AND P3, PT, R4, 0x7f000001, PT ;  /* 0x7f0000010400780c */ /* 0x000fe40003f66070 */
[----:B------:R-:W-:Y:S04]  /*11a280*/  STL [R1+0x114], R123 ;  /* 0x0001147b01007387 */ /* 0x000fe80000100800 */
[----:B------:R0:W-:Y:S04]  /*11a290*/  STL [R1+0x118], R4 ;  /* 0x0001180401007387 */ /* 0x0001e80000100800 */
[----:B------:R1:W-:Y:S01]  /*11a2a0*/  STL [R1+0x11c], R2 ;  /* 0x00011c0201007387 */ /* 0x0003e20000100800 */
[----:B------:R-:W-:-:S02]  /*11a2b0*/  ISETP.GE.U32.AND P6, PT, R185, 0x7f000001, PT ;  /* 0x7f000001b900780c */ /* 0x000fc40003fc6070 */
[----:B0-----:R-:W-:Y:S01]  /*11a2c0*/  @P3 IADD3 R4, PT, PT, R4, -0x7f000001, RZ ;  /* 0x80ffffff04043810 */ /* 0x001fe20007ffe0ff */
[----:B------:R-:W-:-:S10]  /*11a2d0*/  ISETP.GE.U32.AND P3, PT, R22, 0x7f000001, PT ;  /* 0x7f0000011600780c */ /* 0x000fd40003f66070 */
[----:B------:R-:W-:-:S03]  /*11a2e0*/  @P6 IADD3 R185, PT, PT, R185, -0x7f000001, RZ ;  /* 0x80ffffffb9b96810 */ /* 0x000fc60007ffe0ff */
[----:B------:R-:W-:Y:S01]  /*11a2f0*/  @P3 IADD3 R22, PT, PT, R22, -0x7f000001, RZ ;  /* 0x80ffffff16163810 */ /* 0x000fe20007ffe0ff */
[----:B------:R-:W-:-:S13]  /*11a300*/  ISETP.GE.U32.AND P3, PT, R130, 0x7f000001, PT ;  /* 0x7f0000018200780c */ /* 0x000fda0003f66070 */
[----:B------:R-:W-:Y:S01]  /*11a310*/  @P3 IADD3 R130, PT, PT, R130, -0x7f000001, RZ ;  /* 0x80ffffff82823810 */ /* 0x000fe20007ffe0ff */
[----:B------:R-:W-:-:S13]  /*11a320*/  ISETP.GE.U32.AND P3, PT, R125, 0x7f000001, PT ;  /* 0x7f0000017d00780c */ /* 0x000fda0003f66070 */
[----:B------:R-:W-:Y:S01]  /*11a330*/  @P3 IADD3 R125, PT, PT, R125, -0x7f000001, RZ ;  /* 0x80ffffff7d7d3810 */ /* 0x000fe20007ffe0ff */
[----:B------:R-:W-:-:S13]  /*11a340*/  ISETP.GE.U32.AND P3, PT, R197, 0x7f000001, PT ;  /* 0x7f000001c500780c */ /* 0x000fda0003f66070 */
[----:B------:R-:W-:Y:S01]  /*11a350*/  @P3 IADD3 R197, PT, PT, R197, -0x7f000001, RZ ;  /* 0x80ffffffc5c53810 */ /* 0x000fe20007ffe0ff */
[----:B------:R-:W-:Y:S01]  /*11a360*/  ISETP.GE.U32.AND P3, PT, R203, 0x7f000001, PT ;  /* 0x7f000001cb00780c */ /* 0x000fe20003f66070 */
[----:B--2---:R-:W-:Y:S01]  /*11a370*/  ISETP.GE.U32.AND P5, PT, R169, 0x7f000001, PT ;  /* 0x7f000001a900780c */ /* 0x004fe20003fa6070 */
[----:B------:R-:W-:Y:S01]  /*11a380*/  ISETP.GE.U32.AND P1, PT, R156, 0x7f000001, PT ;  /* 0x7f0000019c00780c */ /* 0x000fe20003f26070 */
[----:B------:R-:W-:-:S11]  /*11a390*/  ISETP.GE.U32.AND P2, PT, R160, 0x7f000001, PT ;  /* 0x7f000001a000780c */ /* 0x000fd60003f46070 */
[----:B------:R-:W-:Y:S01]  /*11a3a0*/  @P5 IADD3 R169, PT, PT, R169, -0x7f000001, RZ ;  /* 0x80ffffffa9a95810 */ /* 0x000fe20007ffe0ff */
[----:B------:R-:W-:Y:S01]  /*11a3b0*/  ISETP.GE.U32.AND P5, PT, R39, 0x7f000001, PT ;  /* 0x7f0000012700780c */ /* 0x000fe20003fa6070 */
[----:B------:R-:W-:Y:S01]  /*11a3c0*/  @P1 IADD3 R156, PT, PT, R156, -0x7f000001, RZ ;  /* 0x80ffffff9c9c1810 */ /* 0x000fe20007ffe0ff */
[----:B------:R-:W-:Y:S01]  /*11a3d0*/  ISETP.GE.U32.AND P1, PT, R165, 0x7f000001, PT ;  /* 0x7f000001a500780c */ /* 0x000fe20003f26070 */
[----:B------:R-:W-:Y:S02]  /*11a3e0*/  IADD3 R115, PT, PT, R115, R169, RZ ;  /* 0x000000a973737210 */ /* 0x000fe40007ffe0ff */
[----:B------:R-:W-:-:S03]  /*11a3f0*/  @P2 IADD3 R160, PT, PT, R160, -0x7f000001, RZ ;  /* 0x80ffffffa0a02810 */ /* 0x000fc60007ffe0ff */
[----:B------:R-:W-:Y:S01]  /*11a400*/  ISETP.GE.U32.AND P2, PT, R115, 0x7f000001, PT ;  /* 0x7f0000017300780c */ /* 0x000fe20003f46070 */
[----:B------:R-:W-:-:S04]  /*11a410*/  IADD3 R37, PT, PT, R37, R160, RZ ;  /* 0x000000a025257210 */ /* 0x000fc80007ffe0ff */
[----:B------:R-:W-:Y:S01]  /*11a420*/  @P5 IADD3 R39, PT, PT, R39, -0x7f000001, RZ ;  /* 0x80ffffff27275810 */ /* 0x000fe20007ffe0ff */
[----:B------:R-:W-:Y:S01]  /*11a430*/  ISETP.GE.U32.AND P5, PT, R143, 0x7f000001, PT ;  /* 0x7f0000018f00780c */ /* 0x000fe20003fa6070 */
[----:B------:R-:W-:Y:S01]  /*11a440*/  ISETP.GE.U32.AND P4, PT, R37, 0x7f000001, PT ;  /* 0x7f0000012500780c */ /* 0x000fe20003f86070 */
[----:B------:R-:W-:Y:S01]  /*11a450*/  @P1 IADD3 R165, PT, PT, R165, -0x7f000001, RZ ;  /* 0x80ffffffa5a51810 */ /* 0x000fe20007ffe0ff */
[----:B------:R-:W-:Y:S01]  /*11a460*/  ISETP.GE.U32.AND P1, PT, R155, 0x7f000001, PT ;  /* 0x7f0000019b00780c */ /* 0x000fe20003f26070 */
[----:B------:R-:W-:-:S03]  /*11a470*/  IADD3 R39, PT, PT, R39, R171, RZ ;  /* 0x000000ab27277210 */ /* 0x000fc60007ffe0ff */
[----:B------:R-:W-:Y:S02]  /*11a480*/  @P2 IADD3 R115, PT, PT, R115, -0x7f000001, RZ ;  /* 0x80ffffff73732810 */ /* 0x000fe40007ffe0ff */
[----:B------:R-:W-:Y:S02]  /*11a490*/  ISETP.GE.U32.AND P2, PT, R39, 0x7f000001, PT ;  /* 0x7f0000012700780c */ /* 0x000fe40003f46070 */
        /* <DEDUP_REMOVED lines=8> */
[----:B------:R-:W-:Y:S02]  /*11a520*/  IADD3 R157, PT, PT, R37, R157, RZ ;  /* 0x0000009d259d7210 */ /* 0x000fe40007ffe0ff */
[----:B------:R-:W-:Y:S01]  /*11a530*/  @P2 IADD3 R39, PT, PT, R39, -0x7f000001, RZ ;  /* 0x80ffffff27272810 */ /* 0x000fe20007ffe0ff */
[----:B------:R-:W-:-:S03]  /*11a540*/  ISETP.GE.U32.AND P5, PT, R143, 0x7f000001, PT ;  /* 0x7f0000018f00780c */ /* 0x000fc60003fa6070 */
[----:B------:R-:W-:Y:S02]  /*11a550*/  IADD3 R162, PT, PT, R39, R162, RZ ;  /* 0x000000a227a27210 */ /* 0x000fe40007ffe0ff */
[----:B-1----:R-:W-:Y:S01]  /*11a560*/  @P4 IADD3 R2, PT, PT, R2, -0x7f000001, RZ ;  /* 0x80ffffff02024810 */ /* 0x002fe20007ffe0ff */
[----:B------:R-:W-:Y:S01]  /*11a570*/  ISETP.GE.U32.AND P4, PT, R157, 0x7f000001, PT ;  /* 0x7f0000019d00780c */ /* 0x000fe20003f86070 */
[----:B------:R-:W-:Y:S01]  /*11a580*/  @P1 IADD3 R158, PT, PT, R158, -0x7f000001, RZ ;  /* 0x80ffffff9e9e1810 */ /* 0x000fe20007ffe0ff */
[----:B------:R-:W-:Y:S01]  /*11a590*/  ISETP.GE.U32.AND P2, PT, R153, 0x7f000001, PT ;  /* 0x7f0000019900780c */ /* 0x000fe20003f46070 */
[----:B------:R-:W-:Y:S01]  /*11a5a0*/  @P0 IADD3 R115, PT, PT, R115, -0x7f000001, RZ ;  /* 0x80ffffff73730810 */ /* 0x000fe20007ffe0ff */
[----:B------:R-:W-:Y:S01]  /*11a5b0*/  ISETP.GE.U32.AND P1, PT, R34, 0x7f000001, PT ;  /* 0x7f0000012200780c */ /* 0x000fe20003f26070 */
[----:B------:R-:W-:Y:S02]  /*11a5c0*/  ISETP.GE.U32.AND P0, PT, R162, 0x7f000001, PT ;  /* 0x7f000001a200780c */ /* 0x000fe40003f06070 */
[----:B------:R-:W-:Y:S01]  /*11a5d0*/  @P5 IADD3 R143, PT, PT, R143, -0x7f000001, RZ ;  /* 0x80ffffff8f8f5810 */ /* 0x000fe20007ffe0ff */
[----:B------:R-:W-:Y:S01]  /*11a5e0*/  ISETP.GE.U32.AND P5, PT, R7, 0x7f000001, PT ;  /* 0x7f0000010700780c */ /* 0x000fe20003fa6070 */
[----:B------:R-:W-:-:S04]  /*11a5f0*/  IADD3 R155, PT, PT, R115, R155, RZ ;  /* 0x0000009b739b7210 */ /* 0x000fc80007ffe0ff */
[----:B------:R-:W-:Y:S01]  /*11a600*/  @P4 IADD3 R157, PT, PT, R157, -0x7f000001, RZ ;  /* 0x80ffffff9d9d4810 */ /* 0x000fe20007ffe0ff */
[----:B------:R-:W-:Y:S01]  /*11a610*/  ISETP.GE.U32.AND P4, PT, R190, 0x7f000001, PT ;  /* 0x7f000001be00780c */ /* 0x000fe20003f86070 */
        /* <DEDUP_REMOVED lines=9> */
[----:B------:R-:W-:Y:S01]  /*11a6b0*/  ISETP.GE.U32.AND P5, PT, R143, 0x7f000001, PT ;  /* 0x7f0000018f00780c */ /* 0x000fe20003fa6070 */
[----:B------:R-:W-:-:S03]  /*11a6c0*/  @P4 IADD3 R190, PT, PT, R190, -0x7f000001, RZ ;  /* 0x80ffffffbebe4810 */ /* 0x000fc60007ffe0ff */
[----:B------:R-:W-:Y:S01]  /*11a6d0*/  ISETP.GE.U32.AND P4, PT, R153, 0x7f000001, PT ;  /* 0x7f0000019900780c */ /* 0x000fe20003f86070 */
[----:B------:R-:W-:Y:S01]  /*11a6e0*/  @P2 IADD3 R185, PT, PT, R185, -0x7f000001, RZ ;  /* 0x80ffffffb9b92810 */ /* 0x000fe20007ffe0ff */
[----:B------:R-:W-:Y:S01]  /*11a6f0*/  ISETP.GE.U32.AND P2, PT, R126, 0x7f000001, PT ;  /* 0x7f0000017e00780c */ /* 0x000fe20003f46070 */
[----:B------:R-:W-:Y:S01]  /*11a700*/  @P1 IADD3 R154, PT, PT, R154, -0x7f000001, RZ ;  /* 0x80ffffff9a9a1810 */ /* 0x000fe20007ffe0ff */
[----:B------:R-:W-:Y:S01]  /*11a710*/  ISETP.GE.U32.AND P1, PT, R147, 0x7f000001, PT ;  /* 0x7f0000019300780c */ /* 0x000fe20003f26070 */
[----:B------:R-:W-:Y:S01]  /*11a720*/  @P0 IADD3 R155, PT, PT, R155, -0x7f000001, RZ ;  /* 0x80ffffff9b9b0810 */ /* 0x000fe20007ffe0ff */
[----:B------:R-:W-:-:S03]  /*11a730*/  ISETP.GE.U32.AND P0, PT, R124, 0x7f000001, PT ;  /* 0x7f0000017c00780c */ /* 0x000fc60003f06070 */
[----:B------:R-:W-:Y:S02]  /*11a740*/  @P5 IADD3 R143, PT, PT, R143, -0x7f000001, RZ ;  /* 0x80ffffff8f8f5810 */ /* 0x000fe40007ffe0ff */
[----:B------:R-:W-:Y:S02]  /*11a750*/  IADD3 R155, PT, PT, R155, R34, RZ ;  /* 0x000000229b9b7210 */ /* 0x000fe40007ffe0ff */
[----:B------:R-:W-:Y:S02]  /*11a760*/  IADD3 R22, PT, PT, R157, R22, RZ ;  /* 0x000000169d167210 */ /* 0x000fe40007ffe0ff */
[----:B------:R-:W-:Y:S01]  /*11a770*/  @P4 IADD3 R153, PT, PT, R153, -0x7f000001, RZ ;  /* 0x80ffffff99994810 */ /* 0x000fe20007ffe0ff */
[----:B------:R-:W-:Y:S01]  /*11a780*/  ISETP.GE.U32.AND P5, PT, R206, 0x7f000001, PT ;  /* 0x7f000001ce00780c */ /* 0x000fe20003fa6070 */
[----:B------:R-:W-:Y:S01]  /*11a790*/  IADD3 R143, PT, PT, R143, R154, RZ ;  /* 0x0000009a8f8f7210 */ /* 0x000fe20007ffe0ff */
[----:B------:R-:W-:Y:S01]  /*11a7a0*/  ISETP.GE.U32.AND P4, PT, R155, 0x7f000001, PT ;  /* 0x7f0000019b00780c */ /* 0x000fe20003f86070 */
[----:B------:R-:W-:-:S02]  /*11a7b0*/  @P2 IADD3 R126, PT, PT, R126, -0x7f000001, RZ ;  /* 0x80ffffff7e7e2810 */ /* 0x000fc40007ffe0ff */
[----:B------:R-:W-:Y:S01]  /*11a7c0*/  @P1 IADD3 R147, PT, PT, R147, -0x7f000001, RZ ;  /* 0x80ffffff93931810 */ /* 0x000fe20007ffe0ff */
[----:B------:R-:W-:Y:S01]  /*11a7d0*/  ISETP.GE.U32.AND P2, PT, R141, 0x7f000001, PT ;  /* 0x7f0000018d00780c */ /* 0x000fe20003f46070 */
[----:B------:R-:W-:Y:S01]  /*11a7e0*/  @P0 IADD3 R124, PT, PT, R124, -0x7f000001, RZ ;  /* 0x80ffffff7c7c0810 */ /* 0x000fe20007ffe0ff */
[----:B------:R-:W-:Y:S01]  /*11a7f0*/  ISETP.GE.U32.AND P1, PT, R20, 0x7f000001, PT ;  /* 0x7f0000011400780c */ /* 0x000fe20003f26070 */
[----:B------:R-:W-:Y:S01]  /*11a800*/  ISETP.GE.U32.AND P6, PT, R22, 0x7f000001, PT ;  /* 0x7f0000011600780c */ /* 0x000fe20003fc6070 */
[----:B------:R-:W-:Y:S01]  /*11a810*/  ISETP.GE.U32.AND P0, PT, R143, 0x7f000001, PT ;  /* 0x7f0000018f00780c */ /* 0x000fe20003f06070 */
[----:B------:R-:W-:Y:S02]  /*11a820*/  IADD3 R130, PT, PT, R185, R130, RZ ;  /* 0x00000082b9827210 */ /* 0x000fe40007ffe0ff */
[----:B------:R-:W-:Y:S01]  /*11a830*/  @P5 IADD3 R206, PT, PT, R206, -0x7f000001, RZ ;  /* 0x80ffffffcece5810 */ /* 0x000fe20007ffe0ff */
[----:B------:R-:W-:Y:S01]  /*11a840*/  ISETP.GE.U32.AND P5, PT, R6, 0x7f000001, PT ;  /* 0x7f0000010600780c */ /* 0x000fe20003fa6070 */
[----:B------:R-:W-:Y:S01]  /*11a850*/  @P4 IADD3 R155, PT, PT, R155, -0x7f000001, RZ ;  /* 0x80ffffff9b9b4810 */ /* 0x000fe20007ffe0ff */
[----:B------:R-:W-:Y:S01]  /*11a860*/  ISETP.GE.U32.AND P4, PT, R130, 0x7f000001, PT ;  /* 0x7f0000018200780c */ /* 0x000fe20003f86070 */
[----:B------:R-:W-:-:S02]  /*11a870*/  IADD3 R126, PT, PT, R153, R126, RZ ;  /* 0x0000007e997e7210 */ /* 0x000fc40007ffe0ff */
        /* <DEDUP_REMOVED lines=21> */
[----:B------:R-:W-:-:S02]  /*11a9d0*/  @P0 IADD3 R126, PT, PT, R126, -0x7f000001, RZ ;  /* 0x80ffffff7e7e0810 */ /* 0x000fc40007ffe0ff */
[----:B------:R-:W-:Y:S02]  /*11a9e0*/  IADD3 R7, PT, PT, R190, R7, RZ ;  /* 0x00000007be077210 */ /* 0x000fe40007ffe0ff */
[----:B------:R-:W-:Y:S01]  /*11a9f0*/  IADD3 R141, PT, PT, R197, R141, RZ ;  /* 0x0000008dc58d7210 */ /* 0x000fe20007ffe0ff */
[----:B------:R-:W-:Y:S01]  /*11aa00*/  ISETP.GE.U32.AND P0, PT, R196, 0x7f000001, PT ;  /* 0x7f000001c400780c */ /* 0x000fe20003f06070 */
[----:B------:R-:W-:Y:S02]  /*11aa10*/  IADD3 R203, PT, PT, R203, R206, RZ ;  /* 0x000000cecbcb7210 */ /* 0x000fe40007ffe0ff */
[----:B------:R-:W-:Y:S02]  /*11aa20*/  @P6 IADD3 R125, PT, PT, R125, -0x7f000001, RZ ;  /* 0x80ffffff7d7d6810 */ /* 0x000fe40007ffe0ff */
        /* <DEDUP_REMOVED lines=12> */
[----:B------:R-:W-:-:S02]  /*11aaf0*/  @P0 IADD3 R196, PT, PT, R196, -0x7f000001, RZ ;  /* 0x80ffffffc4c40810 */ /* 0x000fc40007ffe0ff */
[----:B------:R-:W-:Y:S01]  /*11ab00*/  IADD3 R155, PT, PT, R155, R114, RZ ;  /* 0x000000729b9b7210 */ /* 0x000fe20007ffe0ff */
[----:B------:R-:W-:Y:S01]  /*11ab10*/  ISETP.GE.U32.AND P0, PT, R33, 0x7f000001, PT ;  /* 0x7f0000012100780c */ /* 0x000fe20003f06070 */
[----:B------:R-:W-:Y:S02]  /*11ab20*/  IADD3 R6, PT, PT, R130, R6, RZ ;  /* 0x0000000682067210 */ /* 0x000fe40007ffe0ff */
[----:B------:R-:W-:Y:S02]  /*11ab30*/  IADD3 R21, PT, PT, R125, R21, RZ ;  /* 0x000000157d157210 */ /* 0x000fe40007ffe0ff */
[----:B------:R-:W-:Y:S02]  /*11ab40*/  IADD3 R143, PT, PT, R143, R144, RZ ;  /* 0x000000908f8f7210 */ /* 0x000fe40007ffe0ff */
[----:B------:R-:W-:Y:S02]  /*11ab50*/  @P4 IADD3 R209, PT, PT, R209, -0x7f000001, RZ ;  /* 0x80ffffffd1d14810 */ /* 0x000fe40007ffe0ff */
[----:B------:R-:W-:-:S02]  /*11ab60*/  @P6 IADD3 R7, PT, PT, R7, -0x7f000001, RZ ;  /* 0x80ffffff07076810 */ /* 0x000fc40007ffe0ff */
        /* <DEDUP_REMOVED lines=10> */
[----:B------:R-:W-:Y:S01]  /*11ac10*/  @P0 IADD3 R33, PT, PT, R33, -0x7f000001, RZ ;  /* 0x80ffffff21210810 */ /* 0x000fe20007ffe0ff */
[----:B------:R-:W-:Y:S02]  /*11ac20*/  ISETP.GE.U32.AND P5, PT, R137, 0x7f000001, PT ;  /* 0x7f0000018900780c */ /* 0x000fe40003fa6070 */
[----:B------:R-:W-:Y:S01]  /*11ac30*/  ISETP.GE.U32.AND P0, PT, R196, 0x7f000001, PT ;  /* 0x7f000001c400780c */ /* 0x000fe20003f06070 */
[----:B------:R-:W-:Y:S02]  /*11ac40*/  IADD3 R127, PT, PT, R7, R127, RZ ;  /* 0x0000007f077f7210 */ /* 0x000fe40007ffe0ff */
[----:B------:R-:W-:Y:S02]  /*11ac50*/  IADD3 R20, PT, PT, R20, R27, RZ ;  /* 0x0000001b14147210 */ /* 0x000fe40007ffe0ff */
[----:B------:R-:W-:Y:S02]  /*11ac60*/  @P4 IADD3 R122, PT, PT, R122, -0x7f000001, RZ ;  /* 0x80ffffff7a7a4810 */ /* 0x000fe40007ffe0ff */
[----:B------:R-:W-:-:S02]  /*11ac70*/  @P6 IADD3 R155, PT, PT, R155, -0x7f000001, RZ ;  /* 0x80ffffff9b9b6810 */ /* 0x000fc40007ffe0ff */
[----:B------:R-:W-:Y:S02]  /*11ac80*/  @P2 IADD3 R6, PT, PT, R6, -0x7f000001, RZ ;  /* 0x80ffffff06062810 */ /* 0x000fe40007ffe0ff */
[----:B------:R-:W-:Y:S02]  /*11ac90*/  @P1 IADD3 R21, PT, PT, R21, -0x7f000001, RZ ;  /* 0x80ffffff15151810 */ /* 0x000fe40007ffe0ff */
[----:B------:R-:W-:Y:S01]  /*11aca0*/  @P3 IADD3 R143, PT, PT, R143, -0x7f000001, RZ ;  /* 0x80ffffff8f8f3810 */ /* 0x000fe20007ffe0ff */
[----:B------:R-:W-:Y:S01]  /*11acb0*/  ISETP.GE.U32.AND P2, PT, R127, 0x7f000001, PT ;  /* 0x7f0000017f00780c */ /* 0x000fe20003f46070 */
        /* <DEDUP_REMOVED lines=16> */
[----:B------:R-:W-:Y:S01]  /*11adc0*/  ISETP.GE.U32.AND P1, PT, R209, 0x7f000001, PT ;  /* 0x7f000001d100780c */ /* 0x000fe20003f26070 */
[----:B------:R-:W-:-:S02]  /*11add0*/  @P0 IADD3 R28, PT, PT, R28, -0x7f000001, RZ ;  /* 0x80ffffff1c1c0810 */ /* 0x000fc40007ffe0ff */
[----:B------:R-:W-:Y:S01]  /*11ade0*/  @P5 IADD3 R122, PT, PT, R122, -0x7f000001, RZ ;  /* 0x80ffffff7a7a5810 */ /* 0x000fe20007ffe0ff */
[----:B------:R-:W-:-:S03]  /*11adf0*/  ISETP.GE.U32.AND P4, PT, R135, 0x7f000001, PT ;  /* 0x7f0000018700780c */ /* 0x000fc60003f86070 */
[----:B------:R-:W-:Y:S02]  /*11ae00*/  IADD3 R125, PT, PT, R122, R28, RZ ;  /* 0x0000001c7a7d7210 */ /* 0x000fe40007ffe0ff */
[----:B------:R-:W-:Y:S02]  /*11ae10*/  IADD3 R20, PT, PT, R20, R25, RZ ;  /* 0x0000001914147210 */ /* 0x000fe40007ffe0ff */
        /* <DEDUP_REMOVED lines=10> */
[----:B------:R-:W-:-:S02]  /*11aec0*/  IADD3 R80, PT, PT, R6, R80, RZ ;  /* 0x0000005006507210 */ /* 0x000fc40007ffe0ff */
[----:B------:R-:W-:Y:S01]  /*11aed0*/  @P4 IADD3 R135, PT, PT, R135, -0x7f000001, RZ ;  /* 0x80ffffff87874810 */ /* 0x000fe20007ffe0ff */
        /* <DEDUP_REMOVED lines=8> */
[----:B------:R-:W-:Y:S01]  /*11af60*/  IMAD.HI.U32 R28, R28, 0x7f000001, R6 ;  /* 0x7f0000011c1c7827 */ /* 0x000fe200078e0006 */
[----:B------:R-:W-:Y:S01]  /*11af70*/  @P5 IADD3 R20, PT, PT, R20, -0x7f000001, RZ ;  /* 0x80ffffff14145810 */ /* 0x000fe20007ffe0ff */
[----:B------:R-:W-:Y:S01]  /*11af80*/  ISETP.GE.U32.AND P1, PT, R119, 0x7f000001, PT ;  /* 0x7f0000017700780c */ /* 0x000fe20003f26070 */
[----:B------:R-:W-:-:S02]  /*11af90*/  IADD3 R6, PT, PT, R125, R30, RZ ;  /* 0x0000001e7d067210 */ /* 0x000fc40007ffe0ff */
[----:B------:R-:W-:Y:S02]  /*11afa0*/  @P4 IADD3 R21, PT, PT, R21, -0x7f000001, RZ ;  /* 0x80ffffff15154810 */ /* 0x000fe40007ffe0ff */
[----:B------:R-:W-:Y:S01]  /*11afb0*/  IADD3 R20, PT, PT, R20, R32, RZ ;  /* 0x0000002014147210 */ /* 0x000fe20007ffe0ff */
[----:B------:R-:W-:Y:S01]  /*11afc0*/  ISETP.GE.U32.AND P4, PT, R6, 0x7f000001, PT ;  /* 0x7f0000010600780c */ /* 0x000fe20003f86070 */
[----:B------:R-:W-:-:S03]  /*11afd0*/  @P0 IADD3 R36, PT, PT, R36, -0x7f000001, RZ ;  /* 0x80ffffff24240810 */ /* 0x000fc60007ffe0ff */
[----:B------:R-:W-:Y:S01]  /*11afe0*/  ISETP.GE.U32.AND P0, PT, R20, 0x7f000001, PT ;  /* 0x7f0000011400780c */ /* 0x000fe20003f06070 */
[----:B------:R-:W-:Y:S02]  /*11aff0*/  IADD3 R21, PT, PT, R21, R0, RZ ;  /* 0x0000000015157210 */ /* 0x000fe40007ffe0ff */
[----:B------:R-:W-:Y:S01]  /*11b000*/  @P1 IADD3 R119, PT, PT, R119, -0x7f000001, RZ ;  /* 0x80ffffff77771810 */ /* 0x000fe20007ffe0ff */
[----:B------:R-:W-:Y:S02]  /*11b010*/  ISETP.GE.U32.AND P1, PT, R91, 0x7f000001, PT ;  /* 0x7f0000015b00780c */ /* 0x000fe40003f26070 */
[----:B------:R-:W-:Y:S01]  /*11b020*/  ISETP.GE.U32.AND P5, PT, R21, 0x7f000001, PT ;  /* 0x7f0000011500780c */ /* 0x000fe20003fa6070 */
[----:B------:R-:W-:Y:S04]  /*11b030*/  STL [R1+0x118], R4 ;  /* 0x0001180401007387 */ /* 0x000fe80000100800 */
[----:B------:R0:W-:Y:S04]  /*11b040*/  STL [R1+0x11c], R2 ;  /* 0x00011c0201007387 */ /* 0x0001e80000100800 */
[----:B------:R-:W2:Y:S01]  /*11b050*/  LD.E R115, desc[UR22][R128.64+0x24f0] ;  /* 0x0024f01680737980 */ /* 0x000ea2000c101900 */
[----:B------:R-:W-:-:S03]  /*11b060*/  @P4 IADD3 R6, PT, PT, R6, -0x7f000001, RZ ;  /* 0x80ffffff06064810 */ /* 0x000fc60007ffe0ff */
[----:B------:R-:W2:Y:S04]  /*11b070*/  LD.E R39, desc[UR22][R128.64+0x24f4] ;  /* 0x0024f41680277980 */ /* 0x000ea8000c101900 */
[----:B------:R-:W2:Y:S01]  /*11b080*/  LD.E R37, desc[UR22][R128.64+0x24f8] ;  /* 0x0024f81680257980 */ /* 0x000ea2000c101900 */
[----:B------:R-:W-:Y:S02]  /*11b090*/  @P0 IADD3 R20, PT, PT, R20, -0x7f000001, RZ ;  /* 0x80ffffff14140810 */ /* 0x000fe40007ffe0ff */
[----:B------:R-:W-:Y:S01]  /*11b0a0*/  IADD3 R135, PT, PT, R137, R135, RZ ;  /* 0x0000008789877210 */ /* 0x000fe20007ffe0ff */
[----:B------:R-:W2:Y:S01]  /*11b0b0*/  LDL R34, [R1+0x110] ;  /* 0x0001100001227983 */ /* 0x000ea20000100800 */
[----:B------:R-:W-:Y:S01]  /*11b0c0*/  ISETP.GE.U32.AND P6, PT, R184, 0x7f000001, PT ;  /* 0x7f000001b800780c */ /* 0x000fe20003fc6070 */
[----:B------:R-:W-:-:S02]  /*11b0d0*/  @P1 IADD3 R91, PT, PT, R91, -0x7f000001, RZ ;  /* 0x80ffffff5b5b1810 */ /* 0x000fc40007ffe0ff */
[----:B------:R-:W-:Y:S01]  /*11b0e0*/  @P5 IADD3 R21, PT, PT, R21, -0x7f000001, RZ ;  /* 0x80ffffff15155810 */ /* 0x000fe20007ffe0ff */
[----:B0-----:R-:W-:-:S04]  /*11b0f0*/  IMAD.WIDE.U32 R2, R127, R201, RZ ;  /* 0x000000c97f027225 */ /* 0x001fc800078e00ff */
[----:B------:R-:W-:Y:S01]  /*11b100*/  IMAD.WIDE.U32 R4, R196, R201, RZ ;  /* 0x000000c9c4047225 */ /* 0x000fe200078e00ff */
[----:B------:R0:W2:Y:S01]  /*11b110*/  LD.E R128, desc[UR22][R128.64+0x24fc] ;  /* 0x0024fc1680807980 */ /* 0x0000a2000c101900 */
[----:B------:R-:W-:Y:S01]  /*11b120*/  IADD3 R125, PT, PT, R20, R36, RZ ;  /* 0x00000024147d7210 */ /* 0x000fe20007ffe0ff */
[----:B------:R-:W-:Y:S02]  /*11b130*/  ISETP.GE.U32.AND P2, PT, R135, 0x7f000001, PT ;  /* 0x7f0000018700780c */ /* 0x000fe40003f46070 */
[----:B------:R-:W2:Y:S01]  /*11b140*/  LDL R22, [R1+0x114] ;  /* 0x0001140001167983 */ /* 0x000ea20000100800 */
[----:B------:R-:W1:Y:S03]  /*11b150*/  LDC.64 R160, c[0x0][0x388] ;  /* 0x0000e200ffa07b82 */ /* 0x000e660000000a00 */
[----:B------:R-:W2:Y:S04]  /*11b160*/  LDL R124, [R1+0x118] ;  /* 0x00011800017c7983 */ /* 0x000ea80000100800 */
[----:B------:R-:W4:Y:S01]  /*11b170*/  LDL R123, [R1+0x11c] ;  /* 0x00011c00017b7983 */ /* 0x000f220000100800 */
[----:B0-----:R-:W-:Y:S01]  /*11b180*/  IADD3 R129, PT, PT, R6, R119, RZ ;  /* 0x0000007706817210 */ /* 0x001fe20007ffe0ff */
[----:B------:R-:W-:Y:S01]  /*11b190*/  ISETP.GE.U32.AND P5, PT, R125, 0x7f000001, PT ;  /* 0x7f0000017d00780c */ /* 0x000fe20003fa6070 */
[----:B------:R-:W-:Y:S01]  /*11b1a0*/  IMAD R27, R2, 0x7effffff, RZ ;  /* 0x7effffff021b7824 */ /* 0x000fe200078e02ff */
[----:B------:R-:W-:Y:S01]  /*11b1b0*/  ISETP.GE.U32.AND P0, PT, R117, 0x7f000001, PT ;  /* 0x7f0000017500780c */ /* 0x000fe20003f06070 */
[----:B------:R-:W-:Y:S01]  /*11b1c0*/  IMAD R33, R4, 0x7effffff, RZ ;  /* 0x7effffff04217824 */ /* 0x000fe200078e02ff */
[----:B------:R-:W-:Y:S01]  /*11b1d0*/  ISETP.GE.U32.AND P1, PT, R129, 0x7f000001, PT ;  /* 0x7f0000018100780c */ /* 0x000fe20003f26070 */
[----:B------:R-:W-:Y:S01]  /*11b1e0*/  @P2 IADD3 R135, PT, PT, R135, -0x7f000001, RZ ;  /* 0x80ffffff87872810 */ /* 0x000fe20007ffe0ff */
[----:B------:R-:W-:Y:S01]  /*11b1f0*/  ISETP.GE.U32.AND P2, PT, R120, 0x7f000001, PT ;  /* 0x7f0000017800780c */ /* 0x000fe20003f46070 */
[----:B------:R-:W-:-:S04]  /*11b200*/  IMAD.HI.U32 R27, R27, 0x7f000001, R2 ;  /* 0x7f0000011b1b7827 */ /* 0x000fc800078e0002 */
[----:B------:R-:W-:Y:S01]  /*11b210*/  IMAD.WIDE.U32 R2, R209, R201, RZ ;  /* 0x000000c9d1027225 */ /* 0x000fe200078e00ff */
[----:B------:R-:W-:Y:S01]  /*11b220*/  @P6 IADD3 R184, PT, PT, R184, -0x7f000001, RZ ;  /* 0x80ffffffb8b86810 */ /* 0x000fe20007ffe0ff */
[----:B------:R-:W-:Y:S01]  /*11b230*/  ISETP.GE.U32.AND P4, PT, R182, 0x7f000001, PT ;  /* 0x7f000001b600780c */ /* 0x000fe20003f86070 */
[----:B-1----:R-:W4:Y:S04]  /*11b240*/  LDG.E R114, desc[UR22][R160.64+0x4] ;  /* 0x00000416a0727981 */ /* 0x002f28000c1e1900 */
[----:B------:R-:W4:Y:S01]  /*11b250*/  LDG.E R130, desc[UR22][R160.64+0x8] ;  /* 0x00000816a0827981 */ /* 0x000f22000c1e1900 */
[----:B------:R-:W-:-:S03]  /*11b260*/  @P5 IADD3 R125, PT, PT, R125, -0x7f000001, RZ ;  /* 0x80ffffff7d7d5810 */ /* 0x000fc60007ffe0ff */
[----:B------:R-:W4:Y:S01]  /*11b270*/  LDG.E R121, desc[UR22][R160.64+0x14] ;  /* 0x00001416a0797981 */ /* 0x000f22000c1e1900 */
[----:B------:R-:W-:Y:S01]  /*11b280*/  @P1 IADD3 R129, PT, PT, R129, -0x7f000001, RZ ;  /* 0x80ffffff81811810 */ /* 0x000fe20007ffe0ff */
[----:B------:R-:W-:Y:S01]  /*11b290*/  ISETP.GE.U32.AND P1, PT, R93, 0x7f000001, PT ;  /* 0x7f0000015d00780c */ /* 0x000fe20003f26070 */
[----:B------:R-:W-:Y:S01]  /*11b2a0*/  ISETP.GE.U32.AND P5, PT, R26, 0x7f000001, PT ;  /* 0x7f0000011a00780c */ /* 0x000fe20003fa6070 */
[----:B------:R-:W-:Y:S01]  /*11b2b0*/  IMAD R24, R2, 0x7effffff, RZ ;  /* 0x7effffff02187824 */ /* 0x000fe200078e02ff */
[----:B------:R-:W-:-:S03]  /*11b2c0*/  @P0 IADD3 R117, PT, PT, R117, -0x7f000001, RZ ;  /* 0x80ffffff75750810 */ /* 0x000fc60007ffe0ff */
[----:B------:R-:W-:-:S04]  /*11b2d0*/  IMAD.HI.U32 R24, R24, 0x7f000001, R2 ;  /* 0x7f00000118187827 */ /* 0x000fc800078e0002 */
[----:B------:R-:W-:Y:S01]  /*11b2e0*/  IMAD.WIDE.U32 R2, R209, R225, RZ ;  /* 0x000000e1d1027225 */ /* 0x000fe200078e00ff */
[----:B------:R-:W-:Y:S01]  /*11b2f0*/  @P2 IADD3 R120, PT, PT, R120, -0x7f000001, RZ ;  /* 0x80ffffff78782810 */ /* 0x000fe20007ffe0ff */
[----:B------:R-:W-:Y:S01]  /*11b300*/  ISETP.GE.U32.AND P2, PT, R80, 0x7f000001, PT ;  /* 0x7f0000015000780c */ /* 0x000fe20003f46070 */
[----:B------:R-:W-:Y:S01]  /*11b310*/  @P1 IADD3 R93, PT, PT, R93, -0x7f000001, RZ ;  /* 0x80ffffff5d5d1810 */ /* 0x000fe20007ffe0ff */
[----:B------:R-:W-:Y:S01]  /*11b320*/  IMAD R122, R2, 0x7effffff, RZ ;  /* 0x7effffff027a7824 */ /* 0x000fe200078e02ff */
[----:B------:R-:W-:Y:S02]  /*11b330*/  IADD3 R129, PT, PT, R129, R117, RZ ;  /* 0x0000007581817210 */ /* 0x000fe40007ffe0ff */
[----:B------:R-:W-:Y:S01]  /*11b340*/  @P5 IADD3 R26, PT, PT, R26, -0x7f000001, RZ ;  /* 0x80ffffff1a1a5810 */ /* 0x000fe20007ffe0ff */
[----:B---3--:R-:W-:Y:S01]  /*11b350*/  ISETP.GE.U32.AND P5, PT, R93, R132, PT ;  /* 0x000000845d00720c */ /* 0x008fe20003fa6070 */
[----:B------:R-:W-:Y:S01]  /*11b360*/  IADD3 R117, PT, PT, -R132, R93, RZ ;  /* 0x0000005d84757210 */ /* 0x000fe20007ffe1ff */
[----:B------:R-:W-:Y:S01]  /*11b370*/  IMAD.HI.U32 R122, R122, 0x7f000001, R2 ;  /* 0x7f0000017a7a7827 */ /* 0x000fe200078e0002 */
[----:B------:R0:W3:Y:S03]  /*11b380*/  LDG.E R93, desc[UR22][R198.64+0x288] ;  /* 0x00028816c65d7981 */ /* 0x0000e6000c1e1900 */
[----:B------:R-:W-:Y:S01]  /*11b390*/  IMAD.WIDE.U32 R2, R127, R219, RZ ;  /* 0x000000db7f027225 */ /* 0x000fe200078e00ff */
[----:B------:R-:W-:-:S03]  /*11b3a0*/  @P2 IADD3 R80, PT, PT, R80, -0x7f000001, RZ ;  /* 0x80ffffff50502810 */ /* 0x000fc60007ffe0ff */
[----:B------:R-:W-:Y:S01]  /*11b3b0*/  IMAD R0, R2, 0x7effffff, RZ ;  /* 0x7effffff02007824 */ /* 0x000fe200078e02ff */
[----:B------:R-:W3:Y:S03]  /*11b3c0*/  LDL.LU R199, [R1+0x298] ;  /* 0x0002980001c77983 */ /* 0x000ee60000300800 */
[----:B------:R-:W-:-:S04]  /*11b3d0*/  IMAD.HI.U32 R0, R0, 0x7f000001, R2 ;  /* 0x7f00000100007827 */ /* 0x000fc800078e0002 */
[----:B------:R-:W-:Y:S01]  /*11b3e0*/  IMAD.WIDE.U32 R2, R209, R219, RZ ;  /* 0x000000dbd1027225 */ /* 0x000fe200078e00ff */
[----:B------:R-:W-:-:S03]  /*11b3f0*/  IADD3 R126, PT, PT, R21, R120, RZ ;  /* 0x00000078157e7210 */ /* 0x000fc60007ffe0ff */
[----:B------:R-:W-:-:S04]  /*11b400*/  IMAD.WIDE.U32 R20, R80, R201, RZ ;  /* 0x000000c950147225 */ /* 0x000fc800078e00ff */
[----:B------:R-:W-:-:S04]  /*11b410*/  IMAD.HI.U32 R33, R33, 0x7f000001, R4 ;  /* 0x7f00000121217827 */ /* 0x000fc800078e0004 */
[----:B------:R-:W-:Y:S01]  /*11b420*/  IMAD R32, R2, 0x7effffff, RZ ;  /* 0x7effffff02207824 */ /* 0x000fe200078e02ff */
[----:B------:R-:W4:Y:S01]  /*11b430*/  LDL.LU R201, [R1+0x2a8] ;  /* 0x0002a80001c97983 */ /* 0x000f220000300800 */
[----:B------:R-:W-:-:S04]  /*11b440*/  IMAD.WIDE.U32 R4, R127, R225, RZ ;  /* 0x000000e17f047225 */ /* 0x000fc800078e00ff */
[----:B------:R-:W-:-:S04]  /*11b450*/  IMAD.HI.U32 R32, R32, 0x7f000001, R2 ;  /* 0x7f00000120207827 */ /* 0x000fc800078e0002 */
[----:B------:R-:W-:Y:S02]  /*11b460*/  IMAD R25, R4, 0x7effffff, RZ ;  /* 0x7effffff04197824 */ /* 0x000fe400078e02ff */
[----:B------:R-:W-:-:S04]  /*11b470*/  IMAD.WIDE.U32 R2, R127, R132, RZ ;  /* 0x000000847f027225 */ /* 0x000fc800078e00ff */
[----:B------:R-:W-:-:S04]  /*11b480*/  IMAD.HI.U32 R25, R25, 0x7f000001, R4 ;  /* 0x7f00000119197827 */ /* 0x000fc800078e0004 */
[----:B------:R-:W-:Y:S02]  /*11b490*/  IMAD R36, R2, 0x7effffff, RZ ;  /* 0x7effffff02247824 */ /* 0x000fe400078e02ff */
[----:B------:R-:W-:-:S04]  /*11b4a0*/  IMAD.WIDE.U32 R4, R196, R219, RZ ;  /* 0x000000dbc4047225 */ /* 0x000fc800078e00ff */
[----:B------:R-:W-:-:S04]  /*11b4b0*/  IMAD.HI.U32 R36, R36, 0x7f000001, R2 ;  /* 0x7f00000124247827 */ /* 0x000fc800078e0002 */
[----:B------:R-:W-:Y:S02]  /*11b4c0*/  IMAD R30, R4, 0x7effffff, RZ ;  /* 0x7effffff041e7824 */ /* 0x000fe400078e02ff */
[----:B------:R-:W-:Y:S01]  /*11b4d0*/  IMAD.WIDE.U32 R2, R80, R225, RZ ;  /* 0x000000e150027225 */ /* 0x000fe200078e00ff */
[----:B------:R-:W4:Y:S04]  /*11b4e0*/  LDL.LU R198, [R1+0x2b8] ;  /* 0x0002b80001c67983 */ /* 0x000f280000300800 */
[----:B------:R-:W4:Y:S01]  /*11b4f0*/  LDL.LU R225, [R1+0x254] ;  /* 0x0002540001e17983 */ /* 0x000f220000300800 */
[----:B------:R-:W-:-:S04]  /*11b500*/  IMAD.HI.U32 R30, R30, 0x7f000001, R4 ;  /* 0x7f0000011e1e7827 */ /* 0x000fc800078e0004 */
[----:B------:R-:W-:-:S04]  /*11b510*/  IMAD.WIDE.U32 R4, R196, R132, RZ ;  /* 0x00000084c4047225 */ /* 0x000fc800078e00ff */
[----:B------:R-:W-:-:S04]  /*11b520*/  IMAD R119, R4, 0x7effffff, RZ ;  /* 0x7effffff04777824 */ /* 0x000fc800078e02ff */
[----:B------:R-:W-:-:S04]  /*11b530*/  IMAD.HI.U32 R119, R119, 0x7f000001, R4 ;  /* 0x7f00000177777827 */ /* 0x000fc800078e0004 */
[----:B------:R-:W-:Y:S02]  /*11b540*/  IMAD.WIDE.U32 R4, R80, R219, RZ ;  /* 0x000000db50047225 */ /* 0x000fe400078e00ff */
[----:B------:R-:W4:Y:S01]  /*11b550*/  LDL.LU R219, [R1+0x2c8] ;  /* 0x0002c80001db7983 */ /* 0x000f220000300800 */
[----:B------:R-:W-:-:S05]  /*11b560*/  IADD3 R135, PT, PT, R135, R184, RZ ;  /* 0x000000b887877210 */ /* 0x000fca0007ffe0ff */
[----:B------:R-:W-:Y:S01]  /*11b570*/  ISETP.GE.U32.AND P3, PT, R135, 0x7f000001, PT ;  /* 0x7f0000018700780c */ /* 0x000fe20003f66070 */
[----:B------:R-:W-:-:S12]  /*11b580*/  ISETP.GE.U32.AND P6, PT, R183, 0x7f000001, PT ;  /* 0x7f000001b700780c */ /* 0x000fd80003fc6070 */
[----:B------:R-:W-:Y:S01]  /*11b590*/  @P3 IADD3 R135, PT, PT, R135, -0x7f000001, RZ ;  /* 0x80ffffff87873810 */ /* 0x000fe20007ffe0ff */
[----:B------:R-:W-:Y:S01]  /*11b5a0*/  ISETP.GE.U32.AND P3, PT, R118, 0x7f000001, PT ;  /* 0x7f0000017600780c */ /* 0x000fe20003f66070 */
[----:B------:R-:W-:Y:S01]  /*11b5b0*/  @P6 IADD3 R183, PT, PT, R183, -0x7f000001, RZ ;  /* 0x80ffffffb7b76810 */ /* 0x000fe20007ffe0ff */
[----:B------:R-:W-:-:S03]  /*11b5c0*/  ISETP.GE.U32.AND P6, PT, R126, 0x7f000001, PT ;  /* 0x7f0000017e00780c */ /* 0x000fc60003fc6070 */
[----:B------:R-:W-:-:S05]  /*11b5d0*/  IADD3 R135, PT, PT, R135, R183, RZ ;  /* 0x000000b787877210 */ /* 0x000fca0007ffe0ff */
[----:B------:R-:W-:-:S03]  /*11b5e0*/  ISETP.GE.U32.AND P2, PT, R135, 0x7f000001, PT ;  /* 0x7f0000018700780c */ /* 0x000fc60003f46070 */
[----:B------:R-:W-:Y:S01]  /*11b5f0*/  @P3 IADD3 R118, PT, PT, R118, -0x7f000001, RZ ;  /* 0x80ffffff76763810 */ /* 0x000fe20007ffe0ff */
[----:B------:R-:W-:Y:S01]  /*11b600*/  ISETP.GE.U32.AND P3, PT, R181, 0x7f000001, PT ;  /* 0x7f000001b500780c */ /* 0x000fe20003f66070 */
        /* <DEDUP_REMOVED lines=11> */
[----:B------:R-:W-:Y:S01]  /*11b6c0*/  IMAD.WIDE.U32 R6, R209, R132, RZ ;  /* 0x00000084d1067225 */ /* 0x000fe200078e00ff */
[----:B------:R-:W-:-:S03]  /*11b6d0*/  IADD3 R135, PT, PT, R135, R182, RZ ;  /* 0x000000b687877210 */ /* 0x000fc60007ffe0ff */
[----:B------:R-:W-:Y:S01]  /*11b6e0*/  IMAD R127, R20, 0x7effffff, RZ ;  /* 0x7effffff147f7824 */ /* 0x000fe200078e02ff */
[----:B------:R-:W-:Y:S01]  /*11b6f0*/  @!P5 IADD3 R117, PT, PT, R117, 0x7f000001, RZ ;  /* 0x7f0000017575d810 */ /* 0x000fe20007ffe0ff */
[----:B------:R-:W-:Y:S01]  /*11b700*/  IMAD R120, R6, 0x7effffff, RZ ;  /* 0x7effffff06787824 */ /* 0x000fe200078e02ff */
[----:B------:R-:W4:Y:S01]  /*11b710*/  LDG.E R126, desc[UR22][R160.64+0x1c] ;  /* 0x00001c16a07e7981 */ /* 0x000f22000c1e1900 */
[----:B------:R-:W-:Y:S01]  /*11b720*/  ISETP.GE.U32.AND P4, PT, R135, 0x7f000001, PT ;  /* 0x7f0000018700780c */ /* 0x000fe20003f86070 */
[----:B------:R-:W-:Y:S01]  /*11b730*/  @P1 IADD3 R125, PT, PT, R125, -0x7f000001, RZ ;  /* 0x80ffffff7d7d1810 */ /* 0x000fe20007ffe0ff */
[----:B------:R-:W-:-:S04]  /*11b740*/  IMAD.HI.U32 R120, R120, 0x7f000001, R6 ;  /* 0x7f00000178787827 */ /* 0x000fc800078e0006 */
[----:B------:R-:W-:Y:S01]  /*11b750*/  IMAD.WIDE.U32 R6, R80, R132, RZ ;  /* 0x0000008450067225 */ /* 0x000fe200078e00ff */
[----:B------:R-:W-:Y:S02]  /*11b760*/  @P6 IADD3 R40, PT, PT, R40, -0x7f000001, RZ ;  /* 0x80ffffff28286810 */ /* 0x000fe40007ffe0ff */
[----:B------:R-:W-:Y:S02]  /*11b770*/  @P0 IADD3 R23, PT, PT, R23, -0x7f000001, RZ ;  /* 0x80ffffff17170810 */ /* 0x000fe40007ffe0ff */
[----:B------:R-:W-:Y:S02]  /*11b780*/  @P2 IADD3 R118, PT, PT, R118, -0x7f000001, RZ ;  /* 0x80ffffff76762810 */ /* 0x000fe40007ffe0ff */
[----:B------:R-:W-:Y:S01]  /*11b790*/  @P3 IADD3 R129, PT, PT, R129, -0x7f000001, RZ ;  /* 0x80ffffff81813810 */ /* 0x000fe20007ffe0ff */
[----:B------:R-:W-:Y:S01]  /*11b7a0*/  IMAD R80, R4, 0x7effffff, RZ ;  /* 0x7effffff04507824 */ /* 0x000fe200078e02ff */
[----:B------:R-:W-:Y:S01]  /*11b7b0*/  IADD3 R26, PT, PT, R125, R26, RZ ;  /* 0x0000001a7d1a7210 */ /* 0x000fe20007ffe0ff */
[----:B------:R-:W-:-:S04]  /*11b7c0*/  IMAD.HI.U32 R20, R127, 0x7f000001, R20 ;  /* 0x7f0000017f147827 */ /* 0x000fc800078e0014 */
[----:B------:R-:W-:Y:S01]  /*11b7d0*/  IMAD.HI.U32 R80, R80, 0x7f000001, R4 ;  /* 0x7f00000150507827 */ /* 0x000fe200078e0004 */
[----:B------:R-:W-:Y:S02]  /*11b7e0*/  IADD3 R40, PT, PT, R118, R40, RZ ;  /* 0x0000002876287210 */ /* 0x000fe40007ffe0ff */
[----:B------:R-:W-:Y:S01]  /*11b7f0*/  IADD3 R131, PT, PT, R129, R23, RZ ;  /* 0x0000001781837210 */ /* 0x000fe20007ffe0ff */
[----:B------:R-:W-:Y:S01]  /*11b800*/  ISETP.GE.U32.AND P1, PT, R92, 0x7f000001, PT ;  /* 0x7f0000015c00780c */ /* 0x000fe20003f26070 */
[----:B------:R-:W-:Y:S01]  /*11b810*/  IMAD R21, R2, 0x7effffff, RZ ;  /* 0x7effffff02157824 */ /* 0x000fe200078e02ff */
[----:B------:R-:W-:Y:S01]  /*11b820*/  ISETP.GE.U32.AND P6, PT, R212, 0x7f000001, PT ;  /* 0x7f000001d400780c */ /* 0x000fe20003fc6070 */
[----:B------:R-:W-:Y:S01]  /*11b830*/  @P4 IADD3 R135, PT, PT, R135, -0x7f000001, RZ ;  /* 0x80ffffff87874810 */ /* 0x000fe20007ffe0ff */
[----:B------:R-:W-:Y:S01]  /*11b840*/  ISETP.GE.U32.AND P3, PT, R26, 0x7f000001, PT ;  /* 0x7f0000011a00780c */ /* 0x000fe20003f66070 */
[----:B------:R-:W-:Y:S01]  /*11b850*/  IMAD.HI.U32 R21, R21, 0x7f000001, R2 ;  /* 0x7f00000115157827 */ /* 0x000fe200078e0002 */
[----:B------:R-:W-:Y:S01]  /*11b860*/  ISETP.GE.U32.AND P2, PT, R31, 0x7f000001, PT ;  /* 0x7f0000011f00780c */ /* 0x000fe20003f46070 */
[----:B------:R-:W-:Y:S01]  /*11b870*/  ISETP.GE.U32.AND P4, PT, R40, 0x7f000001, PT ;  /* 0x7f0000012800780c */ /* 0x000fe20003f86070 */
[----:B------:R-:W-:Y:S01]  /*11b880*/  ISETP.GE.U32.AND P5, PT, R131, 0x7f000001, PT ;  /* 0x7f0000018300780c */ /* 0x000fe20003fa6070 */
[----:B------:R-:W-:Y:S01]  /*11b890*/  IADD3 R181, PT, PT, R135, R181, RZ ;  /* 0x000000b587b57210 */ /* 0x000fe20007ffe0ff */
[----:B------:R-:W-:Y:S01]  /*11b8a0*/  ISETP.GE.U32.AND P0, PT, R213, 0x7f000001, PT ;  /* 0x7f000001d500780c */ /* 0x000fe20003f06070 */
[----:B------:R-:W-:Y:S01]  /*11b8b0*/  IMAD R91, R6, 0x7effffff, RZ ;  /* 0x7effffff065b7824 */ /* 0x000fe200078e02ff */
[----:B------:R-:W4:Y:S01]  /*11b8c0*/  LDG.E R129, desc[UR22][R160.64+0xc] ;  /* 0x00000c16a0817981 */ /* 0x000f22000c1e1900 */
[----:B------:R-:W-:-:S03]  /*11b8d0*/  @P1 IADD3 R92, PT, PT, R92, -0x7f000001, RZ ;  /* 0x80ffffff5c5c1810 */ /* 0x000fc60007ffe0ff */
[----:B------:R-:W4:Y:S01]  /*11b8e0*/  LDG.E R127, desc[UR22][R160.64+0x10] ;  /* 0x00001016a07f7981 */ /* 0x000f22000c1e1900 */
[----:B------:R-:W-:Y:S01]  /*11b8f0*/  @P6 IADD3 R212, PT, PT, R212, -0x7f000001, RZ ;  /* 0x80ffffffd4d46810 */ /* 0x000fe20007ffe0ff */
[----:B------:R-:W-:Y:S01]  /*11b900*/  ISETP.GE.U32.AND P6, PT, R181, 0x7f000001, PT ;  /* 0x7f000001b500780c */ /* 0x000fe20003fc6070 */
[----:B------:R-:W-:Y:S01]  /*11b910*/  @P3 IADD3 R26, PT, PT, R26, -0x7f000001, RZ ;  /* 0x80ffffff1a1a3810 */ /* 0x000fe20007ffe0ff */
[----:B------:R-:W4:Y:S01]  /*11b920*/  LDG.E R125, desc[UR22][R160.64+0x18] ;  /* 0x00001816a07d7981 */ /* 0x000f22000c1e1900 */
[----:B------:R-:W-:Y:S02]  /*11b930*/  @P2 IADD3 R31, PT, PT, R31, -0x7f000001, RZ ;  /* 0x80ffffff1f1f2810 */ /* 0x000fe40007ffe0ff */
[----:B------:R-:W-:Y:S02]  /*11b940*/  @P4 IADD3 R40, PT, PT, R40, -0x7f000001, RZ ;  /* 0x80ffffff28284810 */ /* 0x000fe40007ffe0ff */
[----:B------:R-:W-:Y:S02]  /*11b950*/  @P5 IADD3 R131, PT, PT, R131, -0x7f000001, RZ ;  /* 0x80ffffff83835810 */ /* 0x000fe40007ffe0ff */
[----:B------:R-:W-:Y:S01]  /*11b960*/  IADD3 R26, PT, PT, R26, R212, RZ ;  /* 0x000000d41a1a7210 */ /* 0x000fe20007ffe0ff */
[----:B------:R-:W4:Y:S04]  /*11b970*/  LDG.E R23, desc[UR22][R160.64+0x20] ;  /* 0x00002016a0177981 */ /* 0x000f28000c1e1900 */
[----:B------:R-:W4:Y:S01]  /*11b980*/  LDG.E R118, desc[UR22][R160.64+0x24] ;  /* 0x00002416a0767981 */ /* 0x000f22000c1e1900 */
[----:B------:R-:W-:Y:S01]  /*11b990*/  IADD3 R31, PT, PT, R131, R31, RZ ;  /* 0x0000001f831f7210 */ /* 0x000fe20007ffe0ff */
[----:B------:R-:W-:Y:S01]  /*11b9a0*/  ISETP.GE.U32.AND P2, PT, R26, 0x7f000001, PT ;  /* 0x7f0000011a00780c */ /* 0x000fe20003f46070 */
[----:B------:R-:W-:-:S02]  /*11b9b0*/  IADD3 R40, PT, PT, R40, R92, RZ ;  /* 0x0000005c28287210 */ /* 0x000fc40007ffe0ff */
[----:B------:R-:W-:Y:S02]  /*11b9c0*/  @P0 IADD3 R213, PT, PT, R213, -0x7f000001, RZ ;  /* 0x80ffffffd5d50810 */ /* 0x000fe40007ffe0ff */
[----:B------:R-:W-:Y:S01]  /*11b9d0*/  @P6 IADD3 R181, PT, PT, R181, -0x7f000001, RZ ;  /* 0x80ffffffb5b56810 */ /* 0x000fe20007ffe0ff */
[----:B------:R-:W-:-:S03]  /*11b9e0*/  ISETP.GE.U32.AND P0, PT, R207, 0x7f000001, PT ;  /* 0x7f000001cf00780c */ /* 0x000fc60003f06070 */
[----:B------:R-:W-:-:S04]  /*11b9f0*/  IADD3 R181, PT, PT, R181, R213, RZ ;  /* 0x000000d5b5b57210 */ /* 0x000fc80007ffe0ff */
[----:B------:R-:W-:Y:S01]  /*11ba00*/  @P2 IADD3 R26, PT, PT, R26, -0x7f000001, RZ ;  /* 0x80ffffff1a1a2810 */ /* 0x000fe20007ffe0ff */
[----:B------:R-:W-:-:S05]  /*11ba10*/  ISETP.GE.U32.AND P2, PT, R181, 0x7f000001, PT ;  /* 0x7f000001b500780c */ /* 0x000fca0003f46070 */
[----:B------:R-:W-:Y:S01]  /*11ba20*/  @P0 IADD3 R207, PT, PT, R207, -0x7f000001, RZ ;  /* 0x80ffffffcfcf0810 */ /* 0x000fe20007ffe0ff */
[----:B------:R-:W-:-:S07]  /*11ba30*/  IMAD.HI.U32 R91, R91, 0x7f000001, R6 ;  /* 0x7f0000015b5b7827 */ /* 0x000fce00078e0006 */
[----:B------:R-:W-:Y:S01]  /*11ba40*/  @P2 IADD3 R181, PT, PT, R181, -0x7f000001, RZ ;  /* 0x80ffffffb5b52810 */ /* 0x000fe20007ffe0ff */
[----:B--2---:R-:W-:-:S04]  /*11ba50*/  IMAD.WIDE.U32 R4, R39, R117, RZ ;  /* 0x0000007527047225 */ /* 0x004fc800078e00ff */
[----:B------:R-:W-:-:S04]  /*11ba60*/  IMAD.WIDE.U32 R2, R115, R117, RZ ;  /* 0x0000007573027225 */ /* 0x000fc800078e00ff */
[----:B------:R-:W-:Y:S02]  /*11ba70*/  IMAD R132, R4, 0x7effffff, RZ ;  /* 0x7effffff04847824 */ /* 0x000fe400078e02ff */
[----:B------:R-:W-:-:S04]  /*11ba80*/  IMAD.WIDE.U32 R6, R37, R117, RZ ;  /* 0x0000007525067225 */ /* 0x000fc800078e00ff */
[----:B------:R-:W-:-:S04]  /*11ba90*/  IMAD.HI.U32 R4, R132, 0x7f000001, R4 ;  /* 0x7f00000184047827 */ /* 0x000fc800078e0004 */
[----:B------:R-:W-:Y:S01]  /*11baa0*/  IMAD R135, R2, 0x7effffff, RZ ;  /* 0x7effffff02877824 */ /* 0x000fe200078e02ff */
[----:B------:R-:W2:Y:S04]  /*11bab0*/  LDG.E R37, desc[UR22][R160.64+0x28] ;  /* 0x00002816a0257981 */ /* 0x000ea8000c1e1900 */
[----:B------:R1:W2:Y:S01]  /*11bac0*/  LDG.E R39, desc[UR22][R160.64+0x2c] ;  /* 0x00002c16a0277981 */ /* 0x0002a2000c1e1900 */
[----:B------:R-:W-:Y:S01]  /*11bad0*/  IMAD.HI.U32 R135, R135, 0x7f000001, R2 ;  /* 0x7f00000187877827 */ /* 0x000fe200078e0002 */
[----:B------:R-:W-:-:S04]  /*11bae0*/  ISETP.GE.U32.AND P1, PT, R4, 0x7f000001, PT ;  /* 0x7f0000010400780c */ /* 0x000fc80003f26070 */
[----:B------:R-:W-:-:S09]  /*11baf0*/  ISETP.GE.U32.AND P4, PT, R135, 0x7f000001, PT ;  /* 0x7f0000018700780c */ /* 0x000fd20003f86070 */
[----:B------:R-:W-:Y:S01]  /*11bb00*/  @P1 IADD3 R4, PT, PT, R4, -0x7f000001, RZ ;  /* 0x80ffffff04041810 */ /* 0x000fe20007ffe0ff */
[----:B------:R-:W-:-:S03]  /*11bb10*/  ISETP.GE.U32.AND P1, PT, R31, 0x7f000001, PT ;  /* 0x7f0000011f00780c */ /* 0x000fc60003f26070 */
[----:B------:R-:W-:Y:S01]  /*11bb20*/  @P4 IADD3 R135, PT, PT, R135, -0x7f000001, RZ ;  /* 0x80ffffff87874810 */ /* 0x000fe20007ffe0ff */
[----:B------:R-:W-:-:S03]  /*11bb30*/  ISETP.GE.U32.AND P4, PT, R40, 0x7f000001, PT ;  /* 0x7f0000012800780c */ /* 0x000fc60003f86070 */
[----:B------:R-:W-:-:S06]  /*11bb40*/  IADD3 R34, PT, PT, R135, R34, RZ ;  /* 0x0000002287227210 */ /* 0x000fcc0007ffe0ff */
[----:B------:R-:W-:Y:S01]  /*11bb50*/  @P1 IADD3 R31, PT, PT, R31, -0x7f000001, RZ ;  /* 0x80ffffff1f1f1810 */ /* 0x000fe20007ffe0ff */
[----:B------:R-:W-:-:S03]  /*11bb60*/  ISETP.GE.U32.AND P1, PT, R34, 0x7f000001, PT ;  /* 0x7f0000012200780c */ /* 0x000fc60003f26070 */
[----:B------:R-:W-:Y:S01]  /*11bb70*/  @P4 IADD3 R40, PT, PT, R40, -0x7f000001, RZ ;  /* 0x80ffffff28284810 */ /* 0x000fe20007ffe0ff */
[----:B------:R0:W-:Y:S03]  /*11bb80*/  STL [R1+0x110], R34 ;  /* 0x0001102201007387 */ /* 0x0001e60000100800 */
[----:B------:R-:W-:Y:S01]  /*11bb90*/  IADD3 R40, PT, PT, R40, R207, RZ ;  /* 0x000000cf28287210 */ /* 0x000fe20007ffe0ff */
[----:B---3--:R-:W-:-:S05]  /*11bba0*/  ISETP.GE.U32.AND P3, PT, R199, 0x7f000001, PT ;  /* 0x7f000001c700780c */ /* 0x008fca0003f66070 */
[----:B0-----:R-:W-:Y:S01]  /*11bbb0*/  @P1 IADD3 R34, PT, PT, R34, -0x7f000001, RZ ;  /* 0x80ffffff22221810 */ /* 0x001fe20007ffe0ff */
[----:B----4-:R-:W-:-:S07]  /*11bbc0*/  ISETP.GE.U32.AND P0, PT, R198, 0x7f000001, PT ;  /* 0x7f000001c600780c */ /* 0x010fce0003f06070 */
[----:B------:R-:W-:Y:S01]  /*11bbd0*/  @P3 IADD3 R199, PT, PT, R199, -0x7f000001, RZ ;  /* 0x80ffffffc7c73810 */ /* 0x000fe20007ffe0ff */
[----:B------:R-:W-:Y:S01]  /*11bbe0*/  ISETP.GE.U32.AND P3, PT, R201, 0x7f000001, PT ;  /* 0x7f000001c900780c */ /* 0x000fe20003f66070 */
[----:B------:R-:W-:Y:S01]  /*11bbf0*/  ISETP.GE.U32.AND P5, PT, R116, 0x7f000001, PT ;  /* 0x7f0000017400780c */ /* 0x000fe20003fa6070 */
[----:B------:R-:W-:Y:S01]  /*11bc00*/  IMAD R115, R6, 0x7effffff, RZ ;  /* 0x7effffff06737824 */ /* 0x000fe200078e02ff */
[----:B------:R-:W-:Y:S02]  /*11bc10*/  IADD3 R4, PT, PT, R4, R22, RZ ;  /* 0x0000001604047210 */ /* 0x000fe40007ffe0ff */
[----:B------:R-:W-:Y:S01]  /*11bc20*/  IADD3 R26, PT, PT, R26, R199, RZ ;  /* 0x000000c71a1a7210 */ /* 0x000fe20007ffe0ff */
[----:B------:R-:W-:Y:S01]  /*11bc30*/  ISETP.GE.U32.AND P1, PT, R40, 0x7f000001, PT ;  /* 0x7f0000012800780c */ /* 0x000fe20003f26070 */
[----:B------:R-:W3:Y:S01]  /*11bc40*/  LDL.LU R199, [R1+0x21c] ;  /* 0x00021c0001c77983 */ /* 0x000ee20000300800 */
[----:B------:R-:W-:-:S03]  /*11bc50*/  IMAD.WIDE.U32 R2, R128, R117, RZ ;  /* 0x0000007580027225 */ /* 0x000fc600078e00ff */
[----:B------:R-:W4:Y:S01]  /*11bc60*/  LDL.LU R207, [R1+0x340] ;  /* 0x0003400001cf7983 */ /* 0x000f220000300800 */
[----:B------:R-:W-:Y:S01]  /*11bc70*/  ISETP.GE.U32.AND P4, PT, R26, 0x7f000001, PT ;  /* 0x7f0000011a00780c */ /* 0x000fe20003f86070 */
[----:B------:R-:W-:Y:S01]  /*11bc80*/  @P3 IADD3 R201, PT, PT, R201, -0x7f000001, RZ ;  /* 0x80ffffffc9c93810 */ /* 0x000fe20007ffe0ff */
[----:B------:R-:W-:-:S03]  /*11bc90*/  ISETP.GE.U32.AND P3, PT, R225, 0x7f000001, PT ;  /* 0x7f000001e100780c */ /* 0x000fc60003f66070 */
[----:B------:R-:W-:Y:S02]  /*11bca0*/  IADD3 R181, PT, PT, R181, R201, RZ ;  /* 0x000000c9b5b57210 */ /* 0x000fe40007ffe0ff */
[----:B------:R-:W2:Y:S01]  /*11bcb0*/  LDL.LU R201, [R1+0x924] ;  /* 0x0009240001c97983 */ /* 0x000ea20000300800 */
[----:B------:R-:W-:-:S05]  /*11bcc0*/  @P0 IADD3 R198, PT, PT, R198, -0x7f000001, RZ ;  /* 0x80ffffffc6c60810 */ /* 0x000fca0007ffe0ff */
[----:B------:R-:W-:Y:S02]  /*11bcd0*/  @P4 IADD3 R26, PT, PT, R26, -0x7f000001, RZ ;  /* 0x80ffffff1a1a4810 */ /* 0x000fe40007ffe0ff */
[----:B------:R-:W-:Y:S01]  /*11bce0*/  @P1 IADD3 R40, PT, PT, R40, -0x7f000001, RZ ;  /* 0x80ffffff28281810 */ /* 0x000fe20007ffe0ff */
[----:B------:R-:W-:Y:S01]  /*11bcf0*/  ISETP.GE.U32.AND P0, PT, R219, 0x7f000001, PT ;  /* 0x7f000001db00780c */ /* 0x000fe20003f06070 */
[----:B------:R-:W-:Y:S01]  /*11bd00*/  ISETP.GE.U32.AND P4, PT, R181, 0x7f000001, PT ;  /* 0x7f000001b500780c */ /* 0x000fe20003f86070 */
[----:B------:R-:W-:-:S04]  /*11bd10*/  @P3 IADD3 R225, PT, PT, R225, -0x7f000001, RZ ;  /* 0x80ffffffe1e13810 */ /* 0x000fc80007ffe0ff */
[----:B------:R-:W-:Y:S02]  /*11bd20*/  IADD3 R40, PT, PT, R40, R225, RZ ;  /* 0x000000e128287210 */ /* 0x000fe40007ffe0ff */
[----:B------:R-:W4:Y:S05]  /*11bd30*/  LDL.LU R225, [R1+0x328] ;  /* 0x0003280001e17983 */ /* 0x000f2a0000300800 */
[----:B------:R-:W-:Y:S02]  /*11bd40*/  @P0 IADD3 R219, PT, PT, R219, -0x7f000001, RZ ;  /* 0x80ffffffdbdb0810 */ /* 0x000fe40007ffe0ff */
[----:B------:R-:W-:-:S04]  /*11bd50*/  @P4 IADD3 R181, PT, PT, R181, -0x7f000001, RZ ;  /* 0x80ffffffb5b54810 */ /* 0x000fc80007ffe0ff */
[----:B------:R-:W-:Y:S02]  /*11bd60*/  IADD3 R181, PT, PT, R181, R219, RZ ;  /* 0x000000dbb5b57210 */ /* 0x000fe40007ffe0ff */
[----:B------:R-:W4:Y:S01]  /*11bd70*/  LDL.LU R219, [R1+0x32c] ;  /* 0x00032c0001db7983 */ /* 0x000f220000300800 */
[----:B------:R-:W-:Y:S01]  /*11bd80*/  IMAD.HI.U32 R6, R115, 0x7f000001, R6 ;  /* 0x7f00000173067827 */ /* 0x000fe200078e0006 */
[----:B------:R-:W-:Y:S01]  /*11bd90*/  ISETP.GE.U32.AND P2, PT, R4, 0x7f000001, PT ;  /* 0x7f0000010400780c */ /* 0x000fe20003f46070 */
[----:B------:R-:W-:-:S03]  /*11bda0*/  @P5 IADD3 R116, PT, PT, R116, -0x7f000001, RZ ;  /* 0x80ffffff74745810 */ /* 0x000fc60007ffe0ff */
[----:B------:R-:W-:Y:S01]  /*11bdb0*/  ISETP.GE.U32.AND P5, PT, R6, 0x7f000001, PT ;  /* 0x7f0000010600780c */ /* 0x000fe20003fa6070 */
[----:B------:R-:W-:Y:S01]  /*11bdc0*/  IMAD R5, R2, 0x7effffff, RZ ;  /* 0x7effffff02057824 */ /* 0x000fe200078e02ff */
[----:B------:R-:W-:Y:S01]  /*11bdd0*/  IADD3 R31, PT, PT, R31, R116, RZ ;  /* 0x000000741f1f7210 */ /* 0x000fe20007ffe0ff */
[----:B------:R0:W-:Y:S02]  /*11bde0*/  STL [R1+0x114], R4 ;  /* 0x0001140401007387 */ /* 0x0001e40000100800 */
[----:B------:R-:W-:-:S04]  /*11bdf0*/  IMAD.HI.U32 R2, R5, 0x7f000001, R2 ;  /* 0x7f00000105027827 */ /* 0x000fc800078e0002 */
[----:B0-----:R-:W-:Y:S01]  /*11be00*/  @P2 IADD3 R4, PT, PT, R4, -0x7f000001, RZ ;  /* 0x80ffffff04042810 */ /* 0x001fe20007ffe0ff */
[----:B------:R-:W-:-:S03]  /*11be10*/  ISETP.GE.U32.AND P2, PT, R31, 0x7f000001, PT ;  /* 0x7f0000011f00780c */ /* 0x000fc60003f46070 */
[----:B------:R-:W-:Y:S01]  /*11be20*/  @P5 IADD3 R6, PT, PT, R6, -0x7f000001, RZ ;  /* 0x80ffffff06065810 */ /* 0x000fe20007ffe0ff */
[----:B------:R-:W-:Y:S01]  /*11be30*/  ISETP.GE.U32.AND P6, PT, R2, 0x7f000001, PT ;  /* 0x7f0000010200780c */ /* 0x000fe20003fc6070 */
[----:B------:R-:W-:Y:S02]  /*11be40*/  ISETP.GE.U32.AND P5, PT, R19, 0x7f000001, PT ;  /* 0x7f0000011300780c */ /* 0x000fe40003fa6070 */
[----:B------:R-:W-:-:S06]  /*11be50*/  IADD3 R6, PT, PT, R6, R124, RZ ;  /* 0x0000007c06067210 */ /* 0x000fcc0007ffe0ff */
[----:B------:R-:W-:Y:S01]  /*11be60*/  @P2 IADD3 R31, PT, PT, R31, -0x7f000001, RZ ;  /* 0x80ffffff1f1f2810 */ /* 0x000fe20007ffe0ff */
[----:B------:R-:W-:-:S03]  /*11be70*/  ISETP.GE.U32.AND P2, PT, R40, 0x7f000001, PT ;  /* 0x7f0000012800780c */ /* 0x000fc60003f46070 */
[----:B------:R-:W-:Y:S02]  /*11be80*/  @P6 IADD3 R2, PT, PT, R2, -0x7f000001, RZ ;  /* 0x80ffffff02026810 */ /* 0x000fe40007ffe0ff */
[----:B------:R-:W-:Y:S01]  /*11be90*/  @P5 IADD3 R19, PT, PT, R19, -0x7f000001, RZ ;  /* 0x80ffffff13135810 */ /* 0x000fe20007ffe0ff */
[----:B------:R-:W-:Y:S01]  /*11bea0*/  ISETP.GE.U32.AND P6, PT, R6, 0x7f000001, PT ;  /* 0x7f0000010600780c */ /* 0x000fe20003fc6070 */
[----:B------:R-:W-:Y:S01]  /*11beb0*/  ISETP.GE.U32.AND P0, PT, R167, 0x7f000001, PT ;  /* 0x7f000001a700780c */ /* 0x000fe20003f06070 */
[----:B------:R-:W-:Y:S02]  /*11bec0*/  IADD3 R2, PT, PT, R2, R123, RZ ;  /* 0x0000007b02027210 */ /* 0x000fe40007ffe0ff */
[----:B------:R-:W-:Y:S01]  /*11bed0*/  IADD3 R26, PT, PT, R26, R198, RZ ;  /* 0x000000c61a1a7210 */ /* 0x000fe20007ffe0ff */
[----:B------:R-:W-:Y:S04]  /*11bee0*/  STL [R1+0x110], R34 ;  /* 0x0001102201007387 */ /* 0x000fe80000100800 */
[----:B------:R-:W4:Y:S01]  /*11bef0*/  LDL.LU R198, [R1+0x330] ;  /* 0x0003300001c67983 */ /* 0x000f220000300800 */
[----:B------:R-:W-:Y:S01]  /*11bf00*/  ISETP.GE.U32.AND P4, PT, R2, 0x7f000001, PT ;  /* 0x7f0000010200780c */ /* 0x000fe20003f86070 */
[----:B------:R-:W-:-:S02]  /*11bf10*/  @P2 IADD3 R40, PT, PT, R40, -0x7f000001, RZ ;  /* 0x80ffffff28282810 */ /* 0x000fc40007ffe0ff */
[----:B------:R-:W-:Y:S04]  /*11bf20*/  STL [R1+0x114], R4 ;  /* 0x0001140401007387 */ /* 0x000fe80000100800 */
[----:B------:R0:W-:Y:S01]  /*11bf30*/  STL [R1+0x118], R6 ;  /* 0x0001180601007387 */ /* 0x0001e20000100800 */
[----:B------:R-:W-:Y:S01]  /*11bf40*/  ISETP.GE.U32.AND P3, PT, R163, 0x7f000001, PT ;  /* 0x7f000001a300780c */ /* 0x000fe20003f66070 */
[----:B------:R-:W-:Y:S01]  /*11bf50*/  @P0 IADD3 R167, PT, PT, R167, -0x7f000001, RZ ;  /* 0x80ffffffa7a70810 */ /* 0x000fe20007ffe0ff */
[----:B------:R-:W-:Y:S01]  /*11bf60*/  ISETP.GE.U32.AND P1, PT, R26, 0x7f000001, PT ;  /* 0x7f0000011a00780c */ /* 0x000fe20003f26070 */
[----:B0-----:R-:W-:Y:S01]  /*11bf70*/  @P6 IADD3 R6, PT, PT, R6, -0x7f000001, RZ ;  /* 0x80ffffff06066810 */ /* 0x001fe20007ffe0ff */
[----:B------:R-:W-:Y:S01]  /*11bf80*/  ISETP.GE.U32.AND P6, PT, R181, 0x7f000001, PT ;  /* 0x7f000001b500780c */ /* 0x000fe20003fc6070 */
[----:B------:R0:W-:Y:S04]  /*11bf90*/  STL [R1+0x11c], R2 ;  /* 0x00011c0201007387 */ /* 0x0001e80000100800 */
[----:B------:R-:W-:Y:S01]  /*11bfa0*/  STL [R1+0x118], R6 ;  /* 0x0001180601007387 */ /* 0x000fe20000100800 */
[----:B0-----:R-:W-:-:S07]  /*11bfb0*/  @P4 IADD3 R2, PT, PT, R2, -0x7f000001, RZ ;  /* 0x80ffffff02024810 */ /* 0x001fce0007ffe0ff */
[----:B------:R-:W-:Y:S01]  /*11bfc0*/  @P6 IADD3 R181, PT, PT, R181, -0x7f000001, RZ ;  /* 0x80ffffffb5b56810 */ /* 0x000fe20007ffe0ff */
[----:B------:R0:W-:Y:S01]  /*11bfd0*/  STL [R1+0x11c], R2 ;  /* 0x00011c0201007387 */ /* 0x0001e20000100800 */
[----:B------:R-:W-:Y:S02]  /*11bfe0*/  @P3 IADD3 R163, PT, PT, R163, -0x7f000001, RZ ;  /* 0x80ffffffa3a33810 */ /* 0x000fe40007ffe0ff */
[----:B------:R-:W-:-:S04]  /*11bff0*/  @P1 IADD3 R26, PT, PT, R26, -0x7f000001, RZ ;  /* 0x80ffffff1a1a1810 */ /* 0x000fc80007ffe0ff */
[----:B------:R-:W-:Y:S02]  /*11c000*/  IADD3 R26, PT, PT, R26, R163, RZ ;  /* 0x000000a31a1a7210 */ /* 0x000fe40007ffe0ff */
[----:B------:R-:W4:Y:S01]  /*11c010*/  LDL.LU R163, [R1+0x294] ;  /* 0x0002940001a37983 */ /* 0x000f220000300800 */
[----:B---3--:R-:W-:Y:S01]  /*11c020*/  ISETP.GE.U32.AND P5, PT, R199, 0x7f000001, PT ;  /* 0x7f000001c700780c */ /* 0x008fe20003fa6070 */
[----:B--2---:R-:W-:Y:S02]  /*11c030*/  IADD3 R114, PT, PT, R201, R114, RZ ;  /* 0x00000072c9727210 */ /* 0x004fe40007ffe0ff */
[----:B------:R-:W2:Y:S03]  /*11c040*/  LDL.LU R201, [R1+0x334] ;  /* 0x0003340001c97983 */ /* 0x000ea60000300800 */
[----:B------:R-:W-:-:S07]  /*11c050*/  ISETP.GE.U32.AND P2, PT, R114, 0x7f000001, PT ;  /* 0x7f0000017200780c */ /* 0x000fce0003f46070 */
[----:B------:R-:W-:Y:S01]  /*11c060*/  @P5 IADD3 R199, PT, PT, R199, -0x7f000001, RZ ;  /* 0x80ffffffc7c75810 */ /* 0x000fe20007ffe0ff */
[----:B------:R-:W-:-:S03]  /*11c070*/  ISETP.GE.U32.AND P5, PT, R145, 0x7f000001, PT ;  /* 0x7f0000019100780c */ /* 0x000fc60003fa6070 */
[----:B------:R-:W-:Y:S02]  /*11c080*/  IADD3 R40, PT, PT, R40, R199, RZ ;  /* 0x000000c728287210 */ /* 0x000fe40007ffe0ff */
[----:B------:R-:W3:Y:S01]  /*11c090*/  LDL.LU R199, [R1+0x338] ;  /* 0x0003380001c77983 */ /* 0x000ee20000300800 */
[----:B----4-:R-:W-:Y:S01]  /*11c0a0*/  ISETP.GE.U32.AND P0, PT, R225, 0x7f000001, PT ;  /* 0x7f000001e100780c */ /* 0x010fe20003f06070 */
[----:B------:R-:W-:-:S06]  /*11c0b0*/  @P2 IADD3 R114, PT, PT, R114, -0x7f000001, RZ ;  /* 0x80ffffff72722810 */ /* 0x000fcc0007ffe0ff */
[----:B------:R-:W-:Y:S02]  /*11c0c0*/  @P5 IADD3 R145, PT, PT, R145, -0x7f000001, RZ ;  /* 0x80ffffff91915810 */ /* 0x000fe40007ffe0ff */
[----:B0-----:R-:W-:Y:S02]  /*11c0d0*/  IADD3 R2, PT, PT, R114, R167, RZ ;  /* 0x000000a772027210 */ /* 0x001fe40007ffe0ff */
[----:B------:R-:W-:Y:S01]  /*11c0e0*/  IADD3 R181, PT, PT, R181, R145, RZ ;  /* 0x00000091b5b57210 */ /* 0x000fe20007ffe0ff */
[----:B------:R-:W-:Y:S01]  /*11c0f0*/  ISETP.GE.U32.AND P6, PT, R219, 0x7f000001, PT ;  /* 0x7f000001db00780c */ /* 0x000fe20003fc6070 */
[----:B------:R-:W-:Y:S01]  /*11c100*/  @P0 IADD3 R225, PT, PT, R225, -0x7f000001, RZ ;  /* 0x80ffffffe1e10810 */ /* 0x000fe20007ffe0ff */
[----:B------:R-:W4:Y:S04]  /*11c110*/  LDL.LU R145, [R1+0x358] ;  /* 0x0003580001917983 */ /* 0x000f280000300800 */
[----:B------:R-:W4:Y:S01]  /*11c120*/  LDL.LU R167, [R1+0x2bc] ;  /* 0x0002bc0001a77983 */ /* 0x000f220000300800 */
[----:B------:R-:W-:Y:S01]  /*11c130*/  ISETP.GE.U32.AND P0, PT, R2, 0x7f000001, PT ;  /* 0x7f0000010200780c */ /* 0x000fe20003f06070 */
[----:B------:R-:W-:-:S02]  /*11c140*/  IADD3 R4, PT, PT, R114, R225, RZ ;  /* 0x000000e172047210 */ /* 0x000fc40007ffe0ff */
[----:B------:R-:W4:Y:S03]  /*11c150*/  LDL.LU R225, [R1+0x344] ;  /* 0x0003440001e17983 */ /* 0x000f260000300800 */
[----:B------:R-:W-:-:S07]  /*11c160*/  @P6 IADD3 R219, PT, PT, R219, -0x7f000001, RZ ;  /* 0x80ffffffdbdb6810 */ /* 0x000fce0007ffe0ff */
[----:B------:R-:W-:-:S04]  /*11c170*/  @P0 IADD3 R2, PT, PT, R2, -0x7f000001, RZ ;  /* 0x80ffffff02020810 */ /* 0x000fc80007ffe0ff */
[----:B------:R-:W-:Y:S02]  /*11c180*/  IADD3 R2, PT, PT, R2, R219, RZ ;  /* 0x000000db02027210 */ /* 0x000fe40007ffe0ff */
[----:B------:R-:W4:Y:S01]  /*11c190*/  LDL.LU R219, [R1+0x1e8] ;  /* 0x0001e80001db7983 */ /* 0x000f220000300800 */
[----:B------:R-:W-:Y:S01]  /*11c1a0*/  ISETP.GE.U32.AND P1, PT, R159, 0x7f000001, PT ;  /* 0x7f0000019f00780c */ /* 0x000fe20003f26070 */
[----:B------:R-:W-:Y:S01]  /*11c1b0*/  IADD3 R19, PT, PT, R31, R19, RZ ;  /* 0x000000131f137210 */ /* 0x000fe20007ffe0ff */
[----:B------:R-:W-:-:S04]  /*11c1c0*/  ISETP.GE.U32.AND P2, PT, R200, 0x7f000001, PT ;  /* 0x7f000001c800780c */ /* 0x000fc80003f46070 */
[----:B------:R-:W-:Y:S01]  /*11c1d0*/  ISETP.GE.U32.AND P4, PT, R19, 0x7f000001, PT ;  /* 0x7f0000011300780c */ /* 0x000fe20003f86070 */
[----:B------:R-:W-:-:S06]  /*11c1e0*/  ISETP.GE.U32.AND P3, PT, R18, 0x7f000001, PT ;  /* 0x7f0000011200780c */ /* 0x000fcc0003f66070 */
[----:B------:R-:W-:Y:S01]  /*11c1f0*/  @P1 IADD3 R159, PT, PT, R159, -0x7f000001, RZ ;  /* 0x80ffffff9f9f1810 */ /* 0x000fe20007ffe0ff */
[----:B------:R-:W-:-:S03]  /*11c200*/  ISETP.GE.U32.AND P1, PT, R40, 0x7f000001, PT ;  /* 0x7f0000012800780c */ /* 0x000fc60003f26070 */
[----:B------:R-:W-:Y:S02]  /*11c210*/  IADD3 R3, PT, PT, R114, R159, RZ ;  /* 0x0000009f72037210 */ /* 0x000fe40007ffe0ff */
[----:B------:R-:W4:Y:S01]  /*11c220*/  LDL.LU R159, [R1+0x354] ;  /* 0x00035400019f7983 */ /* 0x000f220000300800 */
[----:B------:R-:W-:Y:S02]  /*11c230*/  @P4 IADD3 R19, PT, PT, R19, -0x7f000001, RZ ;  /* 0x80ffffff13134810 */ /* 0x000fe40007ffe0ff */
[----:B------:R-:W-:Y:S01]  /*11c240*/  @P2 IADD3 R200, PT, PT, R200, -0x7f000001, RZ ;  /* 0x80ffffffc8c82810 */ /* 0x000fe20007ffe0ff */
[----:B------:R-:W-:-:S04]  /*11c250*/  ISETP.GE.U32.AND P4, PT, R205, 0x7f000001, PT ;  /* 0x7f000001cd00780c */ /* 0x000fc80003f86070 */
[----:B------:R-:W-:Y:S02]  /*11c260*/  @P1 IADD3 R40, PT, PT, R40, -0x7f000001, RZ ;  /* 0x80ffffff28281810 */ /* 0x000fe40007ffe0ff */
[----:B------:R-:W-:Y:S01]  /*11c270*/  @P3 IADD3 R18, PT, PT, R18, -0x7f000001, RZ ;  /* 0x80ffffff12123810 */ /* 0x000fe20007ffe0ff */
[----:B------:R-:W-:Y:S01]  /*11c280*/  ISETP.GE.U32.AND P5, PT, R207, 0x7f000001, PT ;  /* 0x7f000001cf00780c */ /* 0x000fe20003fa6070 */
[----:B------:R-:W-:Y:S01]  /*11c290*/  ISETP.GE.U32.AND P3, PT, R26, 0x7f000001, PT ;  /* 0x7f0000011a00780c */ /* 0x000fe20003f66070 */
[----:B------:R-:W-:Y:S02]  /*11c2a0*/  IADD3 R40, PT, PT, R40, R200, RZ ;  /* 0x000000c828287210 */ /* 0x000fe40007ffe0ff */
[----:B------:R-:W4:Y:S01]  /*11c2b0*/  LDL.LU R200, [R1+0x360] ;  /* 0x0003600001c87983 */ /* 0x000f220000300800 */
[----:B------:R-:W-:Y:S01]  /*11c2c0*/  ISETP.GE.U32.AND P1, PT, R4, 0x7f000001, PT ;  /* 0x7f0000010400780c */ /* 0x000fe20003f26070 */
[----:B------:R-:W-:Y:S01]  /*11c2d0*/  @P4 IADD3 R205, PT, PT, R205, -0x7f000001, RZ ;  /* 0x80ffffffcdcd4810 */ /* 0x000fe20007ffe0ff */
[----:B------:R-:W-:-:S06]  /*11c2e0*/  ISETP.GE.U32.AND P2, PT, R3, 0x7f000001, PT ;  /* 0x7f0000010300780c */ /* 0x000fcc0003f46070 */
[----:B------:R-:W-:Y:S02]  /*11c2f0*/  @P5 IADD3 R207, PT, PT, R207, -0x7f000001, RZ ;  /* 0x80ffffffcfcf5810 */ /* 0x000fe40007ffe0ff */
        /* <DEDUP_REMOVED lines=8> */
[----:B------:R-:W-:Y:S02]  /*11c380*/  IADD3 R114, PT, PT, R114, R207, RZ ;  /* 0x000000cf72727210 */ /* 0x000fe40007ffe0ff */
[----:B------:R-:W4:Y:S01]  /*11c390*/  LDL.LU R207, [R1+0x380] ;  /* 0x0003800001cf7983 */ /* 0x000f220000300800 */
[----:B------:R-:W-:-:S03]  /*11c3a0*/  IADD3 R3, PT, PT, R3, R198, RZ ;  /* 0x000000c603037210 */ /* 0x000fc60007ffe0ff */
[----:B------:R-:W4:Y:S01]  /*11c3b0*/  LDL.LU R198, [R1+0x36c] ;  /* 0x00036c0001c67983 */ /* 0x000f220000300800 */
[----:B------:R-:W-:Y:S01]  /*11c3c0*/  ISETP.GE.U32.AND P5, PT, R114, 0x7f000001, PT ;  /* 0x7f0000017200780c */ /* 0x000fe20003fa6070 */
[----:B------:R-:W-:Y:S01]  /*11c3d0*/  @P2 IADD3 R2, PT, PT, R2, -0x7f000001, RZ ;  /* 0x80ffffff02022810 */ /* 0x000fe20007ffe0ff */
[----:B------:R-:W-:-:S11]  /*11c3e0*/  ISETP.GE.U32.AND P2, PT, R26, 0x7f000001, PT ;  /* 0x7f0000011a00780c */ /* 0x000fd60003f46070 */
[----:B------:R-:W-:Y:S02]  /*11c3f0*/  @P5 IADD3 R114, PT, PT, R114, -0x7f000001, RZ ;  /* 0x80ffffff72725810 */ /* 0x000fe40007ffe0ff */
[----:B------:R-:W-:Y:S01]  /*11c400*/  @P2 IADD3 R26, PT, PT, R26, -0x7f000001, RZ ;  /* 0x80ffffff1a1a2810 */ /* 0x000fe20007ffe0ff */
[----:B------:R-:W-:-:S13]  /*11c410*/  ISETP.GE.U32.AND P2, PT, R40, 0x7f000001, PT ;  /* 0x7f0000012800780c */ /* 0x000fda0003f46070 */
[----:B------:R-:W-:Y:S01]  /*11c420*/  @P2 IADD3 R40, PT, PT, R40, -0x7f000001, RZ ;  /* 0x80ffffff28282810 */ /* 0x000fe20007ffe0ff */
[----:B--2---:R-:W-:Y:S01]  /*11c430*/  ISETP.GE.U32.AND P4, PT, R201, 0x7f000001, PT ;  /* 0x7f000001c900780c */ /* 0x004fe20003f86070 */
[----:B---3--:R-:W-:-:S12]  /*11c440*/  ISETP.GE.U32.AND P0, PT, R199, 0x7f000001, PT ;  /* 0x7f000001c700780c */ /* 0x008fd80003f06070 */
[----:B------:R-:W-:Y:S01]  /*11c450*/  @P4 IADD3 R201, PT, PT, R201, -0x7f000001, RZ ;  /* 0x80ffffffc9c94810 */ /* 0x000fe20007ffe0ff */
[----:B------:R-:W-:-:S03]  /*11c460*/  ISETP.GE.U32.AND P4, PT, R113, 0x7f000001, PT ;  /* 0x7f0000017100780c */ /* 0x000fc60003f86070 */
[----:B------:R-:W-:Y:S02]  /*11c470*/  IADD3 R4, PT, PT, R4, R201, RZ ;  /* 0x000000c904047210 */ /* 0x000fe40007ffe0ff */
[----:B------:R-:W2:Y:S01]  /*11c480*/  LDL.LU R201, [R1+0x378] ;  /* 0x0003780001c97983 */ /* 0x000ea20000300800 */
[----:B------:R-:W-:Y:S01]  /*11c490*/  @P0 IADD3 R199, PT, PT, R199, -0x7f000001, RZ ;  /* 0x80ffffffc7c70810 */ /* 0x000fe20007ffe0ff */
[----:B------:R-:W-:Y:S01]  /*11c4a0*/  ISETP.GE.U32.AND P0, PT, R181, 0x7f000001, PT ;  /* 0x7f000001b500780c */ /* 0x000fe20003f06070 */
[----:B----4-:R-:W-:Y:S01]  /*11c4b0*/  ISETP.GE.U32.AND P3, PT, R145, 0x7f000001, PT ;  /* 0x7f0000019100780c */ /* 0x010fe20003f66070 */
[----:B------:R-:W-:-:S04]  /*11c4c0*/  ISETP.GE.U32.AND P6, PT, R167, 0x7f000001, PT ;  /* 0x7f000001a700780c */ /* 0x000fc80003fc6070 */
[----:B------:R-:W-:Y:S01]  /*11c4d0*/  @P4 IADD3 R113, PT, PT, R113, -0x7f000001, RZ ;  /* 0x80ffffff71714810 */ /* 0x000fe20007ffe0ff */
[----:B------:R-:W-:Y:S01]  /*11c4e0*/  ISETP.GE.U32.AND P4, PT, R163, 0x7f000001, PT ;  /* 0x7f000001a300780c */ /* 0x000fe20003f86070 */
[----:B------:R-:W-:Y:S02]  /*11c4f0*/  IADD3 R2, PT, PT, R2, R199, RZ ;  /* 0x000000c702027210 */ /* 0x000fe40007ffe0ff */
[----:B------:R-:W3:Y:S03]  /*11c500*/  LDL.LU R199, [R1+0x398] ;  /* 0x0003980001c77983 */ /* 0x000ee60000300800 */
[----:B------:R-:W-:Y:S02]  /*11c510*/  @P0 IADD3 R181, PT, PT, R181, -0x7f000001, RZ ;  /* 0x80ffffffb5b50810 */ /* 0x000fe40007ffe0ff */
[----:B------:R-:W-:Y:S02]  /*11c520*/  @P3 IADD3 R145, PT, PT, R145, -0x7f000001, RZ ;  /* 0x80ffffff91913810 */ /* 0x000fe40007ffe0ff */
[----:B------:R-:W-:Y:S01]  /*11c530*/  @P6 IADD3 R167, PT, PT, R167, -0x7f000001, RZ ;  /* 0x80ffffffa7a76810 */ /* 0x000fe20007ffe0ff */
[----:B------:R-:W-:Y:S01]  /*11c540*/  ISETP.GE.U32.AND P6, PT, R225, 0x7f000001, PT ;  /* 0x7f000001e100780c */ /* 0x000fe20003fc6070 */
[----:B------:R-:W-:Y:S01]  /*11c550*/  ISETP.GE.U32.AND P0, PT, R4, 0x7f000001, PT ;  /* 0x7f0000010400780c */ /* 0x000fe20003f06070 */
[----:B------:R-:W-:-:S02]  /*11c560*/  @P4 IADD3 R163, PT, PT, R163, -0x7f000001, RZ ;  /* 0x80ffffffa3a34810 */ /* 0x000fc40007ffe0ff */
[----:B------:R-:W-:Y:S02]  /*11c570*/  IADD3 R114, PT, PT, R114, R145, RZ ;  /* 0x0000009172727210 */ /* 0x000fe40007ffe0ff */
[----:B------:R-:W4:Y:S01]  /*11c580*/  LDL.LU R145, [R1+0x280] ;  /* 0x0002800001917983 */ /* 0x000f220000300800 */
[----:B------:R-:W-:-:S06]  /*11c590*/  ISETP.GE.U32.AND P4, PT, R219, 0x7f000001, PT ;  /* 0x7f000001db00780c */ /* 0x000fcc0003f86070 */
[----:B------:R-:W-:Y:S02]  /*11c5a0*/  @P6 IADD3 R225, PT, PT, R225, -0x7f000001, RZ ;  /* 0x80ffffffe1e16810 */ /* 0x000fe40007ffe0ff */
[----:B------:R-:W-:-:S04]  /*11c5b0*/  @P0 IADD3 R4, PT, PT, R4, -0x7f000001, RZ ;  /* 0x80ffffff04040810 */ /* 0x000fc80007ffe0ff */
[----:B------:R-:W-:Y:S02]  /*11c5c0*/  IADD3 R4, PT, PT, R4, R225, RZ ;  /* 0x000000e104047210 */ /* 0x000fe40007ffe0ff */
[----:B------:R-:W-:Y:S01]  /*11c5d0*/  @P4 IADD3 R219, PT, PT, R219, -0x7f000001, RZ ;  /* 0x80ffffffdbdb4810 */ /* 0x000fe20007ffe0ff */
[----:B------:R-:W4:Y:S03]  /*11c5e0*/  LDL.LU R225, [R1+0x38c] ;  /* 0x00038c0001e17983 */ /* 0x000f260000300800 */
[----:B------:R-:W-:Y:S02]  /*11c5f0*/  IADD3 R40, PT, PT, R40, R219, RZ ;  /* 0x000000db28287210 */ /* 0x000fe40007ffe0ff */
[----:B------:R-:W4:Y:S01]  /*11c600*/  LDL.LU R219, [R1+0x374] ;  /* 0x0003740001db7983 */ /* 0x000f220000300800 */
[----:B------:R-:W-:-:S05]  /*11c610*/  IADD3 R18, PT, PT, R19, R18, RZ ;  /* 0x0000001213127210 */ /* 0x000fca0007ffe0ff */
        /* <DEDUP_REMOVED lines=8> */
[----:B------:R-:W-:Y:S01]  /*11c6a0*/  @P3 IADD3 R200, PT, PT, R200, -0x7f000001, RZ ;  /* 0x80ffffffc8c83810 */ /* 0x000fe20007ffe0ff */
[----:B------:R-:W-:Y:S01]  /*11c6b0*/  ISETP.GE.U32.AND P0, PT, R114, 0x7f000001, PT ;  /* 0x7f0000017200780c */ /* 0x000fe20003f06070 */
[----:B------:R-:W-:Y:S01]  /*11c6c0*/  IADD3 R181, PT, PT, R181, R167, RZ ;  /* 0x000000a7b5b57210 */ /* 0x000fe20007ffe0ff */
[----:B------:R-:W-:Y:S01]  /*11c6d0*/  ISETP.GE.U32.AND P5, PT, R205, 0x7f000001, PT ;  /* 0x7f000001cd00780c */ /* 0x000fe20003fa6070 */
[----:B------:R-:W4:Y:S08]  /*11c6e0*/  LDL.LU R167, [R1+0x2a4] ;  /* 0x0002a40001a77983 */ /* 0x000f300000300800 */
[----:B------:R-:W-:-:S04]  /*11c6f0*/  @P1 IADD3 R2, PT, PT, R2, -0x7f000001, RZ ;  /* 0x80ffffff02021810 */ /* 0x000fc80007ffe0ff */
[----:B------:R-:W-:Y:S02]  /*11c700*/  IADD3 R2, PT, PT, R2, R200, RZ ;  /* 0x000000c802027210 */ /* 0x000fe40007ffe0ff */
[----:B------:R-:W4:Y:S01]  /*11c710*/  LDL.LU R200, [R1+0x3a0] ;  /* 0x0003a00001c87983 */ /* 0x000f220000300800 */
[----:B------:R-:W-:Y:S02]  /*11c720*/  @P0 IADD3 R114, PT, PT, R114, -0x7f000001, RZ ;  /* 0x80ffffff72720810 */ /* 0x000fe40007ffe0ff */
[----:B------:R-:W-:Y:S02]  /*11c730*/  IADD3 R18, PT, PT, R18, R113, RZ ;  /* 0x0000007112127210 */ /* 0x000fe40007ffe0ff */
[----:B------:R-:W-:Y:S01]  /*11c740*/  IADD3 R3, PT, PT, R3, R159, RZ ;  /* 0x0000009f03037210 */ /* 0x000fe20007ffe0ff */
[----:B------:R-:W-:Y:S01]  /*11c750*/  ISETP.GE.U32.AND P0, PT, R4, 0x7f000001, PT ;  /* 0x7f0000010400780c */ /* 0x000fe20003f06070 */
[----:B------:R-:W-:Y:S01]  /*11c760*/  @P5 IADD3 R205, PT, PT, R205, -0x7f000001, RZ ;  /* 0x80ffffffcdcd5810 */ /* 0x000fe20007ffe0ff */
[----:B------:R-:W-:Y:S01]  /*11c770*/  ISETP.GE.U32.AND P5, PT, R198, 0x7f000001, PT ;  /* 0x7f000001c600780c */ /* 0x000fe20003fa6070 */
[----:B------:R-:W-:Y:S01]  /*11c780*/  ISETP.GE.U32.AND P2, PT, R18, 0x7f000001, PT ;  /* 0x7f0000011200780c */ /* 0x000fe20003f46070 */
[----:B------:R-:W-:Y:S01]  /*11c790*/  ISETP.GE.U32.AND P1, PT, R3, 0x7f000001, PT ;  /* 0x7f0000010300780c */ /* 0x000fe20003f26070 */
[----:B------:R-:W4:Y:S01]  /*11c7a0*/  LDL.LU R159, [R1+0x1bc] ;  /* 0x0001bc00019f7983 */ /* 0x000f220000300800 */
[----:B------:R-:W-:-:S03]  /*11c7b0*/  IADD3 R114, PT, PT, R114, R205, RZ ;  /* 0x000000cd72727210 */ /* 0x000fc60007ffe0ff */
[----:B------:R-:W4:Y:S01]  /*11c7c0*/  LDL.LU R205, [R1+0x394] ;  /* 0x0003940001cd7983 */ /* 0x000f220000300800 */
[----:B------:R-:W-:-:S03]  /*11c7d0*/  ISETP.GE.U32.AND P4, PT, R207, 0x7f000001, PT ;  /* 0x7f000001cf00780c */ /* 0x000fc60003f86070 */
[----:B------:R-:W-:Y:S02]  /*11c7e0*/  @P0 IADD3 R4, PT, PT, R4, -0x7f000001, RZ ;  /* 0x80ffffff04040810 */ /* 0x000fe40007ffe0ff */
[----:B------:R-:W-:Y:S02]  /*11c7f0*/  @P5 IADD3 R198, PT, PT, R198, -0x7f000001, RZ ;  /* 0x80ffffffc6c65810 */ /* 0x000fe40007ffe0ff */
[----:B------:R-:W-:Y:S02]  /*11c800*/  @P2 IADD3 R18, PT, PT, R18, -0x7f000001, RZ ;  /* 0x80ffffff12122810 */ /* 0x000fe40007ffe0ff */
[----:B------:R-:W-:Y:S01]  /*11c810*/  @P1 IADD3 R3, PT, PT, R3, -0x7f000001, RZ ;  /* 0x80ffffff03031810 */ /* 0x000fe20007ffe0ff */
[----:B------:R-:W-:Y:S01]  /*11c820*/  ISETP.GE.U32.AND P2, PT, R114, 0x7f000001, PT ;  /* 0x7f0000017200780c */ /* 0x000fe20003f46070 */
[----:B------:R-:W-:Y:S02]  /*11c830*/  IADD3 R26, PT, PT, R26, R163, RZ ;  /* 0x000000a31a1a7210 */ /* 0x000fe40007ffe0ff */
[----:B------:R-:W-:-:S02]  /*11c840*/  IADD3 R3, PT, PT, R3, R198, RZ ;  /* 0x000000c603037210 */ /* 0x000fc40007ffe0ff */
[----:B------:R-:W4:Y:S01]  /*11c850*/  LDL.LU R198, [R1+0x3b0] ;  /* 0x0003b00001c67983 */ /* 0x000f220000300800 */
[----:B------:R-:W-:Y:S01]  /*11c860*/  @P4 IADD3 R207, PT, PT, R207, -0x7f000001, RZ ;  /* 0x80ffffffcfcf4810 */ /* 0x000fe20007ffe0ff */
[----:B------:R-:W-:-:S06]  /*11c870*/  ISETP.GE.U32.AND P1, PT, R26, 0x7f000001, PT ;  /* 0x7f0000011a00780c */ /* 0x000fcc0003f26070 */
[----:B------:R-:W-:-:S07]  /*11c880*/  @P2 IADD3 R114, PT, PT, R114, -0x7f000001, RZ ;  /* 0x80ffffff72722810 */ /* 0x000fce0007ffe0ff */
[----:B------:R-:W-:Y:S01]  /*11c890*/  @P1 IADD3 R26, PT, PT, R26, -0x7f000001, RZ ;  /* 0x80ffffff1a1a1810 */ /* 0x000fe20007ffe0ff */
[----:B--2---:R-:W-:-:S13]  /*11c8a0*/  ISETP.GE.U32.AND P3, PT, R201, 0x7f000001, PT ;  /* 0x7f000001c900780c */ /* 0x004fda0003f66070 */
[----:B------:R-:W-:Y:S01]  /*11c8b0*/  @P3 IADD3 R201, PT, PT, R201, -0x7f000001, RZ ;  /* 0x80ffffffc9c93810 */ /* 0x000fe20007ffe0ff */
[----:B---3--:R-:W-:-:S03]  /*11c8c0*/  ISETP.GE.U32.AND P5, PT, R199, 0x7f000001, PT ;  /* 0x7f000001c700780c */ /* 0x008fc60003fa6070 */
[----:B------:R-:W-:Y:S02]  /*11c8d0*/  IADD3 R4, PT, PT, R4, R201, RZ ;  /* 0x000000c904047210 */ /* 0x000fe40007ffe0ff */
[----:B------:R-:W2:Y:S01]  /*11c8e0*/  LDL.LU R201, [R1+0x3b8] ;  /* 0x0003b80001c97983 */ /* 0x000ea20000300800 */
[----:B------:R-:W-:Y:S01]  /*11c8f0*/  ISETP.GE.U32.AND P3, PT, R181, 0x7f000001, PT ;  /* 0x7f000001b500780c */ /* 0x000fe20003f66070 */
[----:B----4-:R-:W-:-:S06]  /*11c900*/  ISETP.GE.U32.AND P4, PT, R145, 0x7f000001, PT ;  /* 0x7f0000019100780c */ /* 0x010fcc0003f86070 */
[----:B------:R-:W-:-:S04]  /*11c910*/  @P5 IADD3 R199, PT, PT, R199, -0x7f000001, RZ ;  /* 0x80ffffffc7c75810 */ /* 0x000fc80007ffe0ff */
[----:B------:R-:W-:Y:S02]  /*11c920*/  IADD3 R114, PT, PT, R114, R199, RZ ;  /* 0x000000c772727210 */ /* 0x000fe40007ffe0ff */
[----:B------:R-:W3:Y:S01]  /*11c930*/  LDL.LU R199, [R1+0x3bc] ;  /* 0x0003bc0001c77983 */ /* 0x000ee20000300800 */
[----:B------:R-:W-:Y:S01]  /*11c940*/  @P3 IADD3 R181, PT, PT, R181, -0x7f000001, RZ ;  /* 0x80ffffffb5b53810 */ /* 0x000fe20007ffe0ff */
[----:B------:R-:W-:Y:S01]  /*11c950*/  ISETP.GE.U32.AND P3, PT, R3, 0x7f000001, PT ;  /* 0x7f0000010300780c */ /* 0x000fe20003f66070 */
[----:B------:R-:W-:Y:S01]  /*11c960*/  @P4 IADD3 R145, PT, PT, R145, -0x7f000001, RZ ;  /* 0x80ffffff91914810 */ /* 0x000fe20007ffe0ff */
[----:B------:R-:W-:Y:S01]  /*11c970*/  ISETP.GE.U32.AND P5, PT, R225, 0x7f000001, PT ;  /* 0x7f000001e100780c */ /* 0x000fe20003fa6070 */
[----:B------:R-:W-:Y:S02]  /*11c980*/  ISETP.GE.U32.AND P1, PT, R4, 0x7f000001, PT ;  /* 0x7f0000010400780c */ /* 0x000fe40003f26070 */
[----:B------:R-:W-:Y:S02]  /*11c990*/  IADD3 R26, PT, PT, R26, R145, RZ ;  /* 0x000000911a1a7210 */ /* 0x000fe40007ffe0ff */
[----:B------:R-:W4:Y:S01]  /*11c9a0*/  LDL.LU R145, [R1+0x3c0] ;  /* 0x0003c00001917983 */ /* 0x000f220000300800 */
[----:B------:R-:W-:-:S05]  /*11c9b0*/  ISETP.GE.U32.AND P4, PT, R219, 0x7f000001, PT ;  /* 0x7f000001db00780c */ /* 0x000fca0003f86070 */
[----:B------:R-:W-:Y:S02]  /*11c9c0*/  @P3 IADD3 R3, PT, PT, R3, -0x7f000001, RZ ;  /* 0x80ffffff03033810 */ /* 0x000fe40007ffe0ff */
[----:B------:R-:W-:Y:S02]  /*11c9d0*/  @P5 IADD3 R225, PT, PT, R225, -0x7f000001, RZ ;  /* 0x80ffffffe1e15810 */ /* 0x000fe40007ffe0ff */
[----:B------:R-:W-:Y:S02]  /*11c9e0*/  @P1 IADD3 R4, PT, PT, R4, -0x7f000001, RZ ;  /* 0x80ffffff04041810 */ /* 0x000fe40007ffe0ff */
[----:B------:R-:W-:Y:S02]  /*11c9f0*/  IADD3 R3, PT, PT, R3, R225, RZ ;  /* 0x000000e103037210 */ /* 0x000fe40007ffe0ff */
[----:B------:R-:W-:Y:S01]  /*11ca00*/  @P4 IADD3 R219, PT, PT, R219, -0x7f000001, RZ ;  /* 0x80ffffffdbdb4810 */ /* 0x000fe20007ffe0ff */
[----:B------:R-:W4:Y:S03]  /*11ca10*/  LDL.LU R225, [R1+0x3c4] ;  /* 0x0003c40001e17983 */ /* 0x000f260000300800 */
[----:B------:R-:W-:-:S02]  /*11ca20*/  IADD3 R4, PT, PT, R4, R219, RZ ;  /* 0x000000db04047210 */ /* 0x000fc40007ffe0ff */
[----:B------:R-:W4:Y:S01]  /*11ca30*/  LDL.LU R219, [R1+0x3d8] ;  /* 0x0003d80001db7983 */ /* 0x000f220000300800 */
[----:B------:R-:W-:Y:S01]  /*11ca40*/  ISETP.GE.U32.AND P0, PT, R2, 0x7f000001, PT ;  /* 0x7f0000010200780c */ /* 0x000fe20003f06070 */
[----:B------:R-:W-:-:S12]  /*11ca50*/  ISETP.GE.U32.AND P6, PT, R17, 0x7f000001, PT ;  /* 0x7f0000011100780c */ /* 0x000fd80003fc6070 */
[----:B------:R-:W-:Y:S02]  /*11ca60*/  @P0 IADD3 R2, PT, PT, R2, -0x7f000001, RZ ;  /* 0x80ffffff02020810 */ /* 0x000fe40007ffe0ff */
[----:B------:R-:W-:Y:S01]  /*11ca70*/  @P6 IADD3 R17, PT, PT, R17, -0x7f000001, RZ ;  /* 0x80ffffff11116810 */ /* 0x000fe20007ffe0ff */
[----:B------:R-:W-:Y:S01]  /*11ca80*/  ISETP.GE.U32.AND P6, PT, R167, 0x7f000001, PT ;  /* 0x7f000001a700780c */ /* 0x000fe20003fc6070 */
[----:B------:R-:W-:Y:S02]  /*11ca90*/  IADD3 R2, PT, PT, R2, R207, RZ ;  /* 0x000000cf02027210 */ /* 0x000fe40007ffe0ff */
[----:B------:R-:W-:Y:S01]  /*11caa0*/  IADD3 R17, PT, PT, R18, R17, RZ ;  /* 0x0000001112117210 */ /* 0x000fe20007ffe0ff */
[----:B------:R-:W-:Y:S01]  /*11cab0*/  ISETP.GE.U32.AND P1, PT, R40, 0x7f000001, PT ;  /* 0x7f0000012800780c */ /* 0x000fe20003f26070 */
[----:B------:R-:W4:Y:S01]  /*11cac0*/  LDL.LU R207, [R1+0x348] ;  /* 0x0003480001cf7983 */ /* 0x000f220000300800 */
[----:B------:R-:W-:Y:S01]  /*11cad0*/  ISETP.GE.U32.AND P3, PT, R2, 0x7f000001, PT ;  /* 0x7f0000010200780c */ /* 0x000fe20003f66070 */
[----:B------:R-:W-:-:S06]  /*11cae0*/  ISETP.GE.U32.AND P0, PT, R200, 0x7f000001, PT ;  /* 0x7f000001c800780c */ /* 0x000fcc0003f06070 */
[----:B------:R-:W-:-:S06]  /*11caf0*/  @P6 IADD3 R167, PT, PT, R167, -0x7f000001, RZ ;  /* 0x80ffffffa7a76810 */ /* 0x000fcc0007ffe0ff */
[----:B------:R-:W-:Y:S01]  /*11cb00*/  @P3 IADD3 R2, PT, PT, R2, -0x7f000001, RZ ;  /* 0x80ffffff02023810 */ /* 0x000fe20007ffe0ff */
[----:B------:R-:W-:Y:S01]  /*11cb10*/  ISETP.GE.U32.AND P6, PT, R159, 0x7f000001, PT ;  /* 0x7f0000019f00780c */ /* 0x000fe20003fc6070 */
[----:B------:R-:W-:Y:S01]  /*11cb20*/  @P0 IADD3 R200, PT, PT, R200, -0x7f000001, RZ ;  /* 0x80ffffffc8c80810 */ /* 0x000fe20007ffe0ff */
[----:B------:R-:W-:Y:S01]  /*11cb30*/  ISETP.GE.U32.AND P0, PT, R17, 0x7f000001, PT ;  /* 0x7f0000011100780c */ /* 0x000fe20003f06070 */
[----:B------:R-:W-:Y:S02]  /*11cb40*/  ISETP.GE.U32.AND P2, PT, R205, 0x7f000001, PT ;  /* 0x7f000001cd00780c */ /* 0x000fe40003f46070 */
[----:B------:R-:W-:Y:S02]  /*11cb50*/  IADD3 R2, PT, PT, R2, R200, RZ ;  /* 0x000000c802027210 */ /* 0x000fe40007ffe0ff */
[----:B------:R-:W4:Y:S06]  /*11cb60*/  LDL.LU R200, [R1+0x3fc] ;  /* 0x0003fc0001c87983 */ /* 0x000f2c0000300800 */
[----:B------:R-:W-:-:S02]  /*11cb70*/  @P6 IADD3 R159, PT, PT, R159, -0x7f000001, RZ ;  /* 0x80ffffff9f9f6810 */ /* 0x000fc40007ffe0ff */
[----:B------:R-:W-:Y:S01]  /*11cb80*/  @P0 IADD3 R17, PT, PT, R17, -0x7f000001, RZ ;  /* 0x80ffffff11110810 */ /* 0x000fe20007ffe0ff */
[----:B------:R-:W-:Y:S01]  /*11cb90*/  ISETP.GE.U32.AND P0, PT, R4, 0x7f000001, PT ;  /* 0x7f0000010400780c */ /* 0x000fe20003f06070 */
[----:B------:R-:W-:Y:S02]  /*11cba0*/  @P2 IADD3 R205, PT, PT, R205, -0x7f000001, RZ ;  /* 0x80ffffffcdcd2810 */ /* 0x000fe40007ffe0ff */
[----:B------:R-:W-:Y:S01]  /*11cbb0*/  @P1 IADD3 R40, PT, PT, R40, -0x7f000001, RZ ;  /* 0x80ffffff28281810 */ /* 0x000fe20007ffe0ff */
[----:B------:R-:W-:Y:S01]  /*11cbc0*/  ISETP.GE.U32.AND P2, PT, R198, 0x7f000001, PT ;  /* 0x7f000001c600780c */ /* 0x000fe20003f46070 */
[----:B------:R-:W-:Y:S01]  /*11cbd0*/  ISETP.GE.U32.AND P1, PT, R3, 0x7f000001, PT ;  /* 0x7f0000010300780c */ /* 0x000fe20003f26070 */
[----:B------:R-:W-:-:S07]  /*11cbe0*/  ISETP.GE.U32.AND P5, PT, R114, 0x7f000001, PT ;  /* 0x7f0000017200780c */ /* 0x000fce0003fa6070 */
[----:B------:R-:W-:-:S04]  /*11cbf0*/  @P0 IADD3 R4, PT, PT, R4, -0x7f000001, RZ ;  /* 0x80ffffff04040810 */ /* 0x000fc80007ffe0ff */
[----:B------:R-:W-:Y:S02]  /*11cc00*/  @P2 IADD3 R198, PT, PT, R198, -0x7f000001, RZ ;  /* 0x80ffffffc6c62810 */ /* 0x000fe40007ffe0ff */
[----:B------:R-:W-:Y:S01]  /*11cc10*/  @P1 IADD3 R3, PT, PT, R3, -0x7f000001, RZ ;  /* 0x80ffffff03031810 */ /* 0x000fe20007ffe0ff */
[----:B------:R-:W-:Y:S01]  /*11cc20*/  ISETP.GE.U32.AND P1, PT, R2, 0x7f000001, PT ;  /* 0x7f0000010200780c */ /* 0x000fe20003f26070 */
[----:B------:R-:W-:-:S04]  /*11cc30*/  @P5 IADD3 R114, PT, PT, R114, -0x7f000001, RZ ;  /* 0x80ffffff72725810 */ /* 0x000fc80007ffe0ff */
[----:B------:R-:W-:Y:S02]  /*11cc40*/  IADD3 R114, PT, PT, R114, R205, RZ ;  /* 0x000000cd72727210 */ /* 0x000fe40007ffe0ff */
[----:B------:R-:W-:Y:S01]  /*11cc50*/  IADD3 R3, PT, PT, R3, R198, RZ ;  /* 0x000000c603037210 */ /* 0x000fe20007ffe0ff */
[----:B------:R-:W4:Y:S04]  /*11cc60*/  LDL.LU R205, [R1+0x370] ;  /* 0x0003700001cd7983 */ /* 0x000f280000300800 */
[----:B------:R-:W4:Y:S01]  /*11cc70*/  LDL.LU R198, [R1+0x350] ;  /* 0x0003500001c67983 */ /* 0x000f220000300800 */
[----:B------:R-:W-:Y:S01]  /*11cc80*/  ISETP.GE.U32.AND P0, PT, R114, 0x7f000001, PT ;  /* 0x7f0000017200780c */ /* 0x000fe20003f06070 */
[----:B------:R-:W-:Y:S01]  /*11cc90*/  @P1 IADD3 R2, PT, PT, R2, -0x7f000001, RZ ;  /* 0x80ffffff02021810 */ /* 0x000fe20007ffe0ff */
[----:B------:R-:W-:-:S11]  /*11cca0*/  ISETP.GE.U32.AND P1, PT, R3, 0x7f000001, PT ;  /* 0x7f0000010300780c */ /* 0x000fd60003f26070 */
[----:B------:R-:W-:Y:S02]  /*11ccb0*/  @P0 IADD3 R114, PT, PT, R114, -0x7f000001, RZ ;  /* 0x80ffffff72720810 */ /* 0x000fe40007ffe0ff */
[----:B------:R-:W-:Y:S01]  /*11ccc0*/  @P1 IADD3 R3, PT, PT, R3, -0x7f000001, RZ ;  /* 0x80ffffff03031810 */ /* 0x000fe20007ffe0ff */
[----:B--2---:R-:W-:-:S13]  /*11ccd0*/  ISETP.GE.U32.AND P6, PT, R201, 0x7f000001, PT ;  /* 0x7f000001c900780c */ /* 0x004fda0003fc6070 */
[----:B------:R-:W-:Y:S01]  /*11cce0*/  @P6 IADD3 R201, PT, PT, R201, -0x7f000001, RZ ;  /* 0x80ffffffc9c96810 */ /* 0x000fe20007ffe0ff */
[----:B---3--:R-:W-:-:S03]  /*11ccf0*/  ISETP.GE.U32.AND P2, PT, R199, 0x7f000001, PT ;  /* 0x7f000001c700780c */ /* 0x008fc60003f46070 */
[----:B------:R-:W-:Y:S02]  /*11cd00*/  IADD3 R4, PT, PT, R4, R201, RZ ;  /* 0x000000c904047210 */ /* 0x000fe40007ffe0ff */
[----:B------:R-:W2:Y:S01]  /*11cd10*/  LDL.LU R201, [R1+0x35c] ;  /* 0x00035c0001c97983 */ /* 0x000ea20000300800 */
[----:B----4-:R-:W-:-:S07]  /*11cd20*/  ISETP.GE.U32.AND P3, PT, R145, 0x7f000001, PT ;  /* 0x7f0000019100780c */ /* 0x010fce0003f66070 */
[----:B------:R-:W-:-:S04]  /*11cd30*/  @P2 IADD3 R199, PT, PT, R199, -0x7f000001, RZ ;  /* 0x80ffffffc7c72810 */ /* 0x000fc80007ffe0ff */
[----:B------:R-:W-:Y:S02]  /*11cd40*/  IADD3 R2, PT, PT, R2, R199, RZ ;  /* 0x000000c702027210 */ /* 0x000fe40007ffe0ff */
[----:B------:R-:W3:Y:S01]  /*11cd50*/  LDL.LU R199, [R1+0x368] ;  /* 0x0003680001c77983 */ /* 0x000ee20000300800 */
[----:B------:R-:W-:Y:S01]  /*11cd60*/  @P3 IADD3 R145, PT, PT, R145, -0x7f000001, RZ ;  /* 0x80ffffff91913810 */ /* 0x000fe20007ffe0ff */
[----:B------:R-:W-:Y:S01]  /*11cd70*/  ISETP.GE.U32.AND P3, PT, R225, 0x7f000001, PT ;  /* 0x7f000001e100780c */ /* 0x000fe20003f66070 */
[----:B------:R-:W-:Y:S01]  /*11cd80*/  ISETP.GE.U32.AND P0, PT, R4, 0x7f000001, PT ;  /* 0x7f0000010400780c */ /* 0x000fe20003f06070 */
[----:B------:R-:W-:-:S11]  /*11cd90*/  ISETP.GE.U32.AND P2, PT, R219, 0x7f000001, PT ;  /* 0x7f000001db00780c */ /* 0x000fd60003f46070 */
[----:B------:R-:W-:Y:S02]  /*11cda0*/  @P3 IADD3 R225, PT, PT, R225, -0x7f000001, RZ ;  /* 0x80ffffffe1e13810 */ /* 0x000fe40007ffe0ff */
[----:B------:R-:W-:Y:S02]  /*11cdb0*/  @P0 IADD3 R4, PT, PT, R4, -0x7f000001, RZ ;  /* 0x80ffffff04040810 */ /* 0x000fe40007ffe0ff */
[----:B------:R-:W-:Y:S02]  /*11cdc0*/  IADD3 R3, PT, PT, R3, R225, RZ ;  /* 0x000000e103037210 */ /* 0x000fe40007ffe0ff */
[----:B------:R-:W-:Y:S01]  /*11cdd0*/  @P2 IADD3 R219, PT, PT, R219, -0x7f000001, RZ ;  /* 0x80ffffffdbdb2810 */ /* 0x000fe20007ffe0ff */
[----:B------:R-:W4:Y:S03]  /*11cde0*/  LDL.LU R225, [R1+0x37c] ;  /* 0x00037c0001e17983 */ /* 0x000f260000300800 */
[----:B------:R-:W-:-:S02]  /*11cdf0*/  IADD3 R4, PT, PT, R4, R219, RZ ;  /* 0x000000db04047210 */ /* 0x000fc40007ffe0ff */
[----:B------:R-:W4:Y:S01]  /*11ce00*/  LDL.LU R219, [R1+0x388] ;  /* 0x0003880001db7983 */ /* 0x000f220000300800 */
[----:B------:R-:W-:-:S05]  /*11ce10*/  IADD3 R181, PT, PT, R181, R167, RZ ;  /* 0x000000a7b5b57210 */ /* 0x000fca0007ffe0ff */
[----:B------:R-:W-:Y:S01]  /*11ce20*/  ISETP.GE.U32.AND P5, PT, R181, 0x7f000001, PT ;  /* 0x7f000001b500780c */ /* 0x000fe20003fa6070 */
[----:B------:R-:W-:-:S12]  /*11ce30*/  ISETP.GE.U32.AND P4, PT, R112, 0x7f000001, PT ;  /* 0x7f0000017000780c */ /* 0x000fd80003f86070 */
[----:B------:R-:W-:Y:S01]  /*11ce40*/  @P5 IADD3 R181, PT, PT, R181, -0x7f000001, RZ ;  /* 0x80ffffffb5b55810 */ /* 0x000fe20007ffe0ff */
[----:B------:R-:W-:Y:S01]  /*11ce50*/  ISETP.GE.U32.AND P5, PT, R26, 0x7f000001, PT ;  /* 0x7f0000011a00780c */ /* 0x000fe20003fa6070 */
[----:B------:R-:W-:Y:S01]  /*11ce60*/  @P4 IADD3 R112, PT, PT, R112, -0x7f000001, RZ ;  /* 0x80ffffff70704810 */ /* 0x000fe20007ffe0ff */
[----:B------:R-:W-:Y:S01]  /*11ce70*/  ISETP.GE.U32.AND P4, PT, R75, 0x7f000001, PT ;  /* 0x7f0000014b00780c */ /* 0x000fe20003f86070 */
[----:B------:R-:W-:Y:S01]  /*11ce80*/  IADD3 R114, PT, PT, R114, R145, RZ ;  /* 0x0000009172727210 */ /* 0x000fe20007ffe0ff */
[----:B------:R-:W-:-:S09]  /*11ce90*/  ISETP.GE.U32.AND P3, PT, R200, 0x7f000001, PT ;  /* 0x7f000001c800780c */ /* 0x000fd20003f66070 */
[----:B------:R-:W-:Y:S01]  /*11cea0*/  @P5 IADD3 R26, PT, PT, R26, -0x7f000001, RZ ;  /* 0x80ffffff1a1a5810 */ /* 0x000fe20007ffe0ff */
[----:B------:R-:W-:Y:S01]  /*11ceb0*/  ISETP.GE.U32.AND P5, PT, R243, 0x7f000001, PT ;  /* 0x7f000001f300780c */ /* 0x000fe20003fa6070 */
[----:B------:R-:W-:Y:S01]  /*11cec0*/  @P4 IADD3 R75, PT, PT, R75, -0x7f000001, RZ ;  /* 0x80ffffff4b4b4810 */ /* 0x000fe20007ffe0ff */
[----:B------:R-:W-:Y:S01]  /*11ced0*/  ISETP.GE.U32.AND P4, PT, R65, 0x7f000001, PT ;  /* 0x7f0000014100780c */ /* 0x000fe20003f86070 */
[----:B------:R-:W-:Y:S01]  /*11cee0*/  IADD3 R40, PT, PT, R40, R159, RZ ;  /* 0x0000009f28287210 */ /* 0x000fe20007ffe0ff */
[----:B------:R-:W-:Y:S01]  /*11cef0*/  ISETP.GE.U32.AND P2, PT, R111, 0x7f000001, PT ;  /* 0x7f0000016f00780c */ /* 0x000fe20003f46070 */
[----:B------:R-:W-:Y:S01]  /*11cf00*/  ISETP.GE.U32.AND P0, PT, R2, 0x7f000001, PT ;  /* 0x7f0000010200780c */ /* 0x000fe20003f06070 */
[----:B------:R-:W-:Y:S02]  /*11cf10*/  IADD3 R181, PT, PT, R181, R75, RZ ;  /* 0x0000004bb5b57210 */ /* 0x000fe40007ffe0ff */
[----:B------:R-:W-:Y:S01]  /*11cf20*/  IADD3 R17, PT, PT, R17, R112, RZ ;  /* 0x0000007011117210 */ /* 0x000fe20007ffe0ff */
[----:B------:R-:W4:Y:S04]  /*11cf30*/  LDL.LU R145, [R1+0x390] ;  /* 0x0003900001917983 */ /* 0x000f280000300800 */
[----:B------:R-:W-:Y:S01]  /*11cf40*/  @P5 IADD3 R243, PT, PT, R243, -0x7f000001, RZ ;  /* 0x80fffffff3f35810 */ /* 0x000fe20007ffe0ff */
[----:B------:R-:W-:Y:S01]  /*11cf50*/  ISETP.GE.U32.AND P5, PT, R114, 0x7f000001, PT ;  /* 0x7f0000017200780c */ /* 0x000fe20003fa6070 */
[----:B------:R-:W-:Y:S01]  /*11cf60*/  @P4 IADD3 R65, PT, PT, R65, -0x7f000001, RZ ;  /* 0x80ffffff41414810 */ /* 0x000fe20007ffe0ff */
[----:B------:R-:W-:Y:S01]  /*11cf70*/  ISETP.GE.U32.AND P4, PT, R207, 0x7f000001, PT ;  /* 0x7f000001cf00780c */ /* 0x000fe20003f86070 */
[----:B------:R-:W-:Y:S01]  /*11cf80*/  ISETP.GE.U32.AND P1, PT, R181, 0x7f000001, PT ;  /* 0x7f000001b500780c */ /* 0x000fe20003f26070 */
[----:B------:R-:W-:Y:S01]  /*11cf90*/  @P3 IADD3 R200, PT, PT, R200, -0x7f000001, RZ ;  /* 0x80ffffffc8c83810 */ /* 0x000fe20007ffe0ff */
[----:B------:R-:W-:Y:S01]  /*11cfa0*/  ISETP.GE.U32.AND P6, PT, R40, 0x7f000001, PT ;  /* 0x7f0000012800780c */ /* 0x000fe20003fc6070 */
[----:B------:R-:W-:-:S02]  /*11cfb0*/  @P2 IADD3 R111, PT, PT, R111, -0x7f000001, RZ ;  /* 0x80ffffff6f6f2810 */ /* 0x000fc40007ffe0ff */
[----:B------:R-:W-:Y:S01]  /*11cfc0*/  @P0 IADD3 R2, PT, PT, R2, -0x7f000001, RZ ;  /* 0x80ffffff02020810 */ /* 0x000fe20007ffe0ff */
[----:B------:R-:W4:Y:S04]  /*11cfd0*/  LDL.LU R75, [R1+0xc44] ;  /* 0x000c4400014b7983 */ /* 0x000f280000300800 */
[----:B------:R-:W-:-:S04]  /*11cfe0*/  @P5 IADD3 R114, PT, PT, R114, -0x7f000001, RZ ;  /* 0x80ffffff72725810 */ /* 0x000fc80007ffe0ff */
[----:B------:R-:W-:Y:S02]  /*11cff0*/  IADD3 R114, PT, PT, R114, R200, RZ ;  /* 0x000000c872727210 */ /* 0x000fe40007ffe0ff */
[----:B------:R-:W4:Y:S01]  /*11d000*/  LDL.LU R200, [R1+0x39c] ;  /* 0x00039c0001c87983 */ /* 0x000f220000300800 */
[----:B------:R-:W-:Y:S02]  /*11d010*/  @P4 IADD3 R207, PT, PT, R207, -0x7f000001, RZ ;  /* 0x80ffffffcfcf4810 */ /* 0x000fe40007ffe0ff */
[----:B------:R-:W-:Y:S01]  /*11d020*/  @P1 IADD3 R181, PT, PT, R181, -0x7f000001, RZ ;  /* 0x80ffffffb5b51810 */ /* 0x000fe20007ffe0ff */
[----:B------:R-:W-:Y:S01]  /*11d030*/  ISETP.GE.U32.AND P4, PT, R94, 0x7f000001, PT ;  /* 0x7f0000015e00780c */ /* 0x000fe20003f86070 */
[----:B------:R-:W-:Y:S01]  /*11d040*/  ISETP.GE.U32.AND P1, PT, R4, 0x7f000001, PT ;  /* 0x7f0000010400780c */ /* 0x000fe20003f26070 */
[----:B------:R-:W-:Y:S01]  /*11d050*/  ISETP.GE.U32.AND P2, PT, R3, 0x7f000001, PT ;  /* 0x7f0000010300780c */ /* 0x000fe20003f46070 */
[----:B------:R-:W-:Y:S01]  /*11d060*/  @P6 IADD3 R40, PT, PT, R40, -0x7f000001, RZ ;  /* 0x80ffffff28286810 */ /* 0x000fe20007ffe0ff */
[----:B------:R-:W-:-:S09]  /*11d070*/  ISETP.GE.U32.AND P6, PT, R17, 0x7f000001, PT ;  /* 0x7f0000011100780c */ /* 0x000fd20003fc6070 */
[----:B------:R-:W-:Y:S02]  /*11d080*/  @P4 IADD3 R94, PT, PT, R94, -0x7f000001, RZ ;  /* 0x80ffffff5e5e4810 */ /* 0x000fe40007ffe0ff */
[----:B------:R-:W-:Y:S01]  /*11d090*/  @P1 IADD3 R4, PT, PT, R4, -0x7f000001, RZ ;  /* 0x80ffffff04041810 */ /* 0x000fe20007ffe0ff */
[----:B------:R-:W-:Y:S01]  /*11d0a0*/  ISETP.GE.U32.AND P4, PT, R198, 0x7f000001, PT ;  /* 0x7f000001c600780c */ /* 0x000fe20003f86070 */
[----:B------:R-:W-:Y:S02]  /*11d0b0*/  IADD3 R26, PT, PT, R26, R65, RZ ;  /* 0x000000411a1a7210 */ /* 0x000fe40007ffe0ff */
[----:B------:R-:W-:Y:S02]  /*11d0c0*/  @P2 IADD3 R3, PT, PT, R3, -0x7f000001, RZ ;  /* 0x80ffffff03032810 */ /* 0x000fe40007ffe0ff */
[----:B------:R-:W-:Y:S02]  /*11d0d0*/  IADD3 R40, PT, PT, R40, R243, RZ ;  /* 0x000000f328287210 */ /* 0x000fe40007ffe0ff */
[----:B------:R-:W-:Y:S01]  /*11d0e0*/  IADD3 R2, PT, PT, R2, R207, RZ ;  /* 0x000000cf02027210 */ /* 0x000fe20007ffe0ff */
[----:B------:R-:W-:Y:S01]  /*11d0f0*/  ISETP.GE.U32.AND P5, PT, R205, 0x7f000001, PT ;  /* 0x7f000001cd00780c */ /* 0x000fe20003fa6070 */
[----:B------:R-:W-:Y:S01]  /*11d100*/  ISETP.GE.U32.AND P1, PT, R26, 0x7f000001, PT ;  /* 0x7f0000011a00780c */ /* 0x000fe20003f26070 */
[----:B------:R-:W4:Y:S01]  /*11d110*/  LDL.LU R207, [R1+0x3ac] ;  /* 0x0003ac0001cf7983 */ /* 0x000f220000300800 */
[----:B------:R-:W-:-:S02]  /*11d120*/  @P6 IADD3 R17, PT, PT, R17, -0x7f000001, RZ ;  /* 0x80ffffff11116810 */ /* 0x000fc40007ffe0ff */
[----:B------:R-:W-:Y:S01]  /*11d130*/  @P4 IADD3 R198, PT, PT, R198, -0x7f000001, RZ ;  /* 0x80ffffffc6c64810 */ /* 0x000fe20007ffe0ff */
[----:B------:R-:W-:Y:S01]  /*11d140*/  ISETP.GE.U32.AND P6, PT, R95, 0x7f000001, PT ;  /* 0x7f0000015f00780c */ /* 0x000fe20003fc6070 */
[----:B------:R-:W-:Y:S01]  /*11d150*/  ISETP.GE.U32.AND P2, PT, R2, 0x7f000001, PT ;  /* 0x7f0000010200780c */ /* 0x000fe20003f46070 */
[----:B--2---:R-:W-:Y:S01]  /*11d160*/  ISETP.GE.U32.AND P3, PT, R201, 0x7f000001, PT ;  /* 0x7f000001c900780c */ /* 0x004fe20003f66070 */
[----:B---3--:R-:W-:-:S12]  /*11d170*/  ISETP.GE.U32.AND P0, PT, R199, 0x7f000001, PT ;  /* 0x7f000001c700780c */ /* 0x008fd80003f06070 */
[----:B------:R-:W-:Y:S02]  /*11d180*/  @P3 IADD3 R201, PT, PT, R201, -0x7f000001, RZ ;  /* 0x80ffffffc9c93810 */ /* 0x000fe40007ffe0ff */
[----:B------:R-:W-:Y:S02]  /*11d190*/  IADD3 R181, PT, PT, R181, R94, RZ ;  /* 0x0000005eb5b57210 */ /* 0x000fe40007ffe0ff */
[----:B------:R-:W-:Y:S02]  /*11d1a0*/  IADD3 R3, PT, PT, R3, R198, RZ ;  /* 0x000000c603037210 */ /* 0x000fe40007ffe0ff */
[----:B------:R-:W-:Y:S01]  /*11d1b0*/  @P5 IADD3 R205, PT, PT, R205, -0x7f000001, RZ ;  /* 0x80ffffffcdcd5810 */ /* 0x000fe20007ffe0ff */
[----:B------:R-:W2:Y:S01]  /*11d1c0*/  LDL.LU R198, [R1+0x3d0] ;  /* 0x0003d00001c67983 */ /* 0x000ea20000300800 */
[----:B------:R-:W-:-:S03]  /*11d1d0*/  IADD3 R4, PT, PT, R4, R201, RZ ;  /* 0x000000c904047210 */ /* 0x000fc60007ffe0ff */
[----:B------:R-:W3:Y:S04]  /*11d1e0*/  LDL.LU R201, [R1+0x3b4] ;  /* 0x0003b40001c97983 */ /* 0x000ee80000300800 */
[----:B------:R-:W2:Y:S01]  /*11d1f0*/  LDL.LU R65, [R1+0xc40] ;  /* 0x000c400001417983 */ /* 0x000ea20000300800 */
[----:B------:R-:W-:Y:S01]  /*11d200*/  @P0 IADD3 R199, PT, PT, R199, -0x7f000001, RZ ;  /* 0x80ffffffc7c70810 */ /* 0x000fe20007ffe0ff */
[----:B------:R-:W-:Y:S01]  /*11d210*/  ISETP.GE.U32.AND P0, PT, R40, 0x7f000001, PT ;  /* 0x7f0000012800780c */ /* 0x000fe20003f06070 */
[----:B------:R-:W-:Y:S01]  /*11d220*/  @P1 IADD3 R26, PT, PT, R26, -0x7f000001, RZ ;  /* 0x80ffffff1a1a1810 */ /* 0x000fe20007ffe0ff */
[----:B------:R-:W-:Y:S01]  /*11d230*/  ISETP.GE.U32.AND P1, PT, R3, 0x7f000001, PT ;  /* 0x7f0000010300780c */ /* 0x000fe20003f26070 */
[----:B------:R-:W-:Y:S02]  /*11d240*/  @P6 IADD3 R95, PT, PT, R95, -0x7f000001, RZ ;  /* 0x80ffffff5f5f6810 */ /* 0x000fe40007ffe0ff */
[----:B------:R-:W-:-:S02]  /*11d250*/  @P2 IADD3 R2, PT, PT, R2, -0x7f000001, RZ ;  /* 0x80ffffff02022810 */ /* 0x000fc40007ffe0ff */
[----:B------:R-:W-:Y:S01]  /*11d260*/  IADD3 R17, PT, PT, R17, R111, RZ ;  /* 0x0000006f11117210 */ /* 0x000fe20007ffe0ff */
[----:B------:R-:W-:Y:S01]  /*11d270*/  ISETP.GE.U32.AND P3, PT, R114, 0x7f000001, PT ;  /* 0x7f0000017200780c */ /* 0x000fe20003f66070 */
[----:B------:R-:W-:Y:S01]  /*11d280*/  ISETP.GE.U32.AND P4, PT, R239, 0x7f000001, PT ;  /* 0x7f000001ef00780c */ /* 0x000fe20003f86070 */
[----:B------:R-:W2:Y:S01]  /*11d290*/  LDL.LU R94, [R1+0xc3c] ;  /* 0x000c3c00015e7983 */ /* 0x000ea20000300800 */
[----:B----4-:R-:W-:Y:S02]  /*11d2a0*/  ISETP.GE.U32.AND P5, PT, R225, 0x7f000001, PT ;  /* 0x7f000001e100780c */ /* 0x010fe40003fa6070 */
[----:B------:R-:W-:Y:S01]  /*11d2b0*/  @P0 IADD3 R40, PT, PT, R40, -0x7f000001, RZ ;  /* 0x80ffffff28280810 */ /* 0x000fe20007ffe0ff */
[----:B------:R-:W-:Y:S01]  /*11d2c0*/  ISETP.GE.U32.AND P0, PT, R4, 0x7f000001, PT ;  /* 0x7f0000010400780c */ /* 0x000fe20003f06070 */
[----:B------:R-:W-:Y:S01]  /*11d2d0*/  ISETP.GE.U32.AND P6, PT, R219, 0x7f000001, PT ;  /* 0x7f000001db00780c */ /* 0x000fe20003fc6070 */
[----:B------:R-:W-:Y:S02]  /*11d2e0*/  IADD3 R2, PT, PT, R2, R199, RZ ;  /* 0x000000c702027210 */ /* 0x000fe40007ffe0ff */
[----:B------:R-:W4:Y:S01]  /*11d2f0*/  LDL.LU R199, [R1+0x3d4] ;  /* 0x0003d40001c77983 */ /* 0x000f220000300800 */
[----:B------:R-:W-:-:S05]  /*11d300*/  @P1 IADD3 R3, PT, PT, R3, -0x7f000001, RZ ;  /* 0x80ffffff03031810 */ /* 0x000fca0007ffe0ff */
[----:B------:R-:W-:-:S03]  /*11d310*/  @P5 IADD3 R225, PT, PT, R225, -0x7f000001, RZ ;  /* 0x80ffffffe1e15810 */ /* 0x000fc60007ffe0ff */
[----:B------:R-:W-:Y:S02]  /*11d320*/  @P0 IADD3 R4, PT, PT, R4, -0x7f000001, RZ ;  /* 0x80ffffff04040810 */ /* 0x000fe40007ffe0ff */
[----:B------:R-:W-:Y:S02]  /*11d330*/  IADD3 R3, PT, PT, R3, R225, RZ ;  /* 0x000000e103037210 */ /* 0x000fe40007ffe0ff */
[----:B------:R-:W-:Y:S01]  /*11d340*/  @P6 IADD3 R219, PT, PT, R219, -0x7f000001, RZ ;  /* 0x80ffffffdbdb6810 */ /* 0x000fe20007ffe0ff */
[----:B------:R-:W4:Y:S03]  /*11d350*/  LDL.LU R225, [R1+0x3e4] ;  /* 0x0003e40001e17983 */ /* 0x000f260000300800 */
[----:B------:R-:W-:Y:S02]  /*11d360*/  IADD3 R4, PT, PT, R4, R219, RZ ;  /* 0x000000db04047210 */ /* 0x000fe40007ffe0ff */
[----:B------:R-:W4:Y:S01]  /*11d370*/  LDL.LU R219, [R1+0x3f8] ;  /* 0x0003f80001db7983 */ /* 0x000f220000300800 */
[----:B------:R-:W-:Y:S01]  /*11d380*/  ISETP.GE.U32.AND P2, PT, R17, 0x7f000001, PT ;  /* 0x7f0000011100780c */ /* 0x000fe20003f46070 */
[----:B------:R-:W-:-:S04]  /*11d390*/  @P3 IADD3 R114, PT, PT, R114, -0x7f000001, RZ ;  /* 0x80ffffff72723810 */ /* 0x000fc80007ffe0ff */
[----:B------:R-:W-:-:S08]  /*11d3a0*/  IADD3 R114, PT, PT, R114, R205, RZ ;  /* 0x000000cd72727210 */ /* 0x000fd00007ffe0ff */
[----:B------:R-:W-:Y:S01]  /*11d3b0*/  @P2 IADD3 R17, PT, PT, R17, -0x7f000001, RZ ;  /* 0x80ffffff11112810 */ /* 0x000fe20007ffe0ff */
[----:B------:R-:W-:Y:S01]  /*11d3c0*/  ISETP.GE.U32.AND P2, PT, R2, 0x7f000001, PT ;  /* 0x7f0000010200780c */ /* 0x000fe20003f46070 */
[----:B------:R-:W-:Y:S01]  /*11d3d0*/  ISETP.GE.U32.AND P0, PT, R114, 0x7f000001, PT ;  /* 0x7f0000017200780c */ /* 0x000fe20003f06070 */
[----:B------:R-:W-:Y:S01]  /*11d3e0*/  ISETP.GE.U32.AND P3, PT, R110, 0x7f000001, PT ;  /* 0x7f0000016e00780c */ /* 0x000fe20003f66070 */
[----:B------:R-:W-:Y:S01]  /*11d3f0*/  @P4 IADD3 R239, PT, PT, R239, -0x7f000001, RZ ;  /* 0x80ffffffefef4810 */ /* 0x000fe20007ffe0ff */
[----:B------:R-:W-:Y:S01]  /*11d400*/  ISETP.GE.U32.AND P1, PT, R181, 0x7f000001, PT ;  /* 0x7f000001b500780c */ /* 0x000fe20003f26070 */
[----:B------:R-:W-:Y:S01]  /*11d410*/  IADD3 R26, PT, PT, R26, R95, RZ ;  /* 0x0000005f1a1a7210 */ /* 0x000fe20007ffe0ff */
[----:B------:R-:W4:Y:S04]  /*11d420*/  LDL.LU R205, [R1+0x418] ;  /* 0x0004180001cd7983 */ /* 0x000f280000300800 */
[----:B------:R-:W4:Y:S03]  /*11d430*/  LDL.LU R95, [R1+0xc38] ;  /* 0x000c3800015f7983 */ /* 0x000f260000300800 */
[----:B------:R-:W-:Y:S01]  /*11d440*/  @P2 IADD3 R2, PT, PT, R2, -0x7f000001, RZ ;  /* 0x80ffffff02022810 */ /* 0x000fe20007ffe0ff */
[----:B------:R-:W-:Y:S01]  /*11d450*/  ISETP.GE.U32.AND P4, PT, R145, 0x7f000001, PT ;  /* 0x7f0000019100780c */ /* 0x000fe20003f86070 */
[----:B------:R-:W-:Y:S01]  /*11d460*/  ISETP.GE.U32.AND P5, PT, R200, 0x7f000001, PT ;  /* 0x7f000001c800780c */ /* 0x000fe20003fa6070 */
[----:B------:R-:W-:Y:S01]  /*11d470*/  @P0 IADD3 R114, PT, PT, R114, -0x7f000001, RZ ;  /* 0x80ffffff72720810 */ /* 0x000fe20007ffe0ff */
[----:B------:R-:W-:-:S11]  /*11d480*/  ISETP.GE.U32.AND P0, PT, R4, 0x7f000001, PT ;  /* 0x7f0000010400780c */ /* 0x000fd60003f06070 */
[----:B------:R-:W-:-:S04]  /*11d490*/  @P5 IADD3 R200, PT, PT, R200, -0x7f000001, RZ ;  /* 0x80ffffffc8c85810 */ /* 0x000fc80007ffe0ff */
[----:B------:R-:W-:Y:S02]  /*11d4a0*/  IADD3 R2, PT, PT, R2, R200, RZ ;  /* 0x000000c802027210 */ /* 0x000fe40007ffe0ff */
[----:B------:R-:W4:Y:S01]  /*11d4b0*/  LDL.LU R200, [R1+0x484] ;  /* 0x0004840001c87983 */ /* 0x000f220000300800 */
[----:B------:R-:W-:Y:S01]  /*11d4c0*/  @P3 IADD3 R110, PT, PT, R110, -0x7f000001, RZ ;  /* 0x80ffffff6e6e3810 */ /* 0x000fe20007ffe0ff */
[----:B------:R-:W-:Y:S01]  /*11d4d0*/  ISETP.GE.U32.AND P3, PT, R96, 0x7f000001, PT ;  /* 0x7f0000016000780c */ /* 0x000fe20003f66070 */
[----:B------:R-:W-:Y:S01]  /*11d4e0*/  @P4 IADD3 R145, PT, PT, R145, -0x7f000001, RZ ;  /* 0x80ffffff91914810 */ /* 0x000fe20007ffe0ff */
[----:B------:R-:W-:Y:S01]  /*11d4f0*/  ISETP.GE.U32.AND P2, PT, R3, 0x7f000001, PT ;  /* 0x7f0000010300780c */ /* 0x000fe20003f46070 */
[----:B------:R-:W-:Y:S01]  /*11d500*/  ISETP.GE.U32.AND P4, PT, R207, 0x7f000001, PT ;  /* 0x7f000001cf00780c */ /* 0x000fe20003f86070 */
[----:B------:R-:W-:Y:S02]  /*11d510*/  @P1 IADD3 R181, PT, PT, R181, -0x7f000001, RZ ;  /* 0x80ffffffb5b51810 */ /* 0x000fe40007ffe0ff */
[----:B------:R-:W-:Y:S01]  /*11d520*/  @P0 IADD3 R4, PT, PT, R4, -0x7f000001, RZ ;  /* 0x80ffffff04040810 */ /* 0x000fe20007ffe0ff */
[----:B------:R-:W-:Y:S01]  /*11d530*/  ISETP.GE.U32.AND P1, PT, R97, 0x7f000001, PT ;  /* 0x7f0000016100780c */ /* 0x000fe20003f26070 */
[----:B------:R-:W-:-:S05]  /*11d540*/  ISETP.GE.U32.AND P0, PT, R2, 0x7f000001, PT ;  /* 0x7f0000010200780c */ /* 0x000fca0003f06070 */
[----:B------:R-:W-:Y:S01]  /*11d550*/  @P3 IADD3 R96, PT, PT, R96, -0x7f000001, RZ ;  /* 0x80ffffff60603810 */ /* 0x000fe20007ffe0ff */
[----:B------:R-:W-:Y:S01]  /*11d560*/  ISETP.GE.U32.AND P3, PT, R26, 0x7f000001, PT ;  /* 0x7f0000011a00780c */ /* 0x000fe20003f66070 */
[----:B------:R-:W-:Y:S02]  /*11d570*/  @P2 IADD3 R3, PT, PT, R3, -0x7f000001, RZ ;  /* 0x80ffffff03032810 */ /* 0x000fe40007ffe0ff */
[----:B------:R-:W-:Y:S02]  /*11d580*/  @P4 IADD3 R207, PT, PT, R207, -0x7f000001, RZ ;  /* 0x80ffffffcfcf4810 */ /* 0x000fe40007ffe0ff */
[----:B------:R-:W-:Y:S02]  /*11d590*/  IADD3 R114, PT, PT, R114, R145, RZ ;  /* 0x0000009172727210 */ /* 0x000fe40007ffe0ff */
[----:B------:R-:W-:Y:S02]  /*11d5a0*/  @P1 IADD3 R97, PT, PT, R97, -0x7f000001, RZ ;  /* 0x80ffffff61611810 */ /* 0x000fe40007ffe0ff */
[----:B------:R-:W-:Y:S01]  /*11d5b0*/  @P0 IADD3 R2, PT, PT, R2, -0x7f000001, RZ ;  /* 0x80ffffff02020810 */ /* 0x000fe20007ffe0ff */
[----:B------:R-:W-:Y:S01]  /*11d5c0*/  ISETP.GE.U32.AND P1, PT, R109, 0x7f000001, PT ;  /* 0x7f0000016d00780c */ /* 0x000fe20003f26070 */
[----:B------:R-:W-:Y:S01]  /*11d5d0*/  IADD3 R3, PT, PT, R3, R207, RZ ;  /* 0x000000cf03037210 */ /* 0x000fe20007ffe0ff */
[----:B------:R-:W4:Y:S04]  /*11d5e0*/  LDL.LU R145, [R1+0x494] ;  /* 0x0004940001917983 */ /* 0x000f280000300800 */
[----:B------:R-:W4:Y:S01]  /*11d5f0*/  LDL.LU R207, [R1+0x488] ;  /* 0x0004880001cf7983 */ /* 0x000f220000300800 */
[----:B------:R-:W-:Y:S01]  /*11d600*/  @P3 IADD3 R26, PT, PT, R26, -0x7f000001, RZ ;  /* 0x80ffffff1a1a3810 */ /* 0x000fe20007ffe0ff */
[----:B------:R-:W-:-:S05]  /*11d610*/  ISETP.GE.U32.AND P3, PT, R114, 0x7f000001, PT ;  /* 0x7f0000017200780c */ /* 0x000fca0003f66070 */
[----:B------:R-:W-:Y:S01]  /*11d620*/  @P1 IADD3 R109, PT, PT, R109, -0x7f000001, RZ ;  /* 0x80ffffff6d6d1810 */ /* 0x000fe20007ffe0ff */
[----:B------:R-:W-:-:S07]  /*11d630*/  ISETP.GE.U32.AND P1, PT, R3, 0x7f000001, PT ;  /* 0x7f0000010300780c */ /* 0x000fce0003f26070 */
[----:B------:R-:W-:-:S06]  /*11d640*/  @P3 IADD3 R114, PT, PT, R114, -0x7f000001, RZ ;  /* 0x80ffffff72723810 */ /* 0x000fcc0007ffe0ff */
[----:B------:R-:W-:Y:S01]  /*11d650*/  @P1 IADD3 R3, PT, PT, R3, -0x7f000001, RZ ;  /* 0x80ffffff03031810 */ /* 0x000fe20007ffe0ff */
[----:B---3--:R-:W-:Y:S01]  /*11d660*/  ISETP.GE.U32.AND P5, PT, R201, 0x7f000001, PT ;  /* 0x7f000001c900780c */ /* 0x008fe20003fa6070 */
[----:B--2---:R-:W-:-:S12]  /*11d670*/  ISETP.GE.U32.AND P6, PT, R198, 0x7f000001, PT ;  /* 0x7f000001c600780c */ /* 0x004fd80003fc6070 */
[----:B------:R-:W-:-:S04]  /*11d680*/  @P5 IADD3 R201, PT, PT, R201, -0x7f000001, RZ ;  /* 0x80ffffffc9c95810 */ /* 0x000fc80007ffe0ff */
[----:B------:R-:W-:Y:S02]  /*11d690*/  IADD3 R4, PT, PT, R4, R201, RZ ;  /* 0x000000c904047210 */ /* 0x000fe40007ffe0ff */
[----:B------:R-:W2:Y:S01]  /*11d6a0*/  LDL.LU R201, [R1+0x490] ;  /* 0x0004900001c97983 */ /* 0x000ea20000300800 */
[----:B------:R-:W-:Y:S01]  /*11d6b0*/  @P6 IADD3 R198, PT, PT, R198, -0x7f000001, RZ ;  /* 0x80ffffffc6c66810 */ /* 0x000fe20007ffe0ff */
[----:B------:R-:W-:-:S03]  /*11d6c0*/  ISETP.GE.U32.AND P5, PT, R227, 0x7f000001, PT ;  /* 0x7f000001e300780c */ /* 0x000fc60003fa6070 */
[----:B------:R-:W-:Y:S02]  /*11d6d0*/  IADD3 R2, PT, PT, R2, R198, RZ ;  /* 0x000000c602027210 */ /* 0x000fe40007ffe0ff */
[----:B------:R-:W3:Y:S01]  /*11d6e0*/  LDL.LU R198, [R1+0x48c] ;  /* 0x00048c0001c67983 */ /* 0x000ee20000300800 */
[----:B----4-:R-:W-:-:S07]  /*11d6f0*/  ISETP.GE.U32.AND P4, PT, R199, 0x7f000001, PT ;  /* 0x7f000001c700780c */ /* 0x010fce0003f86070 */
[----:B------:R-:W-:Y:S01]  /*11d700*/  @P5 IADD3 R227, PT, PT, R227, -0x7f000001, RZ ;  /* 0x80ffffffe3e35810 */ /* 0x000fe20007ffe0ff */
[----:B------:R-:W-:Y:S01]  /*11d710*/  ISETP.GE.U32.AND P3, PT, R4, 0x7f000001, PT ;  /* 0x7f0000010400780c */ /* 0x000fe20003f66070 */
[----:B------:R-:W-:-:S04]  /*11d720*/  ISETP.GE.U32.AND P5, PT, R225, 0x7f000001, PT ;  /* 0x7f000001e100780c */ /* 0x000fc80003fa6070 */
[----:B------:R-:W-:Y:S01]  /*11d730*/  @P4 IADD3 R199, PT, PT, R199, -0x7f000001, RZ ;  /* 0x80ffffffc7c74810 */ /* 0x000fe20007ffe0ff */
[----:B------:R-:W-:-:S07]  /*11d740*/  ISETP.GE.U32.AND P4, PT, R219, 0x7f000001, PT ;  /* 0x7f000001db00780c */ /* 0x000fce0003f86070 */
[----:B------:R-:W-:Y:S02]  /*11d750*/  @P3 IADD3 R4, PT, PT, R4, -0x7f000001, RZ ;  /* 0x80ffffff04043810 */ /* 0x000fe40007ffe0ff */
[----:B------:R-:W-:-:S04]  /*11d760*/  @P5 IADD3 R225, PT, PT, R225, -0x7f000001, RZ ;  /* 0x80ffffffe1e15810 */ /* 0x000fc80007ffe0ff */
[----:B------:R-:W-:Y:S02]  /*11d770*/  IADD3 R3, PT, PT, R3, R225, RZ ;  /* 0x000000e103037210 */ /* 0x000fe40007ffe0ff */
[----:B------:R-:W-:Y:S01]  /*11d780*/  @P4 IADD3 R219, PT, PT, R219, -0x7f000001, RZ ;  /* 0x80ffffffdbdb4810 */ /* 0x000fe20007ffe0ff */
[----:B------:R-:W4:Y:S03]  /*11d790*/  LDL.LU R225, [R1+0x41c] ;  /* 0x00041c0001e17983 */ /* 0x000f260000300800 */
[----:B------:R-:W-:Y:S02]  /*11d7a0*/  IADD3 R4, PT, PT, R4, R219, RZ ;  /* 0x000000db04047210 */ /* 0x000fe40007ffe0ff */
[----:B------:R-:W4:Y:S01]  /*11d7b0*/  LDL.LU R219, [R1+0x420] ;  /* 0x0004200001db7983 */ /* 0x000f220000300800 */
[----:B------:R-:W-:Y:S01]  /*11d7c0*/  IADD3 R17, PT, PT, R17, R110, RZ ;  /* 0x0000006e11117210 */ /* 0x000fe20007ffe0ff */
[----:B------:R-:W-:Y:S01]  /*11d7d0*/  ISETP.GE.U32.AND P5, PT, R2, 0x7f000001, PT ;  /* 0x7f0000010200780c */ /* 0x000fe20003fa6070 */
[----:B------:R-:W-:Y:S01]  /*11d7e0*/  IADD3 R114, PT, PT, R114, R199, RZ ;  /* 0x000000c772727210 */ /* 0x000fe20007ffe0ff */
[----:B------:R-:W-:Y:S01]  /*11d7f0*/  ISETP.GE.U32.AND P4, PT, R248, 0x7f000001, PT ;  /* 0x7f000001f800780c */ /* 0x000fe20003f86070 */
[----:B------:R-:W-:Y:S01]  /*11d800*/  IADD3 R181, PT, PT, R181, R96, RZ ;  /* 0x00000060b5b57210 */ /* 0x000fe20007ffe0ff */
[----:B------:R-:W-:Y:S01]  /*11d810*/  ISETP.GE.U32.AND P2, PT, R17, 0x7f000001, PT ;  /* 0x7f0000011100780c */ /* 0x000fe20003f46070 */
[----:B------:R-:W-:Y:S01]  /*11d820*/  IADD3 R26, PT, PT, R26, R97, RZ ;  /* 0x000000611a1a7210 */ /* 0x000fe20007ffe0ff */
[----:B------:R-:W-:Y:S01]  /*11d830*/  ISETP.GE.U32.AND P1, PT, R114, 0x7f000001, PT ;  /* 0x7f0000017200780c */ /* 0x000fe20003f26070 */
[----:B------:R-:W4:Y:S06]  /*11d840*/  LDL.LU R199, [R1+0x460] ;  /* 0x0004600001c77983 */ /* 0x000f2c0000300800 */
[----:B------:R-:W-:Y:S01]  /*11d850*/  @P5 IADD3 R2, PT, PT, R2, -0x7f000001, RZ ;  /* 0x80ffffff02025810 */ /* 0x000fe20007ffe0ff */
[----:B------:R-:W-:Y:S01]  /*11d860*/  ISETP.GE.U32.AND P3, PT, R181, 0x7f000001, PT ;  /* 0x7f000001b500780c */ /* 0x000fe20003f66070 */
[----:B------:R-:W-:-:S02]  /*11d870*/  @P4 IADD3 R248, PT, PT, R248, -0x7f000001, RZ ;  /* 0x80fffffff8f84810 */ /* 0x000fc40007ffe0ff */
[----:B------:R-:W-:Y:S02]  /*11d880*/  IADD3 R40, PT, PT, R40, R239, RZ ;  /* 0x000000ef28287210 */ /* 0x000fe40007ffe0ff */
[----:B------:R-:W-:Y:S01]  /*11d890*/  @P2 IADD3 R17, PT, PT, R17, -0x7f000001, RZ ;  /* 0x80ffffff11112810 */ /* 0x000fe20007ffe0ff */
[----:B------:R-:W-:Y:S01]  /*11d8a0*/  ISETP.GE.U32.AND P2, PT, R205, 0x7f000001, PT ;  /* 0x7f000001cd00780c */ /* 0x000fe20003f46070 */
[----:B------:R-:W-:Y:S01]  /*11d8b0*/  @P1 IADD3 R114, PT, PT, R114, -0x7f000001, RZ ;  /* 0x80ffffff72721810 */ /* 0x000fe20007ffe0ff */
[----:B------:R-:W-:Y:S01]  /*11d8c0*/  ISETP.GE.U32.AND P1, PT, R220, 0x7f000001, PT ;  /* 0x7f000001dc00780c */ /* 0x000fe20003f26070 */
[----:B------:R-:W4:Y:S04]  /*11d8d0*/  LDL.LU R97, [R1+0xc30] ;  /* 0x000c300001617983 */ /* 0x000f280000300800 */
[----:B------:R-:W4:Y:S01]  /*11d8e0*/  LDL.LU R96, [R1+0xc34] ;  /* 0x000c340001607983 */ /* 0x000f220000300800 */
[----:B------:R-:W-:-:S13]  /*11d8f0*/  ISETP.GE.U32.AND P0, PT, R200, 0x7f000001, PT ;  /* 0x7f000001c800780c */ /* 0x000fda0003f06070 */
[----:B------:R-:W-:-:S04]  /*11d900*/  @P0 IADD3 R200, PT, PT, R200, -0x7f000001, RZ ;  /* 0x80ffffffc8c80810 */ /* 0x000fc80007ffe0ff */
[----:B------:R-:W-:Y:S02]  /*11d910*/  IADD3 R2, PT, PT, R2, R200, RZ ;  /* 0x000000c802027210 */ /* 0x000fe40007ffe0ff */
[----:B------:R-:W4:Y:S01]  /*11d920*/  LDL.LU R200, [R1+0x434] ;  /* 0x0004340001c87983 */ /* 0x000f220000300800 */
[----:B------:R-:W-:Y:S01]  /*11d930*/  ISETP.GE.U32.AND P0, PT, R26, 0x7f000001, PT ;  /* 0x7f0000011a00780c */ /* 0x000fe20003f06070 */
[----:B------:R-:W-:Y:S02]  /*11d940*/  @P2 IADD3 R205, PT, PT, R205, -0x7f000001, RZ ;  /* 0x80ffffffcdcd2810 */ /* 0x000fe40007ffe0ff */
[----:B------:R-:W-:Y:S01]  /*11d950*/  @P3 IADD3 R181, PT, PT, R181, -0x7f000001, RZ ;  /* 0x80ffffffb5b53810 */ /* 0x000fe20007ffe0ff */
[----:B------:R-:W-:Y:S01]  /*11d960*/  ISETP.GE.U32.AND P3, PT, R3, 0x7f000001, PT ;  /* 0x7f0000010300780c */ /* 0x000fe20003f66070 */
[----:B------:R-:W-:Y:S01]  /*11d970*/  ISETP.GE.U32.AND P2, PT, R207, 0x7f000001, PT ;  /* 0x7f000001cf00780c */ /* 0x000fe20003f46070 */
[----:B------:R-:W-:Y:S01]  /*11d980*/  @P1 IADD3 R220, PT, PT, R220, -0x7f000001, RZ ;  /* 0x80ffffffdcdc1810 */ /* 0x000fe20007ffe0ff */
[----:B------:R-:W-:-:S06]  /*11d990*/  ISETP.GE.U32.AND P1, PT, R2, 0x7f000001, PT ;  /* 0x7f0000010200780c */ /* 0x000fcc0003f26070 */
[----:B------:R-:W-:Y:S01]  /*11d9a0*/  @P0 IADD3 R26, PT, PT, R26, -0x7f000001, RZ ;  /* 0x80ffffff1a1a0810 */ /* 0x000fe20007ffe0ff */
[----:B------:R-:W-:-:S03]  /*11d9b0*/  ISETP.GE.U32.AND P0, PT, R4, 0x7f000001, PT ;  /* 0x7f0000010400780c */ /* 0x000fc60003f06070 */
[----:B------:R-:W-:Y:S02]  /*11d9c0*/  @P3 IADD3 R3, PT, PT, R3, -0x7f000001, RZ ;  /* 0x80ffffff03033810 */ /* 0x000fe40007ffe0ff */
[----:B------:R-:W-:Y:S02]  /*11d9d0*/  @P2 IADD3 R207, PT, PT, R207, -0x7f000001, RZ ;  /* 0x80ffffffcfcf2810 */ /* 0x000fe40007ffe0ff */
[----:B------:R-:W-:Y:S02]  /*11d9e0*/  IADD3 R114, PT, PT, R114, R205, RZ ;  /* 0x000000cd72727210 */ /* 0x000fe40007ffe0ff */
[----:B------:R-:W-:Y:S01]  /*11d9f0*/  @P1 IADD3 R2, PT, PT, R2, -0x7f000001, RZ ;  /* 0x80ffffff02021810 */ /* 0x000fe20007ffe0ff */
[----:B------:R-:W-:Y:S01]  /*11da00*/  ISETP.GE.U32.AND P5, PT, R145, 0x7f000001, PT ;  /* 0x7f0000019100780c */ /* 0x000fe20003fa6070 */
[----:B------:R-:W4:Y:S01]  /*11da10*/  LDL.LU R205, [R1+0x42c] ;  /* 0x00042c0001cd7983 */ /* 0x000f220000300800 */
[----:B------:R-:W-:-:S03]  /*11da20*/  IADD3 R3, PT, PT, R3, R207, RZ ;  /* 0x000000cf03037210 */ /* 0x000fc60007ffe0ff */
[----:B------:R-:W4:Y:S01]  /*11da30*/  LDL.LU R207, [R1+0x454] ;  /* 0x0004540001cf7983 */ /* 0x000f220000300800 */
[----:B------:R-:W-:Y:S01]  /*11da40*/  @P0 IADD3 R4, PT, PT, R4, -0x7f000001, RZ ;  /* 0x80ffffff04040810 */ /* 0x000fe20007ffe0ff */
[----:B------:R-:W-:Y:S01]  /*11da50*/  ISETP.GE.U32.AND P0, PT, R114, 0x7f000001, PT ;  /* 0x7f0000017200780c */ /* 0x000fe20003f06070 */
[----:B------:R-:W-:-:S05]  /*11da60*/  ISETP.GE.U32.AND P1, PT, R3, 0x7f000001, PT ;  /* 0x7f0000010300780c */ /* 0x000fca0003f26070 */
[----:B------:R-:W-:-:S07]  /*11da70*/  @P5 IADD3 R145, PT, PT, R145, -0x7f000001, RZ ;  /* 0x80ffffff91915810 */ /* 0x000fce0007ffe0ff */
[----:B------:R-:W-:Y:S02]  /*11da80*/  @P0 IADD3 R114, PT, PT, R114, -0x7f000001, RZ ;  /* 0x80ffffff72720810 */ /* 0x000fe40007ffe0ff */
[----:B------:R-:W-:Y:S01]  /*11da90*/  @P1 IADD3 R3, PT, PT, R3, -0x7f000001, RZ ;  /* 0x80ffffff03031810 */ /* 0x000fe20007ffe0ff */
[----:B--2---:R-:W-:-:S13]  /*11daa0*/  ISETP.GE.U32.AND P4, PT, R201, 0x7f000001, PT ;  /* 0x7f000001c900780c */ /* 0x004fda0003f86070 */
[----:B------:R-:W-:Y:S01]  /*11dab0*/  @P4 IADD3 R201, PT, PT, R201, -0x7f000001, RZ ;  /* 0x80ffffffc9c94810 */ /* 0x000fe20007ffe0ff */
[----:B---3--:R-:W-:-:S13]  /*11dac0*/  ISETP.GE.U32.AND P4, PT, R198, 0x7f000001, PT ;  /* 0x7f000001c600780c */ /* 0x008fda0003f86070 */
[----:B------:R-:W-:-:S04]  /*11dad0*/  @P4 IADD3 R198, PT, PT, R198, -0x7f000001, RZ ;  /* 0x80ffffffc6c64810 */ /* 0x000fc80007ffe0ff */
[----:B------:R-:W-:Y:S02]  /*11dae0*/  IADD3 R2, PT, PT, R2, R198, RZ ;  /* 0x000000c602027210 */ /* 0x000fe40007ffe0ff */
[----:B------:R-:W2:Y:S01]  /*11daf0*/  LDL.LU R198, [R1+0x424] ;  /* 0x0004240001c67983 */ /* 0x000ea20000300800 */
[----:B------:R-:W-:-:S03]  /*11db00*/  IADD3 R4, PT, PT, R4, R201, RZ ;  /* 0x000000c904047210 */ /* 0x000fc60007ffe0ff */
[----:B------:R-:W3:Y:S01]  /*11db10*/  LDL.LU R201, [R1+0x43c] ;  /* 0x00043c0001c97983 */ /* 0x000ee20000300800 */
[----:B----4-:R-:W-:Y:S01]  /*11db20*/  ISETP.GE.U32.AND P5, PT, R225, 0x7f000001, PT ;  /* 0x7f000001e100780c */ /* 0x010fe20003fa6070 */
        /* <DEDUP_REMOVED lines=11> */
[----:B------:R-:W-:Y:S01]  /*11dbe0*/  @P6 IADD3 R40, PT, PT, R40, -0x7f000001, RZ ;  /* 0x80ffffff28286810 */ /* 0x000fe20007ffe0ff */
[----:B------:R-:W-:Y:S01]  /*11dbf0*/  ISETP.GE.U32.AND P6, PT, R100, 0x7f000001, PT ;  /* 0x7f0000016400780c */ /* 0x000fe20003fc6070 */
[----:B------:R-:W-:-:S12]  /*11dc00*/  @P2 IADD3 R108, PT, PT, R108, -0x7f000001, RZ ;  /* 0x80ffffff6c6c2810 */ /* 0x000fd80007ffe0ff */
[----:B------:R-:W-:-:S04]  /*11dc10*/  @P6 IADD3 R100, PT, PT, R100, -0x7f000001, RZ ;  /* 0x80ffffff64646810 */ /* 0x000fc80007ffe0ff */
[----:B------:R-:W-:Y:S02]  /*11dc20*/  IADD3 R181, PT, PT, R181, R100, RZ ;  /* 0x00000064b5b57210 */ /* 0x000fe40007ffe0ff */
        /* <DEDUP_REMOVED lines=9> */
[----:B------:R-:W4:Y:S01]  /*11dcc0*/  LDL.LU R145, [R1+0x3f4] ;  /* 0x0003f40001917983 */ /* 0x000f220000300800 */
[----:B------:R-:W-:-:S03]  /*11dcd0*/  IADD3 R26, PT, PT, R26, R248, RZ ;  /* 0x000000f81a1a7210 */ /* 0x000fc60007ffe0ff */
[----:B------:R-:W4:Y:S03]  /*11dce0*/  LDL.LU R100, [R1+0xc2c] ;  /* 0x000c2c0001647983 */ /* 0x000f260000300800 */
[----:B------:R-:W-:Y:S01]  /*11dcf0*/  @P2 IADD3 R181, PT, PT, R181, -0x7f000001, RZ ;  /* 0x80ffffffb5b52810 */ /* 0x000fe20007ffe0ff */
[----:B------:R-:W-:Y:S01]  /*11dd00*/  ISETP.GE.U32.AND P2, PT, R114, 0x7f000001, PT ;  /* 0x7f0000017200780c */ /* 0x000fe20003f46070 */
[----:B------:R-:W-:Y:S02]  /*11dd10*/  @P6 IADD3 R40, PT, PT, R40, -0x7f000001, RZ ;  /* 0x80ffffff28286810 */ /* 0x000fe40007ffe0ff */
[----:B------:R-:W-:Y:S01]  /*11dd20*/  @P5 IADD3 R200, PT, PT, R200, -0x7f000001, RZ ;  /* 0x80ffffffc8c85810 */ /* 0x000fe20007ffe0ff */
[----:B------:R-:W-:Y:S01]  /*11dd30*/  ISETP.GE.U32.AND P6, PT, R199, 0x7f000001, PT ;  /* 0x7f000001c700780c */ /* 0x000fe20003fc6070 */
[----:B------:R-:W-:-:S08]  /*11dd40*/  IADD3 R40, PT, PT, R40, R220, RZ ;  /* 0x000000dc28287210 */ /* 0x000fd00007ffe0ff */
[----:B------:R-:W-:Y:S02]  /*11dd50*/  @P2 IADD3 R114, PT, PT, R114, -0x7f000001, RZ ;  /* 0x80ffffff72722810 */ /* 0x000fe40007ffe0ff */
[----:B------:R-:W-:Y:S02]  /*11dd60*/  @P3 IADD3 R17, PT, PT, R17, -0x7f000001, RZ ;  /* 0x80ffffff11113810 */ /* 0x000fe40007ffe0ff */
[----:B------:R-:W-:Y:S02]  /*11dd70*/  IADD3 R114, PT, PT, R114, R200, RZ ;  /* 0x000000c872727210 */ /* 0x000fe40007ffe0ff */
[----:B------:R-:W4:Y:S01]  /*11dd80*/  LDL.LU R200, [R1+0x3e8] ;  /* 0x0003e80001c87983 */ /* 0x000f220000300800 */
[----:B------:R-:W-:Y:S01]  /*11dd90*/  ISETP.GE.U32.AND P3, PT, R224, 0x7f000001, PT ;  /* 0x7f000001e000780c */ /* 0x000fe20003f66070 */
[----:B------:R-:W-:Y:S01]  /*11dda0*/  ISETP.GE.U32.AND P1, PT, R40, 0x7f000001, PT ;  /* 0x7f0000012800780c */ /* 0x000fe20003f26070 */
[----:B------:R-:W-:Y:S01]  /*11ddb0*/  ISETP.GE.U32.AND P2, PT, R3, 0x7f000001, PT ;  /* 0x7f0000010300780c */ /* 0x000fe20003f46070 */
[----:B------:R-:W-:-:S02]  /*11ddc0*/  @P6 IADD3 R199, PT, PT, R199, -0x7f000001, RZ ;  /* 0x80ffffffc7c76810 */ /* 0x000fc40007ffe0ff */
[----:B------:R-:W-:Y:S01]  /*11ddd0*/  @P0 IADD3 R2, PT, PT, R2, -0x7f000001, RZ ;  /* 0x80ffffff02020810 */ /* 0x000fe20007ffe0ff */
[----:B------:R-:W-:-:S03]  /*11dde0*/  ISETP.GE.U32.AND P5, PT, R207, 0x7f000001, PT ;  /* 0x7f000001cf00780c */ /* 0x000fc60003fa6070 */
[----:B------:R-:W-:-:S04]  /*11ddf0*/  IADD3 R2, PT, PT, R2, R199, RZ ;  /* 0x000000c702027210 */ /* 0x000fc80007ffe0ff */
        /* <DEDUP_REMOVED lines=8> */
[----:B------:R-:W4:Y:S01]  /*11de80*/  LDL.LU R199, [R1+0x3cc] ;  /* 0x0003cc0001c77983 */ /* 0x000f220000300800 */
[----:B------:R-:W-:-:S02]  /*11de90*/  IADD3 R17, PT, PT, R17, R108, RZ ;  /* 0x0000006c11117210 */ /* 0x000fc40007ffe0ff */
[----:B------:R-:W-:Y:S02]  /*11dea0*/  @P5 IADD3 R207, PT, PT, R207, -0x7f000001, RZ ;  /* 0x80ffffffcfcf5810 */ /* 0x000fe40007ffe0ff */
[----:B------:R-:W-:Y:S02]  /*11deb0*/  IADD3 R181, PT, PT, R181, R224, RZ ;  /* 0x000000e0b5b57210 */ /* 0x000fe40007ffe0ff */
[----:B------:R-:W-:Y:S02]  /*11dec0*/  IADD3 R3, PT, PT, R3, R207, RZ ;  /* 0x000000cf03037210 */ /* 0x000fe40007ffe0ff */
[----:B------:R-:W-:Y:S02]  /*11ded0*/  @P3 IADD3 R26, PT, PT, R26, -0x7f000001, RZ ;  /* 0x80ffffff1a1a3810 */ /* 0x000fe40007ffe0ff */
[----:B------:R-:W-:Y:S02]  /*11dee0*/  @P1 IADD3 R4, PT, PT, R4, -0x7f000001, RZ ;  /* 0x80ffffff04041810 */ /* 0x000fe40007ffe0ff */
[----:B------:R-:W-:Y:S01]  /*11def0*/  @P2 IADD3 R2, PT, PT, R2, -0x7f000001, RZ ;  /* 0x80ffffff02022810 */ /* 0x000fe20007ffe0ff */
[----:B------:R-:W-:Y:S01]  /*11df00*/  ISETP.GE.U32.AND P3, PT, R205, 0x7f000001, PT ;  /* 0x7f000001cd00780c */ /* 0x000fe20003f66070 */
[----:B------:R-:W-:Y:S01]  /*11df10*/  ISETP.GE.U32.AND P1, PT, R17, 0x7f000001, PT ;  /* 0x7f0000011100780c */ /* 0x000fe20003f26070 */
[----:B------:R-:W4:Y:S01]  /*11df20*/  LDL.LU R207, [R1+0x3a4] ;  /* 0x0003a40001cf7983 */ /* 0x000f220000300800 */
[----:B------:R-:W-:Y:S01]  /*11df30*/  @P6 IADD3 R223, PT, PT, R223, -0x7f000001, RZ ;  /* 0x80ffffffdfdf6810 */ /* 0x000fe20007ffe0ff */
[----:B------:R-:W-:-:S09]  /*11df40*/  ISETP.GE.U32.AND P6, PT, R218, 0x7f000001, PT ;  /* 0x7f000001da00780c */ /* 0x000fd20003fc6070 */
[----:B------:R-:W-:Y:S02]  /*11df50*/  @P3 IADD3 R205, PT, PT, R205, -0x7f000001, RZ ;  /* 0x80ffffffcdcd3810 */ /* 0x000fe40007ffe0ff */
[----:B------:R-:W-:Y:S01]  /*11df60*/  @P1 IADD3 R17, PT, PT, R17, -0x7f000001, RZ ;  /* 0x80ffffff11111810 */ /* 0x000fe20007ffe0ff */
[----:B------:R-:W-:Y:S01]  /*11df70*/  ISETP.GE.U32.AND P1, PT, R3, 0x7f000001, PT ;  /* 0x7f0000010300780c */ /* 0x000fe20003f26070 */
[----:B------:R-:W-:-:S12]  /*11df80*/  @P6 IADD3 R218, PT, PT, R218, -0x7f000001, RZ ;  /* 0x80ffffffdada6810 */ /* 0x000fd80007ffe0ff */
[----:B------:R-:W-:Y:S01]  /*11df90*/  @P1 IADD3 R3, PT, PT, R3, -0x7f000001, RZ ;  /* 0x80ffffff03031810 */ /* 0x000fe20007ffe0ff */
[----:B--2---:R-:W-:Y:S01]  /*11dfa0*/  ISETP.GE.U32.AND P0, PT, R198, 0x7f000001, PT ;  /* 0x7f000001c600780c */ /* 0x004fe20003f06070 */
[----:B---3--:R-:W-:-:S12]  /*11dfb0*/  ISETP.GE.U32.AND P4, PT, R201, 0x7f000001, PT ;  /* 0x7f000001c900780c */ /* 0x008fd80003f86070 */
[----:B------:R-:W-:Y:S01]  /*11dfc0*/  @P0 IADD3 R198, PT, PT, R198, -0x7f000001, RZ ;  /* 0x80ffffffc6c60810 */ /* 0x000fe20007ffe0ff */
[----:B------:R-:W-:Y:S01]  /*11dfd0*/  ISETP.GE.U32.AND P0, PT, R181, 0x7f000001, PT ;  /* 0x7f000001b500780c */ /* 0x000fe20003f06070 */
[----:B------:R-:W-:Y:S02]  /*11dfe0*/  @P4 IADD3 R201, PT, PT, R201, -0x7f000001, RZ ;  /* 0x80ffffffc9c94810 */ /* 0x000fe40007ffe0ff */
[----:B------:R-:W-:Y:S02]  /*11dff0*/  IADD3 R2, PT, PT, R2, R198, RZ ;  /* 0x000000c602027210 */ /* 0x000fe40007ffe0ff */
[----:B------:R-:W2:Y:S01]  /*11e000*/  LDL.LU R198, [R1+0x33c] ;  /* 0x00033c0001c67983 */ /* 0x000ea20000300800 */
[----:B------:R-:W-:-:S03]  /*11e010*/  IADD3 R4, PT, PT, R4, R201, RZ ;  /* 0x000000c904047210 */ /* 0x000fc60007ffe0ff */
[----:B------:R-:W3:Y:S01]  /*11e020*/  LDL.LU R201, [R1+0x314] ;  /* 0x0003140001c97983 */ /* 0x000ee20000300800 */
[----:B----4-:R-:W-:-:S03]  /*11e030*/  ISETP.GE.U32.AND P3, PT, R225, 0x7f000001, PT ;  /* 0x7f000001e100780c */ /* 0x010fc60003f66070 */
[----:B------:R-:W-:Y:S01]  /*11e040*/  @P0 IADD3 R181, PT, PT, R181, -0x7f000001, RZ ;  /* 0x80ffffffb5b50810 */ /* 0x000fe20007ffe0ff */
[----:B------:R-:W-:Y:S01]  /*11e050*/  ISETP.GE.U32.AND P0, PT, R4, 0x7f000001, PT ;  /* 0x7f0000010400780c */ /* 0x000fe20003f06070 */
[----:B------:R-:W-:-:S08]  /*11e060*/  ISETP.GE.U32.AND P6, PT, R219, 0x7f000001, PT ;  /* 0x7f000001db00780c */ /* 0x000fd00003fc6070 */
[----:B------:R-:W-:-:S04]  /*11e070*/  @P3 IADD3 R225, PT, PT, R225, -0x7f000001, RZ ;  /* 0x80ffffffe1e13810 */ /* 0x000fc80007ffe0ff */
[----:B------:R-:W-:Y:S02]  /*11e080*/  @P0 IADD3 R4, PT, PT, R4, -0x7f000001, RZ ;  /* 0x80ffffff04040810 */ /* 0x000fe40007ffe0ff */
[----:B------:R-:W-:Y:S02]  /*11e090*/  IADD3 R3, PT, PT, R3, R225, RZ ;  /* 0x000000e103037210 */ /* 0x000fe40007ffe0ff */
[----:B------:R-:W-:Y:S01]  /*11e0a0*/  @P6 IADD3 R219, PT, PT, R219, -0x7f000001, RZ ;  /* 0x80ffffffdbdb6810 */ /* 0x000fe20007ffe0ff */
[----:B------:R-:W4:Y:S03]  /*11e0b0*/  LDL.LU R225, [R1+0x2e4] ;  /* 0x0002e40001e17983 */ /* 0x000f260000300800 */
[----:B------:R-:W-:Y:S02]  /*11e0c0*/  IADD3 R4, PT, PT, R4, R219, RZ ;  /* 0x000000db04047210 */ /* 0x000fe40007ffe0ff */
[----:B------:R-:W4:Y:S01]  /*11e0d0*/  LDL.LU R219, [R1+0x248] ;  /* 0x0002480001db7983 */ /* 0x000f220000300800 */
[----:B------:R-:W-:Y:S01]  /*11e0e0*/  IADD3 R26, PT, PT, R26, R223, RZ ;  /* 0x000000df1a1a7210 */ /* 0x000fe20007ffe0ff */
[----:B------:R-:W-:-:S04]  /*11e0f0*/  ISETP.GE.U32.AND P5, PT, R114, 0x7f000001, PT ;  /* 0x7f0000017200780c */ /* 0x000fc80003fa6070 */
[----:B------:R-:W-:Y:S01]  /*11e100*/  ISETP.GE.U32.AND P2, PT, R26, 0x7f000001, PT ;  /* 0x7f0000011a00780c */ /* 0x000fe20003f46070 */
[----:B------:R-:W-:Y:S01]  /*11e110*/  ISETP.GE.U32.AND P4, PT, R106, 0x7f000001, PT ;  /* 0x7f0000016a00780c */ /* 0x000fe20003f86070 */
[----:B------:R-:W-:Y:S01]  /*11e120*/  ISETP.GE.U32.AND P1, PT, R2, 0x7f000001, PT ;  /* 0x7f0000010200780c */ /* 0x000fe20003f26070 */
[----:B------:R-:W-:-:S06]  /*11e130*/  IADD3 R40, PT, PT, R40, R107, RZ ;  /* 0x0000006b28287210 */ /* 0x000fcc0007ffe0ff */
[----:B------:R-:W-:-:S04]  /*11e140*/  @P5 IADD3 R114, PT, PT, R114, -0x7f000001, RZ ;  /* 0x80ffffff72725810 */ /* 0x000fc80007ffe0ff */
[----:B------:R-:W-:Y:S02]  /*11e150*/  @P2 IADD3 R26, PT, PT, R26, -0x7f000001, RZ ;  /* 0x80ffffff1a1a2810 */ /* 0x000fe40007ffe0ff */
        /* <DEDUP_REMOVED lines=8> */
[----:B------:R-:W-:-:S05]  /*11e1e0*/  IADD3 R17, PT, PT, R17, R106, RZ ;  /* 0x0000006a11117210 */ /* 0x000fca0007ffe0ff */
[----:B------:R-:W-:Y:S02]  /*11e1f0*/  @P2 IADD3 R40, PT, PT, R40, -0x7f000001, RZ ;  /* 0x80ffffff28282810 */ /* 0x000fe40007ffe0ff */
[----:B------:R-:W-:Y:S01]  /*11e200*/  IADD3 R181, PT, PT, R181, R218, RZ ;  /* 0x000000dab5b57210 */ /* 0x000fe20007ffe0ff */
[----:B------:R-:W-:Y:S01]  /*11e210*/  ISETP.GE.U32.AND P6, PT, R104, 0x7f000001, PT ;  /* 0x7f0000016800780c */ /* 0x000fe20003fc6070 */
[----:B------:R-:W4:Y:S02]  /*11e220*/  LDL.LU R205, [R1+0x55c] ;  /* 0x00055c0001cd7983 */ /* 0x000f240000300800 */
[----:B------:R-:W-:Y:S02]  /*11e230*/  @P3 IADD3 R200, PT, PT, R200, -0x7f000001, RZ ;  /* 0x80ffffffc8c83810 */ /* 0x000fe40007ffe0ff */
[----:B------:R-:W-:Y:S02]  /*11e240*/  @P5 IADD3 R145, PT, PT, R145, -0x7f000001, RZ ;  /* 0x80ffffff91915810 */ /* 0x000fe40007ffe0ff */
[----:B------:R-:W-:-:S02]  /*11e250*/  IADD3 R2, PT, PT, R2, R200, RZ ;  /* 0x000000c802027210 */ /* 0x000fc40007ffe0ff */
[----:B------:R-:W4:Y:S01]  /*11e260*/  LDL.LU R200, [R1+0x308] ;  /* 0x0003080001c87983 */ /* 0x000f220000300800 */
[----:B------:R-:W-:Y:S01]  /*11e270*/  ISETP.GE.U32.AND P2, PT, R17, 0x7f000001, PT ;  /* 0x7f0000011100780c */ /* 0x000fe20003f46070 */
[----:B------:R-:W-:Y:S01]  /*11e280*/  ISETP.GE.U32.AND P5, PT, R199, 0x7f000001, PT ;  /* 0x7f000001c700780c */ /* 0x000fe20003fa6070 */
[----:B------:R-:W-:Y:S01]  /*11e290*/  ISETP.GE.U32.AND P1, PT, R3, 0x7f000001, PT ;  /* 0x7f0000010300780c */ /* 0x000fe20003f26070 */
[----:B------:R-:W-:Y:S02]  /*11e2a0*/  @P4 IADD3 R211, PT, PT, R211, -0x7f000001, RZ ;  /* 0x80ffffffd3d34810 */ /* 0x000fe40007ffe0ff */
[----:B------:R-:W-:Y:S01]  /*11e2b0*/  @P0 IADD3 R114, PT, PT, R114, -0x7f000001, RZ ;  /* 0x80ffffff72720810 */ /* 0x000fe20007ffe0ff */
[----:B------:R-:W-:Y:S01]  /*11e2c0*/  ISETP.GE.U32.AND P4, PT, R105, 0x7f000001, PT ;  /* 0x7f0000016900780c */ /* 0x000fe20003f86070 */
[----:B------:R-:W-:Y:S02]  /*11e2d0*/  ISETP.GE.U32.AND P0, PT, R4, 0x7f000001, PT ;  /* 0x7f0000010400780c */ /* 0x000fe40003f06070 */
[----:B------:R-:W-:Y:S01]  /*11e2e0*/  IADD3 R114, PT, PT, R114, R145, RZ ;  /* 0x0000009172727210 */ /* 0x000fe20007ffe0ff */
[----:B------:R-:W-:-:S04]  /*11e2f0*/  ISETP.GE.U32.AND P3, PT, R207, 0x7f000001, PT ;  /* 0x7f000001cf00780c */ /* 0x000fc80003f66070 */
[----:B------:R-:W-:Y:S02]  /*11e300*/  @P5 IADD3 R199, PT, PT, R199, -0x7f000001, RZ ;  /* 0x80ffffffc7c75810 */ /* 0x000fe40007ffe0ff */
[----:B------:R-:W-:Y:S02]  /*11e310*/  @P2 IADD3 R17, PT, PT, R17, -0x7f000001, RZ ;  /* 0x80ffffff11112810 */ /* 0x000fe40007ffe0ff */
[----:B------:R-:W-:Y:S01]  /*11e320*/  @P1 IADD3 R3, PT, PT, R3, -0x7f000001, RZ ;  /* 0x80ffffff03031810 */ /* 0x000fe20007ffe0ff */
[----:B------:R-:W-:Y:S01]  /*11e330*/  ISETP.GE.U32.AND P2, PT, R114, 0x7f000001, PT ;  /* 0x7f0000017200780c */ /* 0x000fe20003f46070 */
[----:B------:R-:W-:Y:S02]  /*11e340*/  @P4 IADD3 R105, PT, PT, R105, -0x7f000001, RZ ;  /* 0x80ffffff69694810 */ /* 0x000fe40007ffe0ff */
[----:B------:R-:W-:Y:S02]  /*11e350*/  @P0 IADD3 R4, PT, PT, R4, -0x7f000001, RZ ;  /* 0x80ffffff04040810 */ /* 0x000fe40007ffe0ff */
[----:B------:R-:W-:-:S02]  /*11e360*/  IADD3 R26, PT, PT, R26, R211, RZ ;  /* 0x000000d31a1a7210 */ /* 0x000fc40007ffe0ff */
[----:B------:R-:W-:Y:S02]  /*11e370*/  IADD3 R3, PT, PT, R3, R199, RZ ;  /* 0x000000c703037210 */ /* 0x000fe40007ffe0ff */
[----:B------:R-:W-:Y:S01]  /*11e380*/  @P6 IADD3 R104, PT, PT, R104, -0x7f000001, RZ ;  /* 0x80ffffff68686810 */ /* 0x000fe20007ffe0ff */
[----:B------:R-:W4:Y:S04]  /*11e390*/  LDL.LU R199, [R1+0x2d8] ;  /* 0x0002d80001c77983 */ /* 0x000f280000300800 */
[----:B------:R-:W4:Y:S01]  /*11e3a0*/  LDL.LU R145, [R1+0x560] ;  /* 0x0005600001917983 */ /* 0x000f220000300800 */
[----:B------:R-:W-:Y:S01]  /*11e3b0*/  @P3 IADD3 R207, PT, PT, R207, -0x7f000001, RZ ;  /* 0x80ffffffcfcf3810 */ /* 0x000fe20007ffe0ff */
[----:B------:R-:W-:Y:S01]  /*11e3c0*/  ISETP.GE.U32.AND P3, PT, R181, 0x7f000001, PT ;  /* 0x7f000001b500780c */ /* 0x000fe20003f66070 */
[----:B------:R-:W-:-:S02]  /*11e3d0*/  @P2 IADD3 R114, PT, PT, R114, -0x7f000001, RZ ;  /* 0x80ffffff72722810 */ /* 0x000fc40007ffe0ff */
[----:B------:R-:W-:Y:S02]  /*11e3e0*/  IADD3 R4, PT, PT, R4, R207, RZ ;  /* 0x000000cf04047210 */ /* 0x000fe40007ffe0ff */
[----:B------:R-:W4:Y:S01]  /*11e3f0*/  LDL.LU R207, [R1+0x218] ;  /* 0x0002180001cf7983 */ /* 0x000f220000300800 */
[----:B------:R-:W-:Y:S01]  /*11e400*/  ISETP.GE.U32.AND P1, PT, R26, 0x7f000001, PT ;  /* 0x7f0000011a00780c */ /* 0x000fe20003f26070 */
[----:B------:R-:W-:-:S06]  /*11e410*/  ISETP.GE.U32.AND P0, PT, R2, 0x7f000001, PT ;  /* 0x7f0000010200780c */ /* 0x000fcc0003f06070 */
[----:B------:R-:W-:Y:S01]  /*11e420*/  @P3 IADD3 R181, PT, PT, R181, -0x7f000001, RZ ;  /* 0x80ffffffb5b53810 */ /* 0x000fe20007ffe0ff */
[----:B------:R-:W-:-:S05]  /*11e430*/  ISETP.GE.U32.AND P3, PT, R3, 0x7f000001, PT ;  /* 0x7f0000010300780c */ /* 0x000fca0003f66070 */
[----:B------:R-:W-:Y:S02]  /*11e440*/  @P1 IADD3 R26, PT, PT, R26, -0x7f000001, RZ ;  /* 0x80ffffff1a1a1810 */ /* 0x000fe40007ffe0ff */
[----:B------:R-:W-:Y:S01]  /*11e450*/  @P0 IADD3 R2, PT, PT, R2, -0x7f000001, RZ ;  /* 0x80ffffff02020810 */ /* 0x000fe20007ffe0ff */
[----:B------:R-:W-:-:S05]  /*11e460*/  ISETP.GE.U32.AND P1, PT, R4, 0x7f000001, PT ;  /* 0x7f0000010400780c */ /* 0x000fca0003f26070 */
[----:B------:R-:W-:-:S08]  /*11e470*/  @P3 IADD3 R3, PT, PT, R3, -0x7f000001, RZ ;  /* 0x80ffffff03033810 */ /* 0x000fd00007ffe0ff */
[----:B------:R-:W-:Y:S01]  /*11e480*/  @P1 IADD3 R4, PT, PT, R4, -0x7f000001, RZ ;  /* 0x80ffffff04041810 */ /* 0x000fe20007ffe0ff */
[----:B--2---:R-:W-:Y:S01]  /*11e490*/  ISETP.GE.U32.AND P5, PT, R198, 0x7f000001, PT ;  /* 0x7f000001c600780c */ /* 0x004fe20003fa6070 */
[----:B---3--:R-:W-:-:S12]  /*11e4a0*/  ISETP.GE.U32.AND P4, PT, R201, 0x7f000001, PT ;  /* 0x7f000001c900780c */ /* 0x008fd80003f86070 */
[----:B------:R-:W-:Y:S02]  /*11e4b0*/  @P5 IADD3 R198, PT, PT, R198, -0x7f000001, RZ ;  /* 0x80ffffffc6c65810 */ /* 0x000fe40007ffe0ff */
[----:B------:R-:W-:Y:S01]  /*11e4c0*/  @P4 IADD3 R201, PT, PT, R201, -0x7f000001, RZ ;  /* 0x80ffffffc9c94810 */ /* 0x000fe20007ffe0ff */
[----:B------:R-:W-:Y:S01]  /*11e4d0*/  ISETP.GE.U32.AND P4, PT, R103, 0x7f000001, PT ;  /* 0x7f0000016700780c */ /* 0x000fe20003f86070 */
[----:B------:R-:W-:Y:S02]  /*11e4e0*/  IADD3 R114, PT, PT, R114, R198, RZ ;  /* 0x000000c672727210 */ /* 0x000fe40007ffe0ff */
[----:B------:R-:W2:Y:S01]  /*11e4f0*/  LDL.LU R198, [R1+0x2fc] ;  /* 0x0002fc0001c67983 */ /* 0x000ea20000300800 */
[----:B----4-:R-:W-:-:S09]  /*11e500*/  ISETP.GE.U32.AND P5, PT, R225, 0x7f000001, PT ;  /* 0x7f000001e100780c */ /* 0x010fd20003fa6070 */
[----:B------:R-:W-:Y:S01]  /*11e510*/  @P4 IADD3 R103, PT, PT, R103, -0x7f000001, RZ ;  /* 0x80ffffff67674810 */ /* 0x000fe20007ffe0ff */
[----:B------:R-:W-:Y:S01]  /*11e520*/  ISETP.GE.U32.AND P4, PT, R219, 0x7f000001, PT ;  /* 0x7f000001db00780c */ /* 0x000fe20003f86070 */
[----:B------:R-:W-:Y:S02]  /*11e530*/  IADD3 R2, PT, PT, R2, R201, RZ ;  /* 0x000000c902027210 */ /* 0x000fe40007ffe0ff */
[----:B------:R-:W3:Y:S01]  /*11e540*/  LDL.LU R201, [R1+0x2b4] ;  /* 0x0002b40001c97983 */ /* 0x000ee20000300800 */
[----:B------:R-:W-:-:S04]  /*11e550*/  @P5 IADD3 R225, PT, PT, R225, -0x7f000001, RZ ;  /* 0x80ffffffe1e15810 */ /* 0x000fc80007ffe0ff */
[----:B------:R-:W-:-:S05]  /*11e560*/  IADD3 R3, PT, PT, R3, R225, RZ ;  /* 0x000000e103037210 */ /* 0x000fca0007ffe0ff */
[----:B------:R-:W-:Y:S01]  /*11e570*/  @P4 IADD3 R219, PT, PT, R219, -0x7f000001, RZ ;  /* 0x80ffffffdbdb4810 */ /* 0x000fe20007ffe0ff */
[----:B------:R-:W4:Y:S03]  /*11e580*/  LDL.LU R225, [R1+0x204] ;  /* 0x0002040001e17983 */ /* 0x000f260000300800 */
[----:B------:R-:W-:Y:S02]  /*11e590*/  IADD3 R4, PT, PT, R4, R219, RZ ;  /* 0x000000db04047210 */ /* 0x000fe40007ffe0ff */
[----:B------:R-:W4:Y:S01]  /*11e5a0*/  LDL.LU R219, [R1+0x2f0] ;  /* 0x0002f00001db7983 */ /* 0x000f220000300800 */
[----:B------:R-:W-:Y:S01]  /*11e5b0*/  IADD3 R40, PT, PT, R40, R105, RZ ;  /* 0x0000006928287210 */ /* 0x000fe20007ffe0ff */
[----:B------:R-:W-:Y:S01]  /*11e5c0*/  ISETP.GE.U32.AND P6, PT, R133, 0x7f000001, PT ;  /* 0x7f0000018500780c */ /* 0x000fe20003fc6070 */
[----:B------:R-:W-:Y:S01]  /*11e5d0*/  IADD3 R17, PT, PT, R17, R104, RZ ;  /* 0x0000006811117210 */ /* 0x000fe20007ffe0ff */
[----:B------:R-:W-:-:S02]  /*11e5e0*/  ISETP.GE.U32.AND P2, PT, R100, 0x7f000001, PT ;  /* 0x7f0000016400780c */ /* 0x000fc40003f46070 */
[----:B------:R-:W-:Y:S01]  /*11e5f0*/  ISETP.GE.U32.AND P1, PT, R40, 0x7f000001, PT ;  /* 0x7f0000012800780c */ /* 0x000fe20003f26070 */
[----:B------:R-:W-:Y:S01]  /*11e600*/  ISETP.GE.U32.AND P3, PT, R2, 0x7f000001, PT ;  /* 0x7f0000010200780c */ /* 0x000fe20003f66070 */
[----:B------:R-:W-:-:S07]  /*11e610*/  ISETP.GE.U32.AND P5, PT, R114, 0x7f000001, PT ;  /* 0x7f0000017200780c */ /* 0x000fce0003fa6070 */
[----:B------:R-:W-:Y:S01]  /*11e620*/  @P6 IADD3 R133, PT, PT, R133, -0x7f000001, RZ ;  /* 0x80ffffff85856810 */ /* 0x000fe20007ffe0ff */
[----:B------:R-:W-:Y:S01]  /*11e630*/  ISETP.GE.U32.AND P6, PT, R102, 0x7f000001, PT ;  /* 0x7f0000016600780c */ /* 0x000fe20003fc6070 */
[----:B------:R-:W-:Y:S02]  /*11e640*/  @P2 IADD3 R100, PT, PT, R100, -0x7f000001, RZ ;  /* 0x80ffffff64642810 */ /* 0x000fe40007ffe0ff */
[----:B------:R-:W-:Y:S01]  /*11e650*/  @P1 IADD3 R40, PT, PT, R40, -0x7f000001, RZ ;  /* 0x80ffffff28281810 */ /* 0x000fe20007ffe0ff */
[----:B------:R-:W-:Y:S01]  /*11e660*/  ISETP.GE.U32.AND P1, PT, R3, 0x7f000001, PT ;  /* 0x7f0000010300780c */ /* 0x000fe20003f26070 */
[----:B------:R-:W-:Y:S01]  /*11e670*/  @P3 IADD3 R2, PT, PT, R2, -0x7f000001, RZ ;  /* 0x80ffffff02023810 */ /* 0x000fe20007ffe0ff */
[----:B------:R-:W-:Y:S01]  /*11e680*/  ISETP.GE.U32.AND P4, PT, R15, 0x7f000001, PT ;  /* 0x7f0000010f00780c */ /* 0x000fe20003f86070 */
[----:B------:R-:W-:-:S06]  /*11e690*/  @P5 IADD3 R114, PT, PT, R114, -0x7f000001, RZ ;  /* 0x80ffffff72725810 */ /* 0x000fcc0007ffe0ff */
[----:B------:R-:W-:Y:S01]  /*11e6a0*/  @P6 IADD3 R102, PT, PT, R102, -0x7f000001, RZ ;  /* 0x80ffffff66666810 */ /* 0x000fe20007ffe0ff */
[----:B------:R-:W-:-:S13]  /*11e6b0*/  ISETP.GE.U32.AND P0, PT, R200, 0x7f000001, PT ;  /* 0x7f000001c800780c */ /* 0x000fda0003f06070 */
[----:B------:R-:W-:Y:S01]  /*11e6c0*/  @P0 IADD3 R200, PT, PT, R200, -0x7f000001, RZ ;  /* 0x80ffffffc8c80810 */ /* 0x000fe20007ffe0ff */
[----:B------:R-:W-:Y:S01]  /*11e6d0*/  ISETP.GE.U32.AND P0, PT, R17, 0x7f000001, PT ;  /* 0x7f0000011100780c */ /* 0x000fe20003f06070 */
[----:B------:R-:W-:-:S12]  /*11e6e0*/  ISETP.GE.U32.AND P2, PT, R199, 0x7f000001, PT ;  /* 0x7f000001c700780c */ /* 0x000fd80003f46070 */
[----:B------:R-:W-:Y:S01]  /*11e6f0*/  @P0 IADD3 R17, PT, PT, R17, -0x7f000001, RZ ;  /* 0x80ffffff11110810 */ /* 0x000fe20007ffe0ff */
[----:B------:R-:W-:Y:S01]  /*11e700*/  ISETP.GE.U32.AND P0, PT, R4, 0x7f000001, PT ;  /* 0x7f0000010400780c */ /* 0x000fe20003f06070 */
[----:B------:R-:W-:Y:S02]  /*11e710*/  IADD3 R2, PT, PT, R2, R200, RZ ;  /* 0x000000c802027210 */ /* 0x000fe40007ffe0ff */
[----:B------:R-:W-:Y:S02]  /*11e720*/  @P1 IADD3 R3, PT, PT, R3, -0x7f000001, RZ ;  /* 0x80ffffff03031810 */ /* 0x000fe40007ffe0ff */
[----:B------:R-:W-:Y:S01]  /*11e730*/  IADD3 R100, PT, PT, R114, R100, RZ ;  /* 0x0000006472647210 */ /* 0x000fe20007ffe0ff */
[----:B------:R-:W-:Y:S01]  /*11e740*/  ISETP.GE.U32.AND P6, PT, R207, 0x7f000001, PT ;  /* 0x7f000001cf00780c */ /* 0x000fe20003fc6070 */
[----:B------:R-:W-:Y:S01]  /*11e750*/  ISETP.GE.U32.AND P1, PT, R2, 0x7f000001, PT ;  /* 0x7f0000010200780c */ /* 0x000fe20003f26070 */
[----:B------:R-:W-:Y:S02]  /*11e760*/  @P4 IADD3 R15, PT, PT, R15, -0x7f000001, RZ ;  /* 0x80ffffff0f0f4810 */ /* 0x000fe40007ffe0ff */
[----:B------:R-:W-:Y:S01]  /*11e770*/  @P2 IADD3 R199, PT, PT, R199, -0x7f000001, RZ ;  /* 0x80ffffffc7c72810 */ /* 0x000fe20007ffe0ff */
[----:B------:R-:W-:Y:S01]  /*11e780*/  ISETP.GE.U32.AND P4, PT, R16, 0x7f000001, PT ;  /* 0x7f0000011000780c */ /* 0x000fe20003f86070 */
[----:B------:R-:W-:Y:S01]  /*11e790*/  ISETP.GE.U32.AND P3, PT, R97, 0x7f000001, PT ;  /* 0x7f0000016100780c */ /* 0x000fe20003f66070 */
[----:B------:R-:W-:Y:S01]  /*11e7a0*/  @P0 IADD3 R4, PT, PT, R4, -0x7f000001, RZ ;  /* 0x80ffffff04040810 */ /* 0x000fe20007ffe0ff */
[----:B------:R-:W-:Y:S01]  /*11e7b0*/  ISETP.GE.U32.AND P0, PT, R100, 0x7f000001, PT ;  /* 0x7f0000016400780c */ /* 0x000fe20003f06070 */
[----:B------:R-:W-:-:S02]  /*11e7c0*/  IADD3 R3, PT, PT, R3, R199, RZ ;  /* 0x000000c703037210 */ /* 0x000fc40007ffe0ff */
[----:B------:R-:W-:Y:S01]  /*11e7d0*/  IADD3 R133, PT, PT, R181, R133, RZ ;  /* 0x00000085b5857210 */ /* 0x000fe20007ffe0ff */
[----:B------:R-:W4:Y:S01]  /*11e7e0*/  LDL.LU R199, [R1+0x28c] ;  /* 0x00028c0001c77983 */ /* 0x000f220000300800 */
[----:B------:R-:W-:Y:S02]  /*11e7f0*/  IADD3 R26, PT, PT, R26, R103, RZ ;  /* 0x000000671a1a7210 */ /* 0x000fe40007ffe0ff */
[----:B------:R-:W-:Y:S02]  /*11e800*/  IADD3 R40, PT, PT, R40, R102, RZ ;  /* 0x0000006628287210 */ /* 0x000fe40007ffe0ff */
[----:B------:R-:W-:Y:S02]  /*11e810*/  @P6 IADD3 R207, PT, PT, R207, -0x7f000001, RZ ;  /* 0x80ffffffcfcf6810 */ /* 0x000fe40007ffe0ff */
[----:B------:R-:W-:Y:S01]  /*11e820*/  @P1 IADD3 R2, PT, PT, R2, -0x7f000001, RZ ;  /* 0x80ffffff02021810 */ /* 0x000fe20007ffe0ff */
[----:B------:R-:W4:Y:S01]  /*11e830*/  LDL.LU R200, [R1+0x570] ;  /* 0x0005700001c87983 */ /* 0x000f220000300800 */
[----:B------:R-:W-:-:S02]  /*11e840*/  IADD3 R4, PT, PT, R4, R207, RZ ;  /* 0x000000cf04047210 */ /* 0x000fc40007ffe0ff */
[----:B------:R-:W-:Y:S02]  /*11e850*/  @P4 IADD3 R16, PT, PT, R16, -0x7f000001, RZ ;  /* 0x80ffffff10104810 */ /* 0x000fe40007ffe0ff */
[----:B------:R-:W-:Y:S02]  /*11e860*/  @P3 IADD3 R97, PT, PT, R97, -0x7f000001, RZ ;  /* 0x80ffffff61613810 */ /* 0x000fe40007ffe0ff */
[----:B------:R-:W-:Y:S01]  /*11e870*/  @P0 IADD3 R100, PT, PT, R100, -0x7f000001, RZ ;  /* 0x80ffffff64640810 */ /* 0x000fe20007ffe0ff */
[----:B------:R-:W-:Y:S01]  /*11e880*/  ISETP.GE.U32.AND P4, PT, R101, 0x7f000001, PT ;  /* 0x7f0000016500780c */ /* 0x000fe20003f86070 */
[----:B------:R-:W-:Y:S01]  /*11e890*/  ISETP.GE.U32.AND P1, PT, R3, 0x7f000001, PT ;  /* 0x7f0000010300780c */ /* 0x000fe20003f26070 */
[----:B------:R-:W-:Y:S01]  /*11e8a0*/  ISETP.GE.U32.AND P0, PT, R4, 0x7f000001, PT ;  /* 0x7f0000010400780c */ /* 0x000fe20003f06070 */
[----:B------:R-:W4:Y:S10]  /*11e8b0*/  LDL.LU R207, [R1+0x1e0] ;  /* 0x0001e00001cf7983 */ /* 0x000f340000300800 */
[----:B------:R-:W-:-:S02]  /*11e8c0*/  @P4 IADD3 R101, PT, PT, R101, -0x7f000001, RZ ;  /* 0x80ffffff65654810 */ /* 0x000fc40007ffe0ff */
[----:B------:R-:W-:Y:S02]  /*11e8d0*/  @P1 IADD3 R3, PT, PT, R3, -0x7f000001, RZ ;  /* 0x80ffffff03031810 */ /* 0x000fe40007ffe0ff */
[----:B------:R-:W-:Y:S01]  /*11e8e0*/  @P0 IADD3 R4, PT, PT, R4, -0x7f000001, RZ ;  /* 0x80ffffff04040810 */ /* 0x000fe20007ffe0ff */
[----:B--2---:R-:W-:-:S13]  /*11e8f0*/  ISETP.GE.U32.AND P2, PT, R198, 0x7f000001, PT ;  /* 0x7f000001c600780c */ /* 0x004fda0003f46070 */
[----:B------:R-:W-:Y:S01]  /*11e900*/  @P2 IADD3 R198, PT, PT, R198, -0x7f000001, RZ ;  /* 0x80ffffffc6c62810 */ /* 0x000fe20007ffe0ff */
[----:B---3--:R-:W-:-:S03]  /*11e910*/  ISETP.GE.U32.AND P3, PT, R201, 0x7f000001, PT ;  /* 0x7f000001c900780c */ /* 0x008fc60003f66070 */
[----:B------:R-:W-:Y:S02]  /*11e920*/  IADD3 R2, PT, PT, R2, R198, RZ ;  /* 0x000000c602027210 */ /* 0x000fe40007ffe0ff */
[----:B------:R-:W2:Y:S01]  /*11e930*/  LDL.LU R198, [R1+0x2a0] ;  /* 0x0002a00001c67983 */ /* 0x000ea20000300800 */
[----:B----4-:R-:W-:Y:S02]  /*11e940*/  ISETP.GE.U32.AND P2, PT, R225, 0x7f000001, PT ;  /* 0x7f000001e100780c */ /* 0x010fe40003f46070 */
[----:B------:R-:W-:-:S05]  /*11e950*/  ISETP.GE.U32.AND P0, PT, R2, 0x7f000001, PT ;  /* 0x7f0000010200780c */ /* 0x000fca0003f06070 */
[----:B------:R-:W-:Y:S01]  /*11e960*/  @P3 IADD3 R201, PT, PT, R201, -0x7f000001, RZ ;  /* 0x80ffffffc9c93810 */ /* 0x000fe20007ffe0ff */
[----:B------:R-:W-:-:S03]  /*11e970*/  ISETP.GE.U32.AND P4, PT, R219, 0x7f000001, PT ;  /* 0x7f000001db00780c */ /* 0x000fc60003f86070 */
[----:B------:R-:W-:Y:S02]  /*11e980*/  IADD3 R3, PT, PT, R3, R201, RZ ;  /* 0x000000c903037210 */ /* 0x000fe40007ffe0ff */
[----:B------:R-:W3:Y:S01]  /*11e990*/  LDL.LU R201, [R1+0x27c] ;  /* 0x00027c0001c97983 */ /* 0x000ee20000300800 */
[----:B------:R-:W-:Y:S02]  /*11e9a0*/  @P2 IADD3 R225, PT, PT, R225, -0x7f000001, RZ ;  /* 0x80ffffffe1e12810 */ /* 0x000fe40007ffe0ff */
[----:B------:R-:W-:Y:S02]  /*11e9b0*/  @P0 IADD3 R2, PT, PT, R2, -0x7f000001, RZ ;  /* 0x80ffffff02020810 */ /* 0x000fe40007ffe0ff */
[----:B------:R-:W-:-:S03]  /*11e9c0*/  IADD3 R4, PT, PT, R4, R225, RZ ;  /* 0x000000e104047210 */ /* 0x000fc60007ffe0ff */
[----:B------:R-:W-:Y:S01]  /*11e9d0*/  @P4 IADD3 R219, PT, PT, R219, -0x7f000001, RZ ;  /* 0x80ffffffdbdb4810 */ /* 0x000fe20007ffe0ff */
[----:B------:R-:W4:Y:S03]  /*11e9e0*/  LDL.LU R225, [R1+0x1b0] ;  /* 0x0001b00001e17983 */ /* 0x000f260000300800 */
[----:B------:R-:W-:Y:S02]  /*11e9f0*/  IADD3 R2, PT, PT, R2, R219, RZ ;  /* 0x000000db02027210 */ /* 0x000fe40007ffe0ff */
[----:B------:R-:W4:Y:S01]  /*11ea00*/  LDL.LU R219, [R1+0x278] ;  /* 0x0002780001db7983 */ /* 0x000f220000300800 */
[----:B------:R-:W-:-:S13]  /*11ea10*/  ISETP.GE.U32.AND P5, PT, R133, 0x7f000001, PT ;  /* 0x7f0000018500780c */ /* 0x000fda0003fa6070 */
[----:B------:R-:W-:Y:S01]  /*11ea20*/  @P5 IADD3 R133, PT, PT, R133, -0x7f000001, RZ ;  /* 0x80ffffff85855810 */ /* 0x000fe20007ffe0ff */
[----:B------:R-:W-:-:S03]  /*11ea30*/  ISETP.GE.U32.AND P5, PT, R26, 0x7f000001, PT ;  /* 0x7f0000011a00780c */ /* 0x000fc60003fa6070 */
[----:B------:R-:W-:-:S05]  /*11ea40*/  IADD3 R16, PT, PT, R133, R16, RZ ;  /* 0x0000001085107210 */ /* 0x000fca0007ffe0ff */
[----:B------:R-:W-:-:S05]  /*11ea50*/  ISETP.GE.U32.AND P1, PT, R16, 0x7f000001, PT ;  /* 0x7f0000011000780c */ /* 0x000fca0003f26070 */
[----:B------:R-:W-:Y:S01]  /*11ea60*/  @P5 IADD3 R26, PT, PT, R26, -0x7f000001, RZ ;  /* 0x80ffffff1a1a5810 */ /* 0x000fe20007ffe0ff */
[----:B------:R-:W-:Y:S01]  /*11ea70*/  ISETP.GE.U32.AND P5, PT, R99, 0x7f000001, PT ;  /* 0x7f0000016300780c */ /* 0x000fe20003fa6070 */
[----:B------:R-:W-:Y:S01]  /*11ea80*/  ISETP.GE.U32.AND P2, PT, R98, 0x7f000001, PT ;  /* 0x7f0000016200780c */ /* 0x000fe20003f46070 */
[----:B------:R-:W-:Y:S01]  /*11ea90*/  ISETP.GE.U32.AND P4, PT, R170, 0x7f000001, PT ;  /* 0x7f000001aa00780c */ /* 0x000fe20003f86070 */
[----:B------:R-:W-:Y:S01]  /*11eaa0*/  ISETP.GE.U32.AND P6, PT, R40, 0x7f000001, PT ;  /* 0x7f0000012800780c */ /* 0x000fe20003fc6070 */
[----:B------:R-:W-:Y:S01]  /*11eab0*/  IADD3 R97, PT, PT, R100, R97, RZ ;  /* 0x0000006164617210 */ /* 0x000fe20007ffe0ff */
[----:B------:R-:W-:Y:S02]  /*11eac0*/  ISETP.GE.U32.AND P3, PT, R96, 0x7f000001, PT ;  /* 0x7f0000016000780c */ /* 0x000fe40003f66070 */
[----:B------:R-:W-:Y:S01]  /*11ead0*/  @P1 IADD3 R16, PT, PT, R16, -0x7f000001, RZ ;  /* 0x80ffffff10101810 */ /* 0x000fe20007ffe0ff */
[----:B------:R-:W-:-:S05]  /*11eae0*/  ISETP.GE.U32.AND P1, PT, R4, 0x7f000001, PT ;  /* 0x7f0000010400780c */ /* 0x000fca0003f26070 */
[----:B------:R-:W-:Y:S01]  /*11eaf0*/  @P5 IADD3 R99, PT, PT, R99, -0x7f000001, RZ ;  /* 0x80ffffff63635810 */ /* 0x000fe20007ffe0ff */
[----:B------:R-:W-:Y:S01]  /*11eb00*/  ISETP.GE.U32.AND P5, PT, R97, 0x7f000001, PT ;  /* 0x7f0000016100780c */ /* 0x000fe20003fa6070 */
[----:B------:R-:W-:Y:S02]  /*11eb10*/  IADD3 R15, PT, PT, R17, R15, RZ ;  /* 0x0000000f110f7210 */ /* 0x000fe40007ffe0ff */
[----:B------:R-:W-:Y:S02]  /*11eb20*/  @P4 IADD3 R170, PT, PT, R170, -0x7f000001, RZ ;  /* 0x80ffffffaaaa4810 */ /* 0x000fe40007ffe0ff */
[----:B------:R-:W-:Y:S01]  /*11eb30*/  @P2 IADD3 R98, PT, PT, R98, -0x7f000001, RZ ;  /* 0x80ffffff62622810 */ /* 0x000fe20007ffe0ff */
[----:B------:R-:W-:Y:S01]  /*11eb40*/  ISETP.GE.U32.AND P2, PT, R3, 0x7f000001, PT ;  /* 0x7f0000010300780c */ /* 0x000fe20003f46070 */
[----:B------:R-:W-:Y:S02]  /*11eb50*/  @P6 IADD3 R40, PT, PT, R40, -0x7f000001, RZ ;  /* 0x80ffffff28286810 */ /* 0x000fe40007ffe0ff */
[----:B------:R-:W-:Y:S01]  /*11eb60*/  IADD3 R26, PT, PT, R26, R101, RZ ;  /* 0x000000651a1a7210 */ /* 0x000fe20007ffe0ff */
[----:B------:R-:W-:Y:S01]  /*11eb70*/  ISETP.GE.U32.AND P6, PT, R15, 0x7f000001, PT ;  /* 0x7f0000010f00780c */ /* 0x000fe20003fc6070 */
[----:B------:R-:W-:-:S02]  /*11eb80*/  @P3 IADD3 R96, PT, PT, R96, -0x7f000001, RZ ;  /* 0x80ffffff60603810 */ /* 0x000fc40007ffe0ff */
[----:B------:R-:W-:Y:S01]  /*11eb90*/  @P1 IADD3 R4, PT, PT, R4, -0x7f000001, RZ ;  /* 0x80ffffff04041810 */ /* 0x000fe20007ffe0ff */
[----:B------:R-:W-:Y:S01]  /*11eba0*/  ISETP.GE.U32.AND P1, PT, R26, 0x7f000001, PT ;  /* 0x7f0000011a00780c */ /* 0x000fe20003f26070 */
[----:B------:R-:W-:Y:S01]  /*11ebb0*/  @P5 IADD3 R97, PT, PT, R97, -0x7f000001, RZ ;  /* 0x80ffffff61615810 */ /* 0x000fe20007ffe0ff */
[----:B------:R-:W-:Y:S01]  /*11ebc0*/  ISETP.GE.U32.AND P5, PT, R95, 0x7f000001, PT ;  /* 0x7f0000015f00780c */ /* 0x000fe20003fa6070 */
[----:B------:R-:W-:Y:S02]  /*11ebd0*/  IADD3 R40, PT, PT, R40, R99, RZ ;  /* 0x0000006328287210 */ /* 0x000fe40007ffe0ff */
[----:B------:R-:W-:Y:S01]  /*11ebe0*/  @P2 IADD3 R3, PT, PT, R3, -0x7f000001, RZ ;  /* 0x80ffffff03032810 */ /* 0x000fe20007ffe0ff */
[----:B------:R-:W-:-:S03]  /*11ebf0*/  ISETP.GE.U32.AND P2, PT, R2, 0x7f000001, PT ;  /* 0x7f0000010200780c */ /* 0x000fc60003f46070 */
[----:B------:R-:W-:Y:S01]  /*11ec00*/  @P6 IADD3 R15, PT, PT, R15, -0x7f000001, RZ ;  /* 0x80ffffff0f0f6810 */ /* 0x000fe20007ffe0ff */
[----:B------:R-:W-:-:S03]  /*11ec10*/  ISETP.GE.U32.AND P6, PT, R172, 0x7f000001, PT ;  /* 0x7f000001ac00780c */ /* 0x000fc60003fc6070 */
[----:B------:R-:W-:Y:S01]  /*11ec20*/  @P1 IADD3 R26, PT, PT, R26, -0x7f000001, RZ ;  /* 0x80ffffff1a1a1810 */ /* 0x000fe20007ffe0ff */
[----:B------:R-:W-:Y:S01]  /*11ec30*/  ISETP.GE.U32.AND P4, PT, R199, 0x7f000001, PT ;  /* 0x7f000001c700780c */ /* 0x000fe20003f86070 */
[----:B------:R-:W-:Y:S01]  /*11ec40*/  @P5 IADD3 R95, PT, PT, R95, -0x7f000001, RZ ;  /* 0x80ffffff5f5f5810 */ /* 0x000fe20007ffe0ff */
[----:B------:R-:W-:-:S11]  /*11ec50*/  ISETP.GE.U32.AND P3, PT, R207, 0x7f000001, PT ;  /* 0x7f000001cf00780c */ /* 0x000fd60003f66070 */
[----:B------:R-:W-:-:S04]  /*11ec60*/  @P4 IADD3 R199, PT, PT, R199, -0x7f000001, RZ ;  /* 0x80ffffffc7c74810 */ /* 0x000fc80007ffe0ff */
[----:B------:R-:W-:Y:S02]  /*11ec70*/  IADD3 R3, PT, PT, R3, R199, RZ ;  /* 0x000000c703037210 */ /* 0x000fe40007ffe0ff */
[----:B------:R-:W-:Y:S02]  /*11ec80*/  @P2 IADD3 R2, PT, PT, R2, -0x7f000001, RZ ;  /* 0x80ffffff02022810 */ /* 0x000fe40007ffe0ff */
[----:B------:R-:W-:Y:S01]  /*11ec90*/  @P3 IADD3 R207, PT, PT, R207, -0x7f000001, RZ ;  /* 0x80ffffffcfcf3810 */ /* 0x000fe20007ffe0ff */
[----:B------:R-:W-:Y:S01]  /*11eca0*/  ISETP.GE.U32.AND P1, PT, R3, 0x7f000001, PT ;  /* 0x7f0000010300780c */ /* 0x000fe20003f26070 */
[----:B------:R-:W-:Y:S01]  /*11ecb0*/  @P6 IADD3 R172, PT, PT, R172, -0x7f000001, RZ ;  /* 0x80ffffffacac6810 */ /* 0x000fe20007ffe0ff */
[----:B--2---:R-:W-:Y:S01]  /*11ecc0*/  ISETP.GE.U32.AND P0, PT, R198, 0x7f000001, PT ;  /* 0x7f000001c600780c */ /* 0x004fe20003f06070 */
[----:B------:R-:W-:-:S10]  /*11ecd0*/  IADD3 R4, PT, PT, R4, R207, RZ ;  /* 0x000000cf04047210 */ /* 0x000fd40007ffe0ff */
[----:B------:R-:W-:Y:S01]  /*11ece0*/  @P1 IADD3 R3, PT, PT, R3, -0x7f000001, RZ ;  /* 0x80ffffff03031810 */ /* 0x000fe20007ffe0ff */
[----:B---3--:R-:W-:Y:S01]  /*11ecf0*/  ISETP.GE.U32.AND P5, PT, R201, 0x7f000001, PT ;  /* 0x7f000001c900780c */ /* 0x008fe20003fa6070 */
[----:B------:R-:W-:Y:S01]  /*11ed00*/  @P0 IADD3 R198, PT, PT, R198, -0x7f000001, RZ ;  /* 0x80ffffffc6c60810 */ /* 0x000fe20007ffe0ff */
[----:B------:R-:W-:Y:S01]  /*11ed10*/  ISETP.GE.U32.AND P0, PT, R40, 0x7f000001, PT ;  /* 0x7f0000012800780c */ /* 0x000fe20003f06070 */
[----:B------:R-:W-:Y:S02]  /*11ed20*/  IADD3 R96, PT, PT, R97, R96, RZ ;  /* 0x0000006061607210 */ /* 0x000fe40007ffe0ff */
[----:B------:R-:W-:Y:S01]  /*11ed30*/  IADD3 R15, PT, PT, R15, R98, RZ ;  /* 0x000000620f0f7210 */ /* 0x000fe20007ffe0ff */
[----:B------:R-:W-:Y:S01]  /*11ed40*/  ISETP.GE.U32.AND P4, PT, R173, 0x7f000001, PT ;  /* 0x7f000001ad00780c */ /* 0x000fe20003f86070 */
[----:B------:R-:W-:Y:S02]  /*11ed50*/  IADD3 R2, PT, PT, R2, R198, RZ ;  /* 0x000000c602027210 */ /* 0x000fe40007ffe0ff */
[----:B------:R-:W-:Y:S01]  /*11ed60*/  IADD3 R16, PT, PT, R16, R170, RZ ;  /* 0x000000aa10107210 */ /* 0x000fe20007ffe0ff */
[----:B------:R-:W2:Y:S01]  /*11ed70*/  LDL.LU R199, [R1+0x56c] ;  /* 0x00056c0001c77983 */ /* 0x000ea20000300800 */
[----:B----4-:R-:W-:Y:S01]  /*11ed80*/  ISETP.GE.U32.AND P6, PT, R225, 0x7f000001, PT ;  /* 0x7f000001e100780c */ /* 0x010fe20003fc6070 */
[----:B------:R-:W-:-:S02]  /*11ed90*/  IADD3 R26, PT, PT, R26, R172, RZ ;  /* 0x000000ac1a1a7210 */ /* 0x000fc40007ffe0ff */
[----:B------:R-:W3:Y:S01]  /*11eda0*/  LDL.LU R207, [R1+0x57c] ;  /* 0x00057c0001cf7983 */ /* 0x000ee20000300800 */
[----:B------:R-:W-:Y:S01]  /*11edb0*/  @P0 IADD3 R40, PT, PT, R40, -0x7f000001, RZ ;  /* 0x80ffffff28280810 */ /* 0x000fe20007ffe0ff */
[----:B------:R-:W-:Y:S01]  /*11edc0*/  ISETP.GE.U32.AND P0, PT, R4, 0x7f000001, PT ;  /* 0x7f0000010400780c */ /* 0x000fe20003f06070 */
[----:B------:R-:W-:Y:S01]  /*11edd0*/  @P5 IADD3 R201, PT, PT, R201, -0x7f000001, RZ ;  /* 0x80ffffffc9c95810 */ /* 0x000fe20007ffe0ff */
[----:B------:R-:W-:Y:S01]  /*11ede0*/  ISETP.GE.U32.AND P5, PT, R219, 0x7f000001, PT ;  /* 0x7f000001db00780c */ /* 0x000fe20003fa6070 */
[----:B------:R-:W-:Y:S01]  /*11edf0*/  ISETP.GE.U32.AND P1, PT, R2, 0x7f000001, PT ;  /* 0x7f0000010200780c */ /* 0x000fe20003f26070 */
[----:B------:R-:W-:Y:S01]  /*11ee00*/  ISETP.GE.U32.AND P3, PT, R96, 0x7f000001, PT ;  /* 0x7f0000016000780c */ /* 0x000fe20003f66070 */
[----:B------:R-:W-:Y:S01]  /*11ee10*/  ISETP.GE.U32.AND P2, PT, R15, 0x7f000001, PT ;  /* 0x7f0000010f00780c */ /* 0x000fe20003f46070 */
[----:B------:R-:W-:Y:S01]  /*11ee20*/  @P4 IADD3 R173, PT, PT, R173, -0x7f000001, RZ ;  /* 0x80ffffffadad4810 */ /* 0x000fe20007ffe0ff */
[----:B------:R-:W4:Y:S01]  /*11ee30*/  LDL.LU R198, [R1+0x584] ;  /* 0x0005840001c67983 */ /* 0x000f220000300800 */
[----:B------:R-:W-:-:S05]  /*11ee40*/  @P6 IADD3 R225, PT, PT, R225, -0x7f000001, RZ ;  /* 0x80ffffffe1e16810 */ /* 0x000fca0007ffe0ff */
[----:B------:R-:W-:Y:S02]  /*11ee50*/  @P0 IADD3 R4, PT, PT, R4, -0x7f000001, RZ ;  /* 0x80ffffff04040810 */ /* 0x000fe40007ffe0ff */
[----:B------:R-:W-:Y:S02]  /*11ee60*/  @P5 IADD3 R219, PT, PT, R219, -0x7f000001, RZ ;  /* 0x80ffffffdbdb5810 */ /* 0x000fe40007ffe0ff */
[----:B------:R-:W-:Y:S02]  /*11ee70*/  @P1 IADD3 R2, PT, PT, R2, -0x7f000001, RZ ;  /* 0x80ffffff02021810 */ /* 0x000fe40007ffe0ff */
[----:B------:R-:W-:Y:S02]  /*11ee80*/  IADD3 R4, PT, PT, R4, R225, RZ ;  /* 0x000000e104047210 */ /* 0x000fe40007ffe0ff */
[----:B------:R-:W2:Y:S01]  /*11ee90*/  LDL.LU R225, [R1+0x928] ;  /* 0x0009280001e17983 */ /* 0x000ea20000300800 */
[----:B------:R-:W-:-:S03]  /*11eea0*/  IADD3 R2, PT, PT, R2, R219, RZ ;  /* 0x000000db02027210 */ /* 0x000fc60007ffe0ff */
[----:B------:R-:W3:Y:S01]  /*11eeb0*/  LDL.LU R219, [R1+0x554] ;  /* 0x0005540001db7983 */ /* 0x000ee20000300800 */
[----:B------:R-:W-:-:S03]  /*11eec0*/  IADD3 R3, PT, PT, R3, R201, RZ ;  /* 0x000000c903037210 */ /* 0x000fc60007ffe0ff */
[----:B------:R-:W3:Y:S01]  /*11eed0*/  LDL.LU R201, [R1+0x568] ;  /* 0x0005680001c97983 */ /* 0x000ee20000300800 */
[----:B------:R-:W-:Y:S01]  /*11eee0*/  @P3 IADD3 R96, PT, PT, R96, -0x7f000001, RZ ;  /* 0x80ffffff60603810 */ /* 0x000fe20007ffe0ff */
[----:B------:R-:W-:Y:S01]  /*11eef0*/  ISETP.GE.U32.AND P3, PT, R174, 0x7f000001, PT ;  /* 0x7f000001ae00780c */ /* 0x000fe20003f66070 */
[----:B------:R-:W-:Y:S01]  /*11ef00*/  @P2 IADD3 R15, PT, PT, R15, -0x7f000001, RZ ;  /* 0x80ffffff0f0f2810 */ /* 0x000fe20007ffe0ff */
[----:B------:R-:W-:Y:S01]  /*11ef10*/  ISETP.GE.U32.AND P2, PT, R16, 0x7f000001, PT ;  /* 0x7f0000011000780c */ /* 0x000fe20003f46070 */
[----:B------:R-:W-:Y:S01]  /*11ef20*/  ISETP.GE.U32.AND P4, PT, R94, 0x7f000001, PT ;  /* 0x7f0000015e00780c */ /* 0x000fe20003f86070 */
[----:B------:R-:W-:-:S05]  /*11ef30*/  IADD3 R95, PT, PT, R96, R95, RZ ;  /* 0x0000005f605f7210 */ /* 0x000fca0007ffe0ff */
[----:B------:R-:W-:-:S04]  /*11ef40*/  ISETP.GE.U32.AND P0, PT, R95, 0x7f000001, PT ;  /* 0x7f0000015f00780c */ /* 0x000fc80003f06070 */
        /* <DEDUP_REMOVED lines=10> */
[----:B------:R-:W-:-:S04]  /*11eff0*/  ISETP.GE.U32.AND P0, PT, R4, 0x7f000001, PT ;  /* 0x7f0000010400780c */ /* 0x000fc80003f06070 */
[----:B------:R-:W-:Y:S01]  /*11f000*/  @P3 IADD3 R175, PT, PT, R175, -0x7f000001, RZ ;  /* 0x80ffffffafaf3810 */ /* 0x000fe20007ffe0ff */
[----:B------:R-:W-:Y:S01]  /*11f010*/  ISETP.GE.U32.AND P3, PT, R26, 0x7f000001, PT ;  /* 0x7f0000011a00780c */ /* 0x000fe20003f66070 */
[----:B------:R-:W-:Y:S02]  /*11f020*/  @P2 IADD3 R139, PT, PT, R139, -0x7f000001, RZ ;  /* 0x80ffffff8b8b2810 */ /* 0x000fe40007ffe0ff */
[----:B------:R-:W-:Y:S01]  /*11f030*/  IADD3 R40, PT, PT, R40, R173, RZ ;  /* 0x000000ad28287210 */ /* 0x000fe20007ffe0ff */
[----:B------:R-:W-:Y:S01]  /*11f040*/  ISETP.GE.U32.AND P2, PT, R189, 0x7f000001, PT ;  /* 0x7f000001bd00780c */ /* 0x000fe20003f46070 */
[----:B------:R-:W-:Y:S02]  /*11f050*/  @P4 IADD3 R75, PT, PT, R75, -0x7f000001, RZ ;  /* 0x80ffffff4b4b4810 */ /* 0x000fe40007ffe0ff */
[----:B------:R-:W-:Y:S02]  /*11f060*/  @P5 IADD3 R242, PT, PT, R242, -0x7f000001, RZ ;  /* 0x80fffffff2f25810 */ /* 0x000fe40007ffe0ff */
[----:B------:R-:W-:-:S02]  /*11f070*/  @P6 IADD3 R76, PT, PT, R76, -0x7f000001, RZ ;  /* 0x80ffffff4c4c6810 */ /* 0x000fc40007ffe0ff */
[----:B------:R-:W-:Y:S02]  /*11f080*/  @P1 IADD3 R3, PT, PT, R3, -0x7f000001, RZ ;  /* 0x80ffffff03031810 */ /* 0x000fe40007ffe0ff */
[----:B------:R-:W-:Y:S02]  /*11f090*/  IADD3 R15, PT, PT, R15, R174, RZ ;  /* 0x000000ae0f0f7210 */ /* 0x000fe40007ffe0ff */
[----:B------:R-:W-:Y:S01]  /*11f0a0*/  IADD3 R94, PT, PT, R95, R94, RZ ;  /* 0x0000005e5f5e7210 */ /* 0x000fe20007ffe0ff */
[----:B------:R-:W-:Y:S01]  /*11f0b0*/  ISETP.GE.U32.AND P4, PT, R14, 0x7f000001, PT ;  /* 0x7f0000010e00780c */ /* 0x000fe20003f86070 */
[----:B------:R-:W-:Y:S01]  /*11f0c0*/  ISETP.GE.U32.AND P5, PT, R194, 0x7f000001, PT ;  /* 0x7f000001c200780c */ /* 0x000fe20003fa6070 */
[----:B------:R-:W-:Y:S01]  /*11f0d0*/  ISETP.GE.U32.AND P6, PT, R40, 0x7f000001, PT ;  /* 0x7f0000012800780c */ /* 0x000fe20003fc6070 */
[----:B------:R-:W-:Y:S01]  /*11f0e0*/  ISETP.GE.U32.AND P1, PT, R2, 0x7f000001, PT ;  /* 0x7f0000010200780c */ /* 0x000fe20003f26070 */
[----:B------:R-:W-:Y:S02]  /*11f0f0*/  @P3 IADD3 R26, PT, PT, R26, -0x7f000001, RZ ;  /* 0x80ffffff1a1a3810 */ /* 0x000fe40007ffe0ff */
[----:B------:R-:W-:-:S02]  /*11f100*/  @P0 IADD3 R4, PT, PT, R4, -0x7f000001, RZ ;  /* 0x80ffffff04040810 */ /* 0x000fc40007ffe0ff */
[----:B------:R-:W-:Y:S01]  /*11f110*/  IADD3 R3, PT, PT, R3, R75, RZ ;  /* 0x0000004b03037210 */ /* 0x000fe20007ffe0ff */
[----:B------:R-:W-:Y:S01]  /*11f120*/  ISETP.GE.U32.AND P3, PT, R94, 0x7f000001, PT ;  /* 0x7f0000015e00780c */ /* 0x000fe20003f66070 */
[----:B------:R-:W-:Y:S01]  /*11f130*/  ISETP.GE.U32.AND P0, PT, R15, 0x7f000001, PT ;  /* 0x7f0000010f00780c */ /* 0x000fe20003f06070 */
[----:B------:R-:W-:Y:S02]  /*11f140*/  @P2 IADD3 R189, PT, PT, R189, -0x7f000001, RZ ;  /* 0x80ffffffbdbd2810 */ /* 0x000fe40007ffe0ff */
[----:B------:R-:W-:Y:S01]  /*11f150*/  IADD3 R4, PT, PT, R4, R242, RZ ;  /* 0x000000f204047210 */ /* 0x000fe20007ffe0ff */
[----:B------:R-:W-:Y:S01]  /*11f160*/  ISETP.GE.U32.AND P2, PT, R3, 0x7f000001, PT ;  /* 0x7f0000010300780c */ /* 0x000fe20003f46070 */
[----:B------:R-:W-:Y:S02]  /*11f170*/  @P4 IADD3 R14, PT, PT, R14, -0x7f000001, RZ ;  /* 0x80ffffff0e0e4810 */ /* 0x000fe40007ffe0ff */
[----:B------:R-:W-:Y:S02]  /*11f180*/  @P5 IADD3 R194, PT, PT, R194, -0x7f000001, RZ ;  /* 0x80ffffffc2c25810 */ /* 0x000fe40007ffe0ff */
[----:B------:R-:W-:-:S02]  /*11f190*/  @P6 IADD3 R40, PT, PT, R40, -0x7f000001, RZ ;  /* 0x80ffffff28286810 */ /* 0x000fc40007ffe0ff */
[----:B------:R-:W-:Y:S01]  /*11f1a0*/  @P1 IADD3 R2, PT, PT, R2, -0x7f000001, RZ ;  /* 0x80ffffff02021810 */ /* 0x000fe20007ffe0ff */
[----:B------:R-:W-:Y:S01]  /*11f1b0*/  ISETP.GE.U32.AND P5, PT, R77, 0x7f000001, PT ;  /* 0x7f0000014d00780c */ /* 0x000fe20003fa6070 */
[----:B------:R-:W-:Y:S01]  /*11f1c0*/  ISETP.GE.U32.AND P4, PT, R238, 0x7f000001, PT ;  /* 0x7f000001ee00780c */ /* 0x000fe20003f86070 */
[----:B------:R-:W-:Y:S01]  /*11f1d0*/  ISETP.GE.U32.AND P1, PT, R20, 0x7f000001, PT ;  /* 0x7f0000011400780c */ /* 0x000fe20003f26070 */
[----:B------:R-:W-:Y:S02]  /*11f1e0*/  @P3 IADD3 R94, PT, PT, R94, -0x7f000001, RZ ;  /* 0x80ffffff5e5e3810 */ /* 0x000fe40007ffe0ff */
[----:B------:R-:W-:Y:S02]  /*11f1f0*/  @P0 IADD3 R15, PT, PT, R15, -0x7f000001, RZ ;  /* 0x80ffffff0f0f0810 */ /* 0x000fe40007ffe0ff */
[----:B------:R-:W-:Y:S01]  /*11f200*/  IADD3 R40, PT, PT, R40, R194, RZ ;  /* 0x000000c228287210 */ /* 0x000fe20007ffe0ff */
[----:B------:R-:W-:Y:S01]  /*11f210*/  ISETP.GE.U32.AND P0, PT, R4, 0x7f000001, PT ;  /* 0x7f0000010400780c */ /* 0x000fe20003f06070 */
[----:B------:R-:W-:-:S02]  /*11f220*/  @P2 IADD3 R3, PT, PT, R3, -0x7f000001, RZ ;  /* 0x80ffffff03032810 */ /* 0x000fc40007ffe0ff */
[----:B------:R-:W-:Y:S02]  /*11f230*/  IADD3 R16, PT, PT, R16, R175, RZ ;  /* 0x000000af10107210 */ /* 0x000fe40007ffe0ff */
[----:B------:R-:W-:Y:S01]  /*11f240*/  IADD3 R14, PT, PT, R94, R14, RZ ;  /* 0x0000000e5e0e7210 */ /* 0x000fe20007ffe0ff */
[----:B------:R-:W-:Y:S01]  /*11f250*/  ISETP.GE.U32.AND P2, PT, R40, 0x7f000001, PT ;  /* 0x7f0000012800780c */ /* 0x000fe20003f46070 */
[----:B------:R-:W-:Y:S01]  /*11f260*/  ISETP.GE.U32.AND P3, PT, R35, 0x7f000001, PT ;  /* 0x7f0000012300780c */ /* 0x000fe20003f66070 */
[----:B--2---:R-:W-:Y:S02]  /*11f270*/  IADD3 R130, PT, PT, R225, R130, RZ ;  /* 0x00000082e1827210 */ /* 0x004fe40007ffe0ff */
[----:B------:R-:W-:Y:S02]  /*11f280*/  @P5 IADD3 R77, PT, PT, R77, -0x7f000001, RZ ;  /* 0x80ffffff4d4d5810 */ /* 0x000fe40007ffe0ff */
[----:B------:R-:W-:Y:S02]  /*11f290*/  @P4 IADD3 R238, PT, PT, R238, -0x7f000001, RZ ;  /* 0x80ffffffeeee4810 */ /* 0x000fe40007ffe0ff */
[----:B------:R-:W-:Y:S01]  /*11f2a0*/  @P1 IADD3 R20, PT, PT, R20, -0x7f000001, RZ ;  /* 0x80ffffff14141810 */ /* 0x000fe20007ffe0ff */
[----:B------:R-:W-:Y:S01]  /*11f2b0*/  ISETP.GE.U32.AND P4, PT, R80, 0x7f000001, PT ;  /* 0x7f0000015000780c */ /* 0x000fe20003f86070 */
[----:B------:R-:W-:Y:S01]  /*11f2c0*/  ISETP.GE.U32.AND P5, PT, R16, 0x7f000001, PT ;  /* 0x7f0000011000780c */ /* 0x000fe20003fa6070 */
[----:B------:R-:W-:Y:S01]  /*11f2d0*/  ISETP.GE.U32.AND P1, PT, R14, 0x7f000001, PT ;  /* 0x7f0000010e00780c */ /* 0x000fe20003f26070 */
[----:B------:R-:W-:-:S02]  /*11f2e0*/  @P0 IADD3 R4, PT, PT, R4, -0x7f000001, RZ ;  /* 0x80ffffff04040810 */ /* 0x000fc40007ffe0ff */
[----:B------:R-:W-:Y:S02]  /*11f2f0*/  IADD3 R3, PT, PT, R3, R77, RZ ;  /* 0x0000004d03037210 */ /* 0x000fe40007ffe0ff */
[----:B------:R-:W-:Y:S02]  /*11f300*/  @P2 IADD3 R40, PT, PT, R40, -0x7f000001, RZ ;  /* 0x80ffffff28282810 */ /* 0x000fe40007ffe0ff */
[----:B------:R-:W-:Y:S01]  /*11f310*/  @P3 IADD3 R35, PT, PT, R35, -0x7f000001, RZ ;  /* 0x80ffffff23233810 */ /* 0x000fe20007ffe0ff */
[----:B------:R-:W2:Y:S01]  /*11f320*/  LDL.LU R225, [R1+0x580] ;  /* 0x0005800001e17983 */ /* 0x000ea20000300800 */
[----:B------:R-:W-:Y:S01]  /*11f330*/  IADD3 R4, PT, PT, R4, R238, RZ ;  /* 0x000000ee04047210 */ /* 0x000fe20007ffe0ff */
[----:B------:R-:W-:Y:S01]  /*11f340*/  ISETP.GE.U32.AND P2, PT, R3, 0x7f000001, PT ;  /* 0x7f0000010300780c */ /* 0x000fe20003f46070 */
[----:B------:R-:W-:Y:S02]  /*11f350*/  IADD3 R26, PT, PT, R26, R139, RZ ;  /* 0x0000008b1a1a7210 */ /* 0x000fe40007ffe0ff */
[----:B------:R-:W-:Y:S01]  /*11f360*/  IADD3 R2, PT, PT, R2, R76, RZ ;  /* 0x0000004c02027210 */ /* 0x000fe20007ffe0ff */
[----:B------:R-:W4:Y:S01]  /*11f370*/  LDL.LU R75, [R1+0xc28] ;  /* 0x000c2800014b7983 */ /* 0x000f220000300800 */
[----:B------:R-:W-:-:S02]  /*11f380*/  @P4 IADD3 R80, PT, PT, R80, -0x7f000001, RZ ;  /* 0x80ffffff50504810 */ /* 0x000fc40007ffe0ff */
[----:B------:R-:W-:Y:S02]  /*11f390*/  @P5 IADD3 R16, PT, PT, R16, -0x7f000001, RZ ;  /* 0x80ffffff10105810 */ /* 0x000fe40007ffe0ff */
[----:B------:R-:W-:Y:S01]  /*11f3a0*/  @P1 IADD3 R14, PT, PT, R14, -0x7f000001, RZ ;  /* 0x80ffffff0e0e1810 */ /* 0x000fe20007ffe0ff */
[----:B------:R-:W-:Y:S01]  /*11f3b0*/  ISETP.GE.U32.AND P4, PT, R79, 0x7f000001, PT ;  /* 0x7f0000014f00780c */ /* 0x000fe20003f86070 */
[----:B------:R-:W-:Y:S01]  /*11f3c0*/  ISETP.GE.U32.AND P5, PT, R226, 0x7f000001, PT ;  /* 0x7f000001e200780c */ /* 0x000fe20003fa6070 */
        /* <DEDUP_REMOVED lines=8> */
[----:B------:R-:W4:Y:S04]  /*11f450*/  LDL.LU R76, [R1+0xc24] ;  /* 0x000c2400014c7983 */ /* 0x000f280000300800 */
[----:B------:R-:W4:Y:S01]  /*11f460*/  LDL.LU R77, [R1+0xc20] ;  /* 0x000c2000014d7983 */ /* 0x000f220000300800 */
[----:B------:R-:W-:-:S02]  /*11f470*/  @P4 IADD3 R79, PT, PT, R79, -0x7f000001, RZ ;  /* 0x80ffffff4f4f4810 */ /* 0x000fc40007ffe0ff */
[----:B------:R-:W-:Y:S02]  /*11f480*/  @P5 IADD3 R226, PT, PT, R226, -0x7f000001, RZ ;  /* 0x80ffffffe2e25810 */ /* 0x000fe40007ffe0ff */
[----:B------:R-:W-:Y:S01]  /*11f490*/  @P1 IADD3 R4, PT, PT, R4, -0x7f000001, RZ ;  /* 0x80ffffff04041810 */ /* 0x000fe20007ffe0ff */
[----:B------:R-:W-:Y:S01]  /*11f4a0*/  ISETP.GE.U32.AND P1, PT, R29, 0x7f000001, PT ;  /* 0x7f0000011d00780c */ /* 0x000fe20003f26070 */
[----:B------:R-:W-:Y:S02]  /*11f4b0*/  ISETP.GE.U32.AND P4, PT, R91, 0x7f000001, PT ;  /* 0x7f0000015b00780c */ /* 0x000fe40003f86070 */
[----:B------:R-:W-:Y:S02]  /*11f4c0*/  IADD3 R4, PT, PT, R4, R226, RZ ;  /* 0x000000e204047210 */ /* 0x000fe40007ffe0ff */
[----:B------:R-:W-:-:S03]  /*11f4d0*/  @P2 IADD3 R14, PT, PT, R14, -0x7f000001, RZ ;  /* 0x80ffffff0e0e2810 */ /* 0x000fc60007ffe0ff */
[----:B------:R-:W-:-:S05]  /*11f4e0*/  ISETP.GE.U32.AND P2, PT, R4, 0x7f000001, PT ;  /* 0x7f0000010400780c */ /* 0x000fca0003f46070 */
[----:B------:R-:W-:Y:S02]  /*11f4f0*/  @P1 IADD3 R29, PT, PT, R29, -0x7f000001, RZ ;  /* 0x80ffffff1d1d1810 */ /* 0x000fe40007ffe0ff */
[----:B------:R-:W-:Y:S01]  /*11f500*/  @P4 IADD3 R91, PT, PT, R91, -0x7f000001, RZ ;  /* 0x80ffffff5b5b4810 */ /* 0x000fe20007ffe0ff */
[----:B---3--:R-:W-:Y:S01]  /*11f510*/  ISETP.GE.U32.AND P1, PT, R219, 0x7f000001, PT ;  /* 0x7f000001db00780c */ /* 0x008fe20003f26070 */
[----:B------:R-:W-:-:S04]  /*11f520*/  ISETP.GE.U32.AND P4, PT, R130, 0x7f000001, PT ;  /* 0x7f0000018200780c */ /* 0x000fc80003f86070 */
[----:B------:R-:W-:Y:S01]  /*11f530*/  @P2 IADD3 R4, PT, PT, R4, -0x7f000001, RZ ;  /* 0x80ffffff04042810 */ /* 0x000fe20007ffe0ff */
[----:B------:R-:W-:-:S07]  /*11f540*/  ISETP.GE.U32.AND P2, PT, R201, 0x7f000001, PT ;  /* 0x7f000001c900780c */ /* 0x000fce0003f46070 */
[----:B------:R-:W-:Y:S02]  /*11f550*/  @P1 IADD3 R219, PT, PT, R219, -0x7f000001, RZ ;  /* 0x80ffffffdbdb1810 */ /* 0x000fe40007ffe0ff */
[----:B------:R-:W-:-:S04]  /*11f560*/  @P4 IADD3 R130, PT, PT, R130, -0x7f000001, RZ ;  /* 0x80ffffff82824810 */ /* 0x000fc80007ffe0ff */
[----:B------:R-:W-:Y:S02]  /*11f570*/  IADD3 R7, PT, PT, R130, R219, RZ ;  /* 0x000000db82077210 */ /* 0x000fe40007ffe0ff */
[----:B------:R-:W-:Y:S01]  /*11f580*/  @P2 IADD3 R201, PT, PT, R201, -0x7f000001, RZ ;  /* 0x80ffffffc9c92810 */ /* 0x000fe20007ffe0ff */
[----:B------:R-:W3:Y:S02]  /*11f590*/  LDL.LU R219, [R1+0x588] ;  /* 0x0005880001db7983 */ /* 0x000ee40000300800 */
[----:B------:R-:W-:-:S13]  /*11f5a0*/  ISETP.GE.U32.AND P2, PT, R7, 0x7f000001, PT ;  /* 0x7f0000010700780c */ /* 0x000fda0003f46070 */
[----:B------:R-:W-:-:S04]  /*11f5b0*/  @P2 IADD3 R7, PT, PT, R7, -0x7f000001, RZ ;  /* 0x80ffffff07072810 */ /* 0x000fc80007ffe0ff */
[----:B------:R-:W-:Y:S02]  /*11f5c0*/  IADD3 R7, PT, PT, R7, R201, RZ ;  /* 0x000000c907077210 */ /* 0x000fe40007ffe0ff */
[----:B------:R-:W3:Y:S01]  /*11f5d0*/  LDL.LU R201, [R1+0x590] ;  /* 0x0005900001c97983 */ /* 0x000ee20000300800 */
[----:B------:R-:W-:Y:S01]  /*11f5e0*/  @P0 IADD3 R26, PT, PT, R26, -0x7f000001, RZ ;  /* 0x80ffffff1a1a0810 */ /* 0x000fe20007ffe0ff */
[----:B------:R-:W-:Y:S01]  /*11f5f0*/  ISETP.GE.U32.AND P0, PT, R2, 0x7f000001, PT ;  /* 0x7f0000010200780c */ /* 0x000fe20003f06070 */
[----:B------:R-:W-:Y:S01]  /*11f600*/  ISETP.GE.U32.AND P5, PT, R252, 0x7f000001, PT ;  /* 0x7f000001fc00780c */ /* 0x000fe20003fa6070 */
[----:B------:R-:W-:Y:S01]  /*11f610*/  @P3 IADD3 R78, PT, PT, R78, -0x7f000001, RZ ;  /* 0x80ffffff4e4e3810 */ /* 0x000fe20007ffe0ff */
[----:B------:R-:W-:Y:S01]  /*11f620*/  ISETP.GE.U32.AND P3, PT, R15, 0x7f000001, PT ;  /* 0x7f0000010f00780c */ /* 0x000fe20003f66070 */
[----:B------:R-:W-:Y:S01]  /*11f630*/  IADD3 R3, PT, PT, R3, R79, RZ ;  /* 0x0000004f03037210 */ /* 0x000fe20007ffe0ff */
[----:B------:R-:W-:Y:S01]  /*11f640*/  ISETP.GE.U32.AND P1, PT, R200, 0x7f000001, PT ;  /* 0x7f000001c800780c */ /* 0x000fe20003f26070 */
[----:B------:R-:W-:Y:S01]  /*11f650*/  @P6 IADD3 R21, PT, PT, R21, -0x7f000001, RZ ;  /* 0x80ffffff15156810 */ /* 0x000fe20007ffe0ff */
[----:B------:R-:W4:Y:S06]  /*11f660*/  LDL.LU R79, [R1+0xc18] ;  /* 0x000c1800014f7983 */ /* 0x000f2c0000300800 */
[----:B------:R-:W-:Y:S01]  /*11f670*/  @P0 IADD3 R2, PT, PT, R2, -0x7f000001, RZ ;  /* 0x80ffffff02020810 */ /* 0x000fe20007ffe0ff */
[----:B------:R-:W-:Y:S01]  /*11f680*/  ISETP.GE.U32.AND P0, PT, R247, 0x7f000001, PT ;  /* 0x7f000001f700780c */ /* 0x000fe20003f06070 */
[----:B------:R-:W-:Y:S01]  /*11f690*/  @P5 IADD3 R252, PT, PT, R252, -0x7f000001, RZ ;  /* 0x80fffffffcfc5810 */ /* 0x000fe20007ffe0ff */
[----:B------:R-:W-:Y:S01]  /*11f6a0*/  ISETP.GE.U32.AND P5, PT, R3, 0x7f000001, PT ;  /* 0x7f0000010300780c */ /* 0x000fe20003fa6070 */
[----:B------:R-:W-:Y:S01]  /*11f6b0*/  @P3 IADD3 R15, PT, PT, R15, -0x7f000001, RZ ;  /* 0x80ffffff0f0f3810 */ /* 0x000fe20007ffe0ff */
[----:B------:R-:W-:-:S09]  /*11f6c0*/  ISETP.GE.U32.AND P3, PT, R205, 0x7f000001, PT ;  /* 0x7f000001cd00780c */ /* 0x000fd20003f66070 */
[----:B------:R-:W-:Y:S01]  /*11f6d0*/  @P0 IADD3 R247, PT, PT, R247, -0x7f000001, RZ ;  /* 0x80fffffff7f70810 */ /* 0x000fe20007ffe0ff */
[----:B------:R-:W-:Y:S01]  /*11f6e0*/  ISETP.GE.U32.AND P0, PT, R214, 0x7f000001, PT ;  /* 0x7f000001d600780c */ /* 0x000fe20003f06070 */
[----:B------:R-:W-:Y:S01]  /*11f6f0*/  @P5 IADD3 R3, PT, PT, R3, -0x7f000001, RZ ;  /* 0x80ffffff03035810 */ /* 0x000fe20007ffe0ff */
[----:B------:R-:W-:Y:S01]  /*11f700*/  ISETP.GE.U32.AND P5, PT, R145, 0x7f000001, PT ;  /* 0x7f0000019100780c */ /* 0x000fe20003fa6070 */
[----:B------:R-:W-:-:S10]  /*11f710*/  @P3 IADD3 R205, PT, PT, R205, -0x7f000001, RZ ;  /* 0x80ffffffcdcd3810 */ /* 0x000fd40007ffe0ff */
[----:B------:R-:W-:Y:S01]  /*11f720*/  @P0 IADD3 R214, PT, PT, R214, -0x7f000001, RZ ;  /* 0x80ffffffd6d60810 */ /* 0x000fe20007ffe0ff */
[----:B------:R-:W-:Y:S01]  /*11f730*/  ISETP.GE.U32.AND P0, PT, R199, 0x7f000001, PT ;  /* 0x7f000001c700780c */ /* 0x000fe20003f06070 */
[----:B------:R-:W-:Y:S02]  /*11f740*/  IADD3 R6, PT, PT, R130, R205, RZ ;  /* 0x000000cd82067210 */ /* 0x000fe40007ffe0ff */
[----:B------:R-:W-:-:S03]  /*11f750*/  @P5 IADD3 R145, PT, PT, R145, -0x7f000001, RZ ;  /* 0x80ffffff91915810 */ /* 0x000fc60007ffe0ff */
[----:B------:R-:W-:Y:S01]  /*11f760*/  ISETP.GE.U32.AND P4, PT, R6, 0x7f000001, PT ;  /* 0x7f0000010600780c */ /* 0x000fe20003f86070 */
[----:B------:R-:W-:Y:S02]  /*11f770*/  IADD3 R5, PT, PT, R130, R145, RZ ;  /* 0x0000009182057210 */ /* 0x000fe40007ffe0ff */
[----:B------:R-:W-:Y:S02]  /*11f780*/  IADD3 R2, PT, PT, R2, R78, RZ ;  /* 0x0000004e02027210 */ /* 0x000fe40007ffe0ff */
[----:B------:R-:W-:Y:S01]  /*11f790*/  @P1 IADD3 R200, PT, PT, R200, -0x7f000001, RZ ;  /* 0x80ffffffc8c81810 */ /* 0x000fe20007ffe0ff */
[----:B------:R-:W4:Y:S01]  /*11f7a0*/  LDL.LU R145, [R1+0x578] ;  /* 0x0005780001917983 */ /* 0x000f220000300800 */
[----:B------:R-:W-:Y:S01]  /*11f7b0*/  @P0 IADD3 R199, PT, PT, R199, -0x7f000001, RZ ;  /* 0x80ffffffc7c70810 */ /* 0x000fe20007ffe0ff */
[----:B------:R-:W-:Y:S01]  /*11f7c0*/  ISETP.GE.U32.AND P3, PT, R236, 0x7f000001, PT ;  /* 0x7f000001ec00780c */ /* 0x000fe20003f66070 */
[----:B------:R-:W-:Y:S01]  /*11f7d0*/  ISETP.GE.U32.AND P5, PT, R13, 0x7f000001, PT ;  /* 0x7f0000010d00780c */ /* 0x000fe20003fa6070 */
[----:B--2---:R-:W-:-:S03]  /*11f7e0*/  ISETP.GE.U32.AND P2, PT, R225, 0x7f000001, PT ;  /* 0x7f000001e100780c */ /* 0x004fc60003f46070 */
[----:B------:R-:W-:Y:S02]  /*11f7f0*/  @P4 IADD3 R6, PT, PT, R6, -0x7f000001, RZ ;  /* 0x80ffffff06064810 */ /* 0x000fe40007ffe0ff */
[----:B------:R-:W-:Y:S01]  /*11f800*/  IADD3 R4, PT, PT, R4, R214, RZ ;  /* 0x000000d604047210 */ /* 0x000fe20007ffe0ff */
[----:B------:R-:W2:Y:S07]  /*11f810*/  LDL.LU R78, [R1+0xc1c] ;  /* 0x000c1c00014e7983 */ /* 0x000eae0000300800 */
[----:B------:R-:W-:Y:S01]  /*11f820*/  @P2 IADD3 R225, PT, PT, R225, -0x7f000001, RZ ;  /* 0x80ffffffe1e12810 */ /* 0x000fe20007ffe0ff */
[----:B------:R-:W-:Y:S01]  /*11f830*/  ISETP.GE.U32.AND P2, PT, R7, 0x7f000001, PT ;  /* 0x7f0000010700780c */ /* 0x000fe20003f46070 */
[----:B------:R-:W-:-:S02]  /*11f840*/  IADD3 R130, PT, PT, R130, R199, RZ ;  /* 0x000000c782827210 */ /* 0x000fc40007ffe0ff */
[----:B------:R-:W2:Y:S10]  /*11f850*/  LDL.LU R199, [R1+0x574] ;  /* 0x0005740001c77983 */ /* 0x000eb40000300800 */
[----:B------:R-:W-:-:S04]  /*11f860*/  @P2 IADD3 R7, PT, PT, R7, -0x7f000001, RZ ;  /* 0x80ffffff07072810 */ /* 0x000fc80007ffe0ff */
[----:B------:R-:W-:Y:S02]  /*11f870*/  IADD3 R7, PT, PT, R7, R225, RZ ;  /* 0x000000e107077210 */ /* 0x000fe40007ffe0ff */
[----:B------:R-:W2:Y:S01]  /*11f880*/  LDL.LU R225, [R1+0x5a8] ;  /* 0x0005a80001e17983 */ /* 0x000ea20000300800 */
[----:B------:R-:W-:Y:S01]  /*11f890*/  ISETP.GE.U32.AND P6, PT, R2, 0x7f000001, PT ;  /* 0x7f0000010200780c */ /* 0x000fe20003fc6070 */
[----:B------:R-:W-:Y:S02]  /*11f8a0*/  IADD3 R6, PT, PT, R6, R200, RZ ;  /* 0x000000c806067210 */ /* 0x000fe40007ffe0ff */
[----:B------:R-:W2:Y:S10]  /*11f8b0*/  LDL.LU R200, [R1+0x594] ;  /* 0x0005940001c87983 */ /* 0x000eb40000300800 */
[----:B------:R-:W-:Y:S01]  /*11f8c0*/  @P6 IADD3 R2, PT, PT, R2, -0x7f000001, RZ ;  /* 0x80ffffff02026810 */ /* 0x000fe20007ffe0ff */
[----:B---3--:R-:W-:-:S13]  /*11f8d0*/  ISETP.GE.U32.AND P2, PT, R201, 0x7f000001, PT ;  /* 0x7f000001c900780c */ /* 0x008fda0003f46070 */
[----:B------:R-:W-:Y:S01]  /*11f8e0*/  @P2 IADD3 R201, PT, PT, R201, -0x7f000001, RZ ;  /* 0x80ffffffc9c92810 */ /* 0x000fe20007ffe0ff */
[----:B------:R-:W-:Y:S01]  /*11f8f0*/  ISETP.GE.U32.AND P2, PT, R7, 0x7f000001, PT ;  /* 0x7f0000010700780c */ /* 0x000fe20003f46070 */
[----:B------:R-:W-:Y:S02]  /*11f900*/  IADD3 R2, PT, PT, R2, R252, RZ ;  /* 0x000000fc02027210 */ /* 0x000fe40007ffe0ff */
[----:B------:R-:W-:-:S10]  /*11f910*/  @P3 IADD3 R236, PT, PT, R236, -0x7f000001, RZ ;  /* 0x80ffffffecec3810 */ /* 0x000fd40007ffe0ff */
[----:B------:R-:W-:-:S04]  /*11f920*/  @P2 IADD3 R7, PT, PT, R7, -0x7f000001, RZ ;  /* 0x80ffffff07072810 */ /* 0x000fc80007ffe0ff */
[----:B------:R-:W-:Y:S02]  /*11f930*/  IADD3 R7, PT, PT, R7, R201, RZ ;  /* 0x000000c907077210 */ /* 0x000fe40007ffe0ff */
[----:B------:R-:W3:Y:S01]  /*11f940*/  LDL.LU R201, [R1+0x5b4] ;  /* 0x0005b40001c97983 */ /* 0x000ee20000300800 */
[----:B------:R-:W-:Y:S01]  /*11f950*/  ISETP.GE.U32.AND P0, PT, R2, 0x7f000001, PT ;  /* 0x7f0000010200780c */ /* 0x000fe20003f06070 */
[----:B------:R-:W-:Y:S01]  /*11f960*/  @P5 IADD3 R13, PT, PT, R13, -0x7f000001, RZ ;  /* 0x80ffffff0d0d5810 */ /* 0x000fe20007ffe0ff */
[----:B------:R-:W-:Y:S01]  /*11f970*/  ISETP.GE.U32.AND P3, PT, R207, 0x7f000001, PT ;  /* 0x7f000001cf00780c */ /* 0x000fe20003f66070 */
[----:B------:R-:W-:Y:S01]  /*11f980*/  ISETP.GE.U32.AND P5, PT, R5, 0x7f000001, PT ;  /* 0x7f0000010500780c */ /* 0x000fe20003fa6070 */
[----:B----4-:R-:W-:-:S09]  /*11f990*/  ISETP.GE.U32.AND P1, PT, R198, 0x7f000001, PT ;  /* 0x7f000001c600780c */ /* 0x010fd20003f26070 */
[----:B------:R-:W-:Y:S01]  /*11f9a0*/  @P0 IADD3 R2, PT, PT, R2, -0x7f000001, RZ ;  /* 0x80ffffff02020810 */ /* 0x000fe20007ffe0ff */
[----:B------:R-:W-:Y:S01]  /*11f9b0*/  ISETP.GE.U32.AND P0, PT, R130, 0x7f000001, PT ;  /* 0x7f0000018200780c */ /* 0x000fe20003f06070 */
[----:B------:R-:W-:Y:S02]  /*11f9c0*/  @P3 IADD3 R207, PT, PT, R207, -0x7f000001, RZ ;  /* 0x80ffffffcfcf3810 */ /* 0x000fe40007ffe0ff */
[----:B------:R-:W-:Y:S01]  /*11f9d0*/  @P5 IADD3 R5, PT, PT, R5, -0x7f000001, RZ ;  /* 0x80ffffff05055810 */ /* 0x000fe20007ffe0ff */
[----:B------:R-:W-:Y:S01]  /*11f9e0*/  ISETP.GE.U32.AND P3, PT, R219, 0x7f000001, PT ;  /* 0x7f000001db00780c */ /* 0x000fe20003f66070 */
[----:B------:R-:W-:Y:S02]  /*11f9f0*/  ISETP.GE.U32.AND P5, PT, R6, 0x7f000001, PT ;  /* 0x7f0000010600780c */ /* 0x000fe40003fa6070 */
[----:B------:R-:W-:Y:S02]  /*11fa00*/  IADD3 R5, PT, PT, R5, R207, RZ ;  /* 0x000000cf05057210 */ /* 0x000fe40007ffe0ff */
[----:B------:R-:W4:Y:S01]  /*11fa10*/  LDL.LU R207, [R1+0x5a4] ;  /* 0x0005a40001cf7983 */ /* 0x000f220000300800 */
[----:B------:R-:W-:-:S03]  /*11fa20*/  @P1 IADD3 R198, PT, PT, R198, -0x7f000001, RZ ;  /* 0x80ffffffc6c61810 */ /* 0x000fc60007ffe0ff */
[----:B------:R-:W-:-:S04]  /*11fa30*/  @P0 IADD3 R130, PT, PT, R130, -0x7f000001, RZ ;  /* 0x80ffffff82820810 */ /* 0x000fc80007ffe0ff */
[----:B------:R-:W-:Y:S02]  /*11fa40*/  @P3 IADD3 R219, PT, PT, R219, -0x7f000001, RZ ;  /* 0x80ffffffdbdb3810 */ /* 0x000fe40007ffe0ff */
[----:B------:R-:W-:Y:S02]  /*11fa50*/  @P5 IADD3 R6, PT, PT, R6, -0x7f000001, RZ ;  /* 0x80ffffff06065810 */ /* 0x000fe40007ffe0ff */
[----:B------:R-:W-:Y:S02]  /*11fa60*/  IADD3 R130, PT, PT, R130, R198, RZ ;  /* 0x000000c682827210 */ /* 0x000fe40007ffe0ff */
[----:B------:R-:W3:Y:S01]  /*11fa70*/  LDL.LU R198, [R1+0x59c] ;  /* 0x00059c0001c67983 */ /* 0x000ee20000300800 */
[----:B------:R-:W-:-:S03]  /*11fa80*/  IADD3 R6, PT, PT, R6, R219, RZ ;  /* 0x000000db06067210 */ /* 0x000fc60007ffe0ff */
[----:B------:R-:W3:Y:S01]  /*11fa90*/  LDL.LU R219, [R1+0x5ac] ;  /* 0x0005ac0001db7983 */ /* 0x000ee20000300800 */
[----:B------:R-:W-:Y:S01]  /*11faa0*/  ISETP.GE.U32.AND P1, PT, R232, 0x7f000001, PT ;  /* 0x7f000001e800780c */ /* 0x000fe20003f26070 */
[----:B------:R-:W-:Y:S01]  /*11fab0*/  ISETP.GE.U32.AND P4, PT, R89, 0x7f000001, PT ;  /* 0x7f0000015900780c */ /* 0x000fe20003f86070 */
[----:B------:R-:W-:-:S11]  /*11fac0*/  ISETP.GE.U32.AND P0, PT, R4, 0x7f000001, PT ;  /* 0x7f0000010400780c */ /* 0x000fd60003f06070 */
[----:B------:R-:W-:Y:S02]  /*11fad0*/  @P1 IADD3 R232, PT, PT, R232, -0x7f000001, RZ ;  /* 0x80ffffffe8e81810 */ /* 0x000fe40007ffe0ff */
[----:B------:R-:W-:Y:S01]  /*11fae0*/  @P4 IADD3 R89, PT, PT, R89, -0x7f000001, RZ ;  /* 0x80ffffff59594810 */ /* 0x000fe20007ffe0ff */
[----:B------:R-:W-:Y:S01]  /*11faf0*/  ISETP.GE.U32.AND P4, PT, R5, 0x7f000001, PT ;  /* 0x7f0000010500780c */ /* 0x000fe20003f86070 */
[----:B------:R-:W-:Y:S01]  /*11fb00*/  @P0 IADD3 R4, PT, PT, R4, -0x7f000001, RZ ;  /* 0x80ffffff04040810 */ /* 0x000fe20007ffe0ff */
[----:B------:R-:W-:Y:S01]  /*11fb10*/  ISETP.GE.U32.AND P3, PT, R145, 0x7f000001, PT ;  /* 0x7f0000019100780c */ /* 0x000fe20003f66070 */
[----:B------:R-:W-:-:S10]  /*11fb20*/  ISETP.GE.U32.AND P0, PT, R130, 0x7f000001, PT ;  /* 0x7f0000018200780c */ /* 0x000fd40003f06070 */
[----:B------:R-:W-:Y:S01]  /*11fb30*/  @P4 IADD3 R5, PT, PT, R5, -0x7f000001, RZ ;  /* 0x80ffffff05054810 */ /* 0x000fe20007ffe0ff */
[----:B------:R-:W-:Y:S01]  /*11fb40*/  ISETP.GE.U32.AND P4, PT, R6, 0x7f000001, PT ;  /* 0x7f0000010600780c */ /* 0x000fe20003f86070 */
[----:B------:R-:W-:Y:S02]  /*11fb50*/  @P3 IADD3 R145, PT, PT, R145, -0x7f000001, RZ ;  /* 0x80ffffff91913810 */ /* 0x000fe40007ffe0ff */
[----:B------:R-:W-:Y:S02]  /*11fb60*/  @P0 IADD3 R130, PT, PT, R130, -0x7f000001, RZ ;  /* 0x80ffffff82820810 */ /* 0x000fe40007ffe0ff */
[----:B------:R-:W-:Y:S02]  /*11fb70*/  IADD3 R5, PT, PT, R5, R145, RZ ;  /* 0x0000009105057210 */ /* 0x000fe40007ffe0ff */
[----:B------:R-:W3:Y:S06]  /*11fb80*/  LDL.LU R145, [R1+0x5a0] ;  /* 0x0005a00001917983 */ /* 0x000eec0000300800 */
[----:B------:R-:W-:Y:S01]  /*11fb90*/  @P4 IADD3 R6, PT, PT, R6, -0x7f000001, RZ ;  /* 0x80ffffff06064810 */ /* 0x000fe20007ffe0ff */
[----:B------:R-:W-:Y:S01]  /*11fba0*/  ISETP.GE.U32.AND P3, PT, R217, 0x7f000001, PT ;  /* 0x7f000001d900780c */ /* 0x000fe20003f66070 */
[----:B------:R-:W-:Y:S01]  /*11fbb0*/  ISETP.GE.U32.AND P5, PT, R90, 0x7f000001, PT ;  /* 0x7f0000015a00780c */ /* 0x000fe20003fa6070 */
[----:B------:R-:W-:-:S05]  /*11fbc0*/  IADD3 R2, PT, PT, R2, R236, RZ ;  /* 0x000000ec02027210 */ /* 0x000fca0007ffe0ff */
[----:B------:R-:W-:-:S06]  /*11fbd0*/  ISETP.GE.U32.AND P0, PT, R2, 0x7f000001, PT ;  /* 0x7f0000010200780c */ /* 0x000fcc0003f06070 */
[----:B------:R-:W-:Y:S02]  /*11fbe0*/  @P3 IADD3 R217, PT, PT, R217, -0x7f000001, RZ ;  /* 0x80ffffffd9d93810 */ /* 0x000fe40007ffe0ff */
[----:B------:R-:W-:Y:S01]  /*11fbf0*/  @P5 IADD3 R90, PT, PT, R90, -0x7f000001, RZ ;  /* 0x80ffffff5a5a5810 */ /* 0x000fe20007ffe0ff */
[----:B------:R-:W-:-:S04]  /*11fc00*/  ISETP.GE.U32.AND P5, PT, R5, 0x7f000001, PT ;  /* 0x7f0000010500780c */ /* 0x000fc80003fa6070 */
[----:B------:R-:W-:-:S09]  /*11fc10*/  @P0 IADD3 R2, PT, PT, R2, -0x7f000001, RZ ;  /* 0x80ffffff02020810 */ /* 0x000fd20007ffe0ff */
[----:B------:R-:W-:Y:S01]  /*11fc20*/  @P5 IADD3 R5, PT, PT, R5, -0x7f000001, RZ ;  /* 0x80ffffff05055810 */ /* 0x000fe20007ffe0ff */
[----:B--2---:R-:W-:Y:S01]  /*11fc30*/  ISETP.GE.U32.AND P1, PT, R199, 0x7f000001, PT ;  /* 0x7f000001c700780c */ /* 0x004fe20003f26070 */
[----:B------:R-:W-:-:S12]  /*11fc40*/  ISETP.GE.U32.AND P2, PT, R225, 0x7f000001, PT ;  /* 0x7f000001e100780c */ /* 0x000fd80003f46070 */
[----:B------:R-:W-:Y:S01]  /*11fc50*/  @P1 IADD3 R199, PT, PT, R199, -0x7f000001, RZ ;  /* 0x80ffffffc7c71810 */ /* 0x000fe20007ffe0ff */
[----:B------:R-:W-:Y:S01]  /*11fc60*/  ISETP.GE.U32.AND P1, PT, R200, 0x7f000001, PT ;  /* 0x7f000001c800780c */ /* 0x000fe20003f26070 */
[----:B------:R-:W-:Y:S01]  /*11fc70*/  @P2 IADD3 R225, PT, PT, R225, -0x7f000001, RZ ;  /* 0x80ffffffe1e12810 */ /* 0x000fe20007ffe0ff */
[----:B------:R-:W-:-:S11]  /*11fc80*/  ISETP.GE.U32.AND P2, PT, R7, 0x7f000001, PT ;  /* 0x7f0000010700780c */ /* 0x000fd60003f46070 */
[----:B------:R-:W-:Y:S02]  /*11fc90*/  @P1 IADD3 R200, PT, PT, R200, -0x7f000001, RZ ;  /* 0x80ffffffc8c81810 */ /* 0x000fe40007ffe0ff */
[----:B------:R-:W-:Y:S02]  /*11fca0*/  IADD3 R130, PT, PT, R130, R199, RZ ;  /* 0x000000c782827210 */ /* 0x000fe40007ffe0ff */
[----:B------:R-:W2:Y:S01]  /*11fcb0*/  LDL.LU R199, [R1+0x598] ;  /* 0x0005980001c77983 */ /* 0x000ea20000300800 */
[----:B------:R-:W-:-:S03]  /*11fcc0*/  IADD3 R6, PT, PT, R6, R200, RZ ;  /* 0x000000c806067210 */ /* 0x000fc60007ffe0ff */
[----:B------:R-:W2:Y:S01]  /*11fcd0*/  LDL.LU R200, [R1+0x5b8] ;  /* 0x0005b80001c87983 */ /* 0x000ea20000300800 */
[----:B------:R-:W-:Y:S01]  /*11fce0*/  @P2 IADD3 R7, PT, PT, R7, -0x7f000001, RZ ;  /* 0x80ffffff07072810 */ /* 0x000fe20007ffe0ff */
[----:B------:R-:W-:Y:S01]  /*11fcf0*/  ISETP.GE.U32.AND P0, PT, R130, 0x7f000001, PT ;  /* 0x7f0000018200780c */ /* 0x000fe20003f06070 */
[----:B------:R-:W-:Y:S01]  /*11fd00*/  ISETP.GE.U32.AND P5, PT, R6, 0x7f000001, PT ;  /* 0x7f0000010600780c */ /* 0x000fe20003fa6070 */
[----:B----4-:R-:W-:Y:S01]  /*11fd10*/  ISETP.GE.U32.AND P3, PT, R207, 0x7f000001, PT ;  /* 0x7f000001cf00780c */ /* 0x010fe20003f66070 */
[----:B---3--:R-:W-:Y:S01]  /*11fd20*/  ISETP.GE.U32.AND P2, PT, R201, 0x7f000001, PT ;  /* 0x7f000001c900780c */ /* 0x008fe20003f46070 */
[----:B------:R-:W-:Y:S02]  /*11fd30*/  IADD3 R7, PT, PT, R7, R225, RZ ;  /* 0x000000e107077210 */ /* 0x000fe40007ffe0ff */
[----:B------:R-:W-:Y:S01]  /*11fd40*/  IADD3 R4, PT, PT, R4, R89, RZ ;  /* 0x0000005904047210 */ /* 0x000fe20007ffe0ff */
[----:B------:R-:W3:Y:S01]  /*11fd50*/  LDL.LU R225, [R1+0x58c] ;  /* 0x00058c0001e17983 */ /* 0x000ee20000300800 */
[----:B------:R-:W-:Y:S01]  /*11fd60*/  ISETP.GE.U32.AND P4, PT, R87, 0x7f000001, PT ;  /* 0x7f0000015700780c */ /* 0x000fe20003f86070 */
[----:B------:R-:W-:-:S02]  /*11fd70*/  IADD3 R2, PT, PT, R2, R217, RZ ;  /* 0x000000d902027210 */ /* 0x000fc40007ffe0ff */
[----:B------:R-:W-:Y:S02]  /*11fd80*/  IADD3 R14, PT, PT, R14, R29, RZ ;  /* 0x0000001d0e0e7210 */ /* 0x000fe40007ffe0ff */
[----:B------:R-:W-:Y:S01]  /*11fd90*/  IADD3 R3, PT, PT, R3, R247, RZ ;  /* 0x000000f703037210 */ /* 0x000fe20007ffe0ff */
[----:B------:R-:W4:Y:S04]  /*11fda0*/  LDL.LU R167, [R1+0x478] ;  /* 0x0004780001a77983 */ /* 0x000f280000300800 */
[----:B------:R-:W4:Y:S01]  /*11fdb0*/  LDL.LU R159, [R1+0x61c] ;  /* 0x00061c00019f7983 */ /* 0x000f220000300800 */
[----:B------:R-:W-:-:S03]  /*11fdc0*/  ISETP.GE.U32.AND P1, PT, R198, 0x7f000001, PT ;  /* 0x7f000001c600780c */ /* 0x000fc60003f26070 */
[----:B------:R-:W4:Y:S04]  /*11fdd0*/  LDL.LU R205, [R1+0x468] ;  /* 0x0004680001cd7983 */ /* 0x000f280000300800 */
[----:B------:R-:W4:Y:S01]  /*11fde0*/  LDL.LU R169, [R1+0x430] ;  /* 0x0004300001a97983 */ /* 0x000f220000300800 */
[----:B------:R-:W-:Y:S01]  /*11fdf0*/  @P2 IADD3 R201, PT, PT, R201, -0x7f000001, RZ ;  /* 0x80ffffffc9c92810 */ /* 0x000fe20007ffe0ff */
[----:B------:R-:W-:Y:S01]  /*11fe00*/  ISETP.GE.U32.AND P2, PT, R7, 0x7f000001, PT ;  /* 0x7f0000010700780c */ /* 0x000fe20003f46070 */
[----:B------:R-:W-:Y:S01]  /*11fe10*/  @P3 IADD3 R207, PT, PT, R207, -0x7f000001, RZ ;  /* 0x80ffffffcfcf3810 */ /* 0x000fe20007ffe0ff */
[----:B------:R-:W4:Y:S04]  /*11fe20*/  LDL.LU R161, [R1+0x414] ;  /* 0x0004140001a17983 */ /* 0x000f280000300800 */
[----:B------:R-:W4:Y:S07]  /*11fe30*/  LDL.LU R163, [R1+0x610] ;  /* 0x0006100001a37983 */ /* 0x000f2e0000300800 */
[----:B------:R-:W-:-:S04]  /*11fe40*/  @P2 IADD3 R7, PT, PT, R7, -0x7f000001, RZ ;  /* 0x80ffffff07072810 */ /* 0x000fc80007ffe0ff */
[----:B------:R-:W-:Y:S02]  /*11fe50*/  IADD3 R7, PT, PT, R7, R201, RZ ;  /* 0x000000c907077210 */ /* 0x000fe40007ffe0ff */
[----:B------:R-:W4:Y:S01]  /*11fe60*/  LDL.LU R201, [R1+0x540] ;  /* 0x0005400001c97983 */ /* 0x000f220000300800 */
[----:B------:R-:W-:Y:S01]  /*11fe70*/  ISETP.GE.U32.AND P3, PT, R219, 0x7f000001, PT ;  /* 0x7f000001db00780c */ /* 0x000fe20003f66070 */
[----:B------:R-:W-:Y:S02]  /*11fe80*/  IADD3 R5, PT, PT, R5, R207, RZ ;  /* 0x000000cf05057210 */ /* 0x000fe40007ffe0ff */
[----:B------:R-:W4:Y:S01]  /*11fe90*/  LDL.LU R207, [R1+0x5bc] ;  /* 0x0005bc0001cf7983 */ /* 0x000f220000300800 */
[----:B------:R-:W-:Y:S02]  /*11fea0*/  @P1 IADD3 R198, PT, PT, R198, -0x7f000001, RZ ;  /* 0x80ffffffc6c61810 */ /* 0x000fe40007ffe0ff */
[----:B------:R-:W-:Y:S02]  /*11feb0*/  @P0 IADD3 R130, PT, PT, R130, -0x7f000001, RZ ;  /* 0x80ffffff82820810 */ /* 0x000fe40007ffe0ff */
[----:B------:R-:W-:-:S05]  /*11fec0*/  @P5 IADD3 R6, PT, PT, R6, -0x7f000001, RZ ;  /* 0x80ffffff06065810 */ /* 0x000fca0007ffe0ff */
[----:B------:R-:W-:Y:S02]  /*11fed0*/  @P3 IADD3 R219, PT, PT, R219, -0x7f000001, RZ ;  /* 0x80ffffffdbdb3810 */ /* 0x000fe40007ffe0ff */
[----:B------:R-:W-:Y:S02]  /*11fee0*/  IADD3 R130, PT, PT, R130, R198, RZ ;  /* 0x000000c682827210 */ /* 0x000fe40007ffe0ff */
[----:B------:R-:W4:Y:S01]  /*11fef0*/  LDL.LU R198, [R1+0x5c0] ;  /* 0x0005c00001c67983 */ /* 0x000f220000300800 */
[----:B------:R-:W-:-:S03]  /*11ff00*/  IADD3 R6, PT, PT, R6, R219, RZ ;  /* 0x000000db06067210 */ /* 0x000fc60007ffe0ff */
[----:B------:R-:W4:Y:S01]  /*11ff10*/  LDL.LU R219, [R1+0x558] ;  /* 0x0005580001db7983 */ /* 0x000f220000300800 */
[----:B------:R-:W-:Y:S01]  /*11ff20*/  ISETP.GE.U32.AND P1, PT, R210, 0x7f000001, PT ;  /* 0x7f000001d200780c */ /* 0x000fe20003f26070 */
[----:B------:R-:W-:Y:S01]  /*11ff30*/  ISETP.GE.U32.AND P0, PT, R4, 0x7f000001, PT ;  /* 0x7f0000010400780c */ /* 0x000fe20003f06070 */
[----:B------:R-:W-:Y:S01]  /*11ff40*/  @P4 IADD3 R87, PT, PT, R87, -0x7f000001, RZ ;  /* 0x80ffffff57574810 */ /* 0x000fe20007ffe0ff */
[----:B------:R-:W-:Y:S01]  /*11ff50*/  ISETP.GE.U32.AND P3, PT, R145, 0x7f000001, PT ;  /* 0x7f0000019100780c */ /* 0x000fe20003f66070 */
[----:B------:R-:W-:-:S09]  /*11ff60*/  ISETP.GE.U32.AND P4, PT, R5, 0x7f000001, PT ;  /* 0x7f0000010500780c */ /* 0x000fd20003f86070 */
        /* <DEDUP_REMOVED lines=8> */
[----:B------:R-:W-:-:S02]  /*11fff0*/  IADD3 R5, PT, PT, R5, R145, RZ ;  /* 0x0000009105057210 */ /* 0x000fc40007ffe0ff */
[----:B------:R-:W4:Y:S04]  /*120000*/  LDL.LU R145, [R1+0x54c] ;  /* 0x00054c0001917983 */ /* 0x000f280000300800 */
[----:B------:R-:W-:Y:S01]  /*120010*/  @P0 IADD3 R130, PT, PT, R130, -0x7f000001, RZ ;  /* 0x80ffffff82820810 */ /* 0x000fe20007ffe0ff */
[----:B------:R-:W-:-:S03]  /*120020*/  ISETP.GE.U32.AND P0, PT, R2, 0x7f000001, PT ;  /* 0x7f0000010200780c */ /* 0x000fc60003f06070 */
[----:B------:R-:W-:Y:S02]  /*120030*/  @P3 IADD3 R180, PT, PT, R180, -0x7f000001, RZ ;  /* 0x80ffffffb4b43810 */ /* 0x000fe40007ffe0ff */
[----:B------:R-:W-:Y:S01]  /*120040*/  @P5 IADD3 R88, PT, PT, R88, -0x7f000001, RZ ;  /* 0x80ffffff58585810 */ /* 0x000fe20007ffe0ff */
[----:B------:R-:W-:Y:S01]  /*120050*/  ISETP.GE.U32.AND P5, PT, R5, 0x7f000001, PT ;  /* 0x7f0000010500780c */ /* 0x000fe20003fa6070 */
[----:B------:R-:W-:-:S06]  /*120060*/  @P4 IADD3 R6, PT, PT, R6, -0x7f000001, RZ ;  /* 0x80ffffff06064810 */ /* 0x000fcc0007ffe0ff */
[----:B------:R-:W-:-:S06]  /*120070*/  @P0 IADD3 R2, PT, PT, R2, -0x7f000001, RZ ;  /* 0x80ffffff02020810 */ /* 0x000fcc0007ffe0ff */
[----:B------:R-:W-:Y:S01]  /*120080*/  @P5 IADD3 R5, PT, PT, R5, -0x7f000001, RZ ;  /* 0x80ffffff05055810 */ /* 0x000fe20007ffe0ff */
[----:B--2---:R-:W-:-:S13]  /*120090*/  ISETP.GE.U32.AND P1, PT, R199, 0x7f000001, PT ;  /* 0x7f000001c700780c */ /* 0x004fda0003f26070 */
[----:B------:R-:W-:Y:S01]  /*1200a0*/  @P1 IADD3 R199, PT, PT, R199, -0x7f000001, RZ ;  /* 0x80ffffffc7c71810 */ /* 0x000fe20007ffe0ff */
[----:B------:R-:W-:-:S03]  /*1200b0*/  ISETP.GE.U32.AND P1, PT, R200, 0x7f000001, PT ;  /* 0x7f000001c800780c */ /* 0x000fc60003f26070 */
[----:B------:R-:W-:Y:S02]  /*1200c0*/  IADD3 R130, PT, PT, R130, R199, RZ ;  /* 0x000000c782827210 */ /* 0x000fe40007ffe0ff */
[----:B------:R-:W2:Y:S08]  /*1200d0*/  LDL.LU R199, [R1+0x544] ;  /* 0x0005440001c77983 */ /* 0x000eb00000300800 */
[----:B------:R-:W-:Y:S01]  /*1200e0*/  @P1 IADD3 R200, PT, PT, R200, -0x7f000001, RZ ;  /* 0x80ffffffc8c81810 */ /* 0x000fe20007ffe0ff */
[----:B------:R-:W-:-:S03]  /*1200f0*/  ISETP.GE.U32.AND P0, PT, R130, 0x7f000001, PT ;  /* 0x7f0000018200780c */ /* 0x000fc60003f06070 */
[----:B------:R-:W-:Y:S02]  /*120100*/  IADD3 R6, PT, PT, R6, R200, RZ ;  /* 0x000000c806067210 */ /* 0x000fe40007ffe0ff */
[----:B------:R-:W2:Y:S03]  /*120110*/  LDL.LU R200, [R1+0x538] ;  /* 0x0005380001c87983 */ /* 0x000ea60000300800 */
[----:B------:R-:W-:Y:S01]  /*120120*/  ISETP.GE.U32.AND P5, PT, R6, 0x7f000001, PT ;  /* 0x7f0000010600780c */ /* 0x000fe20003fa6070 */
[----:B---3--:R-:W-:-:S13]  /*120130*/  ISETP.GE.U32.AND P2, PT, R225, 0x7f000001, PT ;  /* 0x7f000001e100780c */ /* 0x008fda0003f46070 */
[----:B------:R-:W-:Y:S01]  /*120140*/  @P2 IADD3 R225, PT, PT, R225, -0x7f000001, RZ ;  /* 0x80ffffffe1e12810 */ /* 0x000fe20007ffe0ff */
[----:B------:R-:W-:-:S13]  /*120150*/  ISETP.GE.U32.AND P2, PT, R7, 0x7f000001, PT ;  /* 0x7f0000010700780c */ /* 0x000fda0003f46070 */
[----:B------:R-:W-:Y:S01]  /*120160*/  @P2 IADD3 R7, PT, PT, R7, -0x7f000001, RZ ;  /* 0x80ffffff07072810 */ /* 0x000fe20007ffe0ff */
[----:B----4-:R-:W-:-:S03]  /*120170*/  ISETP.GE.U32.AND P2, PT, R201, 0x7f000001, PT ;  /* 0x7f000001c900780c */ /* 0x010fc60003f46070 */
[----:B------:R-:W-:Y:S02]  /*120180*/  IADD3 R7, PT, PT, R7, R225, RZ ;  /* 0x000000e107077210 */ /* 0x000fe40007ffe0ff */
[----:B------:R-:W3:Y:S01]  /*120190*/  LDL.LU R225, [R1+0x51c] ;  /* 0x00051c0001e17983 */ /* 0x000ee20000300800 */
[----:B------:R-:W-:-:S07]  /*1201a0*/  ISETP.GE.U32.AND P3, PT, R207, 0x7f000001, PT ;  /* 0x7f000001cf00780c */ /* 0x000fce0003f66070 */
[----:B------:R-:W-:Y:S01]  /*1201b0*/  @P2 IADD3 R201, PT, PT, R201, -0x7f000001, RZ ;  /* 0x80ffffffc9c92810 */ /* 0x000fe20007ffe0ff */
[----:B------:R-:W-:Y:S01]  /*1201c0*/  ISETP.GE.U32.AND P2, PT, R7, 0x7f000001, PT ;  /* 0x7f0000010700780c */ /* 0x000fe20003f46070 */
[----:B------:R-:W-:-:S04]  /*1201d0*/  ISETP.GE.U32.AND P1, PT, R198, 0x7f000001, PT ;  /* 0x7f000001c600780c */ /* 0x000fc80003f26070 */
[----:B------:R-:W-:Y:S01]  /*1201e0*/  @P3 IADD3 R207, PT, PT, R207, -0x7f000001, RZ ;  /* 0x80ffffffcfcf3810 */ /* 0x000fe20007ffe0ff */
[----:B------:R-:W-:-:S03]  /*1201f0*/  ISETP.GE.U32.AND P3, PT, R219, 0x7f000001, PT ;  /* 0x7f000001db00780c */ /* 0x000fc60003f66070 */
[----:B------:R-:W-:Y:S02]  /*120200*/  IADD3 R5, PT, PT, R5, R207, RZ ;  /* 0x000000cf05057210 */ /* 0x000fe40007ffe0ff */
[----:B------:R-:W4:Y:S02]  /*120210*/  LDL.LU R207, [R1+0x530] ;  /* 0x0005300001cf7983 */ /* 0x000f240000300800 */
[----:B------:R-:W-:-:S04]  /*120220*/  @P2 IADD3 R7, PT, PT, R7, -0x7f000001, RZ ;  /* 0x80ffffff07072810 */ /* 0x000fc80007ffe0ff */
[----:B------:R-:W-:Y:S02]  /*120230*/  IADD3 R7, PT, PT, R7, R201, RZ ;  /* 0x000000c907077210 */ /* 0x000fe40007ffe0ff */
[----:B------:R-:W4:Y:S01]  /*120240*/  LDL.LU R201, [R1+0x504] ;  /* 0x0005040001c97983 */ /* 0x000f220000300800 */
[----:B------:R-:W-:Y:S02]  /*120250*/  @P1 IADD3 R198, PT, PT, R198, -0x7f000001, RZ ;  /* 0x80ffffffc6c61810 */ /* 0x000fe40007ffe0ff */
[----:B------:R-:W-:Y:S02]  /*120260*/  @P0 IADD3 R130, PT, PT, R130, -0x7f000001, RZ ;  /* 0x80ffffff82820810 */ /* 0x000fe40007ffe0ff */
[----:B------:R-:W-:Y:S02]  /*120270*/  @P3 IADD3 R219, PT, PT, R219, -0x7f000001, RZ ;  /* 0x80ffffffdbdb3810 */ /* 0x000fe40007ffe0ff */
[----:B------:R-:W-:Y:S02]  /*120280*/  @P5 IADD3 R6, PT, PT, R6, -0x7f000001, RZ ;  /* 0x80ffffff06065810 */ /* 0x000fe40007ffe0ff */
[----:B------:R-:W-:-:S02]  /*120290*/  IADD3 R130, PT, PT, R130, R198, RZ ;  /* 0x000000c682827210 */ /* 0x000fc40007ffe0ff */
[----:B------:R-:W4:Y:S01]  /*1202a0*/  LDL.LU R198, [R1+0x524] ;  /* 0x0005240001c67983 */ /* 0x000f220000300800 */
[----:B------:R-:W-:-:S03]  /*1202b0*/  IADD3 R6, PT, PT, R6, R219, RZ ;  /* 0x000000db06067210 */ /* 0x000fc60007ffe0ff */
[----:B------:R-:W4:Y:S01]  /*1202c0*/  LDL.LU R219, [R1+0x514] ;  /* 0x0005140001db7983 */ /* 0x000f220000300800 */
[----:B------:R-:W-:Y:S01]  /*1202d0*/  IADD3 R4, PT, PT, R4, R87, RZ ;  /* 0x0000005704047210 */ /* 0x000fe20007ffe0ff */
[----:B------:R-:W-:Y:S01]  /*1202e0*/  ISETP.GE.U32.AND P1, PT, R86, 0x7f000001, PT ;  /* 0x7f0000015600780c */ /* 0x000fe20003f26070 */
[----:B------:R-:W-:-:S03]  /*1202f0*/  ISETP.GE.U32.AND P4, PT, R84, 0x7f000001, PT ;  /* 0x7f0000015400780c */ /* 0x000fc60003f86070 */
[----:B------:R-:W-:Y:S01]  /*120300*/  ISETP.GE.U32.AND P0, PT, R4, 0x7f000001, PT ;  /* 0x7f0000010400780c */ /* 0x000fe20003f06070 */
[----:B------:R-:W-:-:S08]  /*120310*/  ISETP.GE.U32.AND P3, PT, R145, 0x7f000001, PT ;  /* 0x7f0000019100780c */ /* 0x000fd00003f66070 */
[----:B------:R-:W-:Y:S02]  /*120320*/  @P1 IADD3 R86, PT, PT, R86, -0x7f000001, RZ ;  /* 0x80ffffff56561810 */ /* 0x000fe40007ffe0ff */
[----:B------:R-:W-:Y:S01]  /*120330*/  @P4 IADD3 R84, PT, PT, R84, -0x7f000001, RZ ;  /* 0x80ffffff54544810 */ /* 0x000fe20007ffe0ff */
[----:B------:R-:W-:Y:S01]  /*120340*/  ISETP.GE.U32.AND P4, PT, R5, 0x7f000001, PT ;  /* 0x7f0000010500780c */ /* 0x000fe20003f86070 */
[----:B------:R-:W-:Y:S01]  /*120350*/  @P0 IADD3 R4, PT, PT, R4, -0x7f000001, RZ ;  /* 0x80ffffff04040810 */ /* 0x000fe20007ffe0ff */
[----:B------:R-:W-:Y:S01]  /*120360*/  ISETP.GE.U32.AND P0, PT, R130, 0x7f000001, PT ;  /* 0x7f0000018200780c */ /* 0x000fe20003f06070 */
[----:B------:R-:W-:Y:S01]  /*120370*/  @P3 IADD3 R145, PT, PT, R145, -0x7f000001, RZ ;  /* 0x80ffffff91913810 */ /* 0x000fe20007ffe0ff */
[----:B------:R-:W-:Y:S01]  /*120380*/  ISETP.GE.U32.AND P3, PT, R12, 0x7f000001, PT ;  /* 0x7f0000010c00780c */ /* 0x000fe20003f66070 */
[----:B------:R-:W-:Y:S01]  /*120390*/  ISETP.GE.U32.AND P5, PT, R85, 0x7f000001, PT ;  /* 0x7f0000015500780c */ /* 0x000fe20003fa6070 */
[----:B------:R-:W-:-:S07]  /*1203a0*/  IADD3 R2, PT, PT, R2, R180, RZ ;  /* 0x000000b402027210 */ /* 0x000fce0007ffe0ff */
[----:B------:R-:W-:Y:S01]  /*1203b0*/  @P4 IADD3 R5, PT, PT, R5, -0x7f000001, RZ ;  /* 0x80ffffff05054810 */ /* 0x000fe20007ffe0ff */
[----:B------:R-:W-:Y:S01]  /*1203c0*/  ISETP.GE.U32.AND P4, PT, R6, 0x7f000001, PT ;  /* 0x7f0000010600780c */ /* 0x000fe20003f86070 */
[----:B------:R-:W-:Y:S02]  /*1203d0*/  @P0 IADD3 R130, PT, PT, R130, -0x7f000001, RZ ;  /* 0x80ffffff82820810 */ /* 0x000fe40007ffe0ff */
[----:B------:R-:W-:Y:S02]  /*1203e0*/  IADD3 R5, PT, PT, R5, R145, RZ ;  /* 0x0000009105057210 */ /* 0x000fe40007ffe0ff */
[----:B------:R-:W4:Y:S01]  /*1203f0*/  LDL.LU R145, [R1+0x50c] ;  /* 0x00050c0001917983 */ /* 0x000f220000300800 */
[----:B------:R-:W-:Y:S01]  /*120400*/  ISETP.GE.U32.AND P0, PT, R2, 0x7f000001, PT ;  /* 0x7f0000010200780c */ /* 0x000fe20003f06070 */
[----:B------:R-:W-:Y:S02]  /*120410*/  @P3 IADD3 R12, PT, PT, R12, -0x7f000001, RZ ;  /* 0x80ffffff0c0c3810 */ /* 0x000fe40007ffe0ff */
[----:B------:R-:W-:Y:S01]  /*120420*/  @P5 IADD3 R85, PT, PT, R85, -0x7f000001, RZ ;  /* 0x80ffffff55555810 */ /* 0x000fe20007ffe0ff */
[----:B------:R-:W-:-:S03]  /*120430*/  ISETP.GE.U32.AND P5, PT, R5, 0x7f000001, PT ;  /* 0x7f0000010500780c */ /* 0x000fc60003fa6070 */
[----:B------:R-:W-:-:S06]  /*120440*/  @P4 IADD3 R6, PT, PT, R6, -0x7f000001, RZ ;  /* 0x80ffffff06064810 */ /* 0x000fcc0007ffe0ff */
[----:B------:R-:W-:-:S04]  /*120450*/  @P0 IADD3 R2, PT, PT, R2, -0x7f000001, RZ ;  /* 0x80ffffff02020810 */ /* 0x000fc80007ffe0ff */
        /* <DEDUP_REMOVED lines=10> */
[----:B------:R-:W-:-:S05]  /*120500*/  ISETP.GE.U32.AND P5, PT, R6, 0x7f000001, PT ;  /* 0x7f0000010600780c */ /* 0x000fca0003fa6070 */
[----:B------:R-:W-:-:S08]  /*120510*/  @P0 IADD3 R130, PT, PT, R130, -0x7f000001, RZ ;  /* 0x80ffffff82820810 */ /* 0x000fd00007ffe0ff */
[----:B------:R-:W-:Y:S01]  /*120520*/  @P5 IADD3 R6, PT, PT, R6, -0x7f000001, RZ ;  /* 0x80ffffff06065810 */ /* 0x000fe20007ffe0ff */
[----:B---3--:R-:W-:-:S13]  /*120530*/  ISETP.GE.U32.AND P2, PT, R225, 0x7f000001, PT ;  /* 0x7f000001e100780c */ /* 0x008fda0003f46070 */
[----:B------:R-:W-:Y:S01]  /*120540*/  @P2 IADD3 R225, PT, PT, R225, -0x7f000001, RZ ;  /* 0x80ffffffe1e12810 */ /* 0x000fe20007ffe0ff */
[----:B------:R-:W-:Y:S01]  /*120550*/  ISETP.GE.U32.AND P2, PT, R7, 0x7f000001, PT ;  /* 0x7f0000010700780c */ /* 0x000fe20003f46070 */
[----:B----4-:R-:W-:-:S12]  /*120560*/  ISETP.GE.U32.AND P3, PT, R207, 0x7f000001, PT ;  /* 0x7f000001cf00780c */ /* 0x010fd80003f66070 */
[----:B------:R-:W-:Y:S01]  /*120570*/  @P2 IADD3 R7, PT, PT, R7, -0x7f000001, RZ ;  /* 0x80ffffff07072810 */ /* 0x000fe20007ffe0ff */
[----:B------:R-:W-:-:S03]  /*120580*/  ISETP.GE.U32.AND P2, PT, R201, 0x7f000001, PT ;  /* 0x7f000001c900780c */ /* 0x000fc60003f46070 */
[----:B------:R-:W-:Y:S02]  /*120590*/  IADD3 R7, PT, PT, R7, R225, RZ ;  /* 0x000000e107077210 */ /* 0x000fe40007ffe0ff */
[----:B------:R-:W3:Y:S01]  /*1205a0*/  LDL.LU R225, [R1+0x4dc] ;  /* 0x0004dc0001e17983 */ /* 0x000ee20000300800 */
[----:B------:R-:W-:Y:S01]  /*1205b0*/  @P3 IADD3 R207, PT, PT, R207, -0x7f000001, RZ ;  /* 0x80ffffffcfcf3810 */ /* 0x000fe20007ffe0ff */
[----:B------:R-:W-:Y:S01]  /*1205c0*/  ISETP.GE.U32.AND P1, PT, R198, 0x7f000001, PT ;  /* 0x7f000001c600780c */ /* 0x000fe20003f26070 */
[----:B------:R-:W-:-:S05]  /*1205d0*/  ISETP.GE.U32.AND P3, PT, R219, 0x7f000001, PT ;  /* 0x7f000001db00780c */ /* 0x000fca0003f66070 */
[----:B------:R-:W-:Y:S01]  /*1205e0*/  @P2 IADD3 R201, PT, PT, R201, -0x7f000001, RZ ;  /* 0x80ffffffc9c92810 */ /* 0x000fe20007ffe0ff */
[----:B------:R-:W-:-:S06]  /*1205f0*/  ISETP.GE.U32.AND P2, PT, R7, 0x7f000001, PT ;  /* 0x7f0000010700780c */ /* 0x000fcc0003f46070 */
[----:B------:R-:W-:Y:S02]  /*120600*/  @P1 IADD3 R198, PT, PT, R198, -0x7f000001, RZ ;  /* 0x80ffffffc6c61810 */ /* 0x000fe40007ffe0ff */
[----:B------:R-:W-:-:S05]  /*120610*/  @P3 IADD3 R219, PT, PT, R219, -0x7f000001, RZ ;  /* 0x80ffffffdbdb3810 */ /* 0x000fca0007ffe0ff */
[----:B------:R-:W-:Y:S02]  /*120620*/  @P2 IADD3 R7, PT, PT, R7, -0x7f000001, RZ ;  /* 0x80ffffff07072810 */ /* 0x000fe40007ffe0ff */
[----:B------:R-:W-:Y:S02]  /*120630*/  IADD3 R130, PT, PT, R130, R198, RZ ;  /* 0x000000c682827210 */ /* 0x000fe40007ffe0ff */
[----:B------:R-:W-:Y:S01]  /*120640*/  IADD3 R6, PT, PT, R6, R219, RZ ;  /* 0x000000db06067210 */ /* 0x000fe20007ffe0ff */
[----:B------:R-:W4:Y:S04]  /*120650*/  LDL.LU R198, [R1+0x4e4] ;  /* 0x0004e40001c67983 */ /* 0x000f280000300800 */
[----:B------:R-:W4:Y:S01]  /*120660*/  LDL.LU R219, [R1+0x4d4] ;  /* 0x0004d40001db7983 */ /* 0x000f220000300800 */
[----:B------:R-:W-:-:S03]  /*120670*/  IADD3 R7, PT, PT, R7, R201, RZ ;  /* 0x000000c907077210 */ /* 0x000fc60007ffe0ff */
[----:B------:R-:W4:Y:S01]  /*120680*/  LDL.LU R201, [R1+0x4c4] ;  /* 0x0004c40001c97983 */ /* 0x000f220000300800 */
[----:B------:R-:W-:Y:S01]  /*120690*/  IADD3 R5, PT, PT, R5, R207, RZ ;  /* 0x000000cf05057210 */ /* 0x000fe20007ffe0ff */
[----:B------:R-:W-:Y:S01]  /*1206a0*/  ISETP.GE.U32.AND P1, PT, R83, 0x7f000001, PT ;  /* 0x7f0000015300780c */ /* 0x000fe20003f26070 */
[----:B------:R-:W-:Y:S01]  /*1206b0*/  ISETP.GE.U32.AND P4, PT, R81, 0x7f000001, PT ;  /* 0x7f0000015100780c */ /* 0x000fe20003f86070 */
[----:B------:R-:W4:Y:S01]  /*1206c0*/  LDL.LU R207, [R1+0x4f4] ;  /* 0x0004f40001cf7983 */ /* 0x000f220000300800 */
[----:B------:R-:W-:-:S05]  /*1206d0*/  IADD3 R4, PT, PT, R4, R84, RZ ;  /* 0x0000005404047210 */ /* 0x000fca0007ffe0ff */
[----:B------:R-:W-:-:S05]  /*1206e0*/  ISETP.GE.U32.AND P0, PT, R4, 0x7f000001, PT ;  /* 0x7f0000010400780c */ /* 0x000fca0003f06070 */
[----:B------:R-:W-:Y:S02]  /*1206f0*/  @P1 IADD3 R83, PT, PT, R83, -0x7f000001, RZ ;  /* 0x80ffffff53531810 */ /* 0x000fe40007ffe0ff */
[----:B------:R-:W-:Y:S01]  /*120700*/  @P4 IADD3 R81, PT, PT, R81, -0x7f000001, RZ ;  /* 0x80ffffff51514810 */ /* 0x000fe20007ffe0ff */
[----:B------:R-:W-:Y:S01]  /*120710*/  ISETP.GE.U32.AND P3, PT, R145, 0x7f000001, PT ;  /* 0x7f0000019100780c */ /* 0x000fe20003f66070 */
[----:B------:R-:W-:Y:S01]  /*120720*/  ISETP.GE.U32.AND P4, PT, R5, 0x7f000001, PT ;  /* 0x7f0000010500780c */ /* 0x000fe20003f86070 */
[----:B------:R-:W-:-:S03]  /*120730*/  ISETP.GE.U32.AND P5, PT, R82, 0x7f000001, PT ;  /* 0x7f0000015200780c */ /* 0x000fc60003fa6070 */
[----:B------:R-:W-:Y:S01]  /*120740*/  @P0 IADD3 R4, PT, PT, R4, -0x7f000001, RZ ;  /* 0x80ffffff04040810 */ /* 0x000fe20007ffe0ff */
[----:B------:R-:W-:Y:S01]  /*120750*/  ISETP.GE.U32.AND P0, PT, R130, 0x7f000001, PT ;  /* 0x7f0000018200780c */ /* 0x000fe20003f06070 */
[----:B------:R-:W-:-:S06]  /*120760*/  IADD3 R2, PT, PT, R2, R12, RZ ;  /* 0x0000000c02027210 */ /* 0x000fcc0007ffe0ff */
[----:B------:R-:W-:Y:S02]  /*120770*/  @P3 IADD3 R145, PT, PT, R145, -0x7f000001, RZ ;  /* 0x80ffffff91913810 */ /* 0x000fe40007ffe0ff */
[----:B------:R-:W-:Y:S01]  /*120780*/  @P4 IADD3 R5, PT, PT, R5, -0x7f000001, RZ ;  /* 0x80ffffff05054810 */ /* 0x000fe20007ffe0ff */
[----:B------:R-:W-:-:S03]  /*120790*/  ISETP.GE.U32.AND P4, PT, R6, 0x7f000001, PT ;  /* 0x7f0000010600780c */ /* 0x000fc60003f86070 */
[----:B------:R-:W-:Y:S02]  /*1207a0*/  IADD3 R5, PT, PT, R5, R145, RZ ;  /* 0x0000009105057210 */ /* 0x000fe40007ffe0ff */
[----:B------:R-:W-:Y:S01]  /*1207b0*/  @P0 IADD3 R130, PT, PT, R130, -0x7f000001, RZ ;  /* 0x80ffffff82820810 */ /* 0x000fe20007ffe0ff */
[----:B------:R-:W-:Y:S01]  /*1207c0*/  ISETP.GE.U32.AND P0, PT, R2, 0x7f000001, PT ;  /* 0x7f0000010200780c */ /* 0x000fe20003f06070 */
[----:B------:R-:W-:Y:S01]  /*1207d0*/  @P5 IADD3 R82, PT, PT, R82, -0x7f000001, RZ ;  /* 0x80ffffff52525810 */ /* 0x000fe20007ffe0ff */
[----:B------:R-:W4:Y:S01]  /*1207e0*/  LDL.LU R145, [R1+0x4cc] ;  /* 0x0004cc0001917983 */ /* 0x000f220000300800 */
[----:B------:R-:W-:-:S04]  /*1207f0*/  ISETP.GE.U32.AND P5, PT, R5, 0x7f000001, PT ;  /* 0x7f0000010500780c */ /* 0x000fc80003fa6070 */
[----:B------:R-:W-:-:S06]  /*120800*/  @P4 IADD3 R6, PT, PT, R6, -0x7f000001, RZ ;  /* 0x80ffffff06064810 */ /* 0x000fcc0007ffe0ff */
[----:B------:R-:W-:-:S03]  /*120810*/  @P0 IADD3 R2, PT, PT, R2, -0x7f000001, RZ ;  /* 0x80ffffff02020810 */ /* 0x000fc60007ffe0ff */
        /* <DEDUP_REMOVED lines=16> */
[----:B----4-:R-:W-:Y:S01]  /*120920*/  ISETP.GE.U32.AND P1, PT, R198, 0x7f000001, PT ;  /* 0x7f000001c600780c */ /* 0x010fe20003f26070 */
[----:B------:R-:W-:-:S11]  /*120930*/  ISETP.GE.U32.AND P4, PT, R219, 0x7f000001, PT ;  /* 0x7f000001db00780c */ /* 0x000fd60003f86070 */
[----:B------:R-:W-:Y:S01]  /*120940*/  @P2 IADD3 R7, PT, PT, R7, -0x7f000001, RZ ;  /* 0x80ffffff07072810 */ /* 0x000fe20007ffe0ff */
[----:B------:R-:W-:-:S03]  /*120950*/  ISETP.GE.U32.AND P2, PT, R201, 0x7f000001, PT ;  /* 0x7f000001c900780c */ /* 0x000fc60003f46070 */
[----:B------:R-:W-:Y:S01]  /*120960*/  IADD3 R7, PT, PT, R7, R225, RZ ;  /* 0x000000e107077210 */ /* 0x000fe20007ffe0ff */
[----:B------:R-:W-:Y:S01]  /*120970*/  ISETP.GE.U32.AND P6, PT, R14, 0x7f000001, PT ;  /* 0x7f0000010e00780c */ /* 0x000fe20003fc6070 */
[----:B------:R-:W-:Y:S01]  /*120980*/  ISETP.GE.U32.AND P3, PT, R134, 0x7f000001, PT ;  /* 0x7f0000018600780c */ /* 0x000fe20003f66070 */
[----:B------:R-:W-:Y:S01]  /*120990*/  IADD3 R4, PT, PT, R4, R81, RZ ;  /* 0x0000005104047210 */ /* 0x000fe20007ffe0ff */
[----:B------:R-:W3:Y:S01]  /*1209a0*/  LDL.LU R225, [R1+0x49c] ;  /* 0x00049c0001e17983 */ /* 0x000ee20000300800 */
[----:B------:R-:W-:Y:S02]  /*1209b0*/  IADD3 R16, PT, PT, R16, R20, RZ ;  /* 0x0000001410107210 */ /* 0x000fe40007ffe0ff */
[----:B------:R-:W-:Y:S02]  /*1209c0*/  @P1 IADD3 R198, PT, PT, R198, -0x7f000001, RZ ;  /* 0x80ffffffc6c61810 */ /* 0x000fe40007ffe0ff */
[----:B------:R-:W-:Y:S02]  /*1209d0*/  @P4 IADD3 R219, PT, PT, R219, -0x7f000001, RZ ;  /* 0x80ffffffdbdb4810 */ /* 0x000fe40007ffe0ff */
[----:B------:R-:W-:-:S02]  /*1209e0*/  IADD3 R21, PT, PT, R26, R21, RZ ;  /* 0x000000151a157210 */ /* 0x000fc40007ffe0ff */
[----:B------:R-:W-:Y:S01]  /*1209f0*/  @P2 IADD3 R201, PT, PT, R201, -0x7f000001, RZ ;  /* 0x80ffffffc9c92810 */ /* 0x000fe20007ffe0ff */
[----:B------:R-:W-:Y:S01]  /*120a00*/  ISETP.GE.U32.AND P2, PT, R7, 0x7f000001, PT ;  /* 0x7f0000010700780c */ /* 0x000fe20003f46070 */
[----:B------:R-:W-:Y:S02]  /*120a10*/  IADD3 R130, PT, PT, R130, R198, RZ ;  /* 0x000000c682827210 */ /* 0x000fe40007ffe0ff */
[----:B------:R-:W-:Y:S01]  /*120a20*/  IADD3 R6, PT, PT, R6, R219, RZ ;  /* 0x000000db06067210 */ /* 0x000fe20007ffe0ff */
[----:B------:R-:W4:Y:S04]  /*120a30*/  LDL.LU R198, [R1+0x4a4] ;  /* 0x0004a40001c67983 */ /* 0x000f280000300800 */
[----:B------:R-:W3:Y:S01]  /*120a40*/  LDL.LU R219, [R1+0x480] ;  /* 0x0004800001db7983 */ /* 0x000ee20000300800 */
[----:B------:R-:W-:-:S02]  /*120a50*/  @P6 IADD3 R14, PT, PT, R14, -0x7f000001, RZ ;  /* 0x80ffffff0e0e6810 */ /* 0x000fc40007ffe0ff */
[----:B------:R-:W-:Y:S02]  /*120a60*/  @P3 IADD3 R134, PT, PT, R134, -0x7f000001, RZ ;  /* 0x80ffffff86863810 */ /* 0x000fe40007ffe0ff */
[----:B------:R-:W-:Y:S02]  /*120a70*/  IADD3 R15, PT, PT, R15, R91, RZ ;  /* 0x0000005b0f0f7210 */ /* 0x000fe40007ffe0ff */
[----:B------:R-:W-:Y:S01]  /*120a80*/  IADD3 R40, PT, PT, R40, R80, RZ ;  /* 0x0000005028287210 */ /* 0x000fe20007ffe0ff */
[----:B------:R-:W3:Y:S01]  /*120a90*/  LDL.LU R81, [R1+0x798] ;  /* 0x0007980001517983 */ /* 0x000ee20000300800 */
[----:B------:R-:W-:Y:S01]  /*120aa0*/  @P2 IADD3 R7, PT, PT, R7, -0x7f000001, RZ ;  /* 0x80ffffff07072810 */ /* 0x000fe20007ffe0ff */
[----:B------:R-:W-:Y:S01]  /*120ab0*/  ISETP.GE.U32.AND P6, PT, R3, 0x7f000001, PT ;  /* 0x7f0000010300780c */ /* 0x000fe20003fc6070 */
[----:B------:R-:W-:Y:S01]  /*120ac0*/  IADD3 R13, PT, PT, R14, R13, RZ ;  /* 0x0000000d0e0d7210 */ /* 0x000fe20007ffe0ff */
[----:B------:R-:W-:Y:S01]  /*120ad0*/  ISETP.GE.U32.AND P3, PT, R207, 0x7f000001, PT ;  /* 0x7f000001cf00780c */ /* 0x000fe20003f66070 */
[----:B------:R-:W-:Y:S01]  /*120ae0*/  ISETP.GE.U32.AND P0, PT, R4, 0x7f000001, PT ;  /* 0x7f0000010400780c */ /* 0x000fe20003f06070 */
[----:B------:R-:W-:Y:S01]  /*120af0*/  IADD3 R7, PT, PT, R7, R201, RZ ;  /* 0x000000c907077210 */ /* 0x000fe20007ffe0ff */
[----:B------:R-:W-:Y:S01]  /*120b00*/  ISETP.GE.U32.AND P1, PT, R150, 0x7f000001, PT ;  /* 0x7f0000019600780c */ /* 0x000fe20003f26070 */
[----:B------:R-:W3:Y:S01]  /*120b10*/  LDL.LU R201, [R1+0x92c] ;  /* 0x00092c0001c97983 */ /* 0x000ee20000300800 */
[----:B------:R-:W-:-:S03]  /*120b20*/  IADD3 R2, PT, PT, R2, R134, RZ ;  /* 0x0000008602027210 */ /* 0x000fc60007ffe0ff */
[----:B------:R-:W4:Y:S03]  /*120b30*/  LDL.LU R80, [R1+0x79c] ;  /* 0x00079c0001507983 */ /* 0x000f260000300800 */
[----:B------:R-:W-:Y:S01]  /*120b40*/  @P6 IADD3 R3, PT, PT, R3, -0x7f000001, RZ ;  /* 0x80ffffff03036810 */ /* 0x000fe20007ffe0ff */
[----:B------:R-:W-:-:S03]  /*120b50*/  ISETP.GE.U32.AND P6, PT, R13, 0x7f000001, PT ;  /* 0x7f0000010d00780c */ /* 0x000fc60003fc6070 */
[----:B------:R-:W-:-:S10]  /*120b60*/  IADD3 R3, PT, PT, R3, R232, RZ ;  /* 0x000000e803037210 */ /* 0x000fd40007ffe0ff */
        /* <DEDUP_REMOVED lines=13> */
[----:B------:R-:W-:Y:S01]  /*120c40*/  ISETP.GE.U32.AND P6, PT, R3, 0x7f000001, PT ;  /* 0x7f0000010300780c */ /* 0x000fe20003fc6070 */
[----:B------:R-:W-:Y:S02]  /*120c50*/  @P3 IADD3 R207, PT, PT, R207, -0x7f000001, RZ ;  /* 0x80ffffffcfcf3810 */ /* 0x000fe40007ffe0ff */
[----:B------:R-:W-:Y:S02]  /*120c60*/  IADD3 R13, PT, PT, R13, R85, RZ ;  /* 0x000000550d0d7210 */ /* 0x000fe40007ffe0ff */
[----:B------:R-:W-:Y:S02]  /*120c70*/  IADD3 R5, PT, PT, R5, R207, RZ ;  /* 0x000000cf05057210 */ /* 0x000fe40007ffe0ff */
[----:B------:R-:W4:Y:S06]  /*120c80*/  LDL.LU R207, [R1+0x4b4] ;  /* 0x0004b40001cf7983 */ /* 0x000f2c0000300800 */
[----:B------:R-:W-:Y:S01]  /*120c90*/  @P6 IADD3 R3, PT, PT, R3, -0x7f000001, RZ ;  /* 0x80ffffff03036810 */ /* 0x000fe20007ffe0ff */
[----:B------:R-:W-:Y:S01]  /*120ca0*/  ISETP.GE.U32.AND P6, PT, R13, 0x7f000001, PT ;  /* 0x7f0000010d00780c */ /* 0x000fe20003fc6070 */
[----:B------:R-:W-:-:S02]  /*120cb0*/  ISETP.GE.U32.AND P3, PT, R146, 0x7f000001, PT ;  /* 0x7f0000019200780c */ /* 0x000fc40003f66070 */
[----:B------:R-:W-:Y:S02]  /*120cc0*/  IADD3 R3, PT, PT, R3, R83, RZ ;  /* 0x0000005303037210 */ /* 0x000fe40007ffe0ff */
[----:B------:R-:W-:-:S08]  /*120cd0*/  @P0 IADD3 R4, PT, PT, R4, -0x7f000001, RZ ;  /* 0x80ffffff04040810 */ /* 0x000fd00007ffe0ff */
[----:B------:R-:W-:Y:S01]  /*120ce0*/  @P6 IADD3 R13, PT, PT, R13, -0x7f000001, RZ ;  /* 0x80ffffff0d0d6810 */ /* 0x000fe20007ffe0ff */
[----:B------:R-:W-:Y:S01]  /*120cf0*/  ISETP.GE.U32.AND P6, PT, R3, 0x7f000001, PT ;  /* 0x7f0000010300780c */ /* 0x000fe20003fc6070 */
[----:B------:R-:W-:Y:S01]  /*120d00*/  @P3 IADD3 R146, PT, PT, R146, -0x7f000001, RZ ;  /* 0x80ffffff92923810 */ /* 0x000fe20007ffe0ff */
[----:B------:R-:W-:Y:S01]  /*120d10*/  ISETP.GE.U32.AND P0, PT, R130, 0x7f000001, PT ;  /* 0x7f0000018200780c */ /* 0x000fe20003f06070 */
[----:B------:R-:W-:-:S10]  /*120d20*/  @P1 IADD3 R150, PT, PT, R150, -0x7f000001, RZ ;  /* 0x80ffffff96961810 */ /* 0x000fd40007ffe0ff */
[----:B------:R-:W-:Y:S01]  /*120d30*/  @P6 IADD3 R3, PT, PT, R3, -0x7f000001, RZ ;  /* 0x80ffffff03036810 */ /* 0x000fe20007ffe0ff */
[----:B------:R-:W-:Y:S01]  /*120d40*/  ISETP.GE.U32.AND P6, PT, R6, 0x7f000001, PT ;  /* 0x7f0000010600780c */ /* 0x000fe20003fc6070 */
[----:B------:R-:W-:Y:S01]  /*120d50*/  @P0 IADD3 R130, PT, PT, R130, -0x7f000001, RZ ;  /* 0x80ffffff82820810 */ /* 0x000fe20007ffe0ff */
[----:B------:R-:W-:Y:S01]  /*120d60*/  ISETP.GE.U32.AND P0, PT, R2, 0x7f000001, PT ;  /* 0x7f0000010200780c */ /* 0x000fe20003f06070 */
[----:B--2---:R-:W-:Y:S01]  /*120d70*/  ISETP.GE.U32.AND P3, PT, R199, 0x7f000001, PT ;  /* 0x7f000001c700780c */ /* 0x004fe20003f66070 */
[----:B------:R-:W-:Y:S01]  /*120d80*/  ISETP.GE.U32.AND P4, PT, R145, 0x7f000001, PT ;  /* 0x7f0000019100780c */ /* 0x000fe20003f86070 */
[----:B------:R-:W-:Y:S01]  /*120d90*/  ISETP.GE.U32.AND P1, PT, R5, 0x7f000001, PT ;  /* 0x7f0000010500780c */ /* 0x000fe20003f26070 */
[----:B------:R-:W-:-:S10]  /*120da0*/  ISETP.GE.U32.AND P5, PT, R200, 0x7f000001, PT ;  /* 0x7f000001c800780c */ /* 0x000fd40003fa6070 */
[----:B------:R-:W-:Y:S01]  /*120db0*/  @P3 IADD3 R199, PT, PT, R199, -0x7f000001, RZ ;  /* 0x80ffffffc7c73810 */ /* 0x000fe20007ffe0ff */
[----:B------:R-:W-:Y:S01]  /*120dc0*/  ISETP.GE.U32.AND P3, PT, R164, 0x7f000001, PT ;  /* 0x7f000001a400780c */ /* 0x000fe20003f66070 */
[----:B------:R-:W-:Y:S02]  /*120dd0*/  @P6 IADD3 R6, PT, PT, R6, -0x7f000001, RZ ;  /* 0x80ffffff06066810 */ /* 0x000fe40007ffe0ff */
[----:B------:R-:W-:Y:S02]  /*120de0*/  IADD3 R130, PT, PT, R130, R199, RZ ;  /* 0x000000c782827210 */ /* 0x000fe40007ffe0ff */
[----:B------:R-:W-:Y:S02]  /*120df0*/  @P0 IADD3 R2, PT, PT, R2, -0x7f000001, RZ ;  /* 0x80ffffff02020810 */ /* 0x000fe40007ffe0ff */
[----:B------:R-:W-:Y:S02]  /*120e00*/  @P4 IADD3 R145, PT, PT, R145, -0x7f000001, RZ ;  /* 0x80ffffff91914810 */ /* 0x000fe40007ffe0ff */
[----:B------:R-:W-:Y:S01]  /*120e10*/  @P1 IADD3 R5, PT, PT, R5, -0x7f000001, RZ ;  /* 0x80ffffff05051810 */ /* 0x000fe20007ffe0ff */
[----:B------:R-:W2:Y:S01]  /*120e20*/  LDL.LU R199, [R1+0x470] ;  /* 0x0004700001c77983 */ /* 0x000ea20000300800 */
[----:B------:R-:W-:Y:S01]  /*120e30*/  @P5 IADD3 R200, PT, PT, R200, -0x7f000001, RZ ;  /* 0x80ffffffc8c85810 */ /* 0x000fe20007ffe0ff */
[----:B------:R-:W-:-:S03]  /*120e40*/  ISETP.GE.U32.AND P0, PT, R130, 0x7f000001, PT ;  /* 0x7f0000018200780c */ /* 0x000fc60003f06070 */
[----:B------:R-:W-:Y:S02]  /*120e50*/  IADD3 R6, PT, PT, R6, R200, RZ ;  /* 0x000000c806067210 */ /* 0x000fe40007ffe0ff */
[----:B------:R-:W-:Y:S02]  /*120e60*/  @P3 IADD3 R164, PT, PT, R164, -0x7f000001, RZ ;  /* 0x80ffffffa4a43810 */ /* 0x000fe40007ffe0ff */
[----:B------:R-:W-:Y:S02]  /*120e70*/  IADD3 R5, PT, PT, R5, R145, RZ ;  /* 0x0000009105057210 */ /* 0x000fe40007ffe0ff */
[----:B---3--:R-:W-:Y:S01]  /*120e80*/  IADD3 R129, PT, PT, R201, R129, RZ ;  /* 0x00000081c9817210 */ /* 0x008fe20007ffe0ff */
[----:B----4-:R-:W-:Y:S01]  /*120e90*/  ISETP.GE.U32.AND P5, PT, R198, 0x7f000001, PT ;  /* 0x7f000001c600780c */ /* 0x010fe20003fa6070 */
[----:B------:R-:W-:Y:S01]  /*120ea0*/  ISETP.GE.U32.AND P3, PT, R219, 0x7f000001, PT ;  /* 0x7f000001db00780c */ /* 0x000fe20003f66070 */
[----:B------:R-:W-:Y:S01]  /*120eb0*/  ISETP.GE.U32.AND P6, PT, R6, 0x7f000001, PT ;  /* 0x7f0000010600780c */ /* 0x000fe20003fc6070 */
[----:B------:R-:W3:Y:S01]  /*120ec0*/  LDL.LU R145, [R1+0x45c] ;  /* 0x00045c0001917983 */ /* 0x000ee20000300800 */
[----:B------:R-:W-:-:S03]  /*120ed0*/  @P0 IADD3 R130, PT, PT, R130, -0x7f000001, RZ ;  /* 0x80ffffff82820810 */ /* 0x000fc60007ffe0ff */
[----:B------:R-:W4:Y:S01]  /*120ee0*/  LDL.LU R201, [R1+0x60c] ;  /* 0x00060c0001c97983 */ /* 0x000f220000300800 */
[----:B------:R-:W-:Y:S01]  /*120ef0*/  IADD3 R13, PT, PT, R13, R82, RZ ;  /* 0x000000520d0d7210 */ /* 0x000fe20007ffe0ff */
[----:B------:R-:W-:Y:S01]  /*120f00*/  ISETP.GE.U32.AND P4, PT, R176, 0x7f000001, PT ;  /* 0x7f000001b000780c */ /* 0x000fe20003f86070 */
[----:B------:R-:W-:Y:S01]  /*120f10*/  ISETP.GE.U32.AND P2, PT, R225, 0x7f000001, PT ;  /* 0x7f000001e100780c */ /* 0x000fe20003f46070 */
[----:B------:R-:W4:Y:S02]  /*120f20*/  LDL.LU R200, [R1+0x450] ;  /* 0x0004500001c87983 */ /* 0x000f240000300800 */
[----:B------:R-:W-:Y:S02]  /*120f30*/  @P5 IADD3 R198, PT, PT, R198, -0x7f000001, RZ ;  /* 0x80ffffffc6c65810 */ /* 0x000fe40007ffe0ff */
[----:B------:R-:W-:Y:S02]  /*120f40*/  @P3 IADD3 R219, PT, PT, R219, -0x7f000001, RZ ;  /* 0x80ffffffdbdb3810 */ /* 0x000fe40007ffe0ff */
[----:B------:R-:W-:-:S02]  /*120f50*/  @P6 IADD3 R6, PT, PT, R6, -0x7f000001, RZ ;  /* 0x80ffffff06066810 */ /* 0x000fc40007ffe0ff */
[----:B------:R-:W-:Y:S02]  /*120f60*/  IADD3 R130, PT, PT, R130, R198, RZ ;  /* 0x000000c682827210 */ /* 0x000fe40007ffe0ff */
[----:B------:R-:W-:Y:S01]  /*120f70*/  IADD3 R6, PT, PT, R6, R219, RZ ;  /* 0x000000db06067210 */ /* 0x000fe20007ffe0ff */
[----:B------:R-:W4:Y:S04]  /*120f80*/  LDL.LU R198, [R1+0x614] ;  /* 0x0006140001c67983 */ /* 0x000f280000300800 */
[----:B------:R-:W4:Y:S01]  /*120f90*/  LDL.LU R219, [R1+0x604] ;  /* 0x0006040001db7983 */ /* 0x000f220000300800 */
[----:B------:R-:W-:Y:S01]  /*120fa0*/  ISETP.GE.U32.AND P1, PT, R13, 0x7f000001, PT ;  /* 0x7f0000010d00780c */ /* 0x000fe20003f26070 */
[----:B------:R-:W-:-:S12]  /*120fb0*/  @P4 IADD3 R176, PT, PT, R176, -0x7f000001, RZ ;  /* 0x80ffffffb0b04810 */ /* 0x000fd80007ffe0ff */
[----:B------:R-:W-:Y:S01]  /*120fc0*/  @P1 IADD3 R13, PT, PT, R13, -0x7f000001, RZ ;  /* 0x80ffffff0d0d1810 */ /* 0x000fe20007ffe0ff */
[----:B------:R-:W-:-:S13]  /*120fd0*/  ISETP.GE.U32.AND P1, PT, R5, 0x7f000001, PT ;  /* 0x7f0000010500780c */ /* 0x000fda0003f26070 */
[----:B------:R-:W-:Y:S01]  /*120fe0*/  @P1 IADD3 R5, PT, PT, R5, -0x7f000001, RZ ;  /* 0x80ffffff05051810 */ /* 0x000fe20007ffe0ff */
[----:B------:R-:W-:Y:S01]  /*120ff0*/  ISETP.GE.U32.AND P5, PT, R195, 0x7f000001, PT ;  /* 0x7f000001c300780c */ /* 0x000fe20003fa6070 */
[----:B------:R-:W-:Y:S01]  /*121000*/  @P2 IADD3 R225, PT, PT, R225, -0x7f000001, RZ ;  /* 0x80ffffffe1e12810 */ /* 0x000fe20007ffe0ff */
[----:B------:R-:W-:Y:S01]  /*121010*/  ISETP.GE.U32.AND P3, PT, R167, 0x7f000001, PT ;  /* 0x7f000001a700780c */ /* 0x000fe20003f66070 */
[----:B------:R-:W-:Y:S01]  /*121020*/  ISETP.GE.U32.AND P2, PT, R7, 0x7f000001, PT ;  /* 0x7f0000010700780c */ /* 0x000fe20003f46070 */
[----:B------:R-:W-:-:S13]  /*121030*/  ISETP.GE.U32.AND P4, PT, R207, 0x7f000001, PT ;  /* 0x7f000001cf00780c */ /* 0x000fda0003f86070 */
[----:B------:R-:W-:-:S04]  /*121040*/  @P4 IADD3 R207, PT, PT, R207, -0x7f000001, RZ ;  /* 0x80ffffffcfcf4810 */ /* 0x000fc80007ffe0ff */
[----:B------:R-:W-:Y:S02]  /*121050*/  IADD3 R5, PT, PT, R5, R207, RZ ;  /* 0x000000cf05057210 */ /* 0x000fe40007ffe0ff */
[----:B------:R-:W4:Y:S01]  /*121060*/  LDL.LU R207, [R1+0x448] ;  /* 0x0004480001cf7983 */ /* 0x000f220000300800 */
        /* <DEDUP_REMOVED lines=12> */
[----:B------:R-:W4:Y:S05]  /*121130*/  LDL.LU R225, [R1+0x618] ;  /* 0x0006180001e17983 */ /* 0x000f2a0000300800 */
[----:B------:R-:W-:Y:S02]  /*121140*/  @P5 IADD3 R159, PT, PT, R159, -0x7f000001, RZ ;  /* 0x80ffffff9f9f5810 */ /* 0x000fe40007ffe0ff */
[----:B------:R-:W-:Y:S02]  /*121150*/  @P3 IADD3 R27, PT, PT, R27, -0x7f000001, RZ ;  /* 0x80ffffff1b1b3810 */ /* 0x000fe40007ffe0ff */
[----:B------:R-:W-:Y:S02]  /*121160*/  @P4 IADD3 R140, PT, PT, R140, -0x7f000001, RZ ;  /* 0x80ffffff8c8c4810 */ /* 0x000fe40007ffe0ff */
[----:B------:R-:W-:-:S02]  /*121170*/  @P1 IADD3 R3, PT, PT, R3, -0x7f000001, RZ ;  /* 0x80ffffff03031810 */ /* 0x000fc40007ffe0ff */
[----:B------:R-:W-:Y:S02]  /*121180*/  @P0 IADD3 R4, PT, PT, R4, -0x7f000001, RZ ;  /* 0x80ffffff04040810 */ /* 0x000fe40007ffe0ff */
        /* <DEDUP_REMOVED lines=8> */
[----:B------:R-:W-:Y:S01]  /*121210*/  @P0 IADD3 R130, PT, PT, R130, -0x7f000001, RZ ;  /* 0x80ffffff82820810 */ /* 0x000fe20007ffe0ff */
[----:B--2---:R-:W-:Y:S01]  /*121220*/  ISETP.GE.U32.AND P4, PT, R199, 0x7f000001, PT ;  /* 0x7f000001c700780c */ /* 0x004fe20003f86070 */
[----:B------:R-:W-:Y:S02]  /*121230*/  IADD3 R5, PT, PT, R5, R167, RZ ;  /* 0x000000a705057210 */ /* 0x000fe40007ffe0ff */
[----:B------:R-:W2:Y:S10]  /*121240*/  LDL.LU R167, [R1+0x404] ;  /* 0x0004040001a77983 */ /* 0x000eb40000300800 */
[----:B------:R-:W-:-:S04]  /*121250*/  @P4 IADD3 R199, PT, PT, R199, -0x7f000001, RZ ;  /* 0x80ffffffc7c74810 */ /* 0x000fc80007ffe0ff */
[----:B------:R-:W-:Y:S02]  /*121260*/  IADD3 R130, PT, PT, R130, R199, RZ ;  /* 0x000000c782827210 */ /* 0x000fe40007ffe0ff */
[----:B------:R-:W2:Y:S01]  /*121270*/  LDL.LU R199, [R1+0x608] ;  /* 0x0006080001c77983 */ /* 0x000ea20000300800 */
[----:B------:R-:W-:Y:S01]  /*121280*/  IADD3 R12, PT, PT, R129, R159, RZ ;  /* 0x0000009f810c7210 */ /* 0x000fe20007ffe0ff */
[----:B---3--:R-:W-:Y:S01]  /*121290*/  ISETP.GE.U32.AND P2, PT, R145, 0x7f000001, PT ;  /* 0x7f0000019100780c */ /* 0x008fe20003f46070 */
[----:B----4-:R-:W-:Y:S01]  /*1212a0*/  ISETP.GE.U32.AND P3, PT, R201, 0x7f000001, PT ;  /* 0x7f000001c900780c */ /* 0x010fe20003f66070 */
[----:B------:R-:W-:-:S11]  /*1212b0*/  ISETP.GE.U32.AND P5, PT, R198, 0x7f000001, PT ;  /* 0x7f000001c600780c */ /* 0x000fd60003fa6070 */
[----:B------:R-:W-:Y:S01]  /*1212c0*/  @P2 IADD3 R145, PT, PT, R145, -0x7f000001, RZ ;  /* 0x80ffffff91912810 */ /* 0x000fe20007ffe0ff */
[----:B------:R-:W-:Y:S01]  /*1212d0*/  ISETP.GE.U32.AND P2, PT, R219, 0x7f000001, PT ;  /* 0x7f000001db00780c */ /* 0x000fe20003f46070 */
[----:B------:R-:W-:Y:S01]  /*1212e0*/  @P3 IADD3 R201, PT, PT, R201, -0x7f000001, RZ ;  /* 0x80ffffffc9c93810 */ /* 0x000fe20007ffe0ff */
[----:B------:R-:W-:Y:S01]  /*1212f0*/  ISETP.GE.U32.AND P0, PT, R202, 0x7f000001, PT ;  /* 0x7f000001ca00780c */ /* 0x000fe20003f06070 */
[----:B------:R-:W-:Y:S01]  /*121300*/  ISETP.GE.U32.AND P4, PT, R7, 0x7f000001, PT ;  /* 0x7f0000010700780c */ /* 0x000fe20003f86070 */
[----:B------:R-:W-:Y:S01]  /*121310*/  IADD3 R13, PT, PT, R13, R164, RZ ;  /* 0x000000a40d0d7210 */ /* 0x000fe20007ffe0ff */
[----:B------:R-:W3:Y:S01]  /*121320*/  LDL.LU R159, [R1+0x600] ;  /* 0x00060000019f7983 */ /* 0x000ee20000300800 */
[----:B------:R-:W-:Y:S02]  /*121330*/  IADD3 R17, PT, PT, R129, R201, RZ ;  /* 0x000000c981117210 */ /* 0x000fe40007ffe0ff */
[----:B------:R-:W-:-:S05]  /*121340*/  @P5 IADD3 R198, PT, PT, R198, -0x7f000001, RZ ;  /* 0x80ffffffc6c65810 */ /* 0x000fca0007ffe0ff */
[----:B------:R-:W-:Y:S01]  /*121350*/  @P2 IADD3 R219, PT, PT, R219, -0x7f000001, RZ ;  /* 0x80ffffffdbdb2810 */ /* 0x000fe20007ffe0ff */
[----:B------:R-:W-:Y:S01]  /*121360*/  ISETP.GE.U32.AND P1, PT, R13, 0x7f000001, PT ;  /* 0x7f0000010d00780c */ /* 0x000fe20003f26070 */
[----:B------:R-:W-:Y:S02]  /*121370*/  @P0 IADD3 R202, PT, PT, R202, -0x7f000001, RZ ;  /* 0x80ffffffcaca0810 */ /* 0x000fe40007ffe0ff */
[----:B------:R-:W-:Y:S02]  /*121380*/  IADD3 R14, PT, PT, R129, R198, RZ ;  /* 0x000000c6810e7210 */ /* 0x000fe40007ffe0ff */
[----:B------:R-:W-:Y:S02]  /*121390*/  @P4 IADD3 R7, PT, PT, R7, -0x7f000001, RZ ;  /* 0x80ffffff07074810 */ /* 0x000fe40007ffe0ff */
[----:B------:R-:W-:Y:S02]  /*1213a0*/  IADD3 R129, PT, PT, R129, R219, RZ ;  /* 0x000000db81817210 */ /* 0x000fe40007ffe0ff */
[----:B------:R-:W-:Y:S01]  /*1213b0*/  IADD3 R6, PT, PT, R6, R145, RZ ;  /* 0x0000009106067210 */ /* 0x000fe20007ffe0ff */
[----:B------:R-:W4:Y:S01]  /*1213c0*/  LDL.LU R219, [R1+0x3f0] ;  /* 0x0003f00001db7983 */ /* 0x000f220000300800 */
[----:B------:R-:W-:Y:S01]  /*1213d0*/  ISETP.GE.U32.AND P4, PT, R130, 0x7f000001, PT ;  /* 0x7f0000018200780c */ /* 0x000fe20003f86070 */
[----:B------:R-:W-:-:S02]  /*1213e0*/  IADD3 R7, PT, PT, R7, R205, RZ ;  /* 0x000000cd07077210 */ /* 0x000fc40007ffe0ff */
[----:B------:R-:W3:Y:S04]  /*1213f0*/  LDL.LU R198, [R1+0x5f4] ;  /* 0x0005f40001c67983 */ /* 0x000ee80000300800 */
[----:B------:R-:W3:Y:S04]  /*121400*/  LDL.LU R205, [R1+0x5fc] ;  /* 0x0005fc0001cd7983 */ /* 0x000ee80000300800 */
[----:B------:R-:W3:Y:S01]  /*121410*/  LDL.LU R145, [R1+0x3e0] ;  /* 0x0003e00001917983 */ /* 0x000ee20000300800 */
[----:B------:R-:W-:Y:S02]  /*121420*/  IADD3 R2, PT, PT, R2, R176, RZ ;  /* 0x000000b002027210 */ /* 0x000fe40007ffe0ff */
[----:B------:R-:W-:Y:S01]  /*121430*/  @P1 IADD3 R13, PT, PT, R13, -0x7f000001, RZ ;  /* 0x80ffffff0d0d1810 */ /* 0x000fe20007ffe0ff */
[----:B------:R-:W-:Y:S01]  /*121440*/  ISETP.GE.U32.AND P1, PT, R200, 0x7f000001, PT ;  /* 0x7f000001c800780c */ /* 0x000fe20003f26070 */
[----:B------:R-:W3:Y:S01]  /*121450*/  LDL.LU R201, [R1+0x5e4] ;  /* 0x0005e40001c97983 */ /* 0x000ee20000300800 */
[----:B------:R-:W-:Y:S01]  /*121460*/  @P4 IADD3 R130, PT, PT, R130, -0x7f000001, RZ ;  /* 0x80ffffff82824810 */ /* 0x000fe20007ffe0ff */
[----:B------:R-:W-:-:S10]  /*121470*/  ISETP.GE.U32.AND P6, PT, R2, 0x7f000001, PT ;  /* 0x7f0000010200780c */ /* 0x000fd40003fc6070 */
[----:B------:R-:W-:Y:S01]  /*121480*/  @P1 IADD3 R200, PT, PT, R200, -0x7f000001, RZ ;  /* 0x80ffffffc8c81810 */ /* 0x000fe20007ffe0ff */
[----:B------:R-:W-:-:S13]  /*121490*/  ISETP.GE.U32.AND P0, PT, R207, 0x7f000001, PT ;  /* 0x7f000001cf00780c */ /* 0x000fda0003f06070 */
[----:B------:R-:W-:-:S04]  /*1214a0*/  @P0 IADD3 R207, PT, PT, R207, -0x7f000001, RZ ;  /* 0x80ffffffcfcf0810 */ /* 0x000fc80007ffe0ff */
[----:B------:R-:W-:Y:S02]  /*1214b0*/  IADD3 R130, PT, PT, R130, R207, RZ ;  /* 0x000000cf82827210 */ /* 0x000fe40007ffe0ff */
[----:B------:R-:W3:Y:S01]  /*1214c0*/  LDL.LU R207, [R1+0x5f8] ;  /* 0x0005f80001cf7983 */ /* 0x000ee20000300800 */
        /* <DEDUP_REMOVED lines=8> */
[----:B------:R-:W-:Y:S01]  /*121550*/  ISETP.GE.U32.AND P0, PT, R7, 0x7f000001, PT ;  /* 0x7f0000010700780c */ /* 0x000fe20003f06070 */
[----:B------:R-:W-:Y:S02]  /*121560*/  @P6 IADD3 R5, PT, PT, R5, -0x7f000001, RZ ;  /* 0x80ffffff05056810 */ /* 0x000fe40007ffe0ff */
[----:B------:R-:W-:Y:S01]  /*121570*/  @P3 IADD3 R169, PT, PT, R169, -0x7f000001, RZ ;  /* 0x80ffffffa9a93810 */ /* 0x000fe20007ffe0ff */
[----:B------:R-:W-:Y:S01]  /*121580*/  ISETP.GE.U32.AND P3, PT, R17, 0x7f000001, PT ;  /* 0x7f0000011100780c */ /* 0x000fe20003f66070 */
[----:B------:R-:W-:Y:S02]  /*121590*/  IADD3 R12, PT, PT, R12, R225, RZ ;  /* 0x000000e10c0c7210 */ /* 0x000fe40007ffe0ff */
[----:B------:R-:W-:Y:S01]  /*1215a0*/  IADD3 R5, PT, PT, R5, R200, RZ ;  /* 0x000000c805057210 */ /* 0x000fe20007ffe0ff */
[----:B------:R-:W3:Y:S04]  /*1215b0*/  LDL.LU R225, [R1+0x5f0] ;  /* 0x0005f00001e17983 */ /* 0x000ee80000300800 */
[----:B------:R-:W3:Y:S01]  /*1215c0*/  LDL.LU R200, [R1+0x5ec] ;  /* 0x0005ec0001c87983 */ /* 0x000ee20000300800 */
[----:B------:R-:W-:-:S02]  /*1215d0*/  @P1 IADD3 R14, PT, PT, R14, -0x7f000001, RZ ;  /* 0x80ffffff0e0e1810 */ /* 0x000fc40007ffe0ff */
[----:B------:R-:W-:Y:S01]  /*1215e0*/  @P0 IADD3 R7, PT, PT, R7, -0x7f000001, RZ ;  /* 0x80ffffff07070810 */ /* 0x000fe20007ffe0ff */
[----:B------:R-:W-:Y:S01]  /*1215f0*/  ISETP.GE.U32.AND P0, PT, R129, 0x7f000001, PT ;  /* 0x7f0000018100780c */ /* 0x000fe20003f06070 */
[----:B--2---:R-:W-:Y:S01]  /*121600*/  ISETP.GE.U32.AND P1, PT, R167, 0x7f000001, PT ;  /* 0x7f000001a700780c */ /* 0x004fe20003f26070 */
[----:B------:R-:W-:Y:S01]  /*121610*/  @P3 IADD3 R17, PT, PT, R17, -0x7f000001, RZ ;  /* 0x80ffffff11113810 */ /* 0x000fe20007ffe0ff */
[----:B------:R-:W-:-:S11]  /*121620*/  ISETP.GE.U32.AND P4, PT, R199, 0x7f000001, PT ;  /* 0x7f000001c700780c */ /* 0x000fd60003f86070 */
[----:B------:R-:W-:Y:S02]  /*121630*/  @P1 IADD3 R167, PT, PT, R167, -0x7f000001, RZ ;  /* 0x80ffffffa7a71810 */ /* 0x000fe40007ffe0ff */
[----:B------:R-:W-:Y:S01]  /*121640*/  @P0 IADD3 R129, PT, PT, R129, -0x7f000001, RZ ;  /* 0x80ffffff81810810 */ /* 0x000fe20007ffe0ff */
[----:B------:R-:W-:Y:S01]  /*121650*/  ISETP.GE.U32.AND P0, PT, R130, 0x7f000001, PT ;  /* 0x7f0000018200780c */ /* 0x000fe20003f06070 */
[----:B------:R-:W-:-:S04]  /*121660*/  @P4 IADD3 R199, PT, PT, R199, -0x7f000001, RZ ;  /* 0x80ffffffc7c74810 */ /* 0x000fc80007ffe0ff */
[----:B------:R-:W-:Y:S02]  /*121670*/  IADD3 R17, PT, PT, R17, R199, RZ ;  /* 0x000000c711117210 */ /* 0x000fe40007ffe0ff */
[----:B------:R-:W2:Y:S06]  /*121680*/  LDL.LU R199, [R1+0x5e8] ;  /* 0x0005e80001c77983 */ /* 0x000eac0000300800 */
[----:B------:R-:W-:Y:S01]  /*121690*/  @P0 IADD3 R130, PT, PT, R130, -0x7f000001, RZ ;  /* 0x80ffffff82820810 */ /* 0x000fe20007ffe0ff */
[----:B----4-:R-:W-:-:S13]  /*1216a0*/  ISETP.GE.U32.AND P1, PT, R219, 0x7f000001, PT ;  /* 0x7f000001db00780c */ /* 0x010fda0003f26070 */
[----:B------:R-:W-:-:S04]  /*1216b0*/  @P1 IADD3 R219, PT, PT, R219, -0x7f000001, RZ ;  /* 0x80ffffffdbdb1810 */ /* 0x000fc80007ffe0ff */
[----:B------:R-:W-:Y:S02]  /*1216c0*/  IADD3 R130, PT, PT, R130, R219, RZ ;  /* 0x000000db82827210 */ /* 0x000fe40007ffe0ff */
[----:B------:R-:W4:Y:S01]  /*1216d0*/  LDL.LU R219, [R1+0x5dc] ;  /* 0x0005dc0001db7983 */ /* 0x000f220000300800 */
[----:B------:R-:W-:-:S13]  /*1216e0*/  ISETP.GE.U32.AND P5, PT, R161, 0x7f000001, PT ;  /* 0x7f000001a100780c */ /* 0x000fda0003fa6070 */
[----:B-1----:R-:W-:Y:S01]  /*1216f0*/  @P5 IADD3 R161, PT, PT, R161, -0x7f000001, RZ ;  /* 0x80ffffffa1a15810 */ /* 0x002fe20007ffe0ff */
[----:B------:R-:W-:Y:S01]  /*121700*/  ISETP.GE.U32.AND P5, PT, R5, 0x7f000001, PT ;  /* 0x7f0000010500780c */ /* 0x000fe20003fa6070 */
[----:B------:R-:W-:Y:S01]  /*121710*/  ISETP.GE.U32.AND P2, PT, R163, 0x7f000001, PT ;  /* 0x7f000001a300780c */ /* 0x000fe20003f46070 */
[----:B------:R-:W-:Y:S01]  /*121720*/  ISETP.GE.U32.AND P6, PT, R6, 0x7f000001, PT ;  /* 0x7f0000010600780c */ /* 0x000fe20003fc6070 */
[----:B------:R-:W-:-:S10]  /*121730*/  ISETP.GE.U32.AND P3, PT, R12, 0x7f000001, PT ;  /* 0x7f0000010c00780c */ /* 0x000fd40003f66070 */
[----:B------:R-:W-:-:S04]  /*121740*/  @P5 IADD3 R5, PT, PT, R5, -0x7f000001, RZ ;  /* 0x80ffffff05055810 */ /* 0x000fc80007ffe0ff */
[----:B------:R-:W-:Y:S02]  /*121750*/  IADD3 R5, PT, PT, R5, R167, RZ ;  /* 0x000000a705057210 */ /* 0x000fe40007ffe0ff */
[----:B------:R-:W4:Y:S01]  /*121760*/  LDL.LU R167, [R1+0x384] ;  /* 0x0003840001a77983 */ /* 0x000f220000300800 */
[----:B------:R-:W-:Y:S02]  /*121770*/  @P2 IADD3 R163, PT, PT, R163, -0x7f000001, RZ ;  /* 0x80ffffffa3a32810 */ /* 0x000fe40007ffe0ff */
[----:B------:R-:W-:Y:S02]  /*121780*/  @P6 IADD3 R6, PT, PT, R6, -0x7f000001, RZ ;  /* 0x80ffffff06066810 */ /* 0x000fe40007ffe0ff */
[----:B------:R-:W-:Y:S01]  /*121790*/  @P3 IADD3 R12, PT, PT, R12, -0x7f000001, RZ ;  /* 0x80ffffff0c0c3810 */ /* 0x000fe20007ffe0ff */
[----:B---3--:R-:W-:Y:S01]  /*1217a0*/  ISETP.GE.U32.AND P2, PT, R159, 0x7f000001, PT ;  /* 0x7f0000019f00780c */ /* 0x008fe20003f46070 */
[----:B------:R-:W-:Y:S01]  /*1217b0*/  ISETP.GE.U32.AND P4, PT, R205, 0x7f000001, PT ;  /* 0x7f000001cd00780c */ /* 0x000fe20003f86070 */
[----:B------:R-:W-:Y:S01]  /*1217c0*/  ISETP.GE.U32.AND P3, PT, R17, 0x7f000001, PT ;  /* 0x7f0000011100780c */ /* 0x000fe20003f66070 */
[----:B------:R-:W-:-:S02]  /*1217d0*/  IADD3 R6, PT, PT, R6, R161, RZ ;  /* 0x000000a106067210 */ /* 0x000fc40007ffe0ff */
[----:B------:R-:W3:Y:S01]  /*1217e0*/  LDL.LU R161, [R1+0x3c8] ;  /* 0x0003c80001a17983 */ /* 0x000ee20000300800 */
[----:B------:R-:W-:Y:S02]  /*1217f0*/  IADD3 R7, PT, PT, R7, R169, RZ ;  /* 0x000000a907077210 */ /* 0x000fe40007ffe0ff */
[----:B------:R-:W-:Y:S01]  /*121800*/  IADD3 R14, PT, PT, R14, R163, RZ ;  /* 0x000000a30e0e7210 */ /* 0x000fe20007ffe0ff */
[----:B------:R-:W-:Y:S01]  /*121810*/  ISETP.GE.U32.AND P0, PT, R145, 0x7f000001, PT ;  /* 0x7f0000019100780c */ /* 0x000fe20003f06070 */
[----:B------:R-:W3:Y:S03]  /*121820*/  LDL.LU R163, [R1+0x310] ;  /* 0x0003100001a37983 */ /* 0x000ee60000300800 */
[----:B------:R-:W-:Y:S01]  /*121830*/  ISETP.GE.U32.AND P5, PT, R14, 0x7f000001, PT ;  /* 0x7f0000010e00780c */ /* 0x000fe20003fa6070 */
[----:B------:R-:W-:Y:S02]  /*121840*/  @P2 IADD3 R159, PT, PT, R159, -0x7f000001, RZ ;  /* 0x80ffffff9f9f2810 */ /* 0x000fe40007ffe0ff */
[----:B------:R-:W-:-:S02]  /*121850*/  @P4 IADD3 R205, PT, PT, R205, -0x7f000001, RZ ;  /* 0x80ffffffcdcd4810 */ /* 0x000fc40007ffe0ff */
[----:B------:R-:W-:Y:S01]  /*121860*/  @P3 IADD3 R17, PT, PT, R17, -0x7f000001, RZ ;  /* 0x80ffffff11113810 */ /* 0x000fe20007ffe0ff */
[----:B------:R-:W-:Y:S01]  /*121870*/  ISETP.GE.U32.AND P4, PT, R198, 0x7f000001, PT ;  /* 0x7f000001c600780c */ /* 0x000fe20003f86070 */
[----:B------:R-:W-:Y:S01]  /*121880*/  ISETP.GE.U32.AND P3, PT, R7, 0x7f000001, PT ;  /* 0x7f0000010700780c */ /* 0x000fe20003f66070 */
[----:B------:R-:W-:Y:S02]  /*121890*/  IADD3 R129, PT, PT, R129, R159, RZ ;  /* 0x0000009f81817210 */ /* 0x000fe40007ffe0ff */
[----:B------:R-:W-:Y:S01]  /*1218a0*/  IADD3 R12, PT, PT, R12, R205, RZ ;  /* 0x000000cd0c0c7210 */ /* 0x000fe20007ffe0ff */
[----:B------:R-:W3:Y:S04]  /*1218b0*/  LDL.LU R159, [R1+0x5e0] ;  /* 0x0005e000019f7983 */ /* 0x000ee80000300800 */
[----:B------:R-:W3:Y:S01]  /*1218c0*/  LDL.LU R205, [R1+0x324] ;  /* 0x0003240001cd7983 */ /* 0x000ee20000300800 */
[----:B------:R-:W-:Y:S01]  /*1218d0*/  ISETP.GE.U32.AND P2, PT, R207, 0x7f000001, PT ;  /* 0x7f000001cf00780c */ /* 0x000fe20003f46070 */
[----:B------:R-:W-:-:S02]  /*1218e0*/  @P0 IADD3 R145, PT, PT, R145, -0x7f000001, RZ ;  /* 0x80ffffff91910810 */ /* 0x000fc40007ffe0ff */
[----:B------:R-:W-:Y:S01]  /*1218f0*/  @P5 IADD3 R14, PT, PT, R14, -0x7f000001, RZ ;  /* 0x80ffffff0e0e5810 */ /* 0x000fe20007ffe0ff */
[----:B------:R-:W-:Y:S01]  /*121900*/  ISETP.GE.U32.AND P6, PT, R201, 0x7f000001, PT ;  /* 0x7f000001c900780c */ /* 0x000fe20003fc6070 */
[----:B------:R-:W-:Y:S01]  /*121910*/  ISETP.GE.U32.AND P1, PT, R129, 0x7f000001, PT ;  /* 0x7f0000018100780c */ /* 0x000fe20003f26070 */
[----:B------:R-:W-:Y:S02]  /*121920*/  @P4 IADD3 R198, PT, PT, R198, -0x7f000001, RZ ;  /* 0x80ffffffc6c64810 */ /* 0x000fe40007ffe0ff */
[----:B------:R-:W-:-:S05]  /*121930*/  @P3 IADD3 R7, PT, PT, R7, -0x7f000001, RZ ;  /* 0x80ffffff07073810 */ /* 0x000fca0007ffe0ff */
[----:B------:R-:W-:Y:S02]  /*121940*/  @P2 IADD3 R207, PT, PT, R207, -0x7f000001, RZ ;  /* 0x80ffffffcfcf2810 */ /* 0x000fe40007ffe0ff */
[----:B------:R-:W-:Y:S02]  /*121950*/  IADD3 R17, PT, PT, R17, R198, RZ ;  /* 0x000000c611117210 */ /* 0x000fe40007ffe0ff */
[----:B------:R-:W-:Y:S01]  /*121960*/  IADD3 R7, PT, PT, R7, R145, RZ ;  /* 0x0000009107077210 */ /* 0x000fe20007ffe0ff */
[----:B------:R-:W3:Y:S04]  /*121970*/  LDL.LU R198, [R1+0x5d4] ;  /* 0x0005d40001c67983 */ /* 0x000ee80000300800 */
[----:B------:R-:W3:Y:S01]  /*121980*/  LDL.LU R145, [R1+0x2e0] ;  /* 0x0002e00001917983 */ /* 0x000ee20000300800 */
[----:B------:R-:W-:-:S03]  /*121990*/  IADD3 R14, PT, PT, R14, R207, RZ ;  /* 0x000000cf0e0e7210 */ /* 0x000fc60007ffe0ff */
[----:B------:R-:W3:Y:S01]  /*1219a0*/  LDL.LU R207, [R1+0x5d8] ;  /* 0x0005d80001cf7983 */ /* 0x000ee20000300800 */
[----:B------:R-:W-:Y:S02]  /*1219b0*/  @P6 IADD3 R201, PT, PT, R201, -0x7f000001, RZ ;  /* 0x80ffffffc9c96810 */ /* 0x000fe40007ffe0ff */
[----:B------:R-:W-:-:S04]  /*1219c0*/  @P1 IADD3 R129, PT, PT, R129, -0x7f000001, RZ ;  /* 0x80ffffff81811810 */ /* 0x000fc80007ffe0ff */
[----:B------:R-:W-:Y:S02]  /*1219d0*/  IADD3 R129, PT, PT, R129, R201, RZ ;  /* 0x000000c981817210 */ /* 0x000fe40007ffe0ff */
[----:B------:R-:W3:Y:S01]  /*1219e0*/  LDL.LU R201, [R1+0x5c4] ;  /* 0x0005c40001c97983 */ /* 0x000ee20000300800 */
        /* <DEDUP_REMOVED lines=8> */
[----:B------:R-:W-:Y:S01]  /*121a70*/  @P6 IADD3 R14, PT, PT, R14, -0x7f000001, RZ ;  /* 0x80ffffff0e0e6810 */ /* 0x000fe20007ffe0ff */
[----:B------:R-:W-:Y:S01]  /*121a80*/  ISETP.GE.U32.AND P5, PT, R17, 0x7f000001, PT ;  /* 0x7f0000011100780c */ /* 0x000fe20003fa6070 */
[----:B------:R-:W-:Y:S02]  /*121a90*/  IADD3 R12, PT, PT, R12, R225, RZ ;  /* 0x000000e10c0c7210 */ /* 0x000fe40007ffe0ff */
[----:B------:R-:W-:Y:S01]  /*121aa0*/  IADD3 R14, PT, PT, R14, R200, RZ ;  /* 0x000000c80e0e7210 */ /* 0x000fe20007ffe0ff */
[----:B------:R-:W3:Y:S04]  /*121ab0*/  LDL.LU R225, [R1+0x5d0] ;  /* 0x0005d00001e17983 */ /* 0x000ee80000300800 */
[----:B------:R-:W3:Y:S01]  /*121ac0*/  LDL.LU R200, [R1+0x5cc] ;  /* 0x0005cc0001c87983 */ /* 0x000ee20000300800 */
[----:B------:R-:W-:Y:S01]  /*121ad0*/  @P1 IADD3 R6, PT, PT, R6, -0x7f000001, RZ ;  /* 0x80ffffff06061810 */ /* 0x000fe20007ffe0ff */
[----:B------:R-:W-:-:S03]  /*121ae0*/  ISETP.GE.U32.AND P1, PT, R12, 0x7f000001, PT ;  /* 0x7f0000010c00780c */ /* 0x000fc60003f26070 */
[----:B------:R-:W-:Y:S01]  /*121af0*/  @P5 IADD3 R17, PT, PT, R17, -0x7f000001, RZ ;  /* 0x80ffffff11115810 */ /* 0x000fe20007ffe0ff */
[----:B--2---:R-:W-:-:S13]  /*121b00*/  ISETP.GE.U32.AND P4, PT, R199, 0x7f000001, PT ;  /* 0x7f000001c700780c */ /* 0x004fda0003f86070 */
[----:B------:R-:W-:-:S04]  /*121b10*/  @P4 IADD3 R199, PT, PT, R199, -0x7f000001, RZ ;  /* 0x80ffffffc7c74810 */ /* 0x000fc80007ffe0ff */
[----:B------:R-:W-:Y:S02]  /*121b20*/  IADD3 R17, PT, PT, R17, R199, RZ ;  /* 0x000000c711117210 */ /* 0x000fe40007ffe0ff */
[----:B------:R-:W2:Y:S01]  /*121b30*/  LDL.LU R199, [R1+0x5c8] ;  /* 0x0005c80001c77983 */ /* 0x000ea20000300800 */
[----:B------:R-:W-:Y:S01]  /*121b40*/  @P1 IADD3 R12, PT, PT, R12, -0x7f000001, RZ ;  /* 0x80ffffff0c0c1810 */ /* 0x000fe20007ffe0ff */
[----:B----4-:R-:W-:-:S13]  /*121b50*/  ISETP.GE.U32.AND P4, PT, R219, 0x7f000001, PT ;  /* 0x7f000001db00780c */ /* 0x010fda0003f86070 */
[----:B------:R-:W-:-:S04]  /*121b60*/  @P4 IADD3 R219, PT, PT, R219, -0x7f000001, RZ ;  /* 0x80ffffffdbdb4810 */ /* 0x000fc80007ffe0ff */
[----:B------:R-:W-:Y:S02]  /*121b70*/  IADD3 R12, PT, PT, R12, R219, RZ ;  /* 0x000000db0c0c7210 */ /* 0x000fe40007ffe0ff */
[----:B------:R-:W4:Y:S01]  /*121b80*/  LDL.LU R219, [R1+0x564] ;  /* 0x0005640001db7983 */ /* 0x000f220000300800 */
[----:B------:R-:W-:Y:S01]  /*121b90*/  ISETP.GE.U32.AND P3, PT, R5, 0x7f000001, PT ;  /* 0x7f0000010500780c */ /* 0x000fe20003f66070 */
[----:B------:R-:W-:Y:S01]  /*121ba0*/  ISETP.GE.U32.AND P0, PT, R167, 0x7f000001, PT ;  /* 0x7f000001a700780c */ /* 0x000fe20003f06070 */
[----:B---3--:R-:W-:-:S12]  /*121bb0*/  ISETP.GE.U32.AND P2, PT, R161, 0x7f000001, PT ;  /* 0x7f000001a100780c */ /* 0x008fd80003f46070 */
[----:B------:R-:W-:Y:S01]  /*121bc0*/  @P0 IADD3 R167, PT, PT, R167, -0x7f000001, RZ ;  /* 0x80ffffffa7a70810 */ /* 0x000fe20007ffe0ff */
[----:B------:R-:W-:Y:S01]  /*121bd0*/  ISETP.GE.U32.AND P0, PT, R129, 0x7f000001, PT ;  /* 0x7f0000018100780c */ /* 0x000fe20003f06070 */
[----:B------:R-:W-:Y:S01]  /*121be0*/  @P3 IADD3 R5, PT, PT, R5, -0x7f000001, RZ ;  /* 0x80ffffff05053810 */ /* 0x000fe20007ffe0ff */
[----:B------:R-:W-:Y:S01]  /*121bf0*/  ISETP.GE.U32.AND P3, PT, R163, 0x7f000001, PT ;  /* 0x7f000001a300780c */ /* 0x000fe20003f66070 */
[----:B------:R-:W-:Y:S01]  /*121c00*/  ISETP.GE.U32.AND P4, PT, R14, 0x7f000001, PT ;  /* 0x7f0000010e00780c */ /* 0x000fe20003f86070 */
[----:B------:R-:W-:Y:S01]  /*121c10*/  ISETP.GE.U32.AND P1, PT, R130, 0x7f000001, PT ;  /* 0x7f0000018200780c */ /* 0x000fe20003f26070 */
[----:B------:R-:W-:Y:S01]  /*121c20*/  @P2 IADD3 R161, PT, PT, R161, -0x7f000001, RZ ;  /* 0x80ffffffa1a12810 */ /* 0x000fe20007ffe0ff */
[----:B------:R-:W-:-:S07]  /*121c30*/  ISETP.GE.U32.AND P2, PT, R159, 0x7f000001, PT ;  /* 0x7f0000019f00780c */ /* 0x000fce0003f46070 */
[----:B------:R-:W-:Y:S01]  /*121c40*/  @P0 IADD3 R129, PT, PT, R129, -0x7f000001, RZ ;  /* 0x80ffffff81810810 */ /* 0x000fe20007ffe0ff */
[----:B------:R-:W-:Y:S01]  /*121c50*/  ISETP.GE.U32.AND P0, PT, R205, 0x7f000001, PT ;  /* 0x7f000001cd00780c */ /* 0x000fe20003f06070 */
[----:B------:R-:W-:Y:S02]  /*121c60*/  IADD3 R5, PT, PT, R5, R167, RZ ;  /* 0x000000a705057210 */ /* 0x000fe40007ffe0ff */
[----:B------:R-:W3:Y:S01]  /*121c70*/  LDL.LU R167, [R1+0x240] ;  /* 0x0002400001a77983 */ /* 0x000ee20000300800 */
[----:B------:R-:W-:Y:S02]  /*121c80*/  IADD3 R6, PT, PT, R6, R161, RZ ;  /* 0x000000a106067210 */ /* 0x000fe40007ffe0ff */
[----:B------:R-:W-:Y:S02]  /*121c90*/  @P3 IADD3 R163, PT, PT, R163, -0x7f000001, RZ ;  /* 0x80ffffffa3a33810 */ /* 0x000fe40007ffe0ff */
[----:B------:R-:W-:Y:S02]  /*121ca0*/  @P4 IADD3 R14, PT, PT, R14, -0x7f000001, RZ ;  /* 0x80ffffff0e0e4810 */ /* 0x000fe40007ffe0ff */
[----:B------:R-:W-:Y:S01]  /*121cb0*/  @P1 IADD3 R130, PT, PT, R130, -0x7f000001, RZ ;  /* 0x80ffffff82821810 */ /* 0x000fe20007ffe0ff */
[----:B------:R-:W-:Y:S01]  /*121cc0*/  ISETP.GE.U32.AND P3, PT, R17, 0x7f000001, PT ;  /* 0x7f0000011100780c */ /* 0x000fe20003f66070 */
[----:B------:R-:W-:Y:S01]  /*121cd0*/  @P2 IADD3 R159, PT, PT, R159, -0x7f000001, RZ ;  /* 0x80ffffff9f9f2810 */ /* 0x000fe20007ffe0ff */
[----:B------:R-:W-:Y:S01]  /*121ce0*/  ISETP.GE.U32.AND P4, PT, R6, 0x7f000001, PT ;  /* 0x7f0000010600780c */ /* 0x000fe20003f86070 */
[----:B------:R-:W-:Y:S01]  /*121cf0*/  ISETP.GE.U32.AND P6, PT, R7, 0x7f000001, PT ;  /* 0x7f0000010700780c */ /* 0x000fe20003fc6070 */
[----:B------:R-:W3:Y:S01]  /*121d00*/  LDL.LU R161, [R1+0x210] ;  /* 0x0002100001a17983 */ /* 0x000ee20000300800 */
[----:B------:R-:W-:Y:S01]  /*121d10*/  @P0 IADD3 R205, PT, PT, R205, -0x7f000001, RZ ;  /* 0x80ffffffcdcd0810 */ /* 0x000fe20007ffe0ff */
[----:B------:R-:W-:Y:S01]  /*121d20*/  ISETP.GE.U32.AND P5, PT, R198, 0x7f000001, PT ;  /* 0x7f000001c600780c */ /* 0x000fe20003fa6070 */
[----:B------:R-:W-:Y:S01]  /*121d30*/  ISETP.GE.U32.AND P0, PT, R145, 0x7f000001, PT ;  /* 0x7f0000019100780c */ /* 0x000fe20003f06070 */
[----:B------:R-:W-:Y:S01]  /*121d40*/  ISETP.GE.U32.AND P2, PT, R207, 0x7f000001, PT ;  /* 0x7f000001cf00780c */ /* 0x000fe20003f46070 */
[----:B------:R-:W-:-:S02]  /*121d50*/  IADD3 R129, PT, PT, R129, R159, RZ ;  /* 0x0000009f81817210 */ /* 0x000fc40007ffe0ff */
[----:B------:R-:W-:Y:S01]  /*121d60*/  IADD3 R130, PT, PT, R130, R205, RZ ;  /* 0x000000cd82827210 */ /* 0x000fe20007ffe0ff */
[----:B------:R-:W3:Y:S04]  /*121d70*/  LDL.LU R159, [R1+0x5b0] ;  /* 0x0005b000019f7983 */ /* 0x000ee80000300800 */
[----:B------:R-:W3:Y:S01]  /*121d80*/  LDL.LU R205, [R1+0x304] ;  /* 0x0003040001cd7983 */ /* 0x000ee20000300800 */
[----:B------:R-:W-:Y:S02]  /*121d90*/  @P3 IADD3 R17, PT, PT, R17, -0x7f000001, RZ ;  /* 0x80ffffff11113810 */ /* 0x000fe40007ffe0ff */
[----:B------:R-:W-:Y:S01]  /*121da0*/  @P4 IADD3 R6, PT, PT, R6, -0x7f000001, RZ ;  /* 0x80ffffff06064810 */ /* 0x000fe20007ffe0ff */
[----:B------:R-:W-:Y:S01]  /*121db0*/  ISETP.GE.U32.AND P1, PT, R129, 0x7f000001, PT ;  /* 0x7f0000018100780c */ /* 0x000fe20003f26070 */
[----:B------:R-:W-:-:S02]  /*121dc0*/  @P5 IADD3 R198, PT, PT, R198, -0x7f000001, RZ ;  /* 0x80ffffffc6c65810 */ /* 0x000fc40007ffe0ff */
[----:B------:R-:W-:Y:S02]  /*121dd0*/  @P0 IADD3 R145, PT, PT, R145, -0x7f000001, RZ ;  /* 0x80ffffff91910810 */ /* 0x000fe40007ffe0ff */
[----:B------:R-:W-:Y:S01]  /*121de0*/  @P2 IADD3 R207, PT, PT, R207, -0x7f000001, RZ ;  /* 0x80ffffffcfcf2810 */ /* 0x000fe20007ffe0ff */
[----:B------:R-:W-:Y:S01]  /*121df0*/  ISETP.GE.U32.AND P2, PT, R201, 0x7f000001, PT ;  /* 0x7f000001c900780c */ /* 0x000fe20003f46070 */
[----:B------:R-:W-:Y:S02]  /*121e00*/  IADD3 R17, PT, PT, R17, R198, RZ ;  /* 0x000000c611117210 */ /* 0x000fe40007ffe0ff */
[----:B------:R-:W-:Y:S01]  /*121e10*/  IADD3 R6, PT, PT, R6, R145, RZ ;  /* 0x0000009106067210 */ /* 0x000fe20007ffe0ff */
[----:B------:R-:W3:Y:S01]  /*121e20*/  LDL.LU R198, [R1+0x548] ;  /* 0x0005480001c67983 */ /* 0x000ee20000300800 */
[----:B------:R-:W-:-:S03]  /*121e30*/  IADD3 R14, PT, PT, R14, R207, RZ ;  /* 0x000000cf0e0e7210 */ /* 0x000fc60007ffe0ff */
[----:B------:R-:W3:Y:S04]  /*121e40*/  LDL.LU R207, [R1+0x550] ;  /* 0x0005500001cf7983 */ /* 0x000ee80000300800 */
[----:B------:R-:W3:Y:S01]  /*121e50*/  LDL.LU R145, [R1+0x2cc] ;  /* 0x0002cc0001917983 */ /* 0x000ee20000300800 */
[----:B------:R-:W-:Y:S02]  /*121e60*/  @P1 IADD3 R129, PT, PT, R129, -0x7f000001, RZ ;  /* 0x80ffffff81811810 */ /* 0x000fe40007ffe0ff */
[----:B------:R-:W-:-:S04]  /*121e70*/  @P2 IADD3 R201, PT, PT, R201, -0x7f000001, RZ ;  /* 0x80ffffffc9c92810 */ /* 0x000fc80007ffe0ff */
[----:B------:R-:W-:Y:S02]  /*121e80*/  IADD3 R129, PT, PT, R129, R201, RZ ;  /* 0x000000c981817210 */ /* 0x000fe40007ffe0ff */
[----:B------:R-:W3:Y:S01]  /*121e90*/  LDL.LU R201, [R1+0x528] ;  /* 0x0005280001c97983 */ /* 0x000ee20000300800 */
[----:B------:R-:W-:Y:S01]  /*121ea0*/  @P6 IADD3 R7, PT, PT, R7, -0x7f000001, RZ ;  /* 0x80ffffff07076810 */ /* 0x000fe20007ffe0ff */
        /* <DEDUP_REMOVED lines=11> */
[----:B------:R-:W3:Y:S04]  /*121f60*/  LDL.LU R225, [R1+0x53c] ;  /* 0x00053c0001e17983 */ /* 0x000ee80000300800 */
[----:B------:R-:W3:Y:S01]  /*121f70*/  LDL.LU R200, [R1+0x534] ;  /* 0x0005340001c87983 */ /* 0x000ee20000300800 */
[----:B------:R-:W-:Y:S01]  /*121f80*/  @P4 IADD3 R17, PT, PT, R17, -0x7f000001, RZ ;  /* 0x80ffffff11114810 */ /* 0x000fe20007ffe0ff */
[----:B------:R-:W-:Y:S01]  /*121f90*/  ISETP.GE.U32.AND P4, PT, R12, 0x7f000001, PT ;  /* 0x7f0000010c00780c */ /* 0x000fe20003f86070 */
[----:B--2---:R-:W-:-:S13]  /*121fa0*/  ISETP.GE.U32.AND P5, PT, R199, 0x7f000001, PT ;  /* 0x7f000001c700780c */ /* 0x004fda0003fa6070 */
[----:B------:R-:W-:Y:S02]  /*121fb0*/  @P5 IADD3 R199, PT, PT, R199, -0x7f000001, RZ ;  /* 0x80ffffffc7c75810 */ /* 0x000fe40007ffe0ff */
[----:B------:R-:W-:Y:S01]  /*121fc0*/  @P4 IADD3 R12, PT, PT, R12, -0x7f000001, RZ ;  /* 0x80ffffff0c0c4810 */ /* 0x000fe20007ffe0ff */
[----:B----4-:R-:W-:-:S13]  /*121fd0*/  ISETP.GE.U32.AND P5, PT, R219, 0x7f000001, PT ;  /* 0x7f000001db00780c */ /* 0x010fda0003fa6070 */
[----:B------:R-:W-:-:S04]  /*121fe0*/  @P5 IADD3 R219, PT, PT, R219, -0x7f000001, RZ ;  /* 0x80ffffffdbdb5810 */ /* 0x000fc80007ffe0ff */
[----:B------:R-:W-:Y:S02]  /*121ff0*/  IADD3 R12, PT, PT, R12, R219, RZ ;  /* 0x000000db0c0c7210 */ /* 0x000fe40007ffe0ff */
[----:B------:R-:W2:Y:S01]  /*122000*/  LDL.LU R219, [R1+0x518] ;  /* 0x0005180001db7983 */ /* 0x000ea20000300800 */
[----:B------:R-:W-:Y:S01]  /*122010*/  ISETP.GE.U32.AND P1, PT, R5, 0x7f000001, PT ;  /* 0x7f0000010500780c */ /* 0x000fe20003f26070 */
[----:B------:R-:W-:Y:S01]  /*122020*/  ISETP.GE.U32.AND P2, PT, R79, 0x7f000001, PT ;  /* 0x7f0000014f00780c */ /* 0x000fe20003f46070 */
[----:B------:R-:W-:Y:S02]  /*122030*/  IADD3 R17, PT, PT, R17, R199, RZ ;  /* 0x000000c711117210 */ /* 0x000fe40007ffe0ff */
[----:B------:R-:W4:Y:S01]  /*122040*/  LDL.LU R199, [R1+0x52c] ;  /* 0x00052c0001c77983 */ /* 0x000f220000300800 */
[----:B---3--:R-:W-:-:S08]  /*122050*/  ISETP.GE.U32.AND P0, PT, R167, 0x7f000001, PT ;  /* 0x7f000001a700780c */ /* 0x008fd00003f06070 */
[----:B------:R-:W-:Y:S01]  /*122060*/  @P1 IADD3 R5, PT, PT, R5, -0x7f000001, RZ ;  /* 0x80ffffff05051810 */ /* 0x000fe20007ffe0ff */
[----:B------:R-:W-:Y:S01]  /*122070*/  ISETP.GE.U32.AND P1, PT, R129, 0x7f000001, PT ;  /* 0x7f0000018100780c */ /* 0x000fe20003f26070 */
[----:B------:R-:W-:Y:S02]  /*122080*/  IADD3 R7, PT, PT, R7, R163, RZ ;  /* 0x000000a307077210 */ /* 0x000fe40007ffe0ff */
[----:B------:R-:W-:Y:S02]  /*122090*/  @P2 IADD3 R79, PT, PT, R79, -0x7f000001, RZ ;  /* 0x80ffffff4f4f2810 */ /* 0x000fe40007ffe0ff */
[----:B------:R-:W-:Y:S01]  /*1220a0*/  @P0 IADD3 R167, PT, PT, R167, -0x7f000001, RZ ;  /* 0x80ffffffa7a70810 */ /* 0x000fe20007ffe0ff */
[----:B------:R-:W-:Y:S01]  /*1220b0*/  ISETP.GE.U32.AND P3, PT, R159, 0x7f000001, PT ;  /* 0x7f0000019f00780c */ /* 0x000fe20003f66070 */
[----:B------:R-:W-:-:S06]  /*1220c0*/  ISETP.GE.U32.AND P0, PT, R205, 0x7f000001, PT ;  /* 0x7f000001cd00780c */ /* 0x000fcc0003f06070 */
[----:B------:R-:W-:Y:S01]  /*1220d0*/  @P1 IADD3 R129, PT, PT, R129, -0x7f000001, RZ ;  /* 0x80ffffff81811810 */ /* 0x000fe20007ffe0ff */
[----:B------:R-:W-:Y:S01]  /*1220e0*/  ISETP.GE.U32.AND P1, PT, R7, 0x7f000001, PT ;  /* 0x7f0000010700780c */ /* 0x000fe20003f26070 */
[----:B------:R-:W-:Y:S01]  /*1220f0*/  ISETP.GE.U32.AND P2, PT, R6, 0x7f000001, PT ;  /* 0x7f0000010600780c */ /* 0x000fe20003f46070 */
[----:B------:R-:W-:Y:S01]  /*122100*/  ISETP.GE.U32.AND P4, PT, R17, 0x7f000001, PT ;  /* 0x7f0000011100780c */ /* 0x000fe20003f86070 */
[----:B------:R-:W3:Y:S02]  /*122110*/  LDL.LU R163, [R1+0x2f8] ;  /* 0x0002f80001a37983 */ /* 0x000ee40000300800 */
[----:B------:R-:W-:Y:S02]  /*122120*/  @P3 IADD3 R159, PT, PT, R159, -0x7f000001, RZ ;  /* 0x80ffffff9f9f3810 */ /* 0x000fe40007ffe0ff */
[----:B------:R-:W-:Y:S01]  /*122130*/  @P0 IADD3 R205, PT, PT, R205, -0x7f000001, RZ ;  /* 0x80ffffffcdcd0810 */ /* 0x000fe20007ffe0ff */
[----:B------:R-:W-:Y:S01]  /*122140*/  ISETP.GE.U32.AND P3, PT, R198, 0x7f000001, PT ;  /* 0x7f000001c600780c */ /* 0x000fe20003f66070 */
[----:B------:R-:W-:Y:S01]  /*122150*/  ISETP.GE.U32.AND P5, PT, R207, 0x7f000001, PT ;  /* 0x7f000001cf00780c */ /* 0x000fe20003fa6070 */
[----:B------:R-:W-:Y:S01]  /*122160*/  ISETP.GE.U32.AND P0, PT, R145, 0x7f000001, PT ;  /* 0x7f0000019100780c */ /* 0x000fe20003f06070 */
[----:B------:R-:W-:-:S02]  /*122170*/  IADD3 R129, PT, PT, R129, R159, RZ ;  /* 0x0000009f81817210 */ /* 0x000fc40007ffe0ff */
[----:B------:R-:W3:Y:S01]  /*122180*/  LDL.LU R159, [R1+0x520] ;  /* 0x00052000019f7983 */ /* 0x000ee20000300800 */
[----:B------:R-:W-:Y:S02]  /*122190*/  @P1 IADD3 R7, PT, PT, R7, -0x7f000001, RZ ;  /* 0x80ffffff07071810 */ /* 0x000fe40007ffe0ff */
[----:B------:R-:W-:Y:S02]  /*1221a0*/  @P2 IADD3 R6, PT, PT, R6, -0x7f000001, RZ ;  /* 0x80ffffff06062810 */ /* 0x000fe40007ffe0ff */
[----:B------:R-:W-:Y:S01]  /*1221b0*/  @P4 IADD3 R17, PT, PT, R17, -0x7f000001, RZ ;  /* 0x80ffffff11114810 */ /* 0x000fe20007ffe0ff */
[----:B------:R-:W-:Y:S01]  /*1221c0*/  ISETP.GE.U32.AND P6, PT, R130, 0x7f000001, PT ;  /* 0x7f0000018200780c */ /* 0x000fe20003fc6070 */
[----:B------:R-:W-:Y:S01]  /*1221d0*/  ISETP.GE.U32.AND P1, PT, R129, 0x7f000001, PT ;  /* 0x7f0000018100780c */ /* 0x000fe20003f26070 */
[----:B------:R-:W-:Y:S02]  /*1221e0*/  @P3 IADD3 R198, PT, PT, R198, -0x7f000001, RZ ;  /* 0x80ffffffc6c63810 */ /* 0x000fe40007ffe0ff */
[----:B------:R-:W-:-:S02]  /*1221f0*/  @P5 IADD3 R207, PT, PT, R207, -0x7f000001, RZ ;  /* 0x80ffffffcfcf5810 */ /* 0x000fc40007ffe0ff */
        /* <DEDUP_REMOVED lines=9> */
[----:B------:R-:W-:-:S04]  /*122290*/  @P5 IADD3 R201, PT, PT, R201, -0x7f000001, RZ ;  /* 0x80ffffffc9c95810 */ /* 0x000fc80007ffe0ff */
[----:B------:R-:W-:Y:S02]  /*1222a0*/  IADD3 R129, PT, PT, R129, R201, RZ ;  /* 0x000000c981817210 */ /* 0x000fe40007ffe0ff */
[----:B------:R-:W3:Y:S01]  /*1222b0*/  LDL.LU R201, [R1+0x508] ;  /* 0x0005080001c97983 */ /* 0x000ee20000300800 */
[----:B------:R-:W-:-:S05]  /*1222c0*/  ISETP.GE.U32.AND P2, PT, R12, 0x7f000001, PT ;  /* 0x7f0000010c00780c */ /* 0x000fca0003f46070 */
[----:B------:R-:W-:Y:S01]  /*1222d0*/  @P6 IADD3 R14, PT, PT, R14, -0x7f000001, RZ ;  /* 0x80ffffff0e0e6810 */ /* 0x000fe20007ffe0ff */
[----:B------:R-:W-:Y:S01]  /*1222e0*/  ISETP.GE.U32.AND P0, PT, R225, 0x7f000001, PT ;  /* 0x7f000001e100780c */ /* 0x000fe20003f06070 */
[----:B------:R-:W-:Y:S02]  /*1222f0*/  ISETP.GE.U32.AND P3, PT, R200, 0x7f000001, PT ;  /* 0x7f000001c800780c */ /* 0x000fe40003f66070 */
[----:B------:R-:W-:Y:S02]  /*122300*/  IADD3 R14, PT, PT, R14, R207, RZ ;  /* 0x000000cf0e0e7210 */ /* 0x000fe40007ffe0ff */
[----:B------:R-:W3:Y:S03]  /*122310*/  LDL.LU R207, [R1+0x4e8] ;  /* 0x0004e80001cf7983 */ /* 0x000ee60000300800 */
[----:B------:R-:W-:Y:S01]  /*122320*/  ISETP.GE.U32.AND P5, PT, R14, 0x7f000001, PT ;  /* 0x7f0000010e00780c */ /* 0x000fe20003fa6070 */
[----:B------:R-:W-:-:S04]  /*122330*/  @P2 IADD3 R12, PT, PT, R12, -0x7f000001, RZ ;  /* 0x80ffffff0c0c2810 */ /* 0x000fc80007ffe0ff */
[----:B------:R-:W-:Y:S02]  /*122340*/  @P0 IADD3 R225, PT, PT, R225, -0x7f000001, RZ ;  /* 0x80ffffffe1e10810 */ /* 0x000fe40007ffe0ff */
[----:B------:R-:W-:Y:S01]  /*122350*/  @P3 IADD3 R200, PT, PT, R200, -0x7f000001, RZ ;  /* 0x80ffffffc8c83810 */ /* 0x000fe20007ffe0ff */
[----:B------:R-:W-:Y:S01]  /*122360*/  ISETP.GE.U32.AND P0, PT, R161, 0x7f000001, PT ;  /* 0x7f000001a100780c */ /* 0x000fe20003f06070 */
[----:B------:R-:W-:Y:S01]  /*122370*/  ISETP.GE.U32.AND P3, PT, R17, 0x7f000001, PT ;  /* 0x7f0000011100780c */ /* 0x000fe20003f66070 */
[----:B------:R-:W-:Y:S02]  /*122380*/  IADD3 R7, PT, PT, R7, R205, RZ ;  /* 0x000000cd07077210 */ /* 0x000fe40007ffe0ff */
[----:B------:R-:W-:Y:S01]  /*122390*/  IADD3 R12, PT, PT, R12, R225, RZ ;  /* 0x000000e10c0c7210 */ /* 0x000fe20007ffe0ff */
[----:B------:R-:W3:Y:S04]  /*1223a0*/  LDL.LU R205, [R1+0x2ec] ;  /* 0x0002ec0001cd7983 */ /* 0x000ee80000300800 */
[----:B------:R-:W3:Y:S01]  /*1223b0*/  LDL.LU R225, [R1+0x500] ;  /* 0x0005000001e17983 */ /* 0x000ee20000300800 */
[----:B------:R-:W-:-:S03]  /*1223c0*/  @P5 IADD3 R14, PT, PT, R14, -0x7f000001, RZ ;  /* 0x80ffffff0e0e5810 */ /* 0x000fc60007ffe0ff */
[----:B------:R-:W-:Y:S02]  /*1223d0*/  @P0 IADD3 R161, PT, PT, R161, -0x7f000001, RZ ;  /* 0x80ffffffa1a10810 */ /* 0x000fe40007ffe0ff */
[----:B------:R-:W-:Y:S01]  /*1223e0*/  @P3 IADD3 R17, PT, PT, R17, -0x7f000001, RZ ;  /* 0x80ffffff11113810 */ /* 0x000fe20007ffe0ff */
[----:B------:R-:W-:Y:S01]  /*1223f0*/  ISETP.GE.U32.AND P3, PT, R12, 0x7f000001, PT ;  /* 0x7f0000010c00780c */ /* 0x000fe20003f66070 */
[----:B------:R-:W-:Y:S02]  /*122400*/  IADD3 R14, PT, PT, R14, R200, RZ ;  /* 0x000000c80e0e7210 */ /* 0x000fe40007ffe0ff */
[----:B------:R-:W3:Y:S10]  /*122410*/  LDL.LU R200, [R1+0x4f8] ;  /* 0x0004f80001c87983 */ /* 0x000ef40000300800 */
[----:B------:R-:W-:Y:S01]  /*122420*/  @P3 IADD3 R12, PT, PT, R12, -0x7f000001, RZ ;  /* 0x80ffffff0c0c3810 */ /* 0x000fe20007ffe0ff */
[----:B--2---:R-:W-:-:S13]  /*122430*/  ISETP.GE.U32.AND P0, PT, R219, 0x7f000001, PT ;  /* 0x7f000001db00780c */ /* 0x004fda0003f06070 */
[----:B------:R-:W-:-:S04]  /*122440*/  @P0 IADD3 R219, PT, PT, R219, -0x7f000001, RZ ;  /* 0x80ffffffdbdb0810 */ /* 0x000fc80007ffe0ff */
[----:B------:R-:W-:Y:S02]  /*122450*/  IADD3 R12, PT, PT, R12, R219, RZ ;  /* 0x000000db0c0c7210 */ /* 0x000fe40007ffe0ff */
[----:B------:R-:W2:Y:S01]  /*122460*/  LDL.LU R219, [R1+0x4e0] ;  /* 0x0004e00001db7983 */ /* 0x000ea20000300800 */
[----:B------:R-:W-:Y:S01]  /*122470*/  IADD3 R5, PT, PT, R5, R167, RZ ;  /* 0x000000a705057210 */ /* 0x000fe20007ffe0ff */
[----:B----4-:R-:W-:Y:S01]  /*122480*/  ISETP.GE.U32.AND P4, PT, R199, 0x7f000001, PT ;  /* 0x7f000001c700780c */ /* 0x010fe20003f86070 */
[----:B------:R-:W-:Y:S01]  /*122490*/  ISETP.GE.U32.AND P1, PT, R78, 0x7f000001, PT ;  /* 0x7f0000014e00780c */ /* 0x000fe20003f26070 */
[----:B------:R-:W-:Y:S01]  /*1224a0*/  ISETP.GE.U32.AND P5, PT, R7, 0x7f000001, PT ;  /* 0x7f0000010700780c */ /* 0x000fe20003fa6070 */
[----:B------:R-:W4:Y:S01]  /*1224b0*/  LDL.LU R167, [R1+0x1f8] ;  /* 0x0001f80001a77983 */ /* 0x000f220000300800 */
[----:B------:R-:W-:-:S09]  /*1224c0*/  ISETP.GE.U32.AND P2, PT, R5, 0x7f000001, PT ;  /* 0x7f0000010500780c */ /* 0x000fd20003f46070 */
[----:B------:R-:W-:Y:S02]  /*1224d0*/  @P4 IADD3 R199, PT, PT, R199, -0x7f000001, RZ ;  /* 0x80ffffffc7c74810 */ /* 0x000fe40007ffe0ff */
[----:B------:R-:W-:Y:S02]  /*1224e0*/  @P1 IADD3 R78, PT, PT, R78, -0x7f000001, RZ ;  /* 0x80ffffff4e4e1810 */ /* 0x000fe40007ffe0ff */
[----:B------:R-:W-:Y:S01]  /*1224f0*/  @P2 IADD3 R5, PT, PT, R5, -0x7f000001, RZ ;  /* 0x80ffffff05052810 */ /* 0x000fe20007ffe0ff */
[----:B------:R-:W-:Y:S01]  /*122500*/  ISETP.GE.U32.AND P2, PT, R129, 0x7f000001, PT ;  /* 0x7f0000018100780c */ /* 0x000fe20003f46070 */
[----:B---3--:R-:W-:Y:S01]  /*122510*/  ISETP.GE.U32.AND P1, PT, R163, 0x7f000001, PT ;  /* 0x7f000001a300780c */ /* 0x008fe20003f26070 */
[----:B------:R-:W-:Y:S01]  /*122520*/  @P5 IADD3 R7, PT, PT, R7, -0x7f000001, RZ ;  /* 0x80ffffff07075810 */ /* 0x000fe20007ffe0ff */
[----:B------:R-:W-:-:S11]  /*122530*/  ISETP.GE.U32.AND P4, PT, R159, 0x7f000001, PT ;  /* 0x7f0000019f00780c */ /* 0x000fd60003f86070 */
[----:B------:R-:W-:Y:S02]  /*122540*/  @P1 IADD3 R163, PT, PT, R163, -0x7f000001, RZ ;  /* 0x80ffffffa3a31810 */ /* 0x000fe40007ffe0ff */
[----:B------:R-:W-:Y:S01]  /*122550*/  @P2 IADD3 R129, PT, PT, R129, -0x7f000001, RZ ;  /* 0x80ffffff81812810 */ /* 0x000fe20007ffe0ff */
[----:B------:R-:W-:Y:S01]  /*122560*/  ISETP.GE.U32.AND P2, PT, R6, 0x7f000001, PT ;  /* 0x7f0000010600780c */ /* 0x000fe20003f46070 */
[----:B------:R-:W-:Y:S01]  /*122570*/  ISETP.GE.U32.AND P5, PT, R14, 0x7f000001, PT ;  /* 0x7f0000010e00780c */ /* 0x000fe20003fa6070 */
[----:B------:R-:W-:Y:S02]  /*122580*/  IADD3 R17, PT, PT, R17, R199, RZ ;  /* 0x000000c711117210 */ /* 0x000fe40007ffe0ff */
[----:B------:R-:W3:Y:S01]  /*122590*/  LDL.LU R199, [R1+0x4f0] ;  /* 0x0004f00001c77983 */ /* 0x000ee20000300800 */
[----:B------:R-:W-:Y:S01]  /*1225a0*/  @P4 IADD3 R159, PT, PT, R159, -0x7f000001, RZ ;  /* 0x80ffffff9f9f4810 */ /* 0x000fe20007ffe0ff */
[----:B------:R-:W-:Y:S01]  /*1225b0*/  ISETP.GE.U32.AND P1, PT, R198, 0x7f000001, PT ;  /* 0x7f000001c600780c */ /* 0x000fe20003f26070 */
[----:B------:R-:W-:Y:S01]  /*1225c0*/  ISETP.GE.U32.AND P4, PT, R145, 0x7f000001, PT ;  /* 0x7f0000019100780c */ /* 0x000fe20003f86070 */
[----:B------:R-:W-:-:S05]  /*1225d0*/  IADD3 R79, PT, PT, R130, R79, RZ ;  /* 0x0000004f824f7210 */ /* 0x000fca0007ffe0ff */
[----:B------:R-:W-:Y:S02]  /*1225e0*/  @P2 IADD3 R6, PT, PT, R6, -0x7f000001, RZ ;  /* 0x80ffffff06062810 */ /* 0x000fe40007ffe0ff */
[----:B------:R-:W-:Y:S01]  /*1225f0*/  @P5 IADD3 R14, PT, PT, R14, -0x7f000001, RZ ;  /* 0x80ffffff0e0e5810 */ /* 0x000fe20007ffe0ff */
[----:B------:R-:W-:Y:S01]  /*122600*/  ISETP.GE.U32.AND P3, PT, R17, 0x7f000001, PT ;  /* 0x7f0000011100780c */ /* 0x000fe20003f66070 */
[----:B------:R-:W-:Y:S01]  /*122610*/  ISETP.GE.U32.AND P6, PT, R79, 0x7f000001, PT ;  /* 0x7f0000014f00780c */ /* 0x000fe20003fc6070 */
[----:B------:R-:W-:Y:S02]  /*122620*/  IADD3 R129, PT, PT, R129, R159, RZ ;  /* 0x0000009f81817210 */ /* 0x000fe40007ffe0ff */
[----:B------:R-:W3:Y:S01]  /*122630*/  LDL.LU R159, [R1+0x288] ;  /* 0x00028800019f7983 */ /* 0x000ee20000300800 */
[----:B------:R-:W-:Y:S02]  /*122640*/  @P1 IADD3 R198, PT, PT, R198, -0x7f000001, RZ ;  /* 0x80ffffffc6c61810 */ /* 0x000fe40007ffe0ff */
[----:B------:R-:W-:Y:S01]  /*122650*/  @P4 IADD3 R145, PT, PT, R145, -0x7f000001, RZ ;  /* 0x80ffffff91914810 */ /* 0x000fe20007ffe0ff */
        /* <DEDUP_REMOVED lines=8> */
[----:B------:R-:W-:Y:S01]  /*1226e0*/  ISETP.GE.U32.AND P4, PT, R129, 0x7f000001, PT ;  /* 0x7f0000018100780c */ /* 0x000fe20003f86070 */
[----:B------:R-:W-:-:S02]  /*1226f0*/  @P0 IADD3 R201, PT, PT, R201, -0x7f000001, RZ ;  /* 0x80ffffffc9c90810 */ /* 0x000fc40007ffe0ff */
[----:B------:R-:W-:Y:S02]  /*122700*/  IADD3 R7, PT, PT, R7, R163, RZ ;  /* 0x000000a307077210 */ /* 0x000fe40007ffe0ff */
[----:B------:R-:W3:Y:S01]  /*122710*/  LDL.LU R163, [R1+0x1d8] ;  /* 0x0001d80001a37983 */ /* 0x000ee20000300800 */
[----:B------:R-:W-:-:S03]  /*122720*/  IADD3 R17, PT, PT, R17, R201, RZ ;  /* 0x000000c911117210 */ /* 0x000fc60007ffe0ff */
[----:B------:R-:W3:Y:S03]  /*122730*/  LDL.LU R201, [R1+0x4c8] ;  /* 0x0004c80001c97983 */ /* 0x000ee60000300800 */
[----:B------:R-:W-:Y:S02]  /*122740*/  @P6 IADD3 R207, PT, PT, R207, -0x7f000001, RZ ;  /* 0x80ffffffcfcf6810 */ /* 0x000fe40007ffe0ff */
[----:B------:R-:W-:Y:S01]  /*122750*/  @P4 IADD3 R129, PT, PT, R129, -0x7f000001, RZ ;  /* 0x80ffffff81814810 */ /* 0x000fe20007ffe0ff */
[----:B------:R-:W-:Y:S01]  /*122760*/  ISETP.GE.U32.AND P0, PT, R225, 0x7f000001, PT ;  /* 0x7f000001e100780c */ /* 0x000fe20003f06070 */
[----:B------:R-:W-:Y:S02]  /*122770*/  ISETP.GE.U32.AND P2, PT, R205, 0x7f000001, PT ;  /* 0x7f000001cd00780c */ /* 0x000fe40003f46070 */
[----:B------:R-:W-:Y:S02]  /*122780*/  IADD3 R129, PT, PT, R129, R207, RZ ;  /* 0x000000cf81817210 */ /* 0x000fe40007ffe0ff */
[----:B------:R-:W3:Y:S01]  /*122790*/  LDL.LU R207, [R1+0x4a8] ;  /* 0x0004a80001cf7983 */ /* 0x000ee20000300800 */
[----:B------:R-:W-:-:S07]  /*1227a0*/  ISETP.GE.U32.AND P5, PT, R12, 0x7f000001, PT ;  /* 0x7f0000010c00780c */ /* 0x000fce0003fa6070 */
[----:B------:R-:W-:Y:S02]  /*1227b0*/  @P0 IADD3 R225, PT, PT, R225, -0x7f000001, RZ ;  /* 0x80ffffffe1e10810 */ /* 0x000fe40007ffe0ff */
[----:B------:R-:W-:Y:S01]  /*1227c0*/  @P2 IADD3 R205, PT, PT, R205, -0x7f000001, RZ ;  /* 0x80ffffffcdcd2810 */ /* 0x000fe20007ffe0ff */
[----:B------:R-:W-:Y:S01]  /*1227d0*/  ISETP.GE.U32.AND P0, PT, R200, 0x7f000001, PT ;  /* 0x7f000001c800780c */ /* 0x000fe20003f06070 */
[----:B------:R-:W-:Y:S02]  /*1227e0*/  ISETP.GE.U32.AND P2, PT, R77, 0x7f000001, PT ;  /* 0x7f0000014d00780c */ /* 0x000fe40003f46070 */
[----:B------:R-:W-:-:S10]  /*1227f0*/  @P5 IADD3 R12, PT, PT, R12, -0x7f000001, RZ ;  /* 0x80ffffff0c0c5810 */ /* 0x000fd40007ffe0ff */
[----:B------:R-:W-:Y:S02]  /*122800*/  @P0 IADD3 R200, PT, PT, R200, -0x7f000001, RZ ;  /* 0x80ffffffc8c80810 */ /* 0x000fe40007ffe0ff */
[----:B------:R-:W-:Y:S01]  /*122810*/  @P2 IADD3 R77, PT, PT, R77, -0x7f000001, RZ ;  /* 0x80ffffff4d4d2810 */ /* 0x000fe20007ffe0ff */
[C---:B------:R-:W-:Y:S01]  /*122820*/  ISETP.GE.U32.AND P2, PT, R129.reuse, 0x7f000001, PT ;  /* 0x7f0000018100780c */ /* 0x040fe20003f46070 */
[----:B------:R-:W-:Y:S02]  /*122830*/  IADD3 R12, PT, PT, R12, R225, RZ ;  /* 0x000000e10c0c7210 */ /* 0x000fe40007ffe0ff */
[----:B------:R-:W3:Y:S10]  /*122840*/  LDL.LU R225, [R1+0x4c0] ;  /* 0x0004c00001e17983 */ /* 0x000ef40000300800 */
[----:B------:R-:W-:Y:S01]  /*122850*/  @P2 IADD3 R129, PT, PT, R129, -0x7f000001, RZ ;  /* 0x80ffffff81812810 */ /* 0x000fe20007ffe0ff */
[----:B--2---:R-:W-:-:S13]  /*122860*/  ISETP.GE.U32.AND P0, PT, R219, 0x7f000001, PT ;  /* 0x7f000001db00780c */ /* 0x004fda0003f06070 */
[----:B------:R-:W-:-:S04]  /*122870*/  @P0 IADD3 R219, PT, PT, R219, -0x7f000001, RZ ;  /* 0x80ffffffdbdb0810 */ /* 0x000fc80007ffe0ff */
[----:B------:R-:W-:Y:S02]  /*122880*/  IADD3 R129, PT, PT, R129, R219, RZ ;  /* 0x000000db81817210 */ /* 0x000fe40007ffe0ff */
[----:B------:R-:W2:Y:S01]  /*122890*/  LDL.LU R219, [R1+0x4b0] ;  /* 0x0004b00001db7983 */ /* 0x000ea20000300800 */
[----:B------:R-:W-:-:S05]  /*1228a0*/  IADD3 R5, PT, PT, R5, R161, RZ ;  /* 0x000000a105057210 */ /* 0x000fca0007ffe0ff */
[----:B------:R-:W-:Y:S01]  /*1228b0*/  ISETP.GE.U32.AND P3, PT, R5, 0x7f000001, PT ;  /* 0x7f0000010500780c */ /* 0x000fe20003f66070 */
[----:B----4-:R-:W-:Y:S01]  /*1228c0*/  ISETP.GE.U32.AND P1, PT, R167, 0x7f000001, PT ;  /* 0x7f000001a700780c */ /* 0x010fe20003f26070 */
[----:B------:R-:W-:Y:S01]  /*1228d0*/  IADD3 R78, PT, PT, R79, R78, RZ ;  /* 0x0000004e4f4e7210 */ /* 0x000fe20007ffe0ff */
[----:B------:R-:W-:Y:S01]  /*1228e0*/  ISETP.GE.U32.AND P5, PT, R17, 0x7f000001, PT ;  /* 0x7f0000011100780c */ /* 0x000fe20003fa6070 */
[----:B------:R-:W-:Y:S01]  /*1228f0*/  ISETP.GE.U32.AND P6, PT, R14, 0x7f000001, PT ;  /* 0x7f0000010e00780c */ /* 0x000fe20003fc6070 */
[----:B------:R-:W-:Y:S02]  /*122900*/  IADD3 R4, PT, PT, R4, R195, RZ ;  /* 0x000000c304047210 */ /* 0x000fe40007ffe0ff */
[----:B------:R-:W-:-:S06]  /*122910*/  IADD3 R13, PT, PT, R13, R202, RZ ;  /* 0x000000ca0d0d7210 */ /* 0x000fcc0007ffe0ff */
[----:B------:R-:W-:Y:S01]  /*122920*/  @P3 IADD3 R5, PT, PT, R5, -0x7f000001, RZ ;  /* 0x80ffffff05053810 */ /* 0x000fe20007ffe0ff */
[----:B------:R-:W-:Y:S01]  /*122930*/  ISETP.GE.U32.AND P3, PT, R7, 0x7f000001, PT ;  /* 0x7f0000010700780c */ /* 0x000fe20003f66070 */
[----:B------:R-:W-:Y:S01]  /*122940*/  @P1 IADD3 R167, PT, PT, R167, -0x7f000001, RZ ;  /* 0x80ffffffa7a71810 */ /* 0x000fe20007ffe0ff */
[----:B------:R-:W-:Y:S01]  /*122950*/  ISETP.GE.U32.AND P4, PT, R78, 0x7f000001, PT ;  /* 0x7f0000014e00780c */ /* 0x000fe20003f86070 */
[----:B------:R-:W-:Y:S02]  /*122960*/  IADD3 R3, PT, PT, R3, R140, RZ ;  /* 0x0000008c03037210 */ /* 0x000fe40007ffe0ff */
[----:B------:R-:W-:Y:S01]  /*122970*/  IADD3 R2, PT, PT, R2, R27, RZ ;  /* 0x0000001b02027210 */ /* 0x000fe20007ffe0ff */
[----:B------:R-:W4:Y:S01]  /*122980*/  LDL.LU R79, [R1+0x794] ;  /* 0x00079400014f7983 */ /* 0x000f220000300800 */
[----:B---3--:R-:W-:-:S06]  /*122990*/  ISETP.GE.U32.AND P1, PT, R199, 0x7f000001, PT ;  /* 0x7f000001c700780c */ /* 0x008fcc0003f26070 */
[----:B------:R-:W-:Y:S01]  /*1229a0*/  @P3 IADD3 R7, PT, PT, R7, -0x7f000001, RZ ;  /* 0x80ffffff07073810 */ /* 0x000fe20007ffe0ff */
[----:B------:R-:W-:Y:S01]  /*1229b0*/  ISETP.GE.U32.AND P3, PT, R12, 0x7f000001, PT ;  /* 0x7f0000010c00780c */ /* 0x000fe20003f66070 */
[----:B------:R-:W-:Y:S02]  /*1229c0*/  @P4 IADD3 R78, PT, PT, R78, -0x7f000001, RZ ;  /* 0x80ffffff4e4e4810 */ /* 0x000fe40007ffe0ff */
[----:B------:R-:W-:Y:S02]  /*1229d0*/  @P5 IADD3 R17, PT, PT, R17, -0x7f000001, RZ ;  /* 0x80ffffff11115810 */ /* 0x000fe40007ffe0ff */
[----:B------:R-:W-:Y:S02]  /*1229e0*/  IADD3 R7, PT, PT, R7, R205, RZ ;  /* 0x000000cd07077210 */ /* 0x000fe40007ffe0ff */
[----:B------:R-:W3:Y:S01]  /*1229f0*/  LDL.LU R205, [R1+0x4b8] ;  /* 0x0004b80001cd7983 */ /* 0x000ee20000300800 */
[----:B------:R-:W-:-:S05]  /*122a00*/  @P1 IADD3 R199, PT, PT, R199, -0x7f000001, RZ ;  /* 0x80ffffffc7c71810 */ /* 0x000fca0007ffe0ff */
[----:B------:R-:W-:Y:S01]  /*122a10*/  @P3 IADD3 R12, PT, PT, R12, -0x7f000001, RZ ;  /* 0x80ffffff0c0c3810 */ /* 0x000fe20007ffe0ff */
[----:B------:R-:W-:Y:S01]  /*122a20*/  ISETP.GE.U32.AND P3, PT, R6, 0x7f000001, PT ;  /* 0x7f0000010600780c */ /* 0x000fe20003f66070 */
[----:B------:R-:W-:Y:S01]  /*122a30*/  ISETP.GE.U32.AND P0, PT, R159, 0x7f000001, PT ;  /* 0x7f0000019f00780c */ /* 0x000fe20003f06070 */
[----:B------:R-:W-:Y:S02]  /*122a40*/  IADD3 R17, PT, PT, R17, R199, RZ ;  /* 0x000000c711117210 */ /* 0x000fe40007ffe0ff */
[----:B------:R-:W-:Y:S02]  /*122a50*/  @P6 IADD3 R14, PT, PT, R14, -0x7f000001, RZ ;  /* 0x80ffffff0e0e6810 */ /* 0x000fe40007ffe0ff */
[----:B------:R-:W-:Y:S01]  /*122a60*/  IADD3 R5, PT, PT, R5, R167, RZ ;  /* 0x000000a705057210 */ /* 0x000fe20007ffe0ff */
[----:B------:R-:W4:Y:S04]  /*122a70*/  LDL.LU R199, [R1+0x47c] ;  /* 0x00047c0001c77983 */ /* 0x000f280000300800 */
[----:B------:R-:W4:Y:S01]  /*122a80*/  LDL.LU R167, [R1+0x29c] ;  /* 0x00029c0001a77983 */ /* 0x000f220000300800 */
[----:B------:R-:W-:Y:S01]  /*122a90*/  ISETP.GE.U32.AND P1, PT, R198, 0x7f000001, PT ;  /* 0x7f000001c600780c */ /* 0x000fe20003f26070 */
[----:B------:R-:W-:Y:S01]  /*122aa0*/  ISETP.GE.U32.AND P4, PT, R145, 0x7f000001, PT ;  /* 0x7f0000019100780c */ /* 0x000fe20003f86070 */
[----:B------:R-:W-:-:S02]  /*122ab0*/  @P3 IADD3 R6, PT, PT, R6, -0x7f000001, RZ ;  /* 0x80ffffff06063810 */ /* 0x000fc40007ffe0ff */
[----:B------:R-:W-:Y:S02]  /*122ac0*/  @P0 IADD3 R159, PT, PT, R159, -0x7f000001, RZ ;  /* 0x80ffffff9f9f0810 */ /* 0x000fe40007ffe0ff */
[----:B------:R-:W-:Y:S02]  /*122ad0*/  IADD3 R14, PT, PT, R14, R200, RZ ;  /* 0x000000c80e0e7210 */ /* 0x000fe40007ffe0ff */
[----:B------:R-:W4:Y:S01]  /*122ae0*/  LDL.LU R200, [R1+0x4a0] ;  /* 0x0004a00001c87983 */ /* 0x000f220000300800 */
[----:B------:R-:W-:-:S03]  /*122af0*/  IADD3 R6, PT, PT, R6, R159, RZ ;  /* 0x0000009f06067210 */ /* 0x000fc60007ffe0ff */
[----:B------:R-:W4:Y:S01]  /*122b00*/  LDL.LU R159, [R1+0x26c] ;  /* 0x00026c00019f7983 */ /* 0x000f220000300800 */
[----:B------:R-:W-:Y:S02]  /*122b10*/  @P1 IADD3 R198, PT, PT, R198, -0x7f000001, RZ ;  /* 0x80ffffffc6c61810 */ /* 0x000fe40007ffe0ff */
[----:B------:R-:W-:Y:S01]  /*122b20*/  @P4 IADD3 R145, PT, PT, R145, -0x7f000001, RZ ;  /* 0x80ffffff91914810 */ /* 0x000fe20007ffe0ff */
[----:B------:R-:W-:Y:S01]  /*122b30*/  ISETP.GE.U32.AND P5, PT, R201, 0x7f000001, PT ;  /* 0x7f000001c900780c */ /* 0x000fe20003fa6070 */
[----:B------:R-:W-:Y:S01]  /*122b40*/  ISETP.GE.U32.AND P1, PT, R163, 0x7f000001, PT ;  /* 0x7f000001a300780c */ /* 0x000fe20003f26070 */
[----:B------:R-:W-:Y:S01]  /*122b50*/  ISETP.GE.U32.AND P4, PT, R17, 0x7f000001, PT ;  /* 0x7f0000011100780c */ /* 0x000fe20003f86070 */
[----:B------:R-:W-:Y:S02]  /*122b60*/  IADD3 R12, PT, PT, R12, R198, RZ ;  /* 0x000000c60c0c7210 */ /* 0x000fe40007ffe0ff */
[----:B------:R-:W4:Y:S01]  /*122b70*/  LDL.LU R198, [R1+0x498] ;  /* 0x0004980001c67983 */ /* 0x000f220000300800 */
[----:B------:R-:W-:-:S07]  /*122b80*/  ISETP.GE.U32.AND P0, PT, R207, 0x7f000001, PT ;  /* 0x7f000001cf00780c */ /* 0x000fce0003f06070 */
[----:B------:R-:W-:Y:S02]  /*122b90*/  @P5 IADD3 R201, PT, PT, R201, -0x7f000001, RZ ;  /* 0x80ffffffc9c95810 */ /* 0x000fe40007ffe0ff */
[----:B------:R-:W-:Y:S02]  /*122ba0*/  @P1 IADD3 R163, PT, PT, R163, -0x7f000001, RZ ;  /* 0x80ffffffa3a31810 */ /* 0x000fe40007ffe0ff */
[----:B------:R-:W-:Y:S01]  /*122bb0*/  @P4 IADD3 R17, PT, PT, R17, -0x7f000001, RZ ;  /* 0x80ffffff11114810 */ /* 0x000fe20007ffe0ff */
[----:B------:R-:W-:-:S03]  /*122bc0*/  ISETP.GE.U32.AND P1, PT, R129, 0x7f000001, PT ;  /* 0x7f0000018100780c */ /* 0x000fc60003f26070 */
[----:B------:R-:W-:Y:S02]  /*122bd0*/  IADD3 R17, PT, PT, R17, R201, RZ ;  /* 0x000000c911117210 */ /* 0x000fe40007ffe0ff */
[----:B------:R-:W4:Y:S01]  /*122be0*/  LDL.LU R201, [R1+0x474] ;  /* 0x0004740001c97983 */ /* 0x000f220000300800 */
[----:B------:R-:W-:Y:S01]  /*122bf0*/  @P0 IADD3 R207, PT, PT, R207, -0x7f000001, RZ ;  /* 0x80ffffffcfcf0810 */ /* 0x000fe20007ffe0ff */
[----:B------:R-:W-:-:S06]  /*122c00*/  ISETP.GE.U32.AND P2, PT, R14, 0x7f000001, PT ;  /* 0x7f0000010e00780c */ /* 0x000fcc0003f46070 */
[----:B------:R-:W-:-:S04]  /*122c10*/  @P1 IADD3 R129, PT, PT, R129, -0x7f000001, RZ ;  /* 0x80ffffff81811810 */ /* 0x000fc80007ffe0ff */
[----:B------:R-:W-:Y:S02]  /*122c20*/  IADD3 R129, PT, PT, R129, R207, RZ ;  /* 0x000000cf81817210 */ /* 0x000fe40007ffe0ff */
[----:B------:R-:W4:Y:S01]  /*122c30*/  LDL.LU R207, [R1+0x46c] ;  /* 0x00046c0001cf7983 */ /* 0x000f220000300800 */
[----:B------:R-:W-:Y:S02]  /*122c40*/  IADD3 R77, PT, PT, R78, R77, RZ ;  /* 0x0000004d4e4d7210 */ /* 0x000fe40007ffe0ff */
[----:B------:R-:W-:Y:S01]  /*122c50*/  @P2 IADD3 R14, PT, PT, R14, -0x7f000001, RZ ;  /* 0x80ffffff0e0e2810 */ /* 0x000fe20007ffe0ff */
[----:B------:R-:W-:Y:S01]  /*122c60*/  ISETP.GE.U32.AND P5, PT, R225, 0x7f000001, PT ;  /* 0x7f000001e100780c */ /* 0x000fe20003fa6070 */
[----:B------:R-:W-:Y:S01]  /*122c70*/  ISETP.GE.U32.AND P4, PT, R12, 0x7f000001, PT ;  /* 0x7f0000010c00780c */ /* 0x000fe20003f86070 */
[----:B------:R-:W-:Y:S01]  /*122c80*/  ISETP.GE.U32.AND P6, PT, R5, 0x7f000001, PT ;  /* 0x7f0000010500780c */ /* 0x000fe20003fc6070 */
[----:B------:R-:W-:Y:S01]  /*122c90*/  ISETP.GE.U32.AND P3, PT, R77, 0x7f000001, PT ;  /* 0x7f0000014d00780c */ /* 0x000fe20003f66070 */
[----:B------:R-:W-:Y:S01]  /*122ca0*/  IADD3 R14, PT, PT, R14, R145, RZ ;  /* 0x000000910e0e7210 */ /* 0x000fe20007ffe0ff */
[----:B------:R-:W-:Y:S01]  /*122cb0*/  ISETP.GE.U32.AND P1, PT, R7, 0x7f000001, PT ;  /* 0x7f0000010700780c */ /* 0x000fe20003f26070 */
[----:B------:R-:W4:Y:S04]  /*122cc0*/  LDL.LU R145, [R1+0x1ac] ;  /* 0x0001ac0001917983 */ /* 0x000f280000300800 */
[----:B------:R-:W4:Y:S03]  /*122cd0*/  LDL.LU R78, [R1+0x7a4] ;  /* 0x0007a400014e7983 */ /* 0x000f260000300800 */
[----:B------:R-:W-:-:S02]  /*122ce0*/  @P5 IADD3 R225, PT, PT, R225, -0x7f000001, RZ ;  /* 0x80ffffffe1e15810 */ /* 0x000fc40007ffe0ff */
[----:B------:R-:W-:Y:S02]  /*122cf0*/  @P4 IADD3 R12, PT, PT, R12, -0x7f000001, RZ ;  /* 0x80ffffff0c0c4810 */ /* 0x000fe40007ffe0ff */
[----:B------:R-:W-:Y:S01]  /*122d00*/  @P3 IADD3 R77, PT, PT, R77, -0x7f000001, RZ ;  /* 0x80ffffff4d4d3810 */ /* 0x000fe20007ffe0ff */
[C---:B------:R-:W-:Y:S01]  /*122d10*/  ISETP.GE.U32.AND P3, PT, R17.reuse, 0x7f000001, PT ;  /* 0x7f0000011100780c */ /* 0x040fe20003f66070 */
[----:B------:R-:W-:Y:S02]  /*122d20*/  IADD3 R12, PT, PT, R12, R225, RZ ;  /* 0x000000e10c0c7210 */ /* 0x000fe40007ffe0ff */
[----:B------:R-:W4:Y:S10]  /*122d30*/  LDL.LU R225, [R1+0x464] ;  /* 0x0004640001e17983 */ /* 0x000f340000300800 */
[----:B------:R-:W-:Y:S01]  /*122d40*/  @P3 IADD3 R17, PT, PT, R17, -0x7f000001, RZ ;  /* 0x80ffffff11113810 */ /* 0x000fe20007ffe0ff */
[----:B--2---:R-:W-:-:S13]  /*122d50*/  ISETP.GE.U32.AND P5, PT, R219, 0x7f000001, PT ;  /* 0x7f000001db00780c */ /* 0x004fda0003fa6070 */
[----:B------:R-:W-:-:S04]  /*122d60*/  @P5 IADD3 R219, PT, PT, R219, -0x7f000001, RZ ;  /* 0x80ffffffdbdb5810 */ /* 0x000fc80007ffe0ff */
[----:B------:R-:W-:Y:S02]  /*122d70*/  IADD3 R17, PT, PT, R17, R219, RZ ;  /* 0x000000db11117210 */ /* 0x000fe40007ffe0ff */
[----:B------:R-:W2:Y:S01]  /*122d80*/  LDL.LU R219, [R1+0x44c] ;  /* 0x00044c0001db7983 */ /* 0x000ea20000300800 */
[----:B------:R-:W-:Y:S01]  /*122d90*/  ISETP.GE.U32.AND P2, PT, R76, 0x7f000001, PT ;  /* 0x7f0000014c00780c */ /* 0x000fe20003f46070 */
[----:B------:R-:W-:Y:S01]  /*122da0*/  ISETP.GE.U32.AND P4, PT, R14, 0x7f000001, PT ;  /* 0x7f0000010e00780c */ /* 0x000fe20003f86070 */
[----:B------:R-:W-:Y:S02]  /*122db0*/  @P6 IADD3 R5, PT, PT, R5, -0x7f000001, RZ ;  /* 0x80ffffff05056810 */ /* 0x000fe40007ffe0ff */
[----:B------:R-:W-:Y:S01]  /*122dc0*/  @P1 IADD3 R7, PT, PT, R7, -0x7f000001, RZ ;  /* 0x80ffffff07071810 */ /* 0x000fe20007ffe0ff */
[----:B---3--:R-:W-:-:S08]  /*122dd0*/  ISETP.GE.U32.AND P0, PT, R205, 0x7f000001, PT ;  /* 0x7f000001cd00780c */ /* 0x008fd00003f06070 */
[----:B------:R-:W-:Y:S02]  /*122de0*/  @P2 IADD3 R76, PT, PT, R76, -0x7f000001, RZ ;  /* 0x80ffffff4c4c2810 */ /* 0x000fe40007ffe0ff */
[----:B------:R-:W-:Y:S01]  /*122df0*/  @P4 IADD3 R14, PT, PT, R14, -0x7f000001, RZ ;  /* 0x80ffffff0e0e4810 */ /* 0x000fe20007ffe0ff */
[----:B------:R-:W-:Y:S02]  /*122e00*/  ISETP.GE.U32.AND P4, PT, R129, 0x7f000001, PT ;  /* 0x7f0000018100780c */ /* 0x000fe40003f86070 */
[----:B------:R-:W-:Y:S01]  /*122e10*/  @P0 IADD3 R205, PT, PT, R205, -0x7f000001, RZ ;  /* 0x80ffffffcdcd0810 */ /* 0x000fe20007ffe0ff */
[----:B----4-:R-:W-:-:S03]  /*122e20*/  ISETP.GE.U32.AND P2, PT, R167, 0x7f000001, PT ;  /* 0x7f000001a700780c */ /* 0x010fc60003f46070 */
[----:B------:R-:W-:Y:S02]  /*122e30*/  IADD3 R14, PT, PT, R14, R205, RZ ;  /* 0x000000cd0e0e7210 */ /* 0x000fe40007ffe0ff */
[----:B------:R-:W3:Y:S01]  /*122e40*/  LDL.LU R205, [R1+0x458] ;  /* 0x0004580001cd7983 */ /* 0x000ee20000300800 */
[----:B------:R-:W-:Y:S01]  /*122e50*/  ISETP.GE.U32.AND P6, PT, R200, 0x7f000001, PT ;  /* 0x7f000001c800780c */ /* 0x000fe20003fc6070 */
[----:B------:R-:W-:Y:S01]  /*122e60*/  ISETP.GE.U32.AND P1, PT, R159, 0x7f000001, PT ;  /* 0x7f0000019f00780c */ /* 0x000fe20003f26070 */
[----:B------:R-:W-:-:S05]  /*122e70*/  ISETP.GE.U32.AND P0, PT, R198, 0x7f000001, PT ;  /* 0x7f000001c600780c */ /* 0x000fca0003f06070 */
[----:B------:R-:W-:-:S06]  /*122e80*/  @P2 IADD3 R167, PT, PT, R167, -0x7f000001, RZ ;  /* 0x80ffffffa7a72810 */ /* 0x000fcc0007ffe0ff */
        /* <DEDUP_REMOVED lines=9> */
[----:B------:R-:W-:-:S02]  /*122f20*/  IADD3 R129, PT, PT, R129, R200, RZ ;  /* 0x000000c881817210 */ /* 0x000fc40007ffe0ff */
[----:B------:R-:W4:Y:S05]  /*122f30*/  LDL.LU R200, [R1+0x438] ;  /* 0x0004380001c87983 */ /* 0x000f2a0000300800 */
        /* <DEDUP_REMOVED lines=10> */
[----:B------:R-:W-:Y:S01]  /*122fe0*/  IADD3 R14, PT, PT, R14, R199, RZ ;  /* 0x000000c70e0e7210 */ /* 0x000fe20007ffe0ff */
[----:B------:R-:W4:Y:S04]  /*122ff0*/  LDL.LU R198, [R1+0x428] ;  /* 0x0004280001c67983 */ /* 0x000f280000300800 */
[----:B------:R-:W4:Y:S01]  /*123000*/  LDL.LU R199, [R1+0x410] ;  /* 0x0004100001c77983 */ /* 0x000f220000300800 */
        /* <DEDUP_REMOVED lines=8> */
[----:B------:R-:W-:Y:S02]  /*123090*/  @P0 IADD3 R207, PT, PT, R207, -0x7f000001, RZ ;  /* 0x80ffffffcfcf0810 */ /* 0x000fe40007ffe0ff */
[----:B------:R-:W-:Y:S02]  /*1230a0*/  IADD3 R17, PT, PT, R17, R201, RZ ;  /* 0x000000c911117210 */ /* 0x000fe40007ffe0ff */
[----:B------:R-:W-:Y:S01]  /*1230b0*/  IADD3 R7, PT, PT, R7, R167, RZ ;  /* 0x000000a707077210 */ /* 0x000fe20007ffe0ff */
[----:B------:R-:W4:Y:S04]  /*1230c0*/  LDL.LU R201, [R1+0x400] ;  /* 0x0004000001c97983 */ /* 0x000f280000300800 */
[----:B------:R-:W4:Y:S01]  /*1230d0*/  LDL.LU R77, [R1+0x78c] ;  /* 0x00078c00014d7983 */ /* 0x000f220000300800 */
[----:B------:R-:W-:-:S03]  /*1230e0*/  IADD3 R129, PT, PT, R129, R207, RZ ;  /* 0x000000cf81817210 */ /* 0x000fc60007ffe0ff */
[----:B------:R-:W4:Y:S04]  /*1230f0*/  LDL.LU R207, [R1+0x3a8] ;  /* 0x0003a80001cf7983 */ /* 0x000f280000300800 */
[----:B------:R-:W4:Y:S01]  /*123100*/  LDL.LU R163, [R1+0x94c] ;  /* 0x00094c0001a37983 */ /* 0x000f220000300800 */
[----:B--2---:R-:W-:Y:S01]  /*123110*/  ISETP.GE.U32.AND P5, PT, R219, 0x7f000001, PT ;  /* 0x7f000001db00780c */ /* 0x004fe20003fa6070 */
        /* <DEDUP_REMOVED lines=8> */
[----:B------:R-:W2:Y:S01]  /*1231a0*/  LDL.LU R145, [R1+0x3ec] ;  /* 0x0003ec0001917983 */ /* 0x000ea20000300800 */
[----:B------:R-:W-:-:S03]  /*1231b0*/  IADD3 R6, PT, PT, R6, R159, RZ ;  /* 0x0000009f06067210 */ /* 0x000fc60007ffe0ff */
[----:B------:R-:W2:Y:S01]  /*1231c0*/  LDL.LU R167, [R1+0x940] ;  /* 0x0009400001a77983 */ /* 0x000ea20000300800 */
[----:B------:R-:W-:-:S03]  /*1231d0*/  @P5 IADD3 R219, PT, PT, R219, -0x7f000001, RZ ;  /* 0x80ffffffdbdb5810 */ /* 0x000fc60007ffe0ff */
[----:B------:R-:W-:Y:S02]  /*1231e0*/  @P2 IADD3 R225, PT, PT, R225, -0x7f000001, RZ ;  /* 0x80ffffffe1e12810 */ /* 0x000fe40007ffe0ff */
[----:B------:R-:W-:Y:S02]  /*1231f0*/  @P3 IADD3 R12, PT, PT, R12, -0x7f000001, RZ ;  /* 0x80ffffff0c0c3810 */ /* 0x000fe40007ffe0ff */
[----:B------:R-:W-:Y:S01]  /*123200*/  @P4 IADD3 R65, PT, PT, R65, -0x7f000001, RZ ;  /* 0x80ffffff41414810 */ /* 0x000fe20007ffe0ff */
[----:B------:R-:W-:Y:S01]  /*123210*/  ISETP.GE.U32.AND P4, PT, R17, 0x7f000001, PT ;  /* 0x7f0000011100780c */ /* 0x000fe20003f86070 */
[----:B---3--:R-:W-:Y:S01]  /*123220*/  ISETP.GE.U32.AND P0, PT, R205, 0x7f000001, PT ;  /* 0x7f000001cd00780c */ /* 0x008fe20003f06070 */
[----:B------:R-:W-:Y:S02]  /*123230*/  IADD3 R12, PT, PT, R12, R225, RZ ;  /* 0x000000e10c0c7210 */ /* 0x000fe40007ffe0ff */
[----:B------:R-:W-:Y:S01]  /*123240*/  IADD3 R76, PT, PT, R76, R75, RZ ;  /* 0x0000004b4c4c7210 */ /* 0x000fe20007ffe0ff */
[----:B------:R-:W3:Y:S08]  /*123250*/  LDL.LU R225, [R1+0x3dc] ;  /* 0x0003dc0001e17983 */ /* 0x000ef00000300800 */
[----:B------:R-:W-:Y:S01]  /*123260*/  @P4 IADD3 R17, PT, PT, R17, -0x7f000001, RZ ;  /* 0x80ffffff11114810 */ /* 0x000fe20007ffe0ff */
[----:B------:R-:W-:Y:S01]  /*123270*/  ISETP.GE.U32.AND P3, PT, R7, 0x7f000001, PT ;  /* 0x7f0000010700780c */ /* 0x000fe20003f66070 */
[----:B------:R-:W-:Y:S01]  /*123280*/  ISETP.GE.U32.AND P2, PT, R14, 0x7f000001, PT ;  /* 0x7f0000010e00780c */ /* 0x000fe20003f46070 */
[----:B------:R-:W-:Y:S01]  /*123290*/  @P1 IADD3 R244, PT, PT, R244, -0x7f000001, RZ ;  /* 0x80fffffff4f41810 */ /* 0x000fe20007ffe0ff */
[----:B------:R-:W-:Y:S01]  /*1232a0*/  ISETP.GE.U32.AND P5, PT, R18, 0x7f000001, PT ;  /* 0x7f0000011200780c */ /* 0x000fe20003fa6070 */
[----:B------:R-:W-:Y:S01]  /*1232b0*/  IADD3 R17, PT, PT, R17, R219, RZ ;  /* 0x000000db11117210 */ /* 0x000fe20007ffe0ff */
[----:B------:R-:W-:Y:S01]  /*1232c0*/  ISETP.GE.U32.AND P6, PT, R6, 0x7f000001, PT ;  /* 0x7f0000010600780c */ /* 0x000fe20003fc6070 */
[----:B------:R-:W3:Y:S04]  /*1232d0*/  LDL.LU R219, [R1+0x364] ;  /* 0x0003640001db7983 */ /* 0x000ee80000300800 */
[----:B------:R-:W3:Y:S01]  /*1232e0*/  LDL.LU R75, [R1+0x788] ;  /* 0x00078800014b7983 */ /* 0x000ee20000300800 */
[----:B------:R-:W-:-:S03]  /*1232f0*/  @P0 IADD3 R205, PT, PT, R205, -0x7f000001, RZ ;  /* 0x80ffffffcdcd0810 */ /* 0x000fc60007ffe0ff */
[----:B------:R-:W3:Y:S01]  /*123300*/  LDL.LU R159, [R1+0x948] ;  /* 0x00094800019f7983 */ /* 0x000ee20000300800 */
[----:B------:R-:W-:Y:S01]  /*123310*/  @P3 IADD3 R7, PT, PT, R7, -0x7f000001, RZ ;  /* 0x80ffffff07073810 */ /* 0x000fe20007ffe0ff */
[----:B------:R-:W-:Y:S01]  /*123320*/  ISETP.GE.U32.AND P3, PT, R129, 0x7f000001, PT ;  /* 0x7f0000018100780c */ /* 0x000fe20003f66070 */
[----:B------:R-:W-:Y:S01]  /*123330*/  ISETP.GE.U32.AND P4, PT, R12, 0x7f000001, PT ;  /* 0x7f0000010c00780c */ /* 0x000fe20003f86070 */
[----:B------:R-:W-:Y:S01]  /*123340*/  @P2 IADD3 R14, PT, PT, R14, -0x7f000001, RZ ;  /* 0x80ffffff0e0e2810 */ /* 0x000fe20007ffe0ff */
[----:B----4-:R-:W-:-:S10]  /*123350*/  ISETP.GE.U32.AND P0, PT, R200, 0x7f000001, PT ;  /* 0x7f000001c800780c */ /* 0x010fd40003f06070 */
[----:B------:R-:W-:Y:S01]  /*123360*/  @P3 IADD3 R129, PT, PT, R129, -0x7f000001, RZ ;  /* 0x80ffffff81813810 */ /* 0x000fe20007ffe0ff */
[----:B------:R-:W-:Y:S01]  /*123370*/  ISETP.GE.U32.AND P3, PT, R76, 0x7f000001, PT ;  /* 0x7f0000014c00780c */ /* 0x000fe20003f66070 */
[----:B------:R-:W-:Y:S01]  /*123380*/  IADD3 R14, PT, PT, R14, R205, RZ ;  /* 0x000000cd0e0e7210 */ /* 0x000fe20007ffe0ff */
[----:B------:R-:W-:Y:S01]  /*123390*/  ISETP.GE.U32.AND P1, PT, R198, 0x7f000001, PT ;  /* 0x7f000001c600780c */ /* 0x000fe20003f26070 */
[----:B------:R-:W-:Y:S01]  /*1233a0*/  @P0 IADD3 R200, PT, PT, R200, -0x7f000001, RZ ;  /* 0x80ffffffc8c80810 */ /* 0x000fe20007ffe0ff */
[----:B------:R-:W-:Y:S01]  /*1233b0*/  ISETP.GE.U32.AND P0, PT, R199, 0x7f000001, PT ;  /* 0x7f000001c700780c */ /* 0x000fe20003f06070 */
[----:B------:R-:W-:Y:S02]  /*1233c0*/  @P5 IADD3 R18, PT, PT, R18, -0x7f000001, RZ ;  /* 0x80ffffff12125810 */ /* 0x000fe40007ffe0ff */
[----:B------:R-:W-:-:S06]  /*1233d0*/  @P4 IADD3 R12, PT, PT, R12, -0x7f000001, RZ ;  /* 0x80ffffff0c0c4810 */ /* 0x000fcc0007ffe0ff */
[----:B------:R-:W-:Y:S02]  /*1233e0*/  @P3 IADD3 R76, PT, PT, R76, -0x7f000001, RZ ;  /* 0x80ffffff4c4c3810 */ /* 0x000fe40007ffe0ff */
[----:B------:R-:W-:Y:S01]  /*1233f0*/  IADD3 R129, PT, PT, R129, R200, RZ ;  /* 0x000000c881817210 */ /* 0x000fe20007ffe0ff */
[----:B------:R-:W-:Y:S01]  /*123400*/  ISETP.GE.U32.AND P5, PT, R14, 0x7f000001, PT ;  /* 0x7f0000010e00780c */ /* 0x000fe20003fa6070 */
[----:B------:R-:W-:Y:S01]  /*123410*/  ISETP.GE.U32.AND P4, PT, R17, 0x7f000001, PT ;  /* 0x7f0000011100780c */ /* 0x000fe20003f86070 */
[----:B------:R-:W-:Y:S01]  /*123420*/  @P6 IADD3 R6, PT, PT, R6, -0x7f000001, RZ ;  /* 0x80ffffff06066810 */ /* 0x000fe20007ffe0ff */
[----:B------:R-:W4:Y:S01]  /*123430*/  LDL.LU R200, [R1+0x31c] ;  /* 0x00031c0001c87983 */ /* 0x000f220000300800 */
[----:B------:R-:W-:Y:S01]  /*123440*/  ISETP.GE.U32.AND P3, PT, R129, 0x7f000001, PT ;  /* 0x7f0000018100780c */ /* 0x000fe20003f66070 */
[----:B------:R-:W-:Y:S01]  /*123450*/  ISETP.GE.U32.AND P2, PT, R241, 0x7f000001, PT ;  /* 0x7f000001f100780c */ /* 0x000fe20003f46070 */
[----:B------:R-:W-:Y:S01]  /*123460*/  @P1 IADD3 R198, PT, PT, R198, -0x7f000001, RZ ;  /* 0x80ffffffc6c61810 */ /* 0x000fe20007ffe0ff */
[----:B------:R-:W-:Y:S01]  /*123470*/  ISETP.GE.U32.AND P1, PT, R201, 0x7f000001, PT ;  /* 0x7f000001c900780c */ /* 0x000fe20003f26070 */
[----:B------:R-:W-:Y:S01]  /*123480*/  @P0 IADD3 R199, PT, PT, R199, -0x7f000001, RZ ;  /* 0x80ffffffc7c70810 */ /* 0x000fe20007ffe0ff */
[----:B------:R-:W-:Y:S01]  /*123490*/  ISETP.GE.U32.AND P0, PT, R207, 0x7f000001, PT ;  /* 0x7f000001cf00780c */ /* 0x000fe20003f06070 */
[----:B------:R-:W-:-:S02]  /*1234a0*/  IADD3 R6, PT, PT, R6, R244, RZ ;  /* 0x000000f406067210 */ /* 0x000fc40007ffe0ff */
[----:B------:R-:W-:Y:S01]  /*1234b0*/  IADD3 R7, PT, PT, R7, R65, RZ ;  /* 0x0000004107077210 */ /* 0x000fe20007ffe0ff */
[----:B------:R-:W4:Y:S01]  /*1234c0*/  LDL.LU R205, [R1+0x93c] ;  /* 0x00093c0001cd7983 */ /* 0x000f220000300800 */
[----:B------:R-:W-:Y:S02]  /*1234d0*/  @P5 IADD3 R14, PT, PT, R14, -0x7f000001, RZ ;  /* 0x80ffffff0e0e5810 */ /* 0x000fe40007ffe0ff */
[----:B------:R-:W-:Y:S02]  /*1234e0*/  @P4 IADD3 R17, PT, PT, R17, -0x7f000001, RZ ;  /* 0x80ffffff11114810 */ /* 0x000fe40007ffe0ff */
[----:B------:R-:W-:Y:S01]  /*1234f0*/  @P3 IADD3 R129, PT, PT, R129, -0x7f000001, RZ ;  /* 0x80ffffff81813810 */ /* 0x000fe20007ffe0ff */
[----:B------:R-:W-:Y:S01]  /*123500*/  ISETP.GE.U32.AND P3, PT, R6, 0x7f000001, PT ;  /* 0x7f0000010600780c */ /* 0x000fe20003f66070 */
[----:B------:R-:W-:Y:S02]  /*123510*/  @P1 IADD3 R201, PT, PT, R201, -0x7f000001, RZ ;  /* 0x80ffffffc9c91810 */ /* 0x000fe40007ffe0ff */
[----:B------:R-:W-:Y:S01]  /*123520*/  @P0 IADD3 R207, PT, PT, R207, -0x7f000001, RZ ;  /* 0x80ffffffcfcf0810 */ /* 0x000fe20007ffe0ff */
[----:B------:R-:W-:Y:S01]  /*123530*/  ISETP.GE.U32.AND P0, PT, R73, 0x7f000001, PT ;  /* 0x7f0000014900780c */ /* 0x000fe20003f06070 */
[----:B------:R-:W-:-:S02]  /*123540*/  IADD3 R12, PT, PT, R12, R198, RZ ;  /* 0x000000c60c0c7210 */ /* 0x000fc40007ffe0ff */
[----:B------:R-:W-:Y:S02]  /*123550*/  IADD3 R14, PT, PT, R14, R199, RZ ;  /* 0x000000c70e0e7210 */ /* 0x000fe40007ffe0ff */
[----:B------:R-:W-:Y:S01]  /*123560*/  IADD3 R17, PT, PT, R17, R201, RZ ;  /* 0x000000c911117210 */ /* 0x000fe20007ffe0ff */
[----:B------:R-:W4:Y:S04]  /*123570*/  LDL.LU R198, [R1+0x30c] ;  /* 0x00030c0001c67983 */ /* 0x000f280000300800 */
[----:B------:R-:W4:Y:S04]  /*123580*/  LDL.LU R199, [R1+0x2dc] ;  /* 0x0002dc0001c77983 */ /* 0x000f280000300800 */
[----:B------:R-:W4:Y:S01]  /*123590*/  LDL.LU R201, [R1+0x23c] ;  /* 0x00023c0001c97983 */ /* 0x000f220000300800 */
[----:B------:R-:W-:Y:S01]  /*1235a0*/  ISETP.GE.U32.AND P5, PT, R12, 0x7f000001, PT ;  /* 0x7f0000010c00780c */ /* 0x000fe20003fa6070 */
[----:B------:R-:W-:Y:S01]  /*1235b0*/  @P3 IADD3 R6, PT, PT, R6, -0x7f000001, RZ ;  /* 0x80ffffff06063810 */ /* 0x000fe20007ffe0ff */
[----:B--2---:R-:W-:Y:S01]  /*1235c0*/  ISETP.GE.U32.AND P6, PT, R145, 0x7f000001, PT ;  /* 0x7f0000019100780c */ /* 0x004fe20003fc6070 */
[----:B------:R-:W-:-:S02]  /*1235d0*/  @P0 IADD3 R73, PT, PT, R73, -0x7f000001, RZ ;  /* 0x80ffffff49490810 */ /* 0x000fc40007ffe0ff */
[----:B------:R-:W-:Y:S01]  /*1235e0*/  @P2 IADD3 R241, PT, PT, R241, -0x7f000001, RZ ;  /* 0x80fffffff1f12810 */ /* 0x000fe20007ffe0ff */
[----:B------:R-:W2:Y:S04]  /*1235f0*/  LDL.LU R244, [R1+0xc10] ;  /* 0x000c100001f47983 */ /* 0x000ea80000300800 */
[----:B------:R-:W2:Y:S01]  /*123600*/  LDL.LU R65, [R1+0xc14] ;  /* 0x000c140001417983 */ /* 0x000ea20000300800 */
[----:B------:R-:W-:-:S03]  /*123610*/  IADD3 R5, PT, PT, R6, R73, RZ ;  /* 0x0000004906057210 */ /* 0x000fc60007ffe0ff */
[----:B------:R-:W2:Y:S01]  /*123620*/  LDL.LU R73, [R1+0xc08] ;  /* 0x000c080001497983 */ /* 0x000ea20000300800 */
[----:B------:R-:W-:Y:S01]  /*123630*/  @P6 IADD3 R145, PT, PT, R145, -0x7f000001, RZ ;  /* 0x80ffffff91916810 */ /* 0x000fe20007ffe0ff */
[----:B------:R-:W-:Y:S01]  /*123640*/  ISETP.GE.U32.AND P6, PT, R14, 0x7f000001, PT ;  /* 0x7f0000010e00780c */ /* 0x000fe20003fc6070 */
[----:B------:R-:W-:Y:S01]  /*123650*/  @P5 IADD3 R12, PT, PT, R12, -0x7f000001, RZ ;  /* 0x80ffffff0c0c5810 */ /* 0x000fe20007ffe0ff */
[----:B------:R-:W-:Y:S01]  /*123660*/  ISETP.GE.U32.AND P5, PT, R17, 0x7f000001, PT ;  /* 0x7f0000011100780c */ /* 0x000fe20003fa6070 */
[----:B---3--:R-:W-:-:S10]  /*123670*/  ISETP.GE.U32.AND P1, PT, R225, 0x7f000001, PT ;  /* 0x7f000001e100780c */ /* 0x008fd40003f26070 */
[----:B------:R-:W-:-:S04]  /*123680*/  @P6 IADD3 R14, PT, PT, R14, -0x7f000001, RZ ;  /* 0x80ffffff0e0e6810 */ /* 0x000fc80007ffe0ff */
[----:B------:R-:W-:Y:S02]  /*123690*/  IADD3 R14, PT, PT, R14, R207, RZ ;  /* 0x000000cf0e0e7210 */ /* 0x000fe40007ffe0ff */
[----:B------:R-:W3:Y:S01]  /*1236a0*/  LDL.LU R207, [R1+0x2c4] ;  /* 0x0002c40001cf7983 */ /* 0x000ee20000300800 */
[----:B------:R-:W-:Y:S01]  /*1236b0*/  @P1 IADD3 R225, PT, PT, R225, -0x7f000001, RZ ;  /* 0x80ffffffe1e11810 */ /* 0x000fe20007ffe0ff */
[----:B------:R-:W-:-:S03]  /*1236c0*/  ISETP.GE.U32.AND P1, PT, R219, 0x7f000001, PT ;  /* 0x7f000001db00780c */ /* 0x000fc60003f26070 */
[----:B------:R-:W-:Y:S02]  /*1236d0*/  IADD3 R12, PT, PT, R12, R225, RZ ;  /* 0x000000e10c0c7210 */ /* 0x000fe40007ffe0ff */
[----:B------:R-:W3:Y:S01]  /*1236e0*/  LDL.LU R225, [R1+0x300] ;  /* 0x0003000001e17983 */ /* 0x000ee20000300800 */
[----:B------:R-:W-:-:S07]  /*1236f0*/  @P5 IADD3 R17, PT, PT, R17, -0x7f000001, RZ ;  /* 0x80ffffff11115810 */ /* 0x000fce0007ffe0ff */
[----:B------:R-:W-:-:S04]  /*123700*/  @P1 IADD3 R219, PT, PT, R219, -0x7f000001, RZ ;  /* 0x80ffffffdbdb1810 */ /* 0x000fc80007ffe0ff */
[----:B------:R-:W-:Y:S02]  /*123710*/  IADD3 R17, PT, PT, R17, R219, RZ ;  /* 0x000000db11117210 */ /* 0x000fe40007ffe0ff */
[----:B------:R-:W3:Y:S01]  /*123720*/  LDL.LU R219, [R1+0x20c] ;  /* 0x00020c0001db7983 */ /* 0x000ee20000300800 */
[----:B------:R-:W-:Y:S01]  /*123730*/  ISETP.GE.U32.AND P2, PT, R11, 0x7f000001, PT ;  /* 0x7f0000010b00780c */ /* 0x000fe20003f46070 */
[----:B------:R-:W-:Y:S01]  /*123740*/  ISETP.GE.U32.AND P4, PT, R7, 0x7f000001, PT ;  /* 0x7f0000010700780c */ /* 0x000fe20003f86070 */
[----:B------:R-:W-:-:S11]  /*123750*/  IADD3 R18, PT, PT, R18, R241, RZ ;  /* 0x000000f112127210 */ /* 0x000fd60007ffe0ff */
[----:B------:R-:W-:Y:S01]  /*123760*/  @P2 IADD3 R11, PT, PT, R11, -0x7f000001, RZ ;  /* 0x80ffffff0b0b2810 */ /* 0x000fe20007ffe0ff */
[----:B------:R-:W-:Y:S01]  /*123770*/  ISETP.GE.U32.AND P2, PT, R68, 0x7f000001, PT ;  /* 0x7f0000014400780c */ /* 0x000fe20003f46070 */
[----:B------:R-:W-:Y:S01]  /*123780*/  @P4 IADD3 R7, PT, PT, R7, -0x7f000001, RZ ;  /* 0x80ffffff07074810 */ /* 0x000fe20007ffe0ff */
[----:B------:R-:W-:Y:S01]  /*123790*/  ISETP.GE.U32.AND P4, PT, R18, 0x7f000001, PT ;  /* 0x7f0000011200780c */ /* 0x000fe20003f86070 */
[----:B------:R-:W-:Y:S01]  /*1237a0*/  IADD3 R129, PT, PT, R129, R145, RZ ;  /* 0x0000009181817210 */ /* 0x000fe20007ffe0ff */
[----:B----4-:R-:W-:-:S09]  /*1237b0*/  ISETP.GE.U32.AND P0, PT, R200, 0x7f000001, PT ;  /* 0x7f000001c800780c */ /* 0x010fd20003f06070 */
[----:B------:R-:W-:Y:S01]  /*1237c0*/  @P2 IADD3 R68, PT, PT, R68, -0x7f000001, RZ ;  /* 0x80ffffff44442810 */ /* 0x000fe20007ffe0ff */
[----:B------:R-:W-:Y:S01]  /*1237d0*/  ISETP.GE.U32.AND P2, PT, R229, 0x7f000001, PT ;  /* 0x7f000001e500780c */ /* 0x000fe20003f46070 */
[----:B------:R-:W-:Y:S01]  /*1237e0*/  @P4 IADD3 R18, PT, PT, R18, -0x7f000001, RZ ;  /* 0x80ffffff12124810 */ /* 0x000fe20007ffe0ff */
[----:B------:R-:W-:Y:S01]  /*1237f0*/  ISETP.GE.U32.AND P3, PT, R12, 0x7f000001, PT ;  /* 0x7f0000010c00780c */ /* 0x000fe20003f66070 */
[----:B------:R-:W-:Y:S02]  /*123800*/  IADD3 R11, PT, PT, R76, R11, RZ ;  /* 0x0000000b4c0b7210 */ /* 0x000fe40007ffe0ff */
[----:B------:R-:W-:Y:S01]  /*123810*/  IADD3 R7, PT, PT, R7, R68, RZ ;  /* 0x0000004407077210 */ /* 0x000fe20007ffe0ff */
[----:B------:R-:W-:Y:S01]  /*123820*/  ISETP.GE.U32.AND P4, PT, R71, 0x7f000001, PT ;  /* 0x7f0000014700780c */ /* 0x000fe20003f86070 */
[----:B------:R-:W4:Y:S04]  /*123830*/  LDL.LU R68, [R1+0xc0c] ;  /* 0x000c0c0001447983 */ /* 0x000f280000300800 */
[----:B------:R-:W4:Y:S04]  /*123840*/  LDL.LU R76, [R1+0x790] ;  /* 0x00079000014c7983 */ /* 0x000f280000300800 */
[----:B------:R-:W4:Y:S01]  /*123850*/  LDL.LU R145, [R1+0x938] ;  /* 0x0009380001917983 */ /* 0x000f220000300800 */
[----:B------:R-:W-:Y:S01]  /*123860*/  ISETP.GE.U32.AND P6, PT, R7, 0x7f000001, PT ;  /* 0x7f0000010700780c */ /* 0x000fe20003fc6070 */
[----:B------:R-:W-:Y:S01]  /*123870*/  @P2 IADD3 R229, PT, PT, R229, -0x7f000001, RZ ;  /* 0x80ffffffe5e52810 */ /* 0x000fe20007ffe0ff */
[----:B------:R-:W-:Y:S01]  /*123880*/  ISETP.GE.U32.AND P2, PT, R129, 0x7f000001, PT ;  /* 0x7f0000018100780c */ /* 0x000fe20003f46070 */
[----:B------:R-:W-:-:S02]  /*123890*/  @P0 IADD3 R200, PT, PT, R200, -0x7f000001, RZ ;  /* 0x80ffffffc8c80810 */ /* 0x000fc40007ffe0ff */
[----:B------:R-:W-:Y:S01]  /*1238a0*/  @P4 IADD3 R71, PT, PT, R71, -0x7f000001, RZ ;  /* 0x80ffffff47474810 */ /* 0x000fe20007ffe0ff */
[----:B------:R-:W-:-:S07]  /*1238b0*/  ISETP.GE.U32.AND P4, PT, R17, 0x7f000001, PT ;  /* 0x7f0000011100780c */ /* 0x000fce0003f86070 */
[----:B------:R-:W-:Y:S01]  /*1238c0*/  @P6 IADD3 R7, PT, PT, R7, -0x7f000001, RZ ;  /* 0x80ffffff07076810 */ /* 0x000fe20007ffe0ff */
[----:B------:R-:W-:Y:S01]  /*1238d0*/  ISETP.GE.U32.AND P1, PT, R198, 0x7f000001, PT ;  /* 0x7f000001c600780c */ /* 0x000fe20003f26070 */
[----:B------:R-:W-:Y:S01]  /*1238e0*/  ISETP.GE.U32.AND P0, PT, R199, 0x7f000001, PT ;  /* 0x7f000001c700780c */ /* 0x000fe20003f06070 */
[----:B------:R-:W-:Y:S01]  /*1238f0*/  ISETP.GE.U32.AND P5, PT, R201, 0x7f000001, PT ;  /* 0x7f000001c900780c */ /* 0x000fe20003fa6070 */
[----:B------:R-:W-:Y:S02]  /*123900*/  @P2 IADD3 R129, PT, PT, R129, -0x7f000001, RZ ;  /* 0x80ffffff81812810 */ /* 0x000fe40007ffe0ff */
[----:B------:R-:W-:Y:S01]  /*123910*/  IADD3 R6, PT, PT, R7, R71, RZ ;  /* 0x0000004707067210 */ /* 0x000fe20007ffe0ff */
[----:B------:R-:W-:Y:S01]  /*123920*/  ISETP.GE.U32.AND P2, PT, R14, 0x7f000001, PT ;  /* 0x7f0000010e00780c */ /* 0x000fe20003f46070 */
[----:B------:R-:W4:Y:S01]  /*123930*/  LDL.LU R71, [R1+0xc04] ;  /* 0x000c040001477983 */ /* 0x000f220000300800 */
[----:B------:R-:W-:Y:S02]  /*123940*/  @P3 IADD3 R12, PT, PT, R12, -0x7f000001, RZ ;  /* 0x80ffffff0c0c3810 */ /* 0x000fe40007ffe0ff */
[----:B------:R-:W-:Y:S01]  /*123950*/  @P4 IADD3 R17, PT, PT, R17, -0x7f000001, RZ ;  /* 0x80ffffff11114810 */ /* 0x000fe20007ffe0ff */
[----:B------:R-:W-:Y:S01]  /*123960*/  ISETP.GE.U32.AND P3, PT, R11, 0x7f000001, PT ;  /* 0x7f0000010b00780c */ /* 0x000fe20003f66070 */
[----:B------:R-:W-:Y:S01]  /*123970*/  IADD3 R229, PT, PT, R18, R229, RZ ;  /* 0x000000e512e57210 */ /* 0x000fe20007ffe0ff */
[----:B------:R-:W4:Y:S01]  /*123980*/  LDL.LU R7, [R1+0x950] ;  /* 0x0009500001077983 */ /* 0x000f220000300800 */
[----:B------:R-:W-:-:S02]  /*123990*/  @P1 IADD3 R198, PT, PT, R198, -0x7f000001, RZ ;  /* 0x80ffffffc6c61810 */ /* 0x000fc40007ffe0ff */
[----:B------:R-:W-:Y:S02]  /*1239a0*/  @P0 IADD3 R199, PT, PT, R199, -0x7f000001, RZ ;  /* 0x80ffffffc7c70810 */ /* 0x000fe40007ffe0ff */
[----:B------:R-:W-:Y:S02]  /*1239b0*/  @P5 IADD3 R201, PT, PT, R201, -0x7f000001, RZ ;  /* 0x80ffffffc9c95810 */ /* 0x000fe40007ffe0ff */
[----:B------:R-:W-:Y:S02]  /*1239c0*/  IADD3 R12, PT, PT, R12, R198, RZ ;  /* 0x000000c60c0c7210 */ /* 0x000fe40007ffe0ff */
[----:B------:R-:W-:Y:S02]  /*1239d0*/  @P2 IADD3 R14, PT, PT, R14, -0x7f000001, RZ ;  /* 0x80ffffff0e0e2810 */ /* 0x000fe40007ffe0ff */
[----:B------:R-:W-:Y:S01]  /*1239e0*/  IADD3 R17, PT, PT, R17, R201, RZ ;  /* 0x000000c911117210 */ /* 0x000fe20007ffe0ff */
[----:B------:R-:W4:Y:S04]  /*1239f0*/  LDL.LU R198, [R1+0x2f4] ;  /* 0x0002f40001c67983 */ /* 0x000f280000300800 */
[----:B------:R-:W4:Y:S01]  /*123a00*/  LDL.LU R201, [R1+0x1f4] ;  /* 0x0001f40001c97983 */ /* 0x000f220000300800 */
[----:B------:R-:W-:-:S02]  /*123a10*/  IADD3 R14, PT, PT, R14, R199, RZ ;  /* 0x000000c70e0e7210 */ /* 0x000fc40007ffe0ff */
[----:B------:R-:W-:Y:S01]  /*123a20*/  @P3 IADD3 R11, PT, PT, R11, -0x7f000001, RZ ;  /* 0x80ffffff0b0b3810 */ /* 0x000fe20007ffe0ff */
[C---:B------:R-:W-:Y:S01]  /*123a30*/  ISETP.GE.U32.AND P3, PT, R5.reuse, 0x7f000001, PT ;  /* 0x7f0000010500780c */ /* 0x040fe20003f66070 */
[----:B------:R-:W-:Y:S01]  /*123a40*/  ISETP.GE.U32.AND P4, PT, R12, 0x7f000001, PT ;  /* 0x7f0000010c00780c */ /* 0x000fe20003f86070 */
[----:B------:R-:W-:Y:S01]  /*123a50*/  ISETP.GE.U32.AND P1, PT, R74, 0x7f000001, PT ;  /* 0x7f0000014a00780c */ /* 0x000fe20003f26070 */
[----:B------:R-:W-:Y:S01]  /*123a60*/  ISETP.GE.U32.AND P6, PT, R14, 0x7f000001, PT ;  /* 0x7f0000010e00780c */ /* 0x000fe20003fc6070 */
[----:B------:R-:W4:Y:S09]  /*123a70*/  LDL.LU R199, [R1+0x2ac] ;  /* 0x0002ac0001c77983 */ /* 0x000f320000300800 */
[----:B------:R-:W-:-:S02]  /*123a80*/  @P3 IADD3 R5, PT, PT, R5, -0x7f000001, RZ ;  /* 0x80ffffff05053810 */ /* 0x000fc40007ffe0ff */
[----:B------:R-:W-:Y:S01]  /*123a90*/  @P4 IADD3 R12, PT, PT, R12, -0x7f000001, RZ ;  /* 0x80ffffff0c0c4810 */ /* 0x000fe20007ffe0ff */
[----:B------:R-:W-:Y:S01]  /*123aa0*/  ISETP.GE.U32.AND P3, PT, R17, 0x7f000001, PT ;  /* 0x7f0000011100780c */ /* 0x000fe20003f66070 */
[----:B------:R-:W-:-:S12]  /*123ab0*/  @P6 IADD3 R14, PT, PT, R14, -0x7f000001, RZ ;  /* 0x80ffffff0e0e6810 */ /* 0x000fd80007ffe0ff */
[----:B------:R-:W-:Y:S01]  /*123ac0*/  @P3 IADD3 R17, PT, PT, R17, -0x7f000001, RZ ;  /* 0x80ffffff11113810 */ /* 0x000fe20007ffe0ff */
[----:B--2---:R-:W-:-:S13]  /*123ad0*/  ISETP.GE.U32.AND P0, PT, R73, 0x7f000001, PT ;  /* 0x7f0000014900780c */ /* 0x004fda0003f06070 */
[----:B------:R-:W-:Y:S01]  /*123ae0*/  @P0 IADD3 R73, PT, PT, R73, -0x7f000001, RZ ;  /* 0x80ffffff49490810 */ /* 0x000fe20007ffe0ff */
[----:B---3--:R-:W-:Y:S01]  /*123af0*/  ISETP.GE.U32.AND P0, PT, R207, 0x7f000001, PT ;  /* 0x7f000001cf00780c */ /* 0x008fe20003f06070 */
[----:B------:R-:W-:-:S12]  /*123b00*/  ISETP.GE.U32.AND P5, PT, R225, 0x7f000001, PT ;  /* 0x7f000001e100780c */ /* 0x000fd80003fa6070 */
[----:B------:R-:W-:-:S04]  /*123b10*/  @P0 IADD3 R207, PT, PT, R207, -0x7f000001, RZ ;  /* 0x80ffffffcfcf0810 */ /* 0x000fc80007ffe0ff */
[----:B------:R-:W-:Y:S02]  /*123b20*/  IADD3 R14, PT, PT, R14, R207, RZ ;  /* 0x000000cf0e0e7210 */ /* 0x000fe40007ffe0ff */
[----:B------:R-:W2:Y:S01]  /*123b30*/  LDL.LU R207, [R1+0x284] ;  /* 0x0002840001cf7983 */ /* 0x000ea20000300800 */
[----:B------:R-:W-:Y:S01]  /*123b40*/  @P5 IADD3 R225, PT, PT, R225, -0x7f000001, RZ ;  /* 0x80ffffffe1e15810 */ /* 0x000fe20007ffe0ff */
[----:B------:R-:W-:-:S03]  /*123b50*/  ISETP.GE.U32.AND P5, PT, R219, 0x7f000001, PT ;  /* 0x7f000001db00780c */ /* 0x000fc60003fa6070 */
[----:B------:R-:W-:Y:S02]  /*123b60*/  IADD3 R12, PT, PT, R12, R225, RZ ;  /* 0x000000e10c0c7210 */ /* 0x000fe40007ffe0ff */
[----:B------:R-:W3:Y:S08]  /*123b70*/  LDL.LU R225, [R1+0x2e8] ;  /* 0x0002e80001e17983 */ /* 0x000ef00000300800 */
[----:B------:R-:W-:-:S04]  /*123b80*/  @P5 IADD3 R219, PT, PT, R219, -0x7f000001, RZ ;  /* 0x80ffffffdbdb5810 */ /* 0x000fc80007ffe0ff */
[----:B------:R-:W-:Y:S02]  /*123b90*/  IADD3 R17, PT, PT, R17, R219, RZ ;  /* 0x000000db11117210 */ /* 0x000fe40007ffe0ff */
[----:B------:R-:W3:Y:S01]  /*123ba0*/  LDL.LU R219, [R1+0x1c0] ;  /* 0x0001c00001db7983 */ /* 0x000ee20000300800 */
[----:B------:R-:W-:Y:S01]  /*123bb0*/  @P1 IADD3 R74, PT, PT, R74, -0x7f000001, RZ ;  /* 0x80ffffff4a4a1810 */ /* 0x000fe20007ffe0ff */
[----:B------:R-:W-:Y:S01]  /*123bc0*/  ISETP.GE.U32.AND P1, PT, R70, 0x7f000001, PT ;  /* 0x7f0000014600780c */ /* 0x000fe20003f26070 */
[----:B------:R-:W-:Y:S01]  /*123bd0*/  IADD3 R18, PT, PT, R129, R200, RZ ;  /* 0x000000c881127210 */ /* 0x000fe20007ffe0ff */
[----:B------:R-:W-:Y:S01]  /*123be0*/  ISETP.GE.U32.AND P3, PT, R12, 0x7f000001, PT ;  /* 0x7f0000010c00780c */ /* 0x000fe20003f66070 */
[----:B------:R-:W-:Y:S01]  /*123bf0*/  ISETP.GE.U32.AND P0, PT, R72, 0x7f000001, PT ;  /* 0x7f0000014800780c */ /* 0x000fe20003f06070 */
[----:B----4-:R-:W-:-:S09]  /*123c00*/  ISETP.GE.U32.AND P4, PT, R71, 0x7f000001, PT ;  /* 0x7f0000014700780c */ /* 0x010fd20003f86070 */
[----:B------:R-:W-:Y:S01]  /*123c10*/  @P1 IADD3 R70, PT, PT, R70, -0x7f000001, RZ ;  /* 0x80ffffff46461810 */ /* 0x000fe20007ffe0ff */
[----:B------:R-:W-:Y:S01]  /*123c20*/  ISETP.GE.U32.AND P2, PT, R18, 0x7f000001, PT ;  /* 0x7f0000011200780c */ /* 0x000fe20003f46070 */
[----:B------:R-:W-:Y:S02]  /*123c30*/  ISETP.GE.U32.AND P5, PT, R198, 0x7f000001, PT ;  /* 0x7f000001c600780c */ /* 0x000fe40003fa6070 */
[----:B------:R-:W-:Y:S02]  /*123c40*/  IADD3 R5, PT, PT, R5, R70, RZ ;  /* 0x0000004605057210 */ /* 0x000fe40007ffe0ff */
[----:B------:R-:W-:Y:S01]  /*123c50*/  IADD3 R11, PT, PT, R11, R74, RZ ;  /* 0x0000004a0b0b7210 */ /* 0x000fe20007ffe0ff */
[----:B------:R-:W4:Y:S07]  /*123c60*/  LDL.LU R70, [R1+0xc00] ;  /* 0x000c000001467983 */ /* 0x000f2e0000300800 */
[----:B------:R-:W-:Y:S01]  /*123c70*/  @P2 IADD3 R18, PT, PT, R18, -0x7f000001, RZ ;  /* 0x80ffffff12122810 */ /* 0x000fe20007ffe0ff */
[----:B------:R-:W-:Y:S01]  /*123c80*/  ISETP.GE.U32.AND P2, PT, R229, 0x7f000001, PT ;  /* 0x7f000001e500780c */ /* 0x000fe20003f46070 */
[----:B------:R-:W-:-:S02]  /*123c90*/  @P4 IADD3 R71, PT, PT, R71, -0x7f000001, RZ ;  /* 0x80ffffff47474810 */ /* 0x000fc40007ffe0ff */
[----:B------:R-:W-:Y:S02]  /*123ca0*/  @P3 IADD3 R12, PT, PT, R12, -0x7f000001, RZ ;  /* 0x80ffffff0c0c3810 */ /* 0x000fe40007ffe0ff */
[----:B------:R-:W-:Y:S02]  /*123cb0*/  @P0 IADD3 R72, PT, PT, R72, -0x7f000001, RZ ;  /* 0x80ffffff48480810 */ /* 0x000fe40007ffe0ff */
[----:B------:R-:W-:Y:S01]  /*123cc0*/  IADD3 R18, PT, PT, R18, R73, RZ ;  /* 0x0000004912127210 */ /* 0x000fe20007ffe0ff */
[----:B------:R-:W-:Y:S01]  /*123cd0*/  ISETP.GE.U32.AND P4, PT, R201, 0x7f000001, PT ;  /* 0x7f000001c900780c */ /* 0x000fe20003f86070 */
[----:B------:R-:W-:Y:S01]  /*123ce0*/  ISETP.GE.U32.AND P3, PT, R17, 0x7f000001, PT ;  /* 0x7f0000011100780c */ /* 0x000fe20003f66070 */
[----:B------:R-:W-:Y:S01]  /*123cf0*/  ISETP.GE.U32.AND P1, PT, R222, 0x7f000001, PT ;  /* 0x7f000001de00780c */ /* 0x000fe20003f26070 */
[----:B------:R-:W-:Y:S01]  /*123d00*/  @P5 IADD3 R198, PT, PT, R198, -0x7f000001, RZ ;  /* 0x80ffffffc6c65810 */ /* 0x000fe20007ffe0ff */
[----:B------:R-:W4:Y:S04]  /*123d10*/  LDL.LU R74, [R1+0x7a0] ;  /* 0x0007a000014a7983 */ /* 0x000f280000300800 */
[----:B------:R-:W4:Y:S01]  /*123d20*/  LDL.LU R200, [R1+0x944] ;  /* 0x0009440001c87983 */ /* 0x000f220000300800 */
[----:B------:R-:W-:Y:S01]  /*123d30*/  @P2 IADD3 R229, PT, PT, R229, -0x7f000001, RZ ;  /* 0x80ffffffe5e52810 */ /* 0x000fe20007ffe0ff */
[----:B------:R-:W-:Y:S01]  /*123d40*/  ISETP.GE.U32.AND P2, PT, R18, 0x7f000001, PT ;  /* 0x7f0000011200780c */ /* 0x000fe20003f46070 */
[----:B------:R-:W-:Y:S01]  /*123d50*/  ISETP.GE.U32.AND P0, PT, R246, 0x7f000001, PT ;  /* 0x7f000001f600780c */ /* 0x000fe20003f06070 */
[----:B------:R-:W-:Y:S01]  /*123d60*/  ISETP.GE.U32.AND P6, PT, R11, 0x7f000001, PT ;  /* 0x7f0000010b00780c */ /* 0x000fe20003fc6070 */
[----:B------:R-:W4:Y:S01]  /*123d70*/  LDL.LU R73, [R1+0x770] ;  /* 0x0007700001497983 */ /* 0x000f220000300800 */
[----:B------:R-:W-:-:S02]  /*123d80*/  @P4 IADD3 R201, PT, PT, R201, -0x7f000001, RZ ;  /* 0x80ffffffc9c94810 */ /* 0x000fc40007ffe0ff */
[----:B------:R-:W-:Y:S02]  /*123d90*/  @P3 IADD3 R17, PT, PT, R17, -0x7f000001, RZ ;  /* 0x80ffffff11113810 */ /* 0x000fe40007ffe0ff */
[----:B------:R-:W-:Y:S02]  /*123da0*/  IADD3 R12, PT, PT, R12, R198, RZ ;  /* 0x000000c60c0c7210 */ /* 0x000fe40007ffe0ff */
[----:B------:R-:W4:Y:S03]  /*123db0*/  LDL.LU R198, [R1+0x290] ;  /* 0x0002900001c67983 */ /* 0x000f260000300800 */
[----:B------:R-:W-:Y:S01]  /*123dc0*/  @P2 IADD3 R18, PT, PT, R18, -0x7f000001, RZ ;  /* 0x80ffffff12122810 */ /* 0x000fe20007ffe0ff */
[----:B------:R-:W-:Y:S01]  /*123dd0*/  ISETP.GE.U32.AND P2, PT, R5, 0x7f000001, PT ;  /* 0x7f0000010500780c */ /* 0x000fe20003f46070 */
[----:B------:R-:W-:Y:S02]  /*123de0*/  IADD3 R17, PT, PT, R17, R201, RZ ;  /* 0x000000c911117210 */ /* 0x000fe40007ffe0ff */
[----:B------:R-:W4:Y:S01]  /*123df0*/  LDL.LU R201, [R1+0x268] ;  /* 0x0002680001c97983 */ /* 0x000f220000300800 */
[----:B------:R-:W-:-:S09]  /*123e00*/  @P0 IADD3 R246, PT, PT, R246, -0x7f000001, RZ ;  /* 0x80fffffff6f60810 */ /* 0x000fd20007ffe0ff */
[----:B------:R-:W-:Y:S01]  /*123e10*/  @P2 IADD3 R5, PT, PT, R5, -0x7f000001, RZ ;  /* 0x80ffffff05052810 */ /* 0x000fe20007ffe0ff */
[----:B------:R-:W-:-:S13]  /*123e20*/  ISETP.GE.U32.AND P2, PT, R12, 0x7f000001, PT ;  /* 0x7f0000010c00780c */ /* 0x000fda0003f46070 */
[----:B------:R-:W-:Y:S01]  /*123e30*/  @P2 IADD3 R12, PT, PT, R12, -0x7f000001, RZ ;  /* 0x80ffffff0c0c2810 */ /* 0x000fe20007ffe0ff */
[----:B--2---:R-:W-:Y:S01]  /*123e40*/  ISETP.GE.U32.AND P3, PT, R207, 0x7f000001, PT ;  /* 0x7f000001cf00780c */ /* 0x004fe20003f66070 */
[----:B---3--:R-:W-:-:S12]  /*123e50*/  ISETP.GE.U32.AND P0, PT, R225, 0x7f000001, PT ;  /* 0x7f000001e100780c */ /* 0x008fd80003f06070 */
[----:B------:R-:W-:Y:S01]  /*123e60*/  @P3 IADD3 R207, PT, PT, R207, -0x7f000001, RZ ;  /* 0x80ffffffcfcf3810 */ /* 0x000fe20007ffe0ff */
[----:B------:R-:W-:Y:S01]  /*123e70*/  ISETP.GE.U32.AND P3, PT, R17, 0x7f000001, PT ;  /* 0x7f0000011100780c */ /* 0x000fe20003f66070 */
[----:B------:R-:W-:Y:S01]  /*123e80*/  @P0 IADD3 R225, PT, PT, R225, -0x7f000001, RZ ;  /* 0x80ffffffe1e10810 */ /* 0x000fe20007ffe0ff */
[----:B------:R-:W-:-:S03]  /*123e90*/  ISETP.GE.U32.AND P4, PT, R219, 0x7f000001, PT ;  /* 0x7f000001db00780c */ /* 0x000fc60003f86070 */
[----:B------:R-:W-:Y:S02]  /*123ea0*/  IADD3 R12, PT, PT, R12, R225, RZ ;  /* 0x000000e10c0c7210 */ /* 0x000fe40007ffe0ff */
[----:B------:R-:W2:Y:S06]  /*123eb0*/  LDL.LU R225, [R1+0x270] ;  /* 0x0002700001e17983 */ /* 0x000eac0000300800 */
[----:B------:R-:W-:Y:S02]  /*123ec0*/  @P3 IADD3 R17, PT, PT, R17, -0x7f000001, RZ ;  /* 0x80ffffff11113810 */ /* 0x000fe40007ffe0ff */
[----:B------:R-:W-:-:S04]  /*123ed0*/  @P4 IADD3 R219, PT, PT, R219, -0x7f000001, RZ ;  /* 0x80ffffffdbdb4810 */ /* 0x000fc80007ffe0ff */
[----:B------:R-:W-:Y:S02]  /*123ee0*/  IADD3 R17, PT, PT, R17, R219, RZ ;  /* 0x000000db11117210 */ /* 0x000fe40007ffe0ff */
[----:B------:R-:W3:Y:S01]  /*123ef0*/  LDL.LU R219, [R1+0x25c] ;  /* 0x00025c0001db7983 */ /* 0x000ee20000300800 */
[----:B------:R-:W-:Y:S01]  /*123f00*/  ISETP.GE.U32.AND P5, PT, R199, 0x7f000001, PT ;  /* 0x7f000001c700780c */ /* 0x000fe20003fa6070 */
[----:B------:R-:W-:Y:S02]  /*123f10*/  @P1 IADD3 R222, PT, PT, R222, -0x7f000001, RZ ;  /* 0x80ffffffdede1810 */ /* 0x000fe40007ffe0ff */
[----:B------:R-:W-:Y:S01]  /*123f20*/  @P6 IADD3 R11, PT, PT, R11, -0x7f000001, RZ ;  /* 0x80ffffff0b0b6810 */ /* 0x000fe20007ffe0ff */
[----:B------:R-:W-:Y:S01]  /*123f30*/  ISETP.GE.U32.AND P1, PT, R251, 0x7f000001, PT ;  /* 0x7f000001fb00780c */ /* 0x000fe20003f26070 */
[----:B------:R-:W-:-:S08]  /*123f40*/  ISETP.GE.U32.AND P6, PT, R14, 0x7f000001, PT ;  /* 0x7f0000010e00780c */ /* 0x000fd00003fc6070 */
[----:B------:R-:W-:-:S04]  /*123f50*/  @P5 IADD3 R199, PT, PT, R199, -0x7f000001, RZ ;  /* 0x80ffffffc7c75810 */ /* 0x000fc80007ffe0ff */
[----:B------:R-:W-:Y:S02]  /*123f60*/  @P1 IADD3 R251, PT, PT, R251, -0x7f000001, RZ ;  /* 0x80fffffffbfb1810 */ /* 0x000fe40007ffe0ff */
[----:B------:R-:W-:Y:S01]  /*123f70*/  @P6 IADD3 R14, PT, PT, R14, -0x7f000001, RZ ;  /* 0x80ffffff0e0e6810 */ /* 0x000fe20007ffe0ff */
[----:B------:R-:W-:-:S03]  /*123f80*/  ISETP.GE.U32.AND P1, PT, R6, 0x7f000001, PT ;  /* 0x7f0000010600780c */ /* 0x000fc60003f26070 */
[----:B------:R-:W-:Y:S01]  /*123f90*/  IADD3 R14, PT, PT, R14, R199, RZ ;  /* 0x000000c70e0e7210 */ /* 0x000fe20007ffe0ff */
[----:B------:R-:W-:Y:S01]  /*123fa0*/  ISETP.GE.U32.AND P0, PT, R69, 0x7f000001, PT ;  /* 0x7f0000014500780c */ /* 0x000fe20003f06070 */
[----:B------:R-:W-:Y:S01]  /*123fb0*/  ISETP.GE.U32.AND P4, PT, R68, 0x7f000001, PT ;  /* 0x7f0000014400780c */ /* 0x000fe20003f86070 */
[----:B------:R-:W-:Y:S01]  /*123fc0*/  ISETP.GE.U32.AND P3, PT, R12, 0x7f000001, PT ;  /* 0x7f0000010c00780c */ /* 0x000fe20003f66070 */
[----:B------:R-:W-:Y:S02]  /*123fd0*/  IADD3 R11, PT, PT, R11, R72, RZ ;  /* 0x000000480b0b7210 */ /* 0x000fe40007ffe0ff */
[----:B------:R-:W-:Y:S02]  /*123fe0*/  IADD3 R71, PT, PT, R18, R71, RZ ;  /* 0x0000004712477210 */ /* 0x000fe40007ffe0ff */
[----:B------:R-:W-:Y:S02]  /*123ff0*/  IADD3 R222, PT, PT, R229, R222, RZ ;  /* 0x000000dee5de7210 */ /* 0x000fe40007ffe0ff */
[----:B------:R-:W-:Y:S01]  /*124000*/  IADD3 R246, PT, PT, R5, R246, RZ ;  /* 0x000000f605f67210 */ /* 0x000fe20007ffe0ff */
[----:B------:R-:W3:Y:S01]  /*124010*/  LDL.LU R72, [R1+0x77c] ;  /* 0x00077c0001487983 */ /* 0x000ee20000300800 */
[----:B----4-:R-:W-:Y:S01]  /*124020*/  ISETP.GE.U32.AND P5, PT, R70, 0x7f000001, PT ;  /* 0x7f0000014600780c */ /* 0x010fe20003fa6070 */
[----:B------:R-:W-:-:S02]  /*124030*/  @P1 IADD3 R6, PT, PT, R6, -0x7f000001, RZ ;  /* 0x80ffffff06061810 */ /* 0x000fc40007ffe0ff */
[----:B------:R-:W4:Y:S10]  /*124040*/  LDL.LU R199, [R1+0x934] ;  /* 0x0009340001c77983 */ /* 0x000f340000300800 */
[----:B------:R-:W-:Y:S01]  /*124050*/  @P5 IADD3 R70, PT, PT, R70, -0x7f000001, RZ ;  /* 0x80ffffff46465810 */ /* 0x000fe20007ffe0ff */
[----:B------:R-:W-:Y:S01]  /*124060*/  ISETP.GE.U32.AND P5, PT, R14, 0x7f000001, PT ;  /* 0x7f0000010e00780c */ /* 0x000fe20003fa6070 */
[----:B------:R-:W-:-:S12]  /*124070*/  IADD3 R6, PT, PT, R6, R251, RZ ;  /* 0x000000fb06067210 */ /* 0x000fd80007ffe0ff */
[----:B------:R-:W-:Y:S01]  /*124080*/  @P5 IADD3 R14, PT, PT, R14, -0x7f000001, RZ ;  /* 0x80ffffff0e0e5810 */ /* 0x000fe20007ffe0ff */
[----:B------:R-:W-:-:S03]  /*124090*/  ISETP.GE.U32.AND P5, PT, R6, 0x7f000001, PT ;  /* 0x7f0000010600780c */ /* 0x000fc60003fa6070 */
        /* <DEDUP_REMOVED lines=9> */
[----:B------:R-:W-:Y:S01]  /*124130*/  @P5 IADD3 R6, PT, PT, R6, -0x7f000001, RZ ;  /* 0x80ffffff06065810 */ /* 0x000fe20007ffe0ff */
[----:B------:R-:W-:Y:S01]  /*124140*/  ISETP.GE.U32.AND P5, PT, R14, 0x7f000001, PT ;  /* 0x7f0000010e00780c */ /* 0x000fe20003fa6070 */
[----:B------:R-:W4:Y:S05]  /*124150*/  LDL.LU R207, [R1+0x930] ;  /* 0x0009300001cf7983 */ /* 0x000f2a0000300800 */
[----:B------:R-:W-:-:S02]  /*124160*/  @P0 IADD3 R198, PT, PT, R198, -0x7f000001, RZ ;  /* 0x80ffffffc6c60810 */ /* 0x000fc40007ffe0ff */
[----:B------:R-:W-:Y:S01]  /*124170*/  @P4 IADD3 R201, PT, PT, R201, -0x7f000001, RZ ;  /* 0x80ffffffc9c94810 */ /* 0x000fe20007ffe0ff */
[----:B------:R-:W-:-:S04]  /*124180*/  ISETP.GE.U32.AND P0, PT, R244, 0x7f000001, PT ;  /* 0x7f000001f400780c */ /* 0x000fc80003f06070 */
        /* <DEDUP_REMOVED lines=8> */
[----:B------:R-:W-:-:S12]  /*124210*/  ISETP.GE.U32.AND P5, PT, R12, 0x7f000001, PT ;  /* 0x7f0000010c00780c */ /* 0x000fd80003fa6070 */
[----:B------:R-:W-:Y:S02]  /*124220*/  @P6 IADD3 R65, PT, PT, R65, -0x7f000001, RZ ;  /* 0x80ffffff41416810 */ /* 0x000fe40007ffe0ff */
[----:B------:R-:W-:Y:S01]  /*124230*/  @P5 IADD3 R12, PT, PT, R12, -0x7f000001, RZ ;  /* 0x80ffffff0c0c5810 */ /* 0x000fe20007ffe0ff */
[----:B------:R-:W-:-:S13]  /*124240*/  ISETP.GE.U32.AND P6, PT, R14, 0x7f000001, PT ;  /* 0x7f0000010e00780c */ /* 0x000fda0003fc6070 */
[----:B------:R-:W-:Y:S01]  /*124250*/  @P6 IADD3 R14, PT, PT, R14, -0x7f000001, RZ ;  /* 0x80ffffff0e0e6810 */ /* 0x000fe20007ffe0ff */
[----:B--2---:R-:W-:-:S13]  /*124260*/  ISETP.GE.U32.AND P0, PT, R225, 0x7f000001, PT ;  /* 0x7f000001e100780c */ /* 0x004fda0003f06070 */
[----:B------:R-:W-:Y:S01]  /*124270*/  @P0 IADD3 R225, PT, PT, R225, -0x7f000001, RZ ;  /* 0x80ffffffe1e10810 */ /* 0x000fe20007ffe0ff */
[----:B---3--:R-:W-:-:S03]  /*124280*/  ISETP.GE.U32.AND P0, PT, R219, 0x7f000001, PT ;  /* 0x7f000001db00780c */ /* 0x008fc60003f06070 */
[----:B------:R-:W-:Y:S02]  /*124290*/  IADD3 R12, PT, PT, R12, R225, RZ ;  /* 0x000000e10c0c7210 */ /* 0x000fe40007ffe0ff */
[----:B------:R-:W2:Y:S08]  /*1242a0*/  LDL.LU R225, [R1+0x1ec] ;  /* 0x0001ec0001e17983 */ /* 0x000eb00000300800 */
[----:B------:R-:W-:-:S04]  /*1242b0*/  @P0 IADD3 R219, PT, PT, R219, -0x7f000001, RZ ;  /* 0x80ffffffdbdb0810 */ /* 0x000fc80007ffe0ff */
[----:B------:R-:W-:Y:S02]  /*1242c0*/  IADD3 R14, PT, PT, R14, R219, RZ ;  /* 0x000000db0e0e7210 */ /* 0x000fe40007ffe0ff */
[----:B------:R-:W3:Y:S01]  /*1242d0*/  LDL.LU R219, [R1+0x1c4] ;  /* 0x0001c40001db7983 */ /* 0x000ee20000300800 */
[----:B------:R-:W-:Y:S01]  /*1242e0*/  @P1 IADD3 R71, PT, PT, R71, -0x7f000001, RZ ;  /* 0x80ffffff47471810 */ /* 0x000fe20007ffe0ff */
[----:B------:R-:W-:-:S03]  /*1242f0*/  ISETP.GE.U32.AND P1, PT, R10, 0x7f000001, PT ;  /* 0x7f0000010a00780c */ /* 0x000fc60003f26070 */
[----:B------:R-:W-:Y:S02]  /*124300*/  IADD3 R71, PT, PT, R71, R70, RZ ;  /* 0x0000004647477210 */ /* 0x000fe40007ffe0ff */
[----:B------:R-:W-:-:S03]  /*124310*/  @P2 IADD3 R222, PT, PT, R222, -0x7f000001, RZ ;  /* 0x80ffffffdede2810 */ /* 0x000fc60007ffe0ff */
[----:B------:R-:W-:-:S05]  /*124320*/  ISETP.GE.U32.AND P2, PT, R71, 0x7f000001, PT ;  /* 0x7f0000014700780c */ /* 0x000fca0003f46070 */
[----:B------:R-:W-:Y:S01]  /*124330*/  @P1 IADD3 R10, PT, PT, R10, -0x7f000001, RZ ;  /* 0x80ffffff0a0a1810 */ /* 0x000fe20007ffe0ff */
[----:B------:R-:W-:Y:S01]  /*124340*/  ISETP.GE.U32.AND P1, PT, R235, 0x7f000001, PT ;  /* 0x7f000001eb00780c */ /* 0x000fe20003f26070 */
[----:B------:R-:W-:Y:S01]  /*124350*/  ISETP.GE.U32.AND P3, PT, R17, 0x7f000001, PT ;  /* 0x7f0000011100780c */ /* 0x000fe20003f66070 */
[----:B------:R-:W-:-:S05]  /*124360*/  IADD3 R222, PT, PT, R222, R69, RZ ;  /* 0x00000045dede7210 */ /* 0x000fca0007ffe0ff */
[----:B------:R-:W-:Y:S01]  /*124370*/  @P2 IADD3 R71, PT, PT, R71, -0x7f000001, RZ ;  /* 0x80ffffff47472810 */ /* 0x000fe20007ffe0ff */
[----:B------:R-:W-:Y:S01]  /*124380*/  ISETP.GE.U32.AND P2, PT, R246, 0x7f000001, PT ;  /* 0x7f000001f600780c */ /* 0x000fe20003f46070 */
[----:B------:R-:W-:Y:S01]  /*124390*/  IADD3 R11, PT, PT, R11, R10, RZ ;  /* 0x0000000a0b0b7210 */ /* 0x000fe20007ffe0ff */
[----:B------:R-:W-:Y:S01]  /*1243a0*/  ISETP.GE.U32.AND P0, PT, R64, 0x7f000001, PT ;  /* 0x7f0000014000780c */ /* 0x000fe20003f06070 */
[----:B------:R-:W3:Y:S02]  /*1243b0*/  LDL.LU R10, [R1+0x954] ;  /* 0x00095400010a7983 */ /* 0x000ee40000300800 */
[----:B------:R-:W-:Y:S01]  /*1243c0*/  @P1 IADD3 R235, PT, PT, R235, -0x7f000001, RZ ;  /* 0x80ffffffebeb1810 */ /* 0x000fe20007ffe0ff */
[----:B------:R-:W-:Y:S01]  /*1243d0*/  ISETP.GE.U32.AND P1, PT, R231, 0x7f000001, PT ;  /* 0x7f000001e700780c */ /* 0x000fe20003f26070 */
[----:B------:R-:W-:Y:S02]  /*1243e0*/  @P3 IADD3 R17, PT, PT, R17, -0x7f000001, RZ ;  /* 0x80ffffff11113810 */ /* 0x000fe40007ffe0ff */
[----:B------:R-:W-:Y:S01]  /*1243f0*/  IADD3 R68, PT, PT, R71, R68, RZ ;  /* 0x0000004447447210 */ /* 0x000fe20007ffe0ff */
[----:B------:R-:W-:Y:S01]  /*124400*/  ISETP.GE.U32.AND P3, PT, R222, 0x7f000001, PT ;  /* 0x7f000001de00780c */ /* 0x000fe20003f66070 */
[----:B------:R-:W3:Y:S02]  /*124410*/  LDL.LU R69, [R1+0x778] ;  /* 0x0007780001457983 */ /* 0x000ee40000300800 */
[----:B------:R-:W-:Y:S01]  /*124420*/  @P2 IADD3 R246, PT, PT, R246, -0x7f000001, RZ ;  /* 0x80fffffff6f62810 */ /* 0x000fe20007ffe0ff */
[----:B------:R-:W-:Y:S01]  /*124430*/  ISETP.GE.U32.AND P2, PT, R216, 0x7f000001, PT ;  /* 0x7f000001d800780c */ /* 0x000fe20003f46070 */
[----:B------:R-:W-:-:S04]  /*124440*/  ISETP.GE.U32.AND P4, PT, R68, 0x7f000001, PT ;  /* 0x7f0000014400780c */ /* 0x000fc80003f86070 */
[----:B------:R-:W-:Y:S01]  /*124450*/  @P1 IADD3 R231, PT, PT, R231, -0x7f000001, RZ ;  /* 0x80ffffffe7e71810 */ /* 0x000fe20007ffe0ff */
[----:B------:R-:W-:Y:S01]  /*124460*/  ISETP.GE.U32.AND P1, PT, R67, 0x7f000001, PT ;  /* 0x7f0000014300780c */ /* 0x000fe20003f26070 */
[----:B------:R-:W-:Y:S02]  /*124470*/  IADD3 R235, PT, PT, R6, R235, RZ ;  /* 0x000000eb06eb7210 */ /* 0x000fe40007ffe0ff */
[----:B------:R-:W-:Y:S02]  /*124480*/  @P3 IADD3 R222, PT, PT, R222, -0x7f000001, RZ ;  /* 0x80ffffffdede3810 */ /* 0x000fe40007ffe0ff */
[----:B------:R-:W-:Y:S02]  /*124490*/  IADD3 R17, PT, PT, R17, R244, RZ ;  /* 0x000000f411117210 */ /* 0x000fe40007ffe0ff */
[----:B------:R-:W-:Y:S01]  /*1244a0*/  @P0 IADD3 R64, PT, PT, R64, -0x7f000001, RZ ;  /* 0x80ffffff40400810 */ /* 0x000fe20007ffe0ff */
[----:B------:R-:W3:Y:S01]  /*1244b0*/  LDL.LU R71, [R1+0x774] ;  /* 0x0007740001477983 */ /* 0x000ee20000300800 */
        /* <DEDUP_REMOVED lines=9> */
[----:B------:R-:W-:Y:S01]  /*124550*/  IADD3 R231, PT, PT, R246, R231, RZ ;  /* 0x000000e7f6e77210 */ /* 0x000fe20007ffe0ff */
[----:B------:R-:W3:Y:S01]  /*124560*/  LDL.LU R6, [R1+0xbfc] ;  /* 0x000bfc0001067983 */ /* 0x000ee20000300800 */
[----:B------:R-:W-:Y:S01]  /*124570*/  @P3 IADD3 R235, PT, PT, R235, -0x7f000001, RZ ;  /* 0x80ffffffebeb3810 */ /* 0x000fe20007ffe0ff */
[----:B------:R-:W-:-:S03]  /*124580*/  ISETP.GE.U32.AND P3, PT, R12, 0x7f000001, PT ;  /* 0x7f0000010c00780c */ /* 0x000fc60003f66070 */
[----:B------:R-:W-:Y:S02]  /*124590*/  @P2 IADD3 R66, PT, PT, R66, -0x7f000001, RZ ;  /* 0x80ffffff42422810 */ /* 0x000fe40007ffe0ff */
[----:B------:R-:W-:Y:S01]  /*1245a0*/  @P4 IADD3 R11, PT, PT, R11, -0x7f000001, RZ ;  /* 0x80ffffff0b0b4810 */ /* 0x000fe20007ffe0ff */
[----:B------:R-:W-:Y:S01]  /*1245b0*/  ISETP.GE.U32.AND P2, PT, R65, 0x7f000001, PT ;  /* 0x7f0000014100780c */ /* 0x000fe20003f46070 */
[----:B------:R-:W-:Y:S01]  /*1245c0*/  @P1 IADD3 R240, PT, PT, R240, -0x7f000001, RZ ;  /* 0x80fffffff0f01810 */ /* 0x000fe20007ffe0ff */
[----:B----4-:R-:W-:Y:S01]  /*1245d0*/  ISETP.GE.U32.AND P1, PT, R198, 0x7f000001, PT ;  /* 0x7f000001c600780c */ /* 0x010fe20003f26070 */
[----:B------:R-:W-:Y:S01]  /*1245e0*/  ISETP.GE.U32.AND P4, PT, R201, 0x7f000001, PT ;  /* 0x7f000001c900780c */ /* 0x000fe20003f86070 */
[----:B------:R-:W-:Y:S02]  /*1245f0*/  @P5 IADD3 R17, PT, PT, R17, -0x7f000001, RZ ;  /* 0x80ffffff11115810 */ /* 0x000fe40007ffe0ff */
[----:B------:R-:W-:Y:S02]  /*124600*/  IADD3 R66, PT, PT, R11, R66, RZ ;  /* 0x000000420b427210 */ /* 0x000fe40007ffe0ff */
[----:B------:R-:W-:Y:S01]  /*124610*/  @P3 IADD3 R12, PT, PT, R12, -0x7f000001, RZ ;  /* 0x80ffffff0c0c3810 */ /* 0x000fe20007ffe0ff */
[----:B------:R-:W4:Y:S01]  /*124620*/  LDL.LU R11, [R1+0xbf8] ;  /* 0x000bf800010b7983 */ /* 0x000f220000300800 */
        /* <DEDUP_REMOVED lines=10> */
[----:B------:R-:W-:Y:S02]  /*1246d0*/  IADD3 R65, PT, PT, R65, R64, RZ ;  /* 0x0000004041417210 */ /* 0x000fe40007ffe0ff */
[----:B------:R-:W-:-:S02]  /*1246e0*/  IADD3 R12, PT, PT, R12, R198, RZ ;  /* 0x000000c60c0c7210 */ /* 0x000fc40007ffe0ff */
[----:B------:R-:W-:Y:S01]  /*1246f0*/  @P3 IADD3 R231, PT, PT, R231, -0x7f000001, RZ ;  /* 0x80ffffffe7e73810 */ /* 0x000fe20007ffe0ff */
[----:B------:R-:W-:Y:S01]  /*124700*/  ISETP.GE.U32.AND P3, PT, R66, 0x7f000001, PT ;  /* 0x7f0000014200780c */ /* 0x000fe20003f66070 */
[----:B------:R-:W-:Y:S02]  /*124710*/  IADD3 R67, PT, PT, R222, R67, RZ ;  /* 0x00000043de437210 */ /* 0x000fe40007ffe0ff */
[----:B------:R-:W-:Y:S01]  /*124720*/  @P0 IADD3 R208, PT, PT, R208, -0x7f000001, RZ ;  /* 0x80ffffffd0d00810 */ /* 0x000fe20007ffe0ff */
[----:B------:R-:W-:Y:S01]  /*124730*/  ISETP.GE.U32.AND P0, PT, R60, 0x7f000001, PT ;  /* 0x7f0000013c00780c */ /* 0x000fe20003f06070 */
[----:B------:R-:W-:Y:S02]  /*124740*/  @P5 IADD3 R228, PT, PT, R228, -0x7f000001, RZ ;  /* 0x80ffffffe4e45810 */ /* 0x000fe40007ffe0ff */
        /* <DEDUP_REMOVED lines=12> */
[----:B------:R-:W-:Y:S02]  /*124810*/  @P0 IADD3 R60, PT, PT, R60, -0x7f000001, RZ ;  /* 0x80ffffff3c3c0810 */ /* 0x000fe40007ffe0ff */
[----:B------:R-:W-:Y:S01]  /*124820*/  IADD3 R208, PT, PT, R231, R208, RZ ;  /* 0x000000d0e7d07210 */ /* 0x000fe20007ffe0ff */
[----:B------:R-:W4:Y:S01]  /*124830*/  LDL.LU R198, [R1+0x914] ;  /* 0x0009140001c67983 */ /* 0x000f220000300800 */
[----:B------:R-:W-:Y:S01]  /*124840*/  @P5 IADD3 R63, PT, PT, R63, -0x7f000001, RZ ;  /* 0x80ffffff3f3f5810 */ /* 0x000fe20007ffe0ff */
[----:B------:R-:W-:Y:S01]  /*124850*/  ISETP.GE.U32.AND P5, PT, R61, 0x7f000001, PT ;  /* 0x7f0000013d00780c */ /* 0x000fe20003fa6070 */
[----:B------:R-:W-:-:S02]  /*124860*/  @P1 IADD3 R65, PT, PT, R65, -0x7f000001, RZ ;  /* 0x80ffffff41411810 */ /* 0x000fc40007ffe0ff */
[----:B------:R-:W-:Y:S01]  /*124870*/  @P4 IADD3 R12, PT, PT, R12, -0x7f000001, RZ ;  /* 0x80ffffff0c0c4810 */ /* 0x000fe20007ffe0ff */
[----:B------:R-:W-:Y:S01]  /*124880*/  ISETP.GE.U32.AND P1, PT, R216, 0x7f000001, PT ;  /* 0x7f000001d800780c */ /* 0x000fe20003f26070 */
[----:B------:R-:W-:Y:S01]  /*124890*/  ISETP.GE.U32.AND P4, PT, R228, 0x7f000001, PT ;  /* 0x7f000001e400780c */ /* 0x000fe20003f86070 */
[----:B------:R-:W4:Y:S01]  /*1248a0*/  LDL.LU R201, [R1+0x918] ;  /* 0x0009180001c97983 */ /* 0x000f220000300800 */
[----:B------:R-:W-:Y:S02]  /*1248b0*/  IADD3 R60, PT, PT, R65, R60, RZ ;  /* 0x0000003c413c7210 */ /* 0x000fe40007ffe0ff */
[----:B------:R-:W-:-:S03]  /*1248c0*/  @P3 IADD3 R14, PT, PT, R14, -0x7f000001, RZ ;  /* 0x80ffffff0e0e3810 */ /* 0x000fc60007ffe0ff */
[----:B------:R-:W-:Y:S01]  /*1248d0*/  ISETP.GE.U32.AND P3, PT, R60, 0x7f000001, PT ;  /* 0x7f0000013c00780c */ /* 0x000fe20003f66070 */
[----:B------:R-:W-:Y:S02]  /*1248e0*/  @P6 IADD3 R67, PT, PT, R67, -0x7f000001, RZ ;  /* 0x80ffffff43436810 */ /* 0x000fe40007ffe0ff */
[----:B------:R-:W-:Y:S02]  /*1248f0*/  @P5 IADD3 R61, PT, PT, R61, -0x7f000001, RZ ;  /* 0x80ffffff3d3d5810 */ /* 0x000fe40007ffe0ff */
[----:B------:R-:W-:Y:S02]  /*124900*/  @P1 IADD3 R216, PT, PT, R216, -0x7f000001, RZ ;  /* 0x80ffffffd8d81810 */ /* 0x000fe40007ffe0ff */
[----:B------:R-:W-:Y:S01]  /*124910*/  @P4 IADD3 R228, PT, PT, R228, -0x7f000001, RZ ;  /* 0x80ffffffe4e44810 */ /* 0x000fe20007ffe0ff */
[----:B------:R-:W-:Y:S01]  /*124920*/  ISETP.GE.U32.AND P1, PT, R59, 0x7f000001, PT ;  /* 0x7f0000013b00780c */ /* 0x000fe20003f26070 */
[----:B------:R-:W-:Y:S01]  /*124930*/  ISETP.GE.U32.AND P4, PT, R208, 0x7f000001, PT ;  /* 0x7f000001d000780c */ /* 0x000fe20003f86070 */
[----:B------:R-:W-:Y:S01]  /*124940*/  IADD3 R67, PT, PT, R67, R62, RZ ;  /* 0x0000003e43437210 */ /* 0x000fe20007ffe0ff */
[----:B------:R-:W-:Y:S01]  /*124950*/  ISETP.GE.U32.AND P6, PT, R57, 0x7f000001, PT ;  /* 0x7f0000013900780c */ /* 0x000fe20003fc6070 */
[----:B------:R-:W-:-:S02]  /*124960*/  IADD3 R63, PT, PT, R66, R63, RZ ;  /* 0x0000003f423f7210 */ /* 0x000fc40007ffe0ff */
[----:B------:R-:W-:Y:S01]  /*124970*/  @P3 IADD3 R60, PT, PT, R60, -0x7f000001, RZ ;  /* 0x80ffffff3c3c3810 */ /* 0x000fe20007ffe0ff */
[----:B------:R-:W-:-:S06]  /*124980*/  ISETP.GE.U32.AND P3, PT, R67, 0x7f000001, PT ;  /* 0x7f0000014300780c */ /* 0x000fcc0003f66070 */
[----:B------:R-:W-:Y:S02]  /*124990*/  @P1 IADD3 R59, PT, PT, R59, -0x7f000001, RZ ;  /* 0x80ffffff3b3b1810 */ /* 0x000fe40007ffe0ff */
[----:B------:R-:W-:Y:S01]  /*1249a0*/  @P4 IADD3 R208, PT, PT, R208, -0x7f000001, RZ ;  /* 0x80ffffffd0d04810 */ /* 0x000fe20007ffe0ff */
[----:B------:R-:W-:Y:S01]  /*1249b0*/  ISETP.GE.U32.AND P1, PT, R54, 0x7f000001, PT ;  /* 0x7f0000013600780c */ /* 0x000fe20003f26070 */
[----:B------:R-:W-:Y:S01]  /*1249c0*/  ISETP.GE.U32.AND P4, PT, R63, 0x7f000001, PT ;  /* 0x7f0000013f00780c */ /* 0x000fe20003f86070 */
[----:B------:R-:W-:Y:S02]  /*1249d0*/  @P6 IADD3 R57, PT, PT, R57, -0x7f000001, RZ ;  /* 0x80ffffff39396810 */ /* 0x000fe40007ffe0ff */
[----:B------:R-:W-:Y:S02]  /*1249e0*/  @P3 IADD3 R67, PT, PT, R67, -0x7f000001, RZ ;  /* 0x80ffffff43433810 */ /* 0x000fe40007ffe0ff */
[----:B------:R-:W-:Y:S02]  /*1249f0*/  IADD3 R60, PT, PT, R60, R57, RZ ;  /* 0x000000393c3c7210 */ /* 0x000fe40007ffe0ff */
[----:B------:R-:W-:-:S05]  /*124a00*/  IADD3 R216, PT, PT, R216, R61, RZ ;  /* 0x0000003dd8d87210 */ /* 0x000fca0007ffe0ff */
[----:B------:R-:W-:Y:S02]  /*124a10*/  @P1 IADD3 R54, PT, PT, R54, -0x7f000001, RZ ;  /* 0x80ffffff36361810 */ /* 0x000fe40007ffe0ff */
[----:B------:R-:W-:Y:S01]  /*124a20*/  @P4 IADD3 R63, PT, PT, R63, -0x7f000001, RZ ;  /* 0x80ffffff3f3f4810 */ /* 0x000fe20007ffe0ff */
[----:B------:R-:W-:Y:S01]  /*124a30*/  ISETP.GE.U32.AND P1, PT, R60, 0x7f000001, PT ;  /* 0x7f0000013c00780c */ /* 0x000fe20003f26070 */
[----:B------:R-:W-:-:S12]  /*124a40*/  ISETP.GE.U32.AND P4, PT, R9, 0x7f000001, PT ;  /* 0x7f0000010900780c */ /* 0x000fd80003f86070 */
[----:B------:R-:W-:Y:S02]  /*124a50*/  @P1 IADD3 R60, PT, PT, R60, -0x7f000001, RZ ;  /* 0x80ffffff3c3c1810 */ /* 0x000fe40007ffe0ff */
[----:B------:R-:W-:Y:S01]  /*124a60*/  @P4 IADD3 R9, PT, PT, R9, -0x7f000001, RZ ;  /* 0x80ffffff09094810 */ /* 0x000fe20007ffe0ff */
[----:B------:R-:W-:Y:S01]  /*124a70*/  ISETP.GE.U32.AND P1, PT, R51, 0x7f000001, PT ;  /* 0x7f0000013300780c */ /* 0x000fe20003f26070 */
[----:B------:R-:W-:Y:S02]  /*124a80*/  IADD3 R63, PT, PT, R63, R54, RZ ;  /* 0x000000363f3f7210 */ /* 0x000fe40007ffe0ff */
[----:B------:R-:W-:-:S10]  /*124a90*/  IADD3 R208, PT, PT, R208, R59, RZ ;  /* 0x0000003bd0d07210 */ /* 0x000fd40007ffe0ff */
[----:B------:R-:W-:Y:S01]  /*124aa0*/  @P1 IADD3 R51, PT, PT, R51, -0x7f000001, RZ ;  /* 0x80ffffff33331810 */ /* 0x000fe20007ffe0ff */
[----:B------:R-:W-:Y:S01]  /*124ab0*/  ISETP.GE.U32.AND P1, PT, R215, 0x7f000001, PT ;  /* 0x7f000001d700780c */ /* 0x000fe20003f26070 */
[----:B--2---:R-:W-:-:S13]  /*124ac0*/  ISETP.GE.U32.AND P2, PT, R225, 0x7f000001, PT ;  /* 0x7f000001e100780c */ /* 0x004fda0003f46070 */
[----:B------:R-:W-:Y:S01]  /*124ad0*/  @P2 IADD3 R225, PT, PT, R225, -0x7f000001, RZ ;  /* 0x80ffffffe1e12810 */ /* 0x000fe20007ffe0ff */
[----:B---3--:R-:W-:Y:S01]  /*124ae0*/  ISETP.GE.U32.AND P0, PT, R219, 0x7f000001, PT ;  /* 0x7f000001db00780c */ /* 0x008fe20003f06070 */
[----:B------:R-:W-:Y:S02]  /*124af0*/  ISETP.GE.U32.AND P2, PT, R221, 0x7f000001, PT ;  /* 0x7f000001dd00780c */ /* 0x000fe40003f46070 */
[----:B------:R-:W-:Y:S02]  /*124b00*/  IADD3 R5, PT, PT, R12, R225, RZ ;  /* 0x000000e10c057210 */ /* 0x000fe40007ffe0ff */
[----:B------:R-:W-:Y:S01]  /*124b10*/  @P1 IADD3 R215, PT, PT, R215, -0x7f000001, RZ ;  /* 0x80ffffffd7d71810 */ /* 0x000fe20007ffe0ff */
[----:B------:R-:W2:Y:S02]  /*124b20*/  LDL.LU R225, [R1+0x910] ;  /* 0x0009100001e17983 */ /* 0x000ea40000300800 */
[----:B------:R-:W-:-:S05]  /*124b30*/  ISETP.GE.U32.AND P5, PT, R5, 0x7f000001, PT ;  /* 0x7f0000010500780c */ /* 0x000fca0003fa6070 */
[----:B------:R-:W-:Y:S02]  /*124b40*/  @P0 IADD3 R219, PT, PT, R219, -0x7f000001, RZ ;  /* 0x80ffffffdbdb0810 */ /* 0x000fe40007ffe0ff */
[----:B------:R-:W-:Y:S01]  /*124b50*/  @P2 IADD3 R221, PT, PT, R221, -0x7f000001, RZ ;  /* 0x80ffffffdddd2810 */ /* 0x000fe20007ffe0ff */
[----:B------:R-:W-:Y:S01]  /*124b60*/  ISETP.GE.U32.AND P0, PT, R250, 0x7f000001, PT ;  /* 0x7f000001fa00780c */ /* 0x000fe20003f06070 */
[----:B------:R-:W-:Y:S01]  /*124b70*/  ISETP.GE.U32.AND P2, PT, R245, 0x7f000001, PT ;  /* 0x7f000001f500780c */ /* 0x000fe20003f46070 */
[----:B------:R-:W-:Y:S02]  /*124b80*/  IADD3 R14, PT, PT, R14, R219, RZ ;  /* 0x000000db0e0e7210 */ /* 0x000fe40007ffe0ff */
[----:B------:R-:W-:Y:S01]  /*124b90*/  IADD3 R221, PT, PT, R228, R221, RZ ;  /* 0x000000dde4dd7210 */ /* 0x000fe20007ffe0ff */
[----:B------:R-:W-:Y:S01]  /*124ba0*/  ISETP.GE.U32.AND P1, PT, R48, 0x7f000001, PT ;  /* 0x7f0000013000780c */ /* 0x000fe20003f26070 */
[----:B------:R-:W3:Y:S01]  /*124bb0*/  LDL.LU R219, [R1+0x90c] ;  /* 0x00090c0001db7983 */ /* 0x000ee20000300800 */
[----:B------:R-:W-:-:S06]  /*124bc0*/  @P5 IADD3 R5, PT, PT, R5, -0x7f000001, RZ ;  /* 0x80ffffff05055810 */ /* 0x000fcc0007ffe0ff */
[----:B------:R-:W-:Y:S02]  /*124bd0*/  @P0 IADD3 R250, PT, PT, R250, -0x7f000001, RZ ;  /* 0x80fffffffafa0810 */ /* 0x000fe40007ffe0ff */
[----:B------:R-:W-:Y:S01]  /*124be0*/  @P2 IADD3 R245, PT, PT, R245, -0x7f000001, RZ ;  /* 0x80fffffff5f52810 */ /* 0x000fe20007ffe0ff */
[----:B------:R-:W-:Y:S01]  /*124bf0*/  ISETP.GE.U32.AND P0, PT, R56, 0x7f000001, PT ;  /* 0x7f0000013800780c */ /* 0x000fe20003f06070 */
[----:B------:R-:W-:Y:S01]  /*124c00*/  ISETP.GE.U32.AND P2, PT, R58, 0x7f000001, PT ;  /* 0x7f0000013a00780c */ /* 0x000fe20003f46070 */
[----:B------:R-:W-:Y:S01]  /*124c10*/  ISETP.GE.U32.AND P6, PT, R14, 0x7f000001, PT ;  /* 0x7f0000010e00780c */ /* 0x000fe20003fc6070 */
[----:B------:R-:W-:Y:S01]  /*124c20*/  IADD3 R5, PT, PT, R5, R250, RZ ;  /* 0x000000fa05057210 */ /* 0x000fe20007ffe0ff */
[----:B------:R-:W-:-:S04]  /*124c30*/  ISETP.GE.U32.AND P5, PT, R221, 0x7f000001, PT ;  /* 0x7f000001dd00780c */ /* 0x000fc80003fa6070 */
[----:B------:R-:W-:-:S05]  /*124c40*/  ISETP.GE.U32.AND P3, PT, R5, 0x7f000001, PT ;  /* 0x7f0000010500780c */ /* 0x000fca0003f66070 */
[----:B------:R-:W-:Y:S02]  /*124c50*/  @P0 IADD3 R56, PT, PT, R56, -0x7f000001, RZ ;  /* 0x80ffffff38380810 */ /* 0x000fe40007ffe0ff */
[----:B------:R-:W-:Y:S01]  /*124c60*/  @P2 IADD3 R58, PT, PT, R58, -0x7f000001, RZ ;  /* 0x80ffffff3a3a2810 */ /* 0x000fe20007ffe0ff */
[----:B------:R-:W-:Y:S01]  /*124c70*/  ISETP.GE.U32.AND P0, PT, R55, 0x7f000001, PT ;  /* 0x7f0000013700780c */ /* 0x000fe20003f06070 */
[----:B------:R-:W-:Y:S01]  /*124c80*/  ISETP.GE.U32.AND P2, PT, R234, 0x7f000001, PT ;  /* 0x7f000001ea00780c */ /* 0x000fe20003f46070 */
[----:B------:R-:W-:Y:S02]  /*124c90*/  @P6 IADD3 R14, PT, PT, R14, -0x7f000001, RZ ;  /* 0x80ffffff0e0e6810 */ /* 0x000fe40007ffe0ff */
        /* <DEDUP_REMOVED lines=8> */
[----:B------:R-:W-:Y:S01]  /*124d20*/  ISETP.GE.U32.AND P2, PT, R245, 0x7f000001, PT ;  /* 0x7f000001f500780c */ /* 0x000fe20003f46070 */
[----:B------:R-:W-:Y:S01]  /*124d30*/  ISETP.GE.U32.AND P4, PT, R56, 0x7f000001, PT ;  /* 0x7f0000013800780c */ /* 0x000fe20003f86070 */
[----:B------:R-:W-:Y:S01]  /*124d40*/  IADD3 R60, PT, PT, R60, R55, RZ ;  /* 0x000000373c3c7210 */ /* 0x000fe20007ffe0ff */
[----:B------:R-:W-:Y:S01]  /*124d50*/  ISETP.GE.U32.AND P5, PT, R53, 0x7f000001, PT ;  /* 0x7f0000013500780c */ /* 0x000fe20003fa6070 */
[----:B------:R-:W-:-:S03]  /*124d60*/  IADD3 R234, PT, PT, R5, R234, RZ ;  /* 0x000000ea05ea7210 */ /* 0x000fc60007ffe0ff */
[----:B------:R-:W-:Y:S01]  /*124d70*/  @P3 IADD3 R216, PT, PT, R216, -0x7f000001, RZ ;  /* 0x80ffffffd8d83810 */ /* 0x000fe20007ffe0ff */
[----:B------:R-:W-:Y:S01]  /*124d80*/  ISETP.GE.U32.AND P3, PT, R60, 0x7f000001, PT ;  /* 0x7f0000013c00780c */ /* 0x000fe20003f66070 */
[----:B------:R-:W-:-:S03]  /*124d90*/  IADD3 R67, PT, PT, R67, R58, RZ ;  /* 0x0000003a43437210 */ /* 0x000fc60007ffe0ff */
        /* <DEDUP_REMOVED lines=10> */
[----:B------:R-:W-:Y:S01]  /*124e40*/  IADD3 R53, PT, PT, R56, R53, RZ ;  /* 0x0000003538357210 */ /* 0x000fe20007ffe0ff */
[----:B------:R-:W-:Y:S01]  /*124e50*/  ISETP.GE.U32.AND P6, PT, R208, 0x7f000001, PT ;  /* 0x7f000001d000780c */ /* 0x000fe20003fc6070 */
[----:B------:R-:W-:-:S04]  /*124e60*/  IADD3 R245, PT, PT, R245, R230, RZ ;  /* 0x000000e6f5f57210 */ /* 0x000fc80007ffe0ff */
[----:B------:R-:W-:Y:S02]  /*124e70*/  @P0 IADD3 R49, PT, PT, R49, -0x7f000001, RZ ;  /* 0x80ffffff31310810 */ /* 0x000fe40007ffe0ff */
[----:B------:R-:W-:Y:S02]  /*124e80*/  @P2 IADD3 R52, PT, PT, R52, -0x7f000001, RZ ;  /* 0x80ffffff34342810 */ /* 0x000fe40007ffe0ff */
[----:B------:R-:W-:Y:S01]  /*124e90*/  @P4 IADD3 R234, PT, PT, R234, -0x7f000001, RZ ;  /* 0x80ffffffeaea4810 */ /* 0x000fe20007ffe0ff */
[----:B------:R-:W-:Y:S01]  /*124ea0*/  ISETP.GE.U32.AND P0, PT, R204, 0x7f000001, PT ;  /* 0x7f000001cc00780c */ /* 0x000fe20003f06070 */
[----:B------:R-:W-:Y:S01]  /*124eb0*/  ISETP.GE.U32.AND P2, PT, R50, 0x7f000001, PT ;  /* 0x7f0000013200780c */ /* 0x000fe20003f46070 */
[----:B------:R-:W-:Y:S01]  /*124ec0*/  ISETP.GE.U32.AND P4, PT, R53, 0x7f000001, PT ;  /* 0x7f0000013500780c */ /* 0x000fe20003f86070 */
[----:B------:R-:W-:Y:S02]  /*124ed0*/  @P5 IADD3 R67, PT, PT, R67, -0x7f000001, RZ ;  /* 0x80ffffff43435810 */ /* 0x000fe40007ffe0ff */
[----:B------:R-:W-:Y:S01]  /*124ee0*/  IADD3 R49, PT, PT, R60, R49, RZ ;  /* 0x000000313c317210 */ /* 0x000fe20007ffe0ff */
[----:B------:R-:W-:Y:S01]  /*124ef0*/  ISETP.GE.U32.AND P5, PT, R245, 0x7f000001, PT ;  /* 0x7f000001f500780c */ /* 0x000fe20003fa6070 */
[----:B------:R-:W-:-:S02]  /*124f00*/  @P3 IADD3 R63, PT, PT, R63, -0x7f000001, RZ ;  /* 0x80ffffff3f3f3810 */ /* 0x000fc40007ffe0ff */
[----:B------:R-:W-:Y:S01]  /*124f10*/  IADD3 R9, PT, PT, R216, R9, RZ ;  /* 0x00000009d8097210 */ /* 0x000fe20007ffe0ff */
[----:B------:R-:W-:Y:S01]  /*124f20*/  ISETP.GE.U32.AND P3, PT, R49, 0x7f000001, PT ;  /* 0x7f0000013100780c */ /* 0x000fe20003f66070 */
[----:B------:R-:W-:Y:S02]  /*124f30*/  @P6 IADD3 R208, PT, PT, R208, -0x7f000001, RZ ;  /* 0x80ffffffd0d06810 */ /* 0x000fe40007ffe0ff */
[----:B------:R-:W-:Y:S02]  /*124f40*/  @P1 IADD3 R48, PT, PT, R48, -0x7f000001, RZ ;  /* 0x80ffffff30301810 */ /* 0x000fe40007ffe0ff */
[----:B------:R-:W-:Y:S02]  /*124f50*/  IADD3 R234, PT, PT, R234, R215, RZ ;  /* 0x000000d7eaea7210 */ /* 0x000fe40007ffe0ff */
        /* <DEDUP_REMOVED lines=8> */
[----:B------:R-:W-:Y:S02]  /*124fe0*/  IADD3 R51, PT, PT, R208, R51, RZ ;  /* 0x00000033d0337210 */ /* 0x000fe40007ffe0ff */
[----:B------:R-:W-:Y:S01]  /*124ff0*/  @P5 IADD3 R245, PT, PT, R245, -0x7f000001, RZ ;  /* 0x80fffffff5f55810 */ /* 0x000fe20007ffe0ff */
[----:B------:R-:W-:Y:S01]  /*125000*/  ISETP.GE.U32.AND P5, PT, R234, 0x7f000001, PT ;  /* 0x7f000001ea00780c */ /* 0x000fe20003fa6070 */
[----:B------:R-:W-:-:S02]  /*125010*/  @P3 IADD3 R49, PT, PT, R49, -0x7f000001, RZ ;  /* 0x80ffffff31313810 */ /* 0x000fc40007ffe0ff */
[----:B------:R-:W-:Y:S01]  /*125020*/  IADD3 R52, PT, PT, R67, R52, RZ ;  /* 0x0000003443347210 */ /* 0x000fe20007ffe0ff */
        /* <DEDUP_REMOVED lines=12> */
[----:B------:R-:W-:Y:S02]  /*1250f0*/  @P5 IADD3 R234, PT, PT, R234, -0x7f000001, RZ ;  /* 0x80ffffffeaea5810 */ /* 0x000fe40007ffe0ff */
[----:B------:R-:W-:Y:S02]  /*125100*/  @P3 IADD3 R51, PT, PT, R51, -0x7f000001, RZ ;  /* 0x80ffffff33333810 */ /* 0x000fe40007ffe0ff */
[----:B------:R-:W-:-:S02]  /*125110*/  IADD3 R48, PT, PT, R53, R48, RZ ;  /* 0x0000003035307210 */ /* 0x000fc40007ffe0ff */
[----:B------:R-:W-:Y:S01]  /*125120*/  IADD3 R49, PT, PT, R49, R46, RZ ;  /* 0x0000002e31317210 */ /* 0x000fe20007ffe0ff */
[----:B------:R-:W-:Y:S01]  /*125130*/  ISETP.GE.U32.AND P3, PT, R178, 0x7f000001, PT ;  /* 0x7f000001b200780c */ /* 0x000fe20003f66070 */
[----:B------:R-:W-:Y:S01]  /*125140*/  IADD3 R47, PT, PT, R234, R47, RZ ;  /* 0x0000002fea2f7210 */ /* 0x000fe20007ffe0ff */
[----:B------:R-:W-:Y:S01]  /*125150*/  ISETP.GE.U32.AND P5, PT, R48, 0x7f000001, PT ;  /* 0x7f0000013000780c */ /* 0x000fe20003fa6070 */
        /* <DEDUP_REMOVED lines=9> */
[----:B------:R-:W-:Y:S02]  /*1251f0*/  IADD3 R43, PT, PT, R204, R43, RZ ;  /* 0x0000002bcc2b7210 */ /* 0x000fe40007ffe0ff */
        /* <DEDUP_REMOVED lines=15> */
[----:B------:R-:W-:Y:S02]  /*1252f0*/  @P3 IADD3 R43, PT, PT, R43, -0x7f000001, RZ ;  /* 0x80ffffff2b2b3810 */ /* 0x000fe40007ffe0ff */
[----:B------:R-:W-:Y:S01]  /*125300*/  IADD3 R45, PT, PT, R48, R45, RZ ;  /* 0x0000002d302d7210 */ /* 0x000fe20007ffe0ff */
[----:B------:R-:W-:Y:S01]  /*125310*/  ISETP.GE.U32.AND P3, PT, R47, 0x7f000001, PT ;  /* 0x7f0000012f00780c */ /* 0x000fe20003f66070 */
[----:B------:R-:W-:Y:S02]  /*125320*/  @P5 IADD3 R63, PT, PT, R63, -0x7f000001, RZ ;  /* 0x80ffffff3f3f5810 */ /* 0x000fe40007ffe0ff */
[----:B------:R-:W-:Y:S02]  /*125330*/  IADD3 R44, PT, PT, R49, R44, RZ ;  /* 0x0000002c312c7210 */ /* 0x000fe40007ffe0ff */
[----:B------:R-:W-:Y:S02]  /*125340*/  @P0 IADD3 R38, PT, PT, R38, -0x7f000001, RZ ;  /* 0x80ffffff26260810 */ /* 0x000fe40007ffe0ff */
[----:B------:R-:W-:Y:S01]  /*125350*/  @P2 IADD3 R166, PT, PT, R166, -0x7f000001, RZ ;  /* 0x80ffffffa6a62810 */ /* 0x000fe20007ffe0ff */
[----:B------:R-:W-:Y:S01]  /*125360*/  ISETP.GE.U32.AND P0, PT, R42, 0x7f000001, PT ;  /* 0x7f0000012a00780c */ /* 0x000fe20003f06070 */
[----:B------:R-:W-:Y:S01]  /*125370*/  ISETP.GE.U32.AND P2, PT, R45, 0x7f000001, PT ;  /* 0x7f0000012d00780c */ /* 0x000fe20003f46070 */
[----:B------:R-:W-:-:S02]  /*125380*/  @P1 IADD3 R142, PT, PT, R142, -0x7f000001, RZ ;  /* 0x80ffffff8e8e1810 */ /* 0x000fc40007ffe0ff */
[----:B------:R-:W-:Y:S02]  /*125390*/  @P4 IADD3 R51, PT, PT, R51, -0x7f000001, RZ ;  /* 0x80ffffff33334810 */ /* 0x000fe40007ffe0ff */
[----:B------:R-:W-:Y:S02]  /*1253a0*/  IADD3 R166, PT, PT, R63, R166, RZ ;  /* 0x000000a63fa67210 */ /* 0x000fe40007ffe0ff */
[----:B------:R-:W-:Y:S01]  /*1253b0*/  IADD3 R9, PT, PT, R9, R136, RZ ;  /* 0x0000008809097210 */ /* 0x000fe20007ffe0ff */
[----:B------:R-:W-:Y:S01]  /*1253c0*/  ISETP.GE.U32.AND P1, PT, R41, 0x7f000001, PT ;  /* 0x7f0000012900780c */ /* 0x000fe20003f26070 */
[----:B------:R-:W-:Y:S01]  /*1253d0*/  ISETP.GE.U32.AND P4, PT, R44, 0x7f000001, PT ;  /* 0x7f0000012c00780c */ /* 0x000fe20003f86070 */
[----:B------:R-:W-:Y:S02]  /*1253e0*/  @P3 IADD3 R47, PT, PT, R47, -0x7f000001, RZ ;  /* 0x80ffffff2f2f3810 */ /* 0x000fe40007ffe0ff */
[----:B------:R-:W-:Y:S01]  /*1253f0*/  IADD3 R151, PT, PT, R52, R151, RZ ;  /* 0x0000009734977210 */ /* 0x000fe20007ffe0ff */
[----:B------:R-:W-:Y:S01]  /*125400*/  ISETP.GE.U32.AND P3, PT, R166, 0x7f000001, PT ;  /* 0x7f000001a600780c */ /* 0x000fe20003f66070 */
[----:B------:R-:W-:Y:S01]  /*125410*/  ISETP.GE.U32.AND P6, PT, R9, 0x7f000001, PT ;  /* 0x7f0000010900780c */ /* 0x000fe20003fc6070 */
[----:B------:R-:W-:Y:S01]  /*125420*/  ISETP.GE.U32.AND P5, PT, R138, 0x7f000001, PT ;  /* 0x7f0000018a00780c */ /* 0x000fe20003fa6070 */
[----:B------:R-:W-:-:S02]  /*125430*/  @P0 IADD3 R42, PT, PT, R42, -0x7f000001, RZ ;  /* 0x80ffffff2a2a0810 */ /* 0x000fc40007ffe0ff */
[----:B------:R-:W-:Y:S01]  /*125440*/  @P2 IADD3 R45, PT, PT, R45, -0x7f000001, RZ ;  /* 0x80ffffff2d2d2810 */ /* 0x000fe20007ffe0ff */
[----:B------:R-:W-:Y:S01]  /*125450*/  ISETP.GE.U32.AND P0, PT, R149, 0x7f000001, PT ;  /* 0x7f0000019500780c */ /* 0x000fe20003f06070 */
[----:B------:R-:W-:Y:S01]  /*125460*/  ISETP.GE.U32.AND P2, PT, R151, 0x7f000001, PT ;  /* 0x7f0000019700780c */ /* 0x000fe20003f46070 */
[----:B------:R-:W-:Y:S02]  /*125470*/  IADD3 R38, PT, PT, R43, R38, RZ ;  /* 0x000000262b267210 */ /* 0x000fe40007ffe0ff */
[----:B------:R-:W-:Y:S02]  /*125480*/  @P1 IADD3 R41, PT, PT, R41, -0x7f000001, RZ ;  /* 0x80ffffff29291810 */ /* 0x000fe40007ffe0ff */
[----:B------:R-:W-:Y:S01]  /*125490*/  @P4 IADD3 R44, PT, PT, R44, -0x7f000001, RZ ;  /* 0x80ffffff2c2c4810 */ /* 0x000fe20007ffe0ff */
[----:B------:R-:W-:Y:S01]  /*1254a0*/  ISETP.GE.U32.AND P1, PT, R186, 0x7f000001, PT ;  /* 0x7f000001ba00780c */ /* 0x000fe20003f26070 */
[----:B------:R-:W-:Y:S02]  /*1254b0*/  @P3 IADD3 R166, PT, PT, R166, -0x7f000001, RZ ;  /* 0x80ffffffa6a63810 */ /* 0x000fe40007ffe0ff */
[----:B------:R-:W-:-:S02]  /*1254c0*/  @P6 IADD3 R9, PT, PT, R9, -0x7f000001, RZ ;  /* 0x80ffffff09096810 */ /* 0x000fc40007ffe0ff */
        /* <DEDUP_REMOVED lines=10> */
[----:B------:R-:W-:Y:S01]  /*125570*/  IADD3 R138, PT, PT, R47, R138, RZ ;  /* 0x0000008a2f8a7210 */ /* 0x000fe20007ffe0ff */
[----:B------:R-:W-:Y:S01]  /*125580*/  ISETP.GE.U32.AND P4, PT, R152, 0x7f000001, PT ;  /* 0x7f0000019800780c */ /* 0x000fe20003f86070 */
        /* <DEDUP_REMOVED lines=9> */
[----:B------:R-:W-:Y:S01]  /*125620*/  IADD3 R149, PT, PT, R38, R149, RZ ;  /* 0x0000009526957210 */ /* 0x000fe20007ffe0ff */
[----:B------:R-:W-:Y:S01]  /*125630*/  ISETP.GE.U32.AND P6, PT, R188, 0x7f000001, PT ;  /* 0x7f000001bc00780c */ /* 0x000fe20003fc6070 */
[----:B------:R-:W-:-:S03]  /*125640*/  IADD3 R168, PT, PT, R41, R168, RZ ;  /* 0x000000a829a87210 */ /* 0x000fc60007ffe0ff */
        /* <DEDUP_REMOVED lines=18> */
[----:B------:R-:W-:Y:S01]  /*125770*/  @P1 IADD3 R24, PT, PT, R24, -0x7f000001, RZ ;  /* 0x80ffffff18181810 */ /* 0x000fe20007ffe0ff */
[----:B------:R-:W-:Y:S01]  /*125780*/  ISETP.GE.U32.AND P3, PT, R13, 0x7f000001, PT ;  /* 0x7f0000010d00780c */ /* 0x000fe20003f66070 */
[----:B------:R-:W-:Y:S01]  /*125790*/  ISETP.GE.U32.AND P1, PT, R122, 0x7f000001, PT ;  /* 0x7f0000017a00780c */ /* 0x000fe20003f26070 */
[----:B------:R-:W-:Y:S01]  /*1257a0*/  @P0 IADD3 R192, PT, PT, R192, -0x7f000001, RZ ;  /* 0x80ffffffc0c00810 */ /* 0x000fe20007ffe0ff */
[----:B------:R-:W-:Y:S01]  /*1257b0*/  ISETP.GE.U32.AND P0, PT, R45, 0x7f000001, PT ;  /* 0x7f0000012d00780c */ /* 0x000fe20003f06070 */
[----:B------:R-:W-:Y:S02]  /*1257c0*/  IADD3 R51, PT, PT, R51, R142, RZ ;  /* 0x0000008e33337210 */ /* 0x000fe40007ffe0ff */
[----:B------:R-:W-:Y:S01]  /*1257d0*/  @P5 IADD3 R28, PT, PT, R28, -0x7f000001, RZ ;  /* 0x80ffffff1c1c5810 */ /* 0x000fe20007ffe0ff */
        /* <DEDUP_REMOVED lines=8> */
[----:B------:R-:W-:Y:S02]  /*125860*/  @P3 IADD3 R13, PT, PT, R13, -0x7f000001, RZ ;  /* 0x80ffffff0d0d3810 */ /* 0x000fe40007ffe0ff */
[----:B------:R-:W-:-:S02]  /*125870*/  IADD3 R151, PT, PT, R151, R186, RZ ;  /* 0x000000ba97977210 */ /* 0x000fc40007ffe0ff */
[----:B------:R-:W-:Y:S01]  /*125880*/  @P1 IADD3 R122, PT, PT, R122, -0x7f000001, RZ ;  /* 0x80ffffff7a7a1810 */ /* 0x000fe20007ffe0ff */
[----:B------:R-:W-:Y:S01]  /*125890*/  ISETP.GE.U32.AND P4, PT, R178, 0x7f000001, PT ;  /* 0x7f000001b200780c */ /* 0x000fe20003f86070 */
[----:B------:R-:W-:Y:S01]  /*1258a0*/  ISETP.GE.U32.AND P3, PT, R179, 0x7f000001, PT ;  /* 0x7f000001b300780c */ /* 0x000fe20003f66070 */
[----:B------:R-:W-:Y:S01]  /*1258b0*/  ISETP.GE.U32.AND P1, PT, R30, 0x7f000001, PT ;  /* 0x7f0000011e00780c */ /* 0x000fe20003f26070 */
[----:B------:R-:W-:Y:S01]  /*1258c0*/  @P0 IADD3 R45, PT, PT, R45, -0x7f000001, RZ ;  /* 0x80ffffff2d2d0810 */ /* 0x000fe20007ffe0ff */
[----:B------:R-:W-:Y:S01]  /*1258d0*/  ISETP.GE.U32.AND P0, PT, R36, 0x7f000001, PT ;  /* 0x7f0000012400780c */ /* 0x000fe20003f06070 */
[----:B------:R-:W-:Y:S02]  /*1258e0*/  @P5 IADD3 R3, PT, PT, R3, -0x7f000001, RZ ;  /* 0x80ffffff03035810 */ /* 0x000fe40007ffe0ff */
[----:B------:R-:W-:Y:S01]  /*1258f0*/  IADD3 R193, PT, PT, R168, R193, RZ ;  /* 0x000000c1a8c17210 */ /* 0x000fe20007ffe0ff */
[----:B------:R-:W-:Y:S01]  /*125900*/  ISETP.GE.U32.AND P5, PT, R151, 0x7f000001, PT ;  /* 0x7f0000019700780c */ /* 0x000fe20003fa6070 */
[----:B------:R-:W-:-:S02]  /*125910*/  @P6 IADD3 R51, PT, PT, R51, -0x7f000001, RZ ;  /* 0x80ffffff33336810 */ /* 0x000fc40007ffe0ff */
[----:B------:R-:W-:Y:S02]  /*125920*/  IADD3 R149, PT, PT, R149, R192, RZ ;  /* 0x000000c095957210 */ /* 0x000fe40007ffe0ff */
[----:B------:R-:W-:Y:S01]  /*125930*/  @P2 IADD3 R32, PT, PT, R32, -0x7f000001, RZ ;  /* 0x80ffffff20202810 */ /* 0x000fe20007ffe0ff */
[----:B------:R-:W-:Y:S01]  /*125940*/  ISETP.GE.U32.AND P6, PT, R193, 0x7f000001, PT ;  /* 0x7f000001c100780c */ /* 0x000fe20003fc6070 */
[----:B------:R-:W-:Y:S01]  /*125950*/  ISETP.GE.U32.AND P2, PT, R120, 0x7f000001, PT ;  /* 0x7f0000017800780c */ /* 0x000fe20003f46070 */
[----:B------:R-:W-:Y:S02]  /*125960*/  IADD3 R22, PT, PT, R166, R187, RZ ;  /* 0x000000bba6167210 */ /* 0x000fe40007ffe0ff */
[----:B------:R-:W-:Y:S02]  /*125970*/  @P4 IADD3 R178, PT, PT, R178, -0x7f000001, RZ ;  /* 0x80ffffffb2b24810 */ /* 0x000fe40007ffe0ff */
[----:B------:R-:W-:Y:S02]  /*125980*/  @P3 IADD3 R179, PT, PT, R179, -0x7f000001, RZ ;  /* 0x80ffffffb3b33810 */ /* 0x000fe40007ffe0ff */
[----:B------:R-:W-:-:S02]  /*125990*/  IADD3 R45, PT, PT, R45, R188, RZ ;  /* 0x000000bc2d2d7210 */ /* 0x000fc40007ffe0ff */
[----:B------:R-:W-:Y:S01]  /*1259a0*/  @P1 IADD3 R30, PT, PT, R30, -0x7f000001, RZ ;  /* 0x80ffffff1e1e1810 */ /* 0x000fe20007ffe0ff */
[----:B------:R-:W-:Y:S01]  /*1259b0*/  ISETP.GE.U32.AND P4, PT, R149, 0x7f000001, PT ;  /* 0x7f0000019500780c */ /* 0x000fe20003f86070 */
[----:B------:R-:W-:Y:S01]  /*1259c0*/  ISETP.GE.U32.AND P1, PT, R119, 0x7f000001, PT ;  /* 0x7f0000017700780c */ /* 0x000fe20003f26070 */
[----:B------:R-:W-:Y:S01]  /*1259d0*/  @P0 IADD3 R36, PT, PT, R36, -0x7f000001, RZ ;  /* 0x80ffffff24240810 */ /* 0x000fe20007ffe0ff */
[----:B------:R-:W-:Y:S01]  /*1259e0*/  ISETP.GE.U32.AND P0, PT, R22, 0x7f000001, PT ;  /* 0x7f0000011600780c */ /* 0x000fe20003f06070 */
[----:B------:R-:W-:Y:S02]  /*1259f0*/  @P5 IADD3 R151, PT, PT, R151, -0x7f000001, RZ ;  /* 0x80ffffff97975810 */ /* 0x000fe40007ffe0ff */
[----:B------:R-:W-:Y:S02]  /*125a00*/  IADD3 R0, PT, PT, R4, R0, RZ ;  /* 0x0000000004007210 */ /* 0x000fe40007ffe0ff */
[----:B------:R-:W-:Y:S01]  /*125a10*/  IADD3 R24, PT, PT, R179, R24, RZ ;  /* 0x00000018b3187210 */ /* 0x000fe20007ffe0ff */
[----:B------:R-:W-:Y:S01]  /*125a20*/  ISETP.GE.U32.AND P5, PT, R45, 0x7f000001, PT ;  /* 0x7f0000012d00780c */ /* 0x000fe20003fa6070 */
[----:B------:R-:W-:-:S02]  /*125a30*/  IADD3 R4, PT, PT, R178, R33, RZ ;  /* 0x00000021b2047210 */ /* 0x000fc40007ffe0ff */
[----:B------:R-:W-:Y:S02]  /*125a40*/  @P6 IADD3 R193, PT, PT, R193, -0x7f000001, RZ ;  /* 0x80ffffffc1c16810 */ /* 0x000fe40007ffe0ff */
[----:B------:R-:W-:Y:S01]  /*125a50*/  @P2 IADD3 R120, PT, PT, R120, -0x7f000001, RZ ;  /* 0x80ffffff78782810 */ /* 0x000fe20007ffe0ff */
[----:B------:R-:W-:Y:S01]  /*125a60*/  ISETP.GE.U32.AND P6, PT, R24, 0x7f000001, PT ;  /* 0x7f0000011800780c */ /* 0x000fe20003fc6070 */
[----:B------:R-:W-:Y:S01]  /*125a70*/  ISETP.GE.U32.AND P2, PT, R4, 0x7f000001, PT ;  /* 0x7f0000010400780c */ /* 0x000fe20003f46070 */
[----:B------:R-:W-:Y:S02]  /*125a80*/  @P4 IADD3 R149, PT, PT, R149, -0x7f000001, RZ ;  /* 0x80ffffff95954810 */ /* 0x000fe40007ffe0ff */
[----:B------:R-:W-:Y:S02]  /*125a90*/  IADD3 R28, PT, PT, R51, R28, RZ ;  /* 0x0000001c331c7210 */ /* 0x000fe40007ffe0ff */
[----:B------:R-:W-:Y:S01]  /*125aa0*/  @P1 IADD3 R119, PT, PT, R119, -0x7f000001, RZ ;  /* 0x80ffffff77771810 */ /* 0x000fe20007ffe0ff */
[----:B------:R-:W-:Y:S01]  /*125ab0*/  ISETP.GE.U32.AND P1, PT, R2, 0x7f000001, PT ;  /* 0x7f0000010200780c */ /* 0x000fe20003f26070 */
[----:B------:R-:W-:Y:S01]  /*125ac0*/  @P0 IADD3 R22, PT, PT, R22, -0x7f000001, RZ ;  /* 0x80ffffff16160810 */ /* 0x000fe20007ffe0ff */
[----:B------:R-:W-:Y:S01]  /*125ad0*/  ISETP.GE.U32.AND P0, PT, R16, 0x7f000001, PT ;  /* 0x7f0000011000780c */ /* 0x000fe20003f06070 */
[----:B------:R-:W-:-:S02]  /*125ae0*/  @P5 IADD3 R45, PT, PT, R45, -0x7f000001, RZ ;  /* 0x80ffffff2d2d5810 */ /* 0x000fc40007ffe0ff */
[----:B------:R-:W-:Y:S01]  /*125af0*/  IADD3 R122, PT, PT, R149, R122, RZ ;  /* 0x0000007a957a7210 */ /* 0x000fe20007ffe0ff */
[----:B----4-:R-:W-:Y:S01]  /*125b00*/  IMAD.WIDE.U32 R8, R11, R93, RZ ;  /* 0x0000005d0b087225 */ /* 0x010fe200078e00ff */
[----:B------:R-:W-:-:S03]  /*125b10*/  IADD3 R20, PT, PT, R3, R25, RZ ;  /* 0x0000001903147210 */ /* 0x000fc60007ffe0ff */
[-C--:B------:R-:W-:Y:S01]  /*125b20*/  IMAD.WIDE.U32 R10, R10, R93.reuse, RZ ;  /* 0x0000005d0a0a7225 */ /* 0x080fe200078e00ff */
[----:B------:R-:W-:Y:S01]  /*125b30*/  ISETP.GE.U32.AND P5, PT, R28, 0x7f000001, PT ;  /* 0x7f0000011c00780c */ /* 0x000fe20003fa6070 */
[----:B------:R-:W-:Y:S02]  /*125b40*/  @P6 IADD3 R24, PT, PT, R24, -0x7f000001, RZ ;  /* 0x80ffffff18186810 */ /* 0x000fe40007ffe0ff */
[----:B------:R-:W-:Y:S01]  /*125b50*/  IADD3 R32, PT, PT, R45, R32, RZ ;  /* 0x000000202d207210 */ /* 0x000fe20007ffe0ff */
[----:B------:R-:W-:Y:S01]  /*125b60*/  IMAD R17, R10, 0x7effffff, RZ ;  /* 0x7effffff0a117824 */ /* 0x000fe200078e02ff */
[----:B------:R-:W-:Y:S01]  /*125b70*/  @P2 IADD3 R4, PT, PT, R4, -0x7f000001, RZ ;  /* 0x80ffffff04042810 */ /* 0x000fe20007ffe0ff */
[----:B------:R-:W-:Y:S01]  /*125b80*/  ISETP.GE.U32.AND P6, PT, R122, 0x7f000001, PT ;  /* 0x7f0000017a00780c */ /* 0x000fe20003fc6070 */
[----:B------:R-:W-:Y:S01]  /*125b90*/  ISETP.GE.U32.AND P4, PT, R20, 0x7f000001, PT ;  /* 0x7f0000011400780c */ /* 0x000fe20003f86070 */
[----:B------:R-:W-:Y:S01]  /*125ba0*/  IADD3 R36, PT, PT, R13, R36, RZ ;  /* 0x000000240d247210 */ /* 0x000fe20007ffe0ff */
[----:B------:R-:W-:-:S04]  /*125bb0*/  IMAD.WIDE.U32 R12, R7, R93, RZ ;  /* 0x0000005d070c7225 */ /* 0x000fc800078e00ff */
[----:B------:R-:W-:-:S04]  /*125bc0*/  IMAD.WIDE.U32 R6, R6, R93, RZ ;  /* 0x0000005d06067225 */ /* 0x000fc800078e00ff */
[----:B------:R-:W-:Y:S01]  /*125bd0*/  IMAD.HI.U32 R17, R17, 0x7f000001, R10 ;  /* 0x7f00000111117827 */ /* 0x000fe200078e000a */
[----:B------:R-:W-:Y:S01]  /*125be0*/  ISETP.GE.U32.AND P3, PT, R21, 0x7f000001, PT ;  /* 0x7f0000011500780c */ /* 0x000fe20003f66070 */
[----:B------:R-:W-:Y:S02]  /*125bf0*/  IADD3 R30, PT, PT, R151, R30, RZ ;  /* 0x0000001e971e7210 */ /* 0x000fe40007ffe0ff */
[----:B------:R-:W-:Y:S01]  /*125c00*/  IMAD R25, R8, 0x7effffff, RZ ;  /* 0x7effffff08197824 */ /* 0x000fe200078e02ff */
[----:B------:R-:W-:Y:S01]  /*125c10*/  @P1 IADD3 R2, PT, PT, R2, -0x7f000001, RZ ;  /* 0x80ffffff02021810 */ /* 0x000fe20007ffe0ff */
[----:B------:R-:W-:Y:S01]  /*125c20*/  IMAD.WIDE.U32 R10, R121, R4, RZ ;  /* 0x00000004790a7225 */ /* 0x000fe200078e00ff */
[----:B------:R-:W-:-:S03]  /*125c30*/  ISETP.GE.U32.AND P2, PT, R32, 0x7f000001, PT ;  /* 0x7f0000012000780c */ /* 0x000fc60003f46070 */
[----:B------:R-:W-:Y:S01]  /*125c40*/  IMAD R3, R12, 0x7effffff, RZ ;  /* 0x7effffff0c037824 */ /* 0x000fe200078e02ff */
[----:B------:R-:W-:Y:S01]  /*125c50*/  @P0 IADD3 R16, PT, PT, R16, -0x7f000001, RZ ;  /* 0x80ffffff10100810 */ /* 0x000fe20007ffe0ff */
[----:B------:R-:W-:Y:S01]  /*125c60*/  IMAD R5, R6, 0x7effffff, RZ ;  /* 0x7effffff06057824 */ /* 0x000fe200078e02ff */
[----:B------:R-:W-:Y:S01]  /*125c70*/  ISETP.GE.U32.AND P0, PT, R0, 0x7f000001, PT ;  /* 0x7f0000010000780c */ /* 0x000fe20003f06070 */
[----:B------:R-:W-:-:S04]  /*125c80*/  IMAD.HI.U32 R25, R25, 0x7f000001, R8 ;  /* 0x7f00000119197827 */ /* 0x000fc800078e0008 */
[----:B------:R-:W-:-:S04]  /*125c90*/  IMAD.WIDE.U32 R18, R121, R24, RZ ;  /* 0x0000001879127225 */ /* 0x000fc800078e00ff */
[----:B------:R-:W-:Y:S01]  /*125ca0*/  IMAD R27, R10, 0x7effffff, RZ ;  /* 0x7effffff0a1b7824 */ /* 0x000fe200078e02ff */
[----:B------:R-:W-:Y:S02]  /*125cb0*/  @P5 IADD3 R28, PT, PT, R28, -0x7f000001, RZ ;  /* 0x80ffffff1c1c5810 */ /* 0x000fe40007ffe0ff */
[----:B------:R-:W-:Y:S01]  /*125cc0*/  IADD3 R120, PT, PT, R193, R120, RZ ;  /* 0x00000078c1787210 */ /* 0x000fe20007ffe0ff */
[----:B------:R-:W-:Y:S01]  /*125cd0*/  IMAD.WIDE.U32 R8, R121, R2, RZ ;  /* 0x0000000279087225 */ /* 0x000fe200078e00ff */
[----:B------:R-:W-:-:S03]  /*125ce0*/  ISETP.GE.U32.AND P1, PT, R30, 0x7f000001, PT ;  /* 0x7f0000011e00780c */ /* 0x000fc60003f26070 */
[----:B------:R-:W-:-:S04]  /*125cf0*/  IMAD.HI.U32 R12, R3, 0x7f000001, R12 ;  /* 0x7f000001030c7827 */ /* 0x000fc800078e000c */
[----:B------:R-:W-:-:S04]  /*125d00*/  IMAD.HI.U32 R13, R5, 0x7f000001, R6 ;  /* 0x7f000001050d7827 */ /* 0x000fc800078e0006 */
[----:B------:R-:W-:-:S04]  /*125d10*/  IMAD.WIDE.U32 R6, R121, R16, RZ ;  /* 0x0000001079067225 */ /* 0x000fc800078e00ff */
[----:B------:R-:W-:Y:S02]  /*125d20*/  IMAD R29, R18, 0x7effffff, RZ ;  /* 0x7effffff121d7824 */ /* 0x000fe400078e02ff */
[----:B------:R-:W-:Y:S01]  /*125d30*/  IMAD.HI.U32 R38, R27, 0x7f000001, R10 ;  /* 0x7f0000011b267827 */ /* 0x000fe200078e000a */
[----:B------:R-:W-:-:S03]  /*125d40*/  @P6 IADD3 R122, PT, PT, R122, -0x7f000001, RZ ;  /* 0x80ffffff7a7a6810 */ /* 0x000fc60007ffe0ff */
[----:B------:R-:W-:Y:S01]  /*125d50*/  IMAD R5, R8, 0x7effffff, RZ ;  /* 0x7effffff08057824 */ /* 0x000fe200078e02ff */
[----:B------:R-:W-:Y:S01]  /*125d60*/  @P4 IADD3 R20, PT, PT, R20, -0x7f000001, RZ ;  /* 0x80ffffff14144810 */ /* 0x000fe20007ffe0ff */
[----:B------:R-:W-:Y:S01]  /*125d70*/  IMAD.WIDE.U32 R10, R121, R28, RZ ;  /* 0x0000001c790a7225 */ /* 0x000fe200078e00ff */
[----:B------:R-:W-:Y:S01]  /*125d80*/  ISETP.GE.U32.AND P5, PT, R120, 0x7f000001, PT ;  /* 0x7f0000017800780c */ /* 0x000fe20003fa6070 */
[----:B------:R-:W-:Y:S02]  /*125d90*/  IADD3 R22, PT, PT, R22, R119, RZ ;  /* 0x0000007716167210 */ /* 0x000fe40007ffe0ff */
[----:B------:R-:W-:Y:S02]  /*125da0*/  IMAD R3, R6, 0x7effffff, RZ ;  /* 0x7effffff06037824 */ /* 0x000fe400078e02ff */
[----:B------:R-:W-:Y:S01]  /*125db0*/  IMAD.HI.U32 R14, R29, 0x7f000001, R18 ;  /* 0x7f0000011d0e7827 */ /* 0x000fe200078e0012 */
[----:B------:R-:W-:-:S03]  /*125dc0*/  @P3 IADD3 R21, PT, PT, R21, -0x7f000001, RZ ;  /* 0x80ffffff15153810 */ /* 0x000fc60007ffe0ff */
[----:B------:R-:W-:-:S04]  /*125dd0*/  IMAD.HI.U32 R34, R5, 0x7f000001, R8 ;  /* 0x7f00000105227827 */ /* 0x000fc800078e0008 */
[----:B------:R-:W-:-:S04]  /*125de0*/  IMAD.WIDE.U32 R18, R121, R122, RZ ;  /* 0x0000007a79127225 */ /* 0x000fc800078e00ff */
[----:B------:R-:W-:Y:S01]  /*125df0*/  IMAD R27, R10, 0x7effffff, RZ ;  /* 0x7effffff0a1b7824 */ /* 0x000fe200078e02ff */
[----:B------:R-:W-:Y:S01]  /*125e00*/  @P2 IADD3 R32, PT, PT, R32, -0x7f000001, RZ ;  /* 0x80ffffff20202810 */ /* 0x000fe20007ffe0ff */
[----:B------:R-:W-:Y:S01]  /*125e10*/  IMAD.WIDE.U32 R8, R121, R20, RZ ;  /* 0x0000001479087225 */ /* 0x000fe200078e00ff */
[----:B------:R-:W-:-:S03]  /*125e20*/  ISETP.GE.U32.AND P4, PT, R15, 0x7f000001, PT ;  /* 0x7f0000010f00780c */ /* 0x000fc60003f86070 */
[----:B------:R-:W-:Y:S01]  /*125e30*/  IMAD.HI.U32 R35, R3, 0x7f000001, R6 ;  /* 0x7f00000103237827 */ /* 0x000fe200078e0006 */
[----:B------:R-:W-:-:S03]  /*125e40*/  @P0 IADD3 R0, PT, PT, R0, -0x7f000001, RZ ;  /* 0x80ffffff00000810 */ /* 0x000fc60007ffe0ff */
[----:B------:R-:W-:-:S04]  /*125e50*/  IMAD.WIDE.U32 R6, R121, R21, RZ ;  /* 0x0000001579067225 */ /* 0x000fc800078e00ff */
[----:B------:R-:W-:Y:S02]  /*125e60*/  IMAD R29, R18, 0x7effffff, RZ ;  /* 0x7effffff121d7824 */ /* 0x000fe400078e02ff */
[----:B------:R-:W-:Y:S01]  /*125e70*/  IMAD.HI.U32 R48, R27, 0x7f000001, R10 ;  /* 0x7f0000011b307827 */ /* 0x000fe200078e000a */
[----:B------:R-:W-:Y:S01]  /*125e80*/  ISETP.GE.U32.AND P3, PT, R40, 0x7f000001, PT ;  /* 0x7f0000012800780c */ /* 0x000fe20003f66070 */
[----:B------:R-:W-:Y:S01]  /*125e90*/  ISETP.GE.U32.AND P2, PT, R36, 0x7f000001, PT ;  /* 0x7f0000012400780c */ /* 0x000fe20003f46070 */
[----:B------:R-:W-:Y:S01]  /*125ea0*/  ISETP.GE.U32.AND P0, PT, R22, 0x7f000001, PT ;  /* 0x7f0000011600780c */ /* 0x000fe20003f06070 */
[----:B------:R-:W-:Y:S01]  /*125eb0*/  IMAD R5, R8, 0x7effffff, RZ ;  /* 0x7effffff08057824 */ /* 0x000fe200078e02ff */
[----:B------:R-:W-:Y:S01]  /*125ec0*/  @P1 IADD3 R30, PT, PT, R30, -0x7f000001, RZ ;  /* 0x80ffffff1e1e1810 */ /* 0x000fe20007ffe0ff */
[----:B------:R-:W-:-:S04]  /*125ed0*/  IMAD.WIDE.U32 R10, R121, R32, RZ ;  /* 0x00000020790a7225 */ /* 0x000fc800078e00ff */
[----:B------:R-:W-:Y:S02]  /*125ee0*/  IMAD R3, R6, 0x7effffff, RZ ;  /* 0x7effffff06037824 */ /* 0x000fe400078e02ff */
[----:B------:R-:W-:-:S04]  /*125ef0*/  IMAD.HI.U32 R29, R29, 0x7f000001, R18 ;  /* 0x7f0000011d1d7827 */ /* 0x000fc800078e0012 */
[----:B------:R-:W-:-:S04]  /*125f00*/  IMAD.HI.U32 R47, R5, 0x7f000001, R8 ;  /* 0x7f000001052f7827 */ /* 0x000fc800078e0008 */
[----:B------:R-:W-:Y:S01]  /*125f10*/  IMAD R27, R10, 0x7effffff, RZ ;  /* 0x7effffff0a1b7824 */ /* 0x000fe200078e02ff */
[----:B------:R-:W-:Y:S01]  /*125f20*/  @P5 IADD3 R120, PT, PT, R120, -0x7f000001, RZ ;  /* 0x80ffffff78785810 */ /* 0x000fe20007ffe0ff */
[----:B------:R-:W-:-:S04]  /*125f30*/  IMAD.WIDE.U32 R8, R121, R30, RZ ;  /* 0x0000001e79087225 */ /* 0x000fc800078e00ff */
[----:B------:R-:W-:-:S04]  /*125f40*/  IMAD.HI.U32 R46, R3, 0x7f000001, R6 ;  /* 0x7f000001032e7827 */ /* 0x000fc800078e0006 */
[----:B------:R-:W-:-:S04]  /*125f50*/  IMAD.WIDE.U32 R6, R121, R0, RZ ;  /* 0x0000000079067225 */ /* 0x000fc800078e00ff */
[----:B------:R-:W-:Y:S01]  /*125f60*/  IMAD.HI.U32 R27, R27, 0x7f000001, R10 ;  /* 0x7f0000011b1b7827 */ /* 0x000fe200078e000a */
[----:B------:R-:W-:-:S03]  /*125f70*/  ISETP.GE.U32.AND P1, PT, R29, 0x7f000001, PT ;  /* 0x7f0000011d00780c */ /* 0x000fc60003f26070 */
[----:B------:R-:W-:Y:S01]  /*125f80*/  IMAD R5, R8, 0x7effffff, RZ ;  /* 0x7effffff08057824 */ /* 0x000fe200078e02ff */
[----:B------:R-:W-:Y:S01]  /*125f90*/  @P4 IADD3 R15, PT, PT, R15, -0x7f000001, RZ ;  /* 0x80ffffff0f0f4810 */ /* 0x000fe20007ffe0ff */
[----:B------:R-:W-:-:S04]  /*125fa0*/  IMAD.WIDE.U32 R18, R121, R120, RZ ;  /* 0x0000007879127225 */ /* 0x000fc800078e00ff */
[----:B------:R-:W-:Y:S01]  /*125fb0*/  IMAD R3, R6, 0x7effffff, RZ ;  /* 0x7effffff06037824 */ /* 0x000fe200078e02ff */
[----:B------:R-:W-:Y:S02]  /*125fc0*/  @P3 IADD3 R40, PT, PT, R40, -0x7f000001, RZ ;  /* 0x80ffffff28283810 */ /* 0x000fe40007ffe0ff */
[----:B------:R-:W-:Y:S02]  /*125fd0*/  @P2 IADD3 R36, PT, PT, R36, -0x7f000001, RZ ;  /* 0x80ffffff24242810 */ /* 0x000fe40007ffe0ff */
[----:B------:R-:W-:Y:S01]  /*125fe0*/  @P0 IADD3 R22, PT, PT, R22, -0x7f000001, RZ ;  /* 0x80ffffff16160810 */ /* 0x000fe20007ffe0ff */
[----:B------:R-:W-:Y:S01]  /*125ff0*/  IMAD.HI.U32 R54, R5, 0x7f000001, R8 ;  /* 0x7f00000105367827 */ /* 0x000fe200078e0008 */
[----:B------:R-:W-:Y:S01]  /*126000*/  ISETP.GE.U32.AND P0, PT, R14, 0x7f000001, PT ;  /* 0x7f0000010e00780c */ /* 0x000fe20003f06070 */
[----:B------:R-:W-:Y:S02]  /*126010*/  ISETP.GE.U32.AND P2, PT, R27, 0x7f000001, PT ;  /* 0x7f0000011b00780c */ /* 0x000fe40003f46070 */
[----:B------:R-:W-:-:S02]  /*126020*/  IMAD R11, R18, 0x7effffff, RZ ;  /* 0x7effffff120b7824 */ /* 0x000fc400078e02ff */
[----:B------:R-:W-:-:S04]  /*126030*/  IMAD.WIDE.U32 R8, R121, R15, RZ ;  /* 0x0000000f79087225 */ /* 0x000fc800078e00ff */
[----:B------:R-:W-:-:S04]  /*126040*/  IMAD.HI.U32 R50, R3, 0x7f000001, R6 ;  /* 0x7f00000103327827 */ /* 0x000fc800078e0006 */
[----:B------:R-:W-:-:S04]  /*126050*/  IMAD.WIDE.U32 R6, R121, R40, RZ ;  /* 0x0000002879067225 */ /* 0x000fc800078e00ff */
[----:B------:R-:W-:-:S04]  /*126060*/  IMAD.HI.U32 R26, R11, 0x7f000001, R18 ;  /* 0x7f0000010b1a7827 */ /* 0x000fc800078e0012 */
[----:B------:R-:W-:Y:S02]  /*126070*/  IMAD R5, R8, 0x7effffff, RZ ;  /* 0x7effffff08057824 */ /* 0x000fe400078e02ff */
[----:B------:R-:W-:-:S04]  /*126080*/  IMAD.WIDE.U32 R18, R121, R22, RZ ;  /* 0x0000001679127225 */ /* 0x000fc800078e00ff */
[----:B------:R-:W-:Y:S01]  /*126090*/  IMAD R3, R6, 0x7effffff, RZ ;  /* 0x7effffff06037824 */ /* 0x000fe200078e02ff */
[----:B------:R-:W-:Y:S01]  /*1260a0*/  @P1 IADD3 R29, PT, PT, R29, -0x7f000001, RZ ;  /* 0x80ffffff1d1d1810 */ /* 0x000fe20007ffe0ff */
[----:B------:R-:W-:-:S04]  /*1260b0*/  IMAD.WIDE.U32 R10, R121, R36, RZ ;  /* 0x00000024790a7225 */ /* 0x000fc800078e00ff */
[----:B------:R-:W-:-:S04]  /*1260c0*/  IMAD.HI.U32 R56, R5, 0x7f000001, R8 ;  /* 0x7f00000105387827 */ /* 0x000fc800078e0008 */
[----:B------:R-:W-:Y:S02]  /*1260d0*/  IMAD R5, R18, 0x7effffff, RZ ;  /* 0x7effffff12057824 */ /* 0x000fe400078e02ff */
[----:B------:R-:W-:-:S04]  /*1260e0*/  IMAD.HI.U32 R49, R3, 0x7f000001, R6 ;  /* 0x7f00000103317827 */ /* 0x000fc800078e0006 */
[----:B------:R-:W-:Y:S01]  /*1260f0*/  IMAD R3, R10, 0x7effffff, RZ ;  /* 0x7effffff0a037824 */ /* 0x000fe200078e02ff */
[----:B------:R-:W-:Y:S02]  /*126100*/  @P0 IADD3 R14, PT, PT, R14, -0x7f000001, RZ ;  /* 0x80ffffff0e0e0810 */ /* 0x000fe40007ffe0ff */
[----:B------:R-:W-:Y:S01]  /*126110*/  @P2 IADD3 R27, PT, PT, R27, -0x7f000001, RZ ;  /* 0x80ffffff1b1b2810 */ /* 0x000fe20007ffe0ff */
[----:B------:R-:W-:Y:S01]  /*126120*/  IMAD.WIDE.U32 R8, R29, 0x5fffffa, RZ ;  /* 0x05fffffa1d087825 */ /* 0x000fe200078e00ff */
[----:B------:R-:W-:-:S03]  /*126130*/  ISETP.GE.U32.AND P3, PT, R26, 0x7f000001, PT ;  /* 0x7f0000011a00780c */ /* 0x000fc60003f66070 */
[----:B------:R-:W-:-:S04]  /*126140*/  IMAD.HI.U32 R57, R5, 0x7f000001, R18 ;  /* 0x7f00000105397827 */ /* 0x000fc800078e0012 */
[----:B------:R-:W-:Y:S02]  /*126150*/  IMAD R5, R29, 0x6, RZ ;  /* 0x000000061d057824 */ /* 0x000fe400078e02ff */
[----:B------:R-:W-:-:S04]  /*126160*/  IMAD.HI.U32 R58, R3, 0x7f000001, R10 ;  /* 0x7f000001033a7827 */ /* 0x000fc800078e000a */
[----:B------:R-:W-:-:S04]  /*126170*/  IMAD.WIDE.U32 R6, R14, 0x5fffffa, RZ ;  /* 0x05fffffa0e067825 */ /* 0x000fc800078e00ff */
[----:B------:R-:W-:-:S04]  /*126180*/  IMAD.WIDE.U32 R10, R27, 0x5fffffa, RZ ;  /* 0x05fffffa1b0a7825 */ /* 0x000fc800078e00ff */
[----:B------:R-:W-:-:S04]  /*126190*/  IMAD.HI.U32 R53, R5, 0x7f000001, R8 ;  /* 0x7f00000105357827 */ /* 0x000fc800078e0008 */
[----:B------:R-:W-:Y:S02]  /*1261a0*/  IMAD R3, R14, 0x6, RZ ;  /* 0x000000060e037824 */ /* 0x000fe400078e02ff */
[----:B------:R-:W-:Y:S02]  /*1261b0*/  IMAD R19, R27, 0x6, RZ ;  /* 0x000000061b137824 */ /* 0x000fe400078e02ff */
[----:B------:R-:W-:-:S04]  /*1261c0*/  IMAD.WIDE.U32 R8, R127, R2, RZ ;  /* 0x000000027f087225 */ /* 0x000fc800078e00ff */
[----:B------:R-:W-:-:S04]  /*1261d0*/  IMAD.HI.U32 R43, R3, 0x7f000001, R6 ;  /* 0x7f000001032b7827 */ /* 0x000fc800078e0006 */
[----:B------:R-:W-:-:S04]  /*1261e0*/  IMAD.HI.U32 R55, R19, 0x7f000001, R10 ;  /* 0x7f00000113377827 */ /* 0x000fc800078e000a */
[----:B------:R-:W-:Y:S02]  /*1261f0*/  IMAD R5, R8, 0x7effffff, RZ ;  /* 0x7effffff08057824 */ /* 0x000fe400078e02ff */
[----:B------:R-:W-:-:S04]  /*126200*/  IMAD.WIDE.U32 R6, R127, R16, RZ ;  /* 0x000000107f067225 */ /* 0x000fc800078e00ff */
[----:B------:R-:W-:Y:S01]  /*126210*/  IMAD.WIDE.U32 R10, R127, R4, RZ ;  /* 0x000000047f0a7225 */ /* 0x000fe200078e00ff */
[----:B------:R-:W-:-:S03]  /*126220*/  @P3 IADD3 R26, PT, PT, R26, -0x7f000001, RZ ;  /* 0x80ffffff1a1a3810 */ /* 0x000fc60007ffe0ff */
[----:B------:R-:W-:-:S04]  /*126230*/  IMAD.HI.U32 R14, R5, 0x7f000001, R8 ;  /* 0x7f000001050e7827 */ /* 0x000fc800078e0008 */
[----:B------:R-:W-:Y:S02]  /*126240*/  IMAD R3, R6, 0x7effffff, RZ ;  /* 0x7effffff06037824 */ /* 0x000fe400078e02ff */
[----:B------:R-:W-:Y:S02]  /*126250*/  IMAD R27, R10, 0x7effffff, RZ ;  /* 0x7effffff0a1b7824 */ /* 0x000fe400078e02ff */
[----:B------:R-:W-:-:S04]  /*126260*/  IMAD.WIDE.U32 R18, R26, 0x5fffffa, RZ ;  /* 0x05fffffa1a127825 */ /* 0x000fc800078e00ff */
[----:B------:R-:W-:Y:S02]  /*126270*/  IMAD R29, R26, 0x6, RZ ;  /* 0x000000061a1d7824 */ /* 0x000fe400078e02ff */
[----:B------:R-:W-:-:S04]  /*126280*/  IMAD.HI.U32 R26, R3, 0x7f000001, R6 ;  /* 0x7f000001031a7827 */ /* 0x000fc800078e0006 */
[----:B------:R-:W-:Y:S01]  /*126290*/  IMAD.HI.U32 R31, R27, 0x7f000001, R10 ;  /* 0x7f0000011b1f7827 */ /* 0x000fe200078e000a */
[----:B------:R-:W-:-:S03]  /*1262a0*/  ISETP.GE.U32.AND P2, PT, R14, 0x7f000001, PT ;  /* 0x7f0000010e00780c */ /* 0x000fc60003f46070 */
[----:B------:R-:W-:-:S04]  /*1262b0*/  IMAD.WIDE.U32 R6, R127, R24, RZ ;  /* 0x000000187f067225 */ /* 0x000fc800078e00ff */
[----:B------:R-:W-:-:S04]  /*1262c0*/  IMAD.WIDE.U32 R10, R127, R20, RZ ;  /* 0x000000147f0a7225 */ /* 0x000fc800078e00ff */
[----:B------:R-:W-:Y:S01]  /*1262d0*/  IMAD R3, R6, 0x7effffff, RZ ;  /* 0x7effffff06037824 */ /* 0x000fe200078e02ff */
[----:B------:R-:W-:Y:S01]  /*1262e0*/  ISETP.GE.U32.AND P3, PT, R31, 0x7f000001, PT ;  /* 0x7f0000011f00780c */ /* 0x000fe20003f66070 */
[----:B------:R-:W-:Y:S02]  /*1262f0*/  IMAD R27, R10, 0x7effffff, RZ ;  /* 0x7effffff0a1b7824 */ /* 0x000fe400078e02ff */
[----:B------:R-:W-:-:S04]  /*126300*/  IMAD.HI.U32 R59, R29, 0x7f000001, R18 ;  /* 0x7f0000011d3b7827 */ /* 0x000fc800078e0012 */
[----:B------:R-:W-:-:S04]  /*126310*/  IMAD.WIDE.U32 R18, R127, R28, RZ ;  /* 0x0000001c7f127225 */ /* 0x000fc800078e00ff */
[----:B------:R-:W-:-:S04]  /*126320*/  IMAD.HI.U32 R33, R3, 0x7f000001, R6 ;  /* 0x7f00000103217827 */ /* 0x000fc800078e0006 */
[----:B------:R-:W-:-:S04]  /*126330*/  IMAD.HI.U32 R41, R27, 0x7f000001, R10 ;  /* 0x7f0000011b297827 */ /* 0x000fc800078e000a */
[----:B------:R-:W-:Y:S01]  /*126340*/  IMAD R29, R18, 0x7effffff, RZ ;  /* 0x7effffff121d7824 */ /* 0x000fe200078e02ff */
[----:B------:R-:W-:Y:S01]  /*126350*/  @P2 IADD3 R14, PT, PT, R14, -0x7f000001, RZ ;  /* 0x80ffffff0e0e2810 */ /* 0x000fe20007ffe0ff */
[----:B------:R-:W-:Y:S01]  /*126360*/  ISETP.GE.U32.AND P6, PT, R33, 0x7f000001, PT ;  /* 0x7f0000012100780c */ /* 0x000fe20003fc6070 */
[----:B------:R-:W-:Y:S01]  /*126370*/  ISETP.GE.U32.AND P5, PT, R41, 0x7f000001, PT ;  /* 0x7f0000012900780c */ /* 0x000fe20003fa6070 */
[----:B------:R-:W-:-:S04]  /*126380*/  IMAD.WIDE.U32 R6, R127, R122, RZ ;  /* 0x0000007a7f067225 */ /* 0x000fc800078e00ff */
[----:B------:R-:W-:Y:S01]  /*126390*/  IMAD.HI.U32 R44, R29, 0x7f000001, R18 ;  /* 0x7f0000011d2c7827 */ /* 0x000fe200078e0012 */
[----:B------:R-:W-:Y:S01]  /*1263a0*/  @P3 IADD3 R31, PT, PT, R31, -0x7f000001, RZ ;  /* 0x80ffffff1f1f3810 */ /* 0x000fe20007ffe0ff */
[----:B------:R-:W-:Y:S02]  /*1263b0*/  ISETP.GE.U32.AND P2, PT, R14, 0x7f000001, PT ;  /* 0x7f0000010e00780c */ /* 0x000fe40003f46070 */
[----:B------:R-:W-:Y:S01]  /*1263c0*/  IMAD R3, R6, 0x7effffff, RZ ;  /* 0x7effffff06037824 */ /* 0x000fe200078e02ff */
[----:B------:R-:W-:Y:S01]  /*1263d0*/  ISETP.GE.U32.AND P4, PT, R44, 0x7f000001, PT ;  /* 0x7f0000012c00780c */ /* 0x000fe20003f86070 */
[----:B------:R-:W-:Y:S02]  /*1263e0*/  ISETP.GE.U32.AND P3, PT, R31, 0x7f000001, PT ;  /* 0x7f0000011f00780c */ /* 0x000fe40003f66070 */
[----:B------:R-:W-:Y:S01]  /*1263f0*/  IMAD.HI.U32 R45, R3, 0x7f000001, R6 ;  /* 0x7f000001032d7827 */ /* 0x000fe200078e0006 */
[----:B------:R-:W-:Y:S01]  /*126400*/  ISETP.GE.U32.AND P1, PT, R34, 0x7f000001, PT ;  /* 0x7f0000012200780c */ /* 0x000fe20003f26070 */
[----:B------:R-:W-:-:S02]  /*126410*/  @P6 IADD3 R33, PT, PT, R33, -0x7f000001, RZ ;  /* 0x80ffffff21216810 */ /* 0x000fc40007ffe0ff */
[----:B------:R-:W-:Y:S01]  /*126420*/  @P5 IADD3 R41, PT, PT, R41, -0x7f000001, RZ ;  /* 0x80ffffff29295810 */ /* 0x000fe20007ffe0ff */
[----:B------:R-:W-:Y:S01]  /*126430*/  ISETP.GE.U32.AND P6, PT, R45, 0x7f000001, PT ;  /* 0x7f0000012d00780c */ /* 0x000fe20003fc6070 */
[----:B------:R-:W-:Y:S01]  /*126440*/  IMAD.WIDE.U32 R8, R127, R21, RZ ;  /* 0x000000157f087225 */ /* 0x000fe200078e00ff */
[----:B------:R-:W-:Y:S01]  /*126450*/  ISETP.GE.U32.AND P0, PT, R35, 0x7f000001, PT ;  /* 0x7f0000012300780c */ /* 0x000fe20003f06070 */
[----:B------:R-:W-:Y:S01]  /*126460*/  @P2 IADD3 R14, PT, PT, R14, -0x7f000001, RZ ;  /* 0x80ffffff0e0e2810 */ /* 0x000fe20007ffe0ff */
[----:B------:R-:W-:Y:S01]  /*126470*/  ISETP.GE.U32.AND P2, PT, R41, 0x7f000001, PT ;  /* 0x7f0000012900780c */ /* 0x000fe20003f46070 */
[----:B------:R-:W-:Y:S01]  /*126480*/  IMAD R5, R8, 0x7effffff, RZ ;  /* 0x7effffff08057824 */ /* 0x000fe200078e02ff */
[----:B------:R-:W-:Y:S01]  /*126490*/  @P4 IADD3 R44, PT, PT, R44, -0x7f000001, RZ ;  /* 0x80ffffff2c2c4810 */ /* 0x000fe20007ffe0ff */
[----:B------:R-:W-:Y:S01]  /*1264a0*/  ISETP.GE.U32.AND P4, PT, R33, 0x7f000001, PT ;  /* 0x7f0000012100780c */ /* 0x000fe20003f86070 */
[----:B------:R-:W-:Y:S01]  /*1264b0*/  @P3 IADD3 R31, PT, PT, R31, -0x7f000001, RZ ;  /* 0x80ffffff1f1f3810 */ /* 0x000fe20007ffe0ff */
[----:B------:R-:W-:Y:S01]  /*1264c0*/  IMAD.HI.U32 R42, R5, 0x7f000001, R8 ;  /* 0x7f000001052a7827 */ /* 0x000fe200078e0008 */
[----:B------:R-:W-:-:S03]  /*1264d0*/  ISETP.GE.U32.AND P3, PT, R47, 0x7f000001, PT ;  /* 0x7f0000012f00780c */ /* 0x000fc60003f66070 */
[----:B------:R-:W-:Y:S01]  /*1264e0*/  IMAD.WIDE.U32 R8, R127, R40, RZ ;  /* 0x000000287f087225 */ /* 0x000fe200078e00ff */
[----:B------:R-:W-:Y:S01]  /*1264f0*/  @P1 IADD3 R34, PT, PT, R34, -0x7f000001, RZ ;  /* 0x80ffffff22221810 */ /* 0x000fe20007ffe0ff */
[----:B------:R-:W-:Y:S01]  /*126500*/  ISETP.GE.U32.AND P1, PT, R46, 0x7f000001, PT ;  /* 0x7f0000012e00780c */ /* 0x000fe20003f26070 */
[----:B------:R-:W-:Y:S01]  /*126510*/  @P6 IADD3 R45, PT, PT, R45, -0x7f000001, RZ ;  /* 0x80ffffff2d2d6810 */ /* 0x000fe20007ffe0ff */
[----:B------:R-:W-:Y:S01]  /*126520*/  IMAD R5, R8, 0x7effffff, RZ ;  /* 0x7effffff08057824 */ /* 0x000fe200078e02ff */
[----:B------:R-:W-:Y:S01]  /*126530*/  @P0 IADD3 R35, PT, PT, R35, -0x7f000001, RZ ;  /* 0x80ffffff23230810 */ /* 0x000fe20007ffe0ff */
[----:B------:R-:W-:Y:S01]  /*126540*/  ISETP.GE.U32.AND P0, PT, R38, 0x7f000001, PT ;  /* 0x7f0000012600780c */ /* 0x000fe20003f06070 */
[----:B------:R-:W-:Y:S01]  /*126550*/  @P2 IADD3 R41, PT, PT, R41, -0x7f000001, RZ ;  /* 0x80ffffff29292810 */ /* 0x000fe20007ffe0ff */
[----:B------:R-:W-:-:S04]  /*126560*/  IMAD.WIDE.U32 R10, R127, R30, RZ ;  /* 0x0000001e7f0a7225 */ /* 0x000fc800078e00ff */
[----:B------:R-:W-:-:S04]  /*126570*/  IMAD.WIDE.U32 R18, R127, R32, RZ ;  /* 0x000000207f127225 */ /* 0x000fc800078e00ff */
        /* <DEDUP_REMOVED lines=8> */
[----:B------:R-:W-:Y:S01]  /*126600*/  @P3 IADD3 R47, PT, PT, R47, -0x7f000001, RZ ;  /* 0x80ffffff2f2f3810 */ /* 0x000fe20007ffe0ff */
[----:B------:R-:W-:Y:S01]  /*126610*/  IMAD R3, R6, 0x7effffff, RZ ;  /* 0x7effffff06037824 */ /* 0x000fe200078e02ff */
[----:B------:R-:W-:Y:S01]  /*126620*/  ISETP.GE.U32.AND P3, PT, R52, 0x7f000001, PT ;  /* 0x7f0000013400780c */ /* 0x000fe20003f66070 */
[----:B------:R-:W-:-:S04]  /*126630*/  IMAD.WIDE.U32 R8, R127, R36, RZ ;  /* 0x000000247f087225 */ /* 0x000fc800078e00ff */
[----:B------:R-:W-:-:S04]  /*126640*/  IMAD.HI.U32 R27, R27, 0x7f000001, R10 ;  /* 0x7f0000011b1b7827 */ /* 0x000fc800078e000a */
[----:B------:R-:W-:Y:S01]  /*126650*/  IMAD.HI.U32 R29, R29, 0x7f000001, R18 ;  /* 0x7f0000011d1d7827 */ /* 0x000fe200078e0012 */
[----:B------:R-:W-:-:S03]  /*126660*/  @P1 IADD3 R46, PT, PT, R46, -0x7f000001, RZ ;  /* 0x80ffffff2e2e1810 */ /* 0x000fc60007ffe0ff */
[----:B------:R-:W-:-:S04]  /*126670*/  IMAD.WIDE.U32 R10, R127, R22, RZ ;  /* 0x000000167f0a7225 */ /* 0x000fc800078e00ff */
[----:B------:R-:W-:Y:S01]  /*126680*/  IMAD.HI.U32 R18, R3, 0x7f000001, R6 ;  /* 0x7f00000103127827 */ /* 0x000fe200078e0006 */
[----:B------:R-:W-:-:S03]  /*126690*/  ISETP.GE.U32.AND P1, PT, R26, 0x7f000001, PT ;  /* 0x7f0000011a00780c */ /* 0x000fc60003f26070 */
[----:B------:R-:W-:Y:S02]  /*1266a0*/  IMAD R5, R8, 0x7effffff, RZ ;  /* 0x7effffff08057824 */ /* 0x000fe400078e02ff */
[----:B------:R-:W-:Y:S01]  /*1266b0*/  IMAD.WIDE.U32 R6, R127, R15, RZ ;  /* 0x0000000f7f067225 */ /* 0x000fe200078e00ff */
[----:B------:R-:W-:-:S03]  /*1266c0*/  @P0 IADD3 R38, PT, PT, R38, -0x7f000001, RZ ;  /* 0x80ffffff26260810 */ /* 0x000fc60007ffe0ff */
[----:B------:R-:W-:Y:S01]  /*1266d0*/  IMAD R19, R10, 0x7effffff, RZ ;  /* 0x7effffff0a137824 */ /* 0x000fe200078e02ff */
[----:B------:R-:W-:Y:S01]  /*1266e0*/  ISETP.GE.U32.AND P0, PT, R48, 0x7f000001, PT ;  /* 0x7f0000013000780c */ /* 0x000fe20003f06070 */
[----:B------:R-:W-:Y:S01]  /*1266f0*/  ISETP.GE.U32.AND P6, PT, R27, 0x7f000001, PT ;  /* 0x7f0000011b00780c */ /* 0x000fe20003fc6070 */
[----:B------:R-:W-:Y:S01]  /*126700*/  @P2 IADD3 R45, PT, PT, R45, -0x7f000001, RZ ;  /* 0x80ffffff2d2d2810 */ /* 0x000fe20007ffe0ff */
[----:B------:R-:W-:-:S04]  /*126710*/  IMAD.HI.U32 R51, R5, 0x7f000001, R8 ;  /* 0x7f00000105337827 */ /* 0x000fc800078e0008 */
[----:B------:R-:W-:Y:S01]  /*126720*/  IMAD R3, R6, 0x7effffff, RZ ;  /* 0x7effffff06037824 */ /* 0x000fe200078e02ff */
[----:B------:R-:W-:Y:S01]  /*126730*/  ISETP.GE.U32.AND P2, PT, R49, 0x7f000001, PT ;  /* 0x7f0000013100780c */ /* 0x000fe20003f46070 */
[----:B------:R-:W-:Y:S01]  /*126740*/  IMAD.WIDE.U32 R8, R127, R120, RZ ;  /* 0x000000787f087225 */ /* 0x000fe200078e00ff */
[----:B------:R-:W-:-:S03]  /*126750*/  @P4 IADD3 R42, PT, PT, R42, -0x7f000001, RZ ;  /* 0x80ffffff2a2a4810 */ /* 0x000fc60007ffe0ff */
[----:B------:R-:W-:Y:S01]  /*126760*/  IMAD.HI.U32 R11, R19, 0x7f000001, R10 ;  /* 0x7f000001130b7827 */ /* 0x000fe200078e000a */
[----:B------:R-:W-:Y:S01]  /*126770*/  @P5 IADD3 R44, PT, PT, R44, -0x7f000001, RZ ;  /* 0x80ffffff2c2c5810 */ /* 0x000fe20007ffe0ff */
[----:B------:R-:W-:Y:S02]  /*126780*/  ISETP.GE.U32.AND P4, PT, R54, 0x7f000001, PT ;  /* 0x7f0000013600780c */ /* 0x000fe40003f86070 */
[----:B------:R-:W-:Y:S01]  /*126790*/  IMAD.HI.U32 R10, R3, 0x7f000001, R6 ;  /* 0x7f000001030a7827 */ /* 0x000fe200078e0006 */
[----:B------:R-:W-:Y:S01]  /*1267a0*/  ISETP.GE.U32.AND P5, PT, R50, 0x7f000001, PT ;  /* 0x7f0000013200780c */ /* 0x000fe20003fa6070 */
[----:B------:R-:W-:Y:S02]  /*1267b0*/  @P3 IADD3 R52, PT, PT, R52, -0x7f000001, RZ ;  /* 0x80ffffff34343810 */ /* 0x000fe40007ffe0ff */
[----:B------:R-:W-:Y:S01]  /*1267c0*/  IMAD R3, R8, 0x7effffff, RZ ;  /* 0x7effffff08037824 */ /* 0x000fe200078e02ff */
[----:B------:R-:W-:Y:S01]  /*1267d0*/  ISETP.GE.U32.AND P3, PT, R51, 0x7f000001, PT ;  /* 0x7f0000013300780c */ /* 0x000fe20003f66070 */
[----:B------:R-:W-:Y:S01]  /*1267e0*/  @P1 IADD3 R26, PT, PT, R26, -0x7f000001, RZ ;  /* 0x80ffffff1a1a1810 */ /* 0x000fe20007ffe0ff */
[----:B------:R-:W-:Y:S01]  /*1267f0*/  ISETP.GE.U32.AND P1, PT, R29, 0x7f000001, PT ;  /* 0x7f0000011d00780c */ /* 0x000fe20003f26070 */
[----:B------:R-:W-:Y:S01]  /*126800*/  IMAD.HI.U32 R8, R3, 0x7f000001, R8 ;  /* 0x7f00000103087827 */ /* 0x000fe200078e0008 */
[----:B------:R-:W-:-:S02]  /*126810*/  @P0 IADD3 R48, PT, PT, R48, -0x7f000001, RZ ;  /* 0x80ffffff30300810 */ /* 0x000fc40007ffe0ff */
        /* <DEDUP_REMOVED lines=11> */
[----:B------:R-:W-:Y:S01]  /*1268d0*/  @P1 IADD3 R29, PT, PT, R29, -0x7f000001, RZ ;  /* 0x80ffffff1d1d1810 */ /* 0x000fe20007ffe0ff */
[----:B------:R-:W-:Y:S01]  /*1268e0*/  ISETP.GE.U32.AND P1, PT, R11, 0x7f000001, PT ;  /* 0x7f0000010b00780c */ /* 0x000fe20003f26070 */
[----:B------:R-:W-:-:S03]  /*1268f0*/  @P0 IADD3 R18, PT, PT, R18, -0x7f000001, RZ ;  /* 0x80ffffff12120810 */ /* 0x000fc60007ffe0ff */
        /* <DEDUP_REMOVED lines=16> */
[----:B------:R-:W-:Y:S02]  /*126a00*/  IADD3 R3, PT, PT, R14, R35, RZ ;  /* 0x000000230e037210 */ /* 0x000fe40007ffe0ff */
[----:B------:R-:W-:Y:S02]  /*126a10*/  @P4 IADD3 R18, PT, PT, R18, -0x7f000001, RZ ;  /* 0x80ffffff12124810 */ /* 0x000fe40007ffe0ff */
[----:B------:R-:W-:Y:S02]  /*126a20*/  @P2 IADD3 R51, PT, PT, R51, -0x7f000001, RZ ;  /* 0x80ffffff33332810 */ /* 0x000fe40007ffe0ff */
[----:B------:R-:W-:Y:S02]  /*126a30*/  @P5 IADD3 R8, PT, PT, R8, -0x7f000001, RZ ;  /* 0x80ffffff08085810 */ /* 0x000fe40007ffe0ff */
[----:B------:R-:W-:Y:S01]  /*126a40*/  IADD3 R14, PT, PT, R33, R38, RZ ;  /* 0x00000026210e7210 */ /* 0x000fe20007ffe0ff */
[----:B------:R-:W-:Y:S01]  /*126a50*/  ISETP.GE.U32.AND P4, PT, R52, 0x7f000001, PT ;  /* 0x7f0000013400780c */ /* 0x000fe20003f86070 */
[----:B------:R-:W-:Y:S01]  /*126a60*/  ISETP.GE.U32.AND P5, PT, R55, 0x7f000001, PT ;  /* 0x7f0000013700780c */ /* 0x000fe20003fa6070 */
[----:B------:R-:W-:-:S02]  /*126a70*/  @P3 IADD3 R43, PT, PT, R43, -0x7f000001, RZ ;  /* 0x80ffffff2b2b3810 */ /* 0x000fc40007ffe0ff */
[----:B------:R-:W-:Y:S01]  /*126a80*/  IADD3 R33, PT, PT, R41, R46, RZ ;  /* 0x0000002e29217210 */ /* 0x000fe20007ffe0ff */
[----:B------:R-:W-:Y:S01]  /*126a90*/  ISETP.GE.U32.AND P2, PT, R10, 0x7f000001, PT ;  /* 0x7f0000010a00780c */ /* 0x000fe20003f46070 */
[----:B------:R-:W-:Y:S01]  /*126aa0*/  ISETP.GE.U32.AND P3, PT, R59, 0x7f000001, PT ;  /* 0x7f0000013b00780c */ /* 0x000fe20003f66070 */
[----:B------:R-:W-:Y:S02]  /*126ab0*/  IADD3 R41, PT, PT, R45, R48, RZ ;  /* 0x000000302d297210 */ /* 0x000fe40007ffe0ff */
[----:B------:R-:W-:Y:S02]  /*126ac0*/  IADD3 R45, PT, PT, R18, R49, RZ ;  /* 0x00000031122d7210 */ /* 0x000fe40007ffe0ff */
[----:B------:R-:W-:Y:S02]  /*126ad0*/  IADD3 R49, PT, PT, R51, R56, RZ ;  /* 0x0000003833317210 */ /* 0x000fe40007ffe0ff */
[----:B------:R-:W-:Y:S01]  /*126ae0*/  IADD3 R51, PT, PT, R8, R57, RZ ;  /* 0x0000003908337210 */ /* 0x000fe20007ffe0ff */
[----:B------:R-:W-:Y:S01]  /*126af0*/  IMAD.WIDE.U32 R8, R125, R4, RZ ;  /* 0x000000047d087225 */ /* 0x000fe200078e00ff */
[----:B------:R-:W-:-:S02]  /*126b00*/  @P1 IADD3 R26, PT, PT, R26, -0x7f000001, RZ ;  /* 0x80ffffff1a1a1810 */ /* 0x000fc40007ffe0ff */
[----:B------:R-:W-:Y:S01]  /*126b10*/  @P0 IADD3 R11, PT, PT, R11, -0x7f000001, RZ ;  /* 0x80ffffff0b0b0810 */ /* 0x000fe20007ffe0ff */
[----:B------:R-:W-:Y:S01]  /*126b20*/  ISETP.GE.U32.AND P1, PT, R42, 0x7f000001, PT ;  /* 0x7f0000012a00780c */ /* 0x000fe20003f26070 */
[----:B------:R-:W-:Y:S01]  /*126b30*/  ISETP.GE.U32.AND P0, PT, R53, 0x7f000001, PT ;  /* 0x7f0000013500780c */ /* 0x000fe20003f06070 */
[----:B------:R-:W-:Y:S02]  /*126b40*/  IMAD R19, R8, 0x7effffff, RZ ;  /* 0x7effffff08137824 */ /* 0x000fe400078e02ff */
[----:B------:R-:W-:Y:S01]  /*126b50*/  IMAD.WIDE.U32 R6, R125, R16, RZ ;  /* 0x000000107d067225 */ /* 0x000fe200078e00ff */
[----:B------:R-:W-:Y:S02]  /*126b60*/  IADD3 R38, PT, PT, R44, R47, RZ ;  /* 0x0000002f2c267210 */ /* 0x000fe40007ffe0ff */
[----:B------:R-:W-:Y:S02]  /*126b70*/  IADD3 R46, PT, PT, R27, R50, RZ ;  /* 0x000000321b2e7210 */ /* 0x000fe40007ffe0ff */
[----:B------:R-:W-:-:S02]  /*126b80*/  IADD3 R47, PT, PT, R29, R54, RZ ;  /* 0x000000361d2f7210 */ /* 0x000fc40007ffe0ff */
[----:B------:R-:W-:Y:S02]  /*126b90*/  @P4 IADD3 R52, PT, PT, R52, -0x7f000001, RZ ;  /* 0x80ffffff34344810 */ /* 0x000fe40007ffe0ff */
[----:B------:R-:W-:Y:S02]  /*126ba0*/  @P5 IADD3 R55, PT, PT, R55, -0x7f000001, RZ ;  /* 0x80ffffff37375810 */ /* 0x000fe40007ffe0ff */
[----:B------:R-:W-:Y:S02]  /*126bb0*/  IADD3 R50, PT, PT, R11, R58, RZ ;  /* 0x0000003a0b327210 */ /* 0x000fe40007ffe0ff */
[----:B------:R-:W-:Y:S02]  /*126bc0*/  @P2 IADD3 R10, PT, PT, R10, -0x7f000001, RZ ;  /* 0x80ffffff0a0a2810 */ /* 0x000fe40007ffe0ff */
[----:B------:R-:W-:Y:S01]  /*126bd0*/  @P3 IADD3 R59, PT, PT, R59, -0x7f000001, RZ ;  /* 0x80ffffff3b3b3810 */ /* 0x000fe20007ffe0ff */
[----:B------:R-:W-:-:S04]  /*126be0*/  IMAD.HI.U32 R54, R19, 0x7f000001, R8 ;  /* 0x7f00000113367827 */ /* 0x000fc800078e0008 */
[----:B------:R-:W-:Y:S02]  /*126bf0*/  IMAD R11, R6, 0x7effffff, RZ ;  /* 0x7effffff060b7824 */ /* 0x000fe400078e02ff */
[----:B------:R-:W-:Y:S01]  /*126c00*/  IMAD.WIDE.U32 R8, R125, R24, RZ ;  /* 0x000000187d087225 */ /* 0x000fe200078e00ff */
[----:B------:R-:W-:Y:S02]  /*126c10*/  IADD3 R5, PT, PT, R31, R34, RZ ;  /* 0x000000221f057210 */ /* 0x000fe40007ffe0ff */
[----:B------:R-:W-:Y:S02]  /*126c20*/  IADD3 R48, PT, PT, R52, R55, RZ ;  /* 0x0000003734307210 */ /* 0x000fe40007ffe0ff */
[----:B------:R-:W-:Y:S01]  /*126c30*/  IADD3 R52, PT, PT, R10, R59, RZ ;  /* 0x0000003b0a347210 */ /* 0x000fe20007ffe0ff */
        /* <DEDUP_REMOVED lines=11> */
[----:B------:R-:W-:Y:S02]  /*126cf0*/  IADD3 R29, PT, PT, R26, R43, RZ ;  /* 0x0000002b1a1d7210 */ /* 0x000fe40007ffe0ff */
[----:B------:R-:W-:Y:S01]  /*126d00*/  IADD3 R42, PT, PT, R42, R53, RZ ;  /* 0x000000352a2a7210 */ /* 0x000fe20007ffe0ff */
        /* <DEDUP_REMOVED lines=16> */
[----:B------:R-:W-:Y:S01]  /*126e10*/  IMAD R31, R8, 0x7effffff, RZ ;  /* 0x7effffff081f7824 */ /* 0x000fe200078e02ff */
[----:B------:R-:W-:Y:S01]  /*126e20*/  ISETP.GE.U32.AND P0, PT, R54, 0x7f000001, PT ;  /* 0x7f0000013600780c */ /* 0x000fe20003f06070 */
[----:B------:R-:W-:Y:S01]  /*126e30*/  ISETP.GE.U32.AND P2, PT, R58, 0x7f000001, PT ;  /* 0x7f0000013a00780c */ /* 0x000fe20003f46070 */
[----:B------:R-:W-:-:S04]  /*126e40*/  IMAD.WIDE.U32 R26, R125, R22, RZ ;  /* 0x000000167d1a7225 */ /* 0x000fc800078e00ff */
[----:B------:R-:W-:-:S04]  /*126e50*/  IMAD.WIDE.U32 R34, R125, R120, RZ ;  /* 0x000000787d227225 */ /* 0x000fc800078e00ff */
[----:B------:R-:W-:-:S04]  /*126e60*/  IMAD.HI.U32 R62, R43, 0x7f000001, R18 ;  /* 0x7f0000012b3e7827 */ /* 0x000fc800078e0012 */
        /* <DEDUP_REMOVED lines=12> */
[----:B------:R-:W-:-:S04]  /*126f30*/  IMAD.WIDE.U32 R6, R125, R0, RZ ;  /* 0x000000007d067225 */ /* 0x000fc800078e00ff */
[----:B------:R-:W-:-:S04]  /*126f40*/  IMAD.WIDE.U32 R10, R125, R15, RZ ;  /* 0x0000000f7d0a7225 */ /* 0x000fc800078e00ff */
[----:B------:R-:W-:Y:S02]  /*126f50*/  IMAD R19, R6, 0x7effffff, RZ ;  /* 0x7effffff06137824 */ /* 0x000fe400078e02ff */
[----:B------:R-:W-:-:S04]  /*126f60*/  IMAD.WIDE.U32 R8, R55, 0x5fffffa, RZ ;  /* 0x05fffffa37087825 */ /* 0x000fc800078e00ff */
[----:B------:R-:W-:-:S04]  /*126f70*/  IMAD.HI.U32 R60, R19, 0x7f000001, R6 ;  /* 0x7f000001133c7827 */ /* 0x000fc800078e0006 */
[----:B------:R-:W-:Y:S01]  /*126f80*/  IMAD R7, R10, 0x7effffff, RZ ;  /* 0x7effffff0a077824 */ /* 0x000fe200078e02ff */
[----:B------:R-:W-:Y:S01]  /*126f90*/  ISETP.GE.U32.AND P3, PT, R63, 0x7f000001, PT ;  /* 0x7f0000013f00780c */ /* 0x000fe20003f66070 */
[----:B------:R-:W-:Y:S01]  /*126fa0*/  IMAD R27, R55, 0x6, RZ ;  /* 0x00000006371b7824 */ /* 0x000fe200078e02ff */
        /* <DEDUP_REMOVED lines=8> */
[----:B------:R-:W-:-:S04]  /*127030*/  IMAD.HI.U32 R65, R7, 0x7f000001, R10 ;  /* 0x7f00000107417827 */ /* 0x000fc800078e000a */
[----:B------:R-:W-:-:S04]  /*127040*/  IMAD.WIDE.U32 R18, R125, R36, RZ ;  /* 0x000000247d127225 */ /* 0x000fc800078e00ff */
[----:B------:R-:W-:-:S04]  /*127050*/  IMAD.WIDE.U32 R6, R54, 0x5fffffa, RZ ;  /* 0x05fffffa36067825 */ /* 0x000fc800078e00ff */
[----:B------:R-:W-:-:S04]  /*127060*/  IMAD.HI.U32 R26, R27, 0x7f000001, R8 ;  /* 0x7f0000011b1a7827 */ /* 0x000fc800078e0008 */
[----:B------:R-:W-:Y:S02]  /*127070*/  IMAD R11, R54, 0x6, RZ ;  /* 0x00000006360b7824 */ /* 0x000fe400078e02ff */
[----:B------:R-:W-:-:S04]  /*127080*/  IMAD.WIDE.U32 R8, R59, 0x5fffffa, RZ ;  /* 0x05fffffa3b087825 */ /* 0x000fc800078e00ff */
[----:B------:R-:W-:Y:S02]  /*127090*/  IMAD R31, R18, 0x7effffff, RZ ;  /* 0x7effffff121f7824 */ /* 0x000fe400078e02ff */
[----:B------:R-:W-:Y:S02]  /*1270a0*/  IMAD R27, R59, 0x6, RZ ;  /* 0x000000063b1b7824 */ /* 0x000fe400078e02ff */
[----:B------:R-:W-:-:S04]  /*1270b0*/  IMAD.HI.U32 R54, R11, 0x7f000001, R6 ;  /* 0x7f0000010b367827 */ /* 0x000fc800078e0006 */
[----:B------:R-:W-:-:S04]  /*1270c0*/  IMAD.WIDE.U32 R6, R58, 0x5fffffa, RZ ;  /* 0x05fffffa3a067825 */ /* 0x000fc800078e00ff */
[----:B------:R-:W-:-:S04]  /*1270d0*/  IMAD.HI.U32 R64, R31, 0x7f000001, R18 ;  /* 0x7f0000011f407827 */ /* 0x000fc800078e0012 */
[----:B------:R-:W-:Y:S01]  /*1270e0*/  IMAD.HI.U32 R34, R27, 0x7f000001, R8 ;  /* 0x7f0000011b227827 */ /* 0x000fe200078e0008 */
[----:B------:R-:W-:-:S03]  /*1270f0*/  @P3 IADD3 R63, PT, PT, R63, -0x7f000001, RZ ;  /* 0x80ffffff3f3f3810 */ /* 0x000fc60007ffe0ff */
[----:B------:R-:W-:Y:S02]  /*127100*/  IMAD R19, R58, 0x6, RZ ;  /* 0x000000063a137824 */ /* 0x000fe400078e02ff */
[----:B------:R-:W-:Y:S01]  /*127110*/  IMAD.WIDE.U32 R10, R62, 0x5fffffa, RZ ;  /* 0x05fffffa3e0a7825 */ /* 0x000fe200078e00ff */
[----:B------:R-:W-:Y:S02]  /*127120*/  @P1 IADD3 R44, PT, PT, R44, -0x7f000001, RZ ;  /* 0x80ffffff2c2c1810 */ /* 0x000fe40007ffe0ff */
[----:B------:R-:W-:Y:S01]  /*127130*/  @P5 IADD3 R3, PT, PT, R3, -0x7f000001, RZ ;  /* 0x80ffffff03035810 */ /* 0x000fe20007ffe0ff */
[----:B------:R-:W-:Y:S01]  /*127140*/  IMAD R31, R62, 0x6, RZ ;  /* 0x000000063e1f7824 */ /* 0x000fe200078e02ff */
[----:B------:R-:W-:Y:S01]  /*127150*/  @P4 IADD3 R5, PT, PT, R5, -0x7f000001, RZ ;  /* 0x80ffffff05054810 */ /* 0x000fe20007ffe0ff */
[----:B------:R-:W-:Y:S01]  /*127160*/  ISETP.GE.U32.AND P1, PT, R57, 0x7f000001, PT ;  /* 0x7f0000013900780c */ /* 0x000fe20003f26070 */
[----:B------:R-:W-:Y:S01]  /*127170*/  @P2 IADD3 R53, PT, PT, R53, -0x7f000001, RZ ;  /* 0x80ffffff35352810 */ /* 0x000fe20007ffe0ff */
[----:B------:R-:W-:Y:S01]  /*127180*/  ISETP.GE.U32.AND P5, PT, R38, 0x7f000001, PT ;  /* 0x7f0000012600780c */ /* 0x000fe20003fa6070 */
[----:B------:R-:W-:Y:S01]  /*127190*/  ISETP.GE.U32.AND P4, PT, R33, 0x7f000001, PT ;  /* 0x7f0000012100780c */ /* 0x000fe20003f86070 */
[----:B------:R-:W-:Y:S01]  /*1271a0*/  ISETP.GE.U32.AND P2, PT, R61, 0x7f000001, PT ;  /* 0x7f0000013d00780c */ /* 0x000fe20003f46070 */
[----:B------:R-:W-:Y:S01]  /*1271b0*/  IMAD.HI.U32 R35, R19, 0x7f000001, R6 ;  /* 0x7f00000113237827 */ /* 0x000fe200078e0006 */
[----:B------:R-:W-:-:S03]  /*1271c0*/  ISETP.GE.U32.AND P0, PT, R34, 0x7f000001, PT ;  /* 0x7f0000012200780c */ /* 0x000fc60003f06070 */
[----:B------:R-:W-:-:S04]  /*1271d0*/  IMAD.WIDE.U32 R6, R63, 0x5fffffa, RZ ;  /* 0x05fffffa3f067825 */ /* 0x000fc800078e00ff */
[----:B------:R-:W-:-:S04]  /*1271e0*/  IMAD.HI.U32 R31, R31, 0x7f000001, R10 ;  /* 0x7f0000011f1f7827 */ /* 0x000fc800078e000a */
[----:B------:R-:W-:-:S04]  /*1271f0*/  IMAD R11, R63, 0x6, RZ ;  /* 0x000000063f0b7824 */ /* 0x000fc800078e02ff */
[----:B------:R-:W-:Y:S01]  /*127200*/  IMAD.HI.U32 R10, R11, 0x7f000001, R6 ;  /* 0x7f0000010b0a7827 */ /* 0x000fe200078e0006 */
[----:B------:R-:W-:Y:S02]  /*127210*/  @P1 IADD3 R57, PT, PT, R57, -0x7f000001, RZ ;  /* 0x80ffffff39391810 */ /* 0x000fe40007ffe0ff */
[----:B------:R-:W-:Y:S01]  /*127220*/  @P5 IADD3 R38, PT, PT, R38, -0x7f000001, RZ ;  /* 0x80ffffff26265810 */ /* 0x000fe20007ffe0ff */
[----:B------:R-:W-:Y:S01]  /*127230*/  IMAD.WIDE.U32 R8, R66, 0x5fffffa, RZ ;  /* 0x05fffffa42087825 */ /* 0x000fe200078e00ff */
        /* <DEDUP_REMOVED lines=8> */
[----:B------:R-:W-:Y:S01]  /*1272c0*/  ISETP.GE.U32.AND P2, PT, R47, 0x7f000001, PT ;  /* 0x7f0000012f00780c */ /* 0x000fe20003f46070 */
[----:B------:R-:W-:Y:S01]  /*1272d0*/  IMAD R19, R66, 0x6, RZ ;  /* 0x0000000642137824 */ /* 0x000fe200078e02ff */
[----:B------:R-:W-:Y:S01]  /*1272e0*/  ISETP.GE.U32.AND P0, PT, R60, 0x7f000001, PT ;  /* 0x7f0000013c00780c */ /* 0x000fe20003f06070 */
[----:B------:R-:W-:-:S04]  /*1272f0*/  IMAD.WIDE.U32 R6, R43, 0x5fffffa, RZ ;  /* 0x05fffffa2b067825 */ /* 0x000fc800078e00ff */
[----:B------:R-:W-:-:S04]  /*127300*/  IMAD.HI.U32 R27, R19, 0x7f000001, R8 ;  /* 0x7f000001131b7827 */ /* 0x000fc800078e0008 */
[----:B------:R-:W-:Y:S01]  /*127310*/  IMAD R9, R43, 0x6, RZ ;  /* 0x000000062b097824 */ /* 0x000fe200078e02ff */
[----:B------:R-:W-:Y:S02]  /*127320*/  @P6 IADD3 R14, PT, PT, R14, -0x7f000001, RZ ;  /* 0x80ffffff0e0e6810 */ /* 0x000fe40007ffe0ff */
[----:B------:R-:W-:Y:S01]  /*127330*/  @P3 IADD3 R26, PT, PT, R26, -0x7f000001, RZ ;  /* 0x80ffffff1a1a3810 */ /* 0x000fe20007ffe0ff */
[----:B------:R-:W-:Y:S01]  /*127340*/  IMAD.HI.U32 R6, R9, 0x7f000001, R6 ;  /* 0x7f00000109067827 */ /* 0x000fe200078e0006 */
        /* <DEDUP_REMOVED lines=11> */
[----:B------:R-:W-:-:S04]  /*127400*/  ISETP.GE.U32.AND P0, PT, R6, 0x7f000001, PT ;  /* 0x7f0000010600780c */ /* 0x000fc80003f06070 */
[----:B------:R-:W-:Y:S02]  /*127410*/  @P6 IADD3 R56, PT, PT, R56, -0x7f000001, RZ ;  /* 0x80ffffff38386810 */ /* 0x000fe40007ffe0ff */
        /* <DEDUP_REMOVED lines=10> */
[----:B------:R-:W-:Y:S01]  /*1274c0*/  @P0 IADD3 R6, PT, PT, R6, -0x7f000001, RZ ;  /* 0x80ffffff06060810 */ /* 0x000fe20007ffe0ff */
[----:B------:R-:W-:Y:S01]  /*1274d0*/  ISETP.GE.U32.AND P2, PT, R48, 0x7f000001, PT ;  /* 0x7f0000013000780c */ /* 0x000fe20003f46070 */
[----:B------:R-:W-:Y:S01]  /*1274e0*/  IADD3 R26, PT, PT, R3, R26, RZ ;  /* 0x0000001a031a7210 */ /* 0x000fe20007ffe0ff */
[----:B------:R-:W-:Y:S01]  /*1274f0*/  IMAD.WIDE.U32 R2, R126, R2, RZ ;  /* 0x000000027e027225 */ /* 0x000fe200078e00ff */
[----:B------:R-:W-:-:S03]  /*127500*/  IADD3 R49, PT, PT, R49, R6, RZ ;  /* 0x0000000631317210 */ /* 0x000fc60007ffe0ff */
[----:B------:R-:W-:-:S04]  /*127510*/  IMAD.WIDE.U32 R6, R126, R16, RZ ;  /* 0x000000107e067225 */ /* 0x000fc800078e00ff */
[----:B------:R-:W-:Y:S01]  /*127520*/  IMAD R11, R2, 0x7effffff, RZ ;  /* 0x7effffff020b7824 */ /* 0x000fe200078e02ff */
[----:B------:R-:W-:Y:S01]  /*127530*/  IADD3 R19, PT, PT, R14, R53, RZ ;  /* 0x000000350e137210 */ /* 0x000fe20007ffe0ff */
[----:B------:R-:W-:Y:S01]  /*127540*/  IMAD R9, R6, 0x7effffff, RZ ;  /* 0x7effffff06097824 */ /* 0x000fe200078e02ff */
[----:B------:R-:W-:Y:S02]  /*127550*/  @P6 IADD3 R65, PT, PT, R65, -0x7f000001, RZ ;  /* 0x80ffffff41416810 */ /* 0x000fe40007ffe0ff */
[----:B------:R-:W-:Y:S02]  /*127560*/  @P3 IADD3 R64, PT, PT, R64, -0x7f000001, RZ ;  /* 0x80ffffff40403810 */ /* 0x000fe40007ffe0ff */
[----:B------:R-:W-:Y:S02]  /*127570*/  @P1 IADD3 R27, PT, PT, R27, -0x7f000001, RZ ;  /* 0x80ffffff1b1b1810 */ /* 0x000fe40007ffe0ff */
[----:B------:R-:W-:Y:S01]  /*127580*/  @P5 IADD3 R52, PT, PT, R52, -0x7f000001, RZ ;  /* 0x80ffffff34345810 */ /* 0x000fe20007ffe0ff */
[----:B------:R-:W-:Y:S01]  /*127590*/  ISETP.GE.U32.AND P6, PT, R29, 0x7f000001, PT ;  /* 0x7f0000011d00780c */ /* 0x000fe20003fc6070 */
[----:B------:R-:W-:Y:S01]  /*1275a0*/  ISETP.GE.U32.AND P3, PT, R35, 0x7f000001, PT ;  /* 0x7f0000012300780c */ /* 0x000fe20003f66070 */
[----:B------:R-:W-:Y:S01]  /*1275b0*/  ISETP.GE.U32.AND P0, PT, R42, 0x7f000001, PT ;  /* 0x7f0000012a00780c */ /* 0x000fe20003f06070 */
[----:B------:R-:W-:-:S02]  /*1275c0*/  @P4 IADD3 R31, PT, PT, R31, -0x7f000001, RZ ;  /* 0x80ffffff1f1f4810 */ /* 0x000fc40007ffe0ff */
[----:B------:R-:W-:Y:S01]  /*1275d0*/  @P2 IADD3 R48, PT, PT, R48, -0x7f000001, RZ ;  /* 0x80ffffff30302810 */ /* 0x000fe20007ffe0ff */
[----:B------:R-:W-:-:S04]  /*1275e0*/  IMAD.HI.U32 R14, R11, 0x7f000001, R2 ;  /* 0x7f0000010b0e7827 */ /* 0x000fc800078e0002 */
[----:B------:R-:W-:-:S04]  /*1275f0*/  IMAD.HI.U32 R16, R9, 0x7f000001, R6 ;  /* 0x7f00000109107827 */ /* 0x000fc800078e0006 */
        /* <DEDUP_REMOVED lines=8> */
[----:B------:R-:W-:Y:S01]  /*127680*/  IADD3 R34, PT, PT, R41, R56, RZ ;  /* 0x0000003829227210 */ /* 0x000fe20007ffe0ff */
[----:B------:R-:W-:-:S02]  /*127690*/  IMAD R31, R6, 0x7effffff, RZ ;  /* 0x7effffff061f7824 */ /* 0x000fc400078e02ff */
[----:B------:R-:W-:Y:S02]  /*1276a0*/  IMAD R33, R8, 0x7effffff, RZ ;  /* 0x7effffff08217824 */ /* 0x000fe400078e02ff */
[----:B------:R-:W-:-:S04]  /*1276b0*/  IMAD.WIDE.U32 R40, R126, R40, RZ ;  /* 0x000000287e287225 */ /* 0x000fc800078e00ff */
[----:B------:R-:W-:-:S04]  /*1276c0*/  IMAD.HI.U32 R4, R27, 0x7f000001, R2 ;  /* 0x7f0000011b047827 */ /* 0x000fc800078e0002 */
[----:B------:R-:W-:-:S04]  /*1276d0*/  IMAD.HI.U32 R24, R31, 0x7f000001, R6 ;  /* 0x7f0000011f187827 */ /* 0x000fc800078e0006 */
[----:B------:R-:W-:-:S04]  /*1276e0*/  IMAD.HI.U32 R43, R33, 0x7f000001, R8 ;  /* 0x7f000001212b7827 */ /* 0x000fc800078e0008 */
[----:B------:R-:W-:-:S04]  /*1276f0*/  IMAD.WIDE.U32 R8, R126, R0, RZ ;  /* 0x000000007e087225 */ /* 0x000fc800078e00ff */
[----:B------:R-:W-:Y:S01]  /*127700*/  IMAD R31, R40, 0x7effffff, RZ ;  /* 0x7effffff281f7824 */ /* 0x000fe200078e02ff */
[----:B------:R-:W-:Y:S02]  /*127710*/  @P6 IADD3 R29, PT, PT, R29, -0x7f000001, RZ ;  /* 0x80ffffff1d1d6810 */ /* 0x000fe40007ffe0ff */
[----:B------:R-:W-:Y:S02]  /*127720*/  @P3 IADD3 R35, PT, PT, R35, -0x7f000001, RZ ;  /* 0x80ffffff23233810 */ /* 0x000fe40007ffe0ff */
[----:B------:R-:W-:Y:S02]  /*127730*/  @P0 IADD3 R42, PT, PT, R42, -0x7f000001, RZ ;  /* 0x80ffffff2a2a0810 */ /* 0x000fe40007ffe0ff */
[----:B------:R-:W-:Y:S01]  /*127740*/  IADD3 R45, PT, PT, R45, R10, RZ ;  /* 0x0000000a2d2d7210 */ /* 0x000fe20007ffe0ff */
[----:B------:R-:W-:Y:S01]  /*127750*/  IMAD.WIDE.U32 R6, R126, R122, RZ ;  /* 0x0000007a7e067225 */ /* 0x000fe200078e00ff */
[----:B------:R-:W-:-:S03]  /*127760*/  ISETP.GE.U32.AND P1, PT, R4, 0x7f000001, PT ;  /* 0x7f0000010400780c */ /* 0x000fc60003f26070 */
[----:B------:R-:W-:-:S04]  /*127770*/  IMAD.WIDE.U32 R10, R126, R28, RZ ;  /* 0x0000001c7e0a7225 */ /* 0x000fc800078e00ff */
[----:B------:R-:W-:Y:S02]  /*127780*/  IMAD R33, R8, 0x7effffff, RZ ;  /* 0x7effffff08217824 */ /* 0x000fe400078e02ff */
[----:B------:R-:W-:-:S04]  /*127790*/  IMAD.HI.U32 R40, R31, 0x7f000001, R40 ;  /* 0x7f0000011f287827 */ /* 0x000fc800078e0028 */
[----:B------:R-:W-:Y:S01]  /*1277a0*/  IMAD.WIDE.U32 R30, R126, R30, RZ ;  /* 0x0000001e7e1e7225 */ /* 0x000fe200078e00ff */
[----:B------:R-:W-:Y:S02]  /*1277b0*/  IADD3 R29, PT, PT, R29, R54, RZ ;  /* 0x000000361d1d7210 */ /* 0x000fe40007ffe0ff */
[----:B------:R-:W-:Y:S01]  /*1277c0*/  IADD3 R42, PT, PT, R42, R35, RZ ;  /* 0x000000232a2a7210 */ /* 0x000fe20007ffe0ff */
[----:B------:R-:W-:Y:S02]  /*1277d0*/  IMAD R27, R6, 0x7effffff, RZ ;  /* 0x7effffff061b7824 */ /* 0x000fe400078e02ff */
[----:B------:R-:W-:Y:S02]  /*1277e0*/  IMAD R35, R10, 0x7effffff, RZ ;  /* 0x7effffff0a237824 */ /* 0x000fe400078e02ff */
[----:B------:R-:W-:-:S04]  /*1277f0*/  IMAD.HI.U32 R54, R33, 0x7f000001, R8 ;  /* 0x7f00000121367827 */ /* 0x000fc800078e0008 */
[----:B------:R-:W-:-:S04]  /*127800*/  IMAD.WIDE.U32 R2, R126, R21, RZ ;  /* 0x000000157e027225 */ /* 0x000fc800078e00ff */
[----:B------:R-:W-:Y:S01]  /*127810*/  IMAD R9, R30, 0x7effffff, RZ ;  /* 0x7effffff1e097824 */ /* 0x000fe200078e02ff */
[----:B------:R-:W-:Y:S01]  /*127820*/  ISETP.GE.U32.AND P0, PT, R14, 0x7f000001, PT ;  /* 0x7f0000010e00780c */ /* 0x000fe20003f06070 */
[----:B------:R-:W-:-:S04]  /*127830*/  IMAD.HI.U32 R52, R27, 0x7f000001, R6 ;  /* 0x7f0000011b347827 */ /* 0x000fc800078e0006 */
[----:B------:R-:W-:-:S04]  /*127840*/  IMAD.HI.U32 R35, R35, 0x7f000001, R10 ;  /* 0x7f00000123237827 */ /* 0x000fc800078e000a */
[----:B------:R-:W-:-:S04]  /*127850*/  IMAD.WIDE.U32 R6, R126, R22, RZ ;  /* 0x000000167e067225 */ /* 0x000fc800078e00ff */
[----:B------:R-:W-:Y:S02]  /*127860*/  IMAD R11, R2, 0x7effffff, RZ ;  /* 0x7effffff020b7824 */ /* 0x000fe400078e02ff */
[----:B------:R-:W-:-:S04]  /*127870*/  IMAD.HI.U32 R30, R9, 0x7f000001, R30 ;  /* 0x7f000001091e7827 */ /* 0x000fc800078e001e */
[----:B------:R-:W-:Y:S01]  /*127880*/  IMAD.WIDE.U32 R32, R126, R32, RZ ;  /* 0x000000207e207225 */ /* 0x000fe200078e00ff */
[----:B------:R-:W-:-:S03]  /*127890*/  IADD3 R53, PT, PT, R51, R64, RZ ;  /* 0x0000004033357210 */ /* 0x000fc60007ffe0ff */
[----:B------:R-:W-:Y:S01]  /*1278a0*/  IMAD R27, R6, 0x7effffff, RZ ;  /* 0x7effffff061b7824 */ /* 0x000fe200078e02ff */
[----:B------:R-:W-:Y:S01]  /*1278b0*/  @P1 IADD3 R4, PT, PT, R4, -0x7f000001, RZ ;  /* 0x80ffffff04041810 */ /* 0x000fe20007ffe0ff */
[----:B------:R-:W-:Y:S01]  /*1278c0*/  IMAD.HI.U32 R51, R11, 0x7f000001, R2 ;  /* 0x7f0000010b337827 */ /* 0x000fe200078e0002 */
[----:B------:R-:W-:-:S03]  /*1278d0*/  ISETP.GE.U32.AND P5, PT, R24, 0x7f000001, PT ;  /* 0x7f0000011800780c */ /* 0x000fc60003fa6070 */
[----:B------:R-:W-:Y:S01]  /*1278e0*/  IMAD R11, R32, 0x7effffff, RZ ;  /* 0x7effffff200b7824 */ /* 0x000fe200078e02ff */
[----:B------:R-:W-:Y:S01]  /*1278f0*/  ISETP.GE.U32.AND P3, PT, R35, 0x7f000001, PT ;  /* 0x7f0000012300780c */ /* 0x000fe20003f66070 */
[----:B------:R-:W-:Y:S01]  /*127900*/  ISETP.GE.U32.AND P2, PT, R30, 0x7f000001, PT ;  /* 0x7f0000011e00780c */ /* 0x000fe20003f46070 */
[----:B------:R-:W-:Y:S01]  /*127910*/  IADD3 R47, PT, PT, R47, R60, RZ ;  /* 0x0000003c2f2f7210 */ /* 0x000fe20007ffe0ff */
[----:B------:R-:W-:-:S04]  /*127920*/  IMAD.WIDE.U32 R2, R126, R36, RZ ;  /* 0x000000247e027225 */ /* 0x000fc800078e00ff */
[----:B------:R-:W-:-:S04]  /*127930*/  IMAD.HI.U32 R60, R27, 0x7f000001, R6 ;  /* 0x7f0000011b3c7827 */ /* 0x000fc800078e0006 */
[----:B------:R-:W-:-:S04]  /*127940*/  IMAD.WIDE.U32 R6, R4, 0x5fffffa, RZ ;  /* 0x05fffffa04067825 */ /* 0x000fc800078e00ff */
[----:B------:R-:W-:Y:S01]  /*127950*/  IMAD.HI.U32 R32, R11, 0x7f000001, R32 ;  /* 0x7f0000010b207827 */ /* 0x000fe200078e0020 */
[----:B------:R-:W-:-:S03]  /*127960*/  ISETP.GE.U32.AND P1, PT, R43, 0x7f000001, PT ;  /* 0x7f0000012b00780c */ /* 0x000fc60003f26070 */
[----:B------:R-:W-:Y:S01]  /*127970*/  IMAD R11, R2, 0x7effffff, RZ ;  /* 0x7effffff020b7824 */ /* 0x000fe200078e02ff */
[----:B------:R-:W-:Y:S01]  /*127980*/  @P0 IADD3 R14, PT, PT, R14, -0x7f000001, RZ ;  /* 0x80ffffff0e0e0810 */ /* 0x000fe20007ffe0ff */
[----:B------:R-:W-:Y:S02]  /*127990*/  IMAD R27, R4, 0x6, RZ ;  /* 0x00000006041b7824 */ /* 0x000fe400078e02ff */
[----:B------:R-:W-:Y:S01]  /*1279a0*/  IMAD.WIDE.U32 R8, R126, R15, RZ ;  /* 0x0000000f7e087225 */ /* 0x000fe200078e00ff */
[----:B------:R-:W-:-:S03]  /*1279b0*/  ISETP.GE.U32.AND P0, PT, R54, 0x7f000001, PT ;  /* 0x7f0000013600780c */ /* 0x000fc60003f06070 */
[----:B------:R-:W-:-:S04]  /*1279c0*/  IMAD.WIDE.U32 R126, R126, R120, RZ ;  /* 0x000000787e7e7225 */ /* 0x000fc800078e00ff */
[----:B------:R-:W-:-:S04]  /*1279d0*/  IMAD.HI.U32 R58, R11, 0x7f000001, R2 ;  /* 0x7f0000010b3a7827 */ /* 0x000fc800078e0002 */
[----:B------:R-:W-:-:S04]  /*1279e0*/  IMAD.HI.U32 R41, R27, 0x7f000001, R6 ;  /* 0x7f0000011b297827 */ /* 0x000fc800078e0006 */
[----:B------:R-:W-:-:S04]  /*1279f0*/  IMAD.WIDE.U32 R2, R14, 0x5fffffa, RZ ;  /* 0x05fffffa0e027825 */ /* 0x000fc800078e00ff */
[----:B------:R-:W-:Y:S02]  /*127a00*/  IMAD R33, R126, 0x7effffff, RZ ;  /* 0x7effffff7e217824 */ /* 0x000fe400078e02ff */
        /* <DEDUP_REMOVED lines=9> */
[----:B------:R-:W-:-:S04]  /*127aa0*/  IMAD.HI.U32 R0, R11, 0x7f000001, R2 ;  /* 0x7f0000010b007827 */ /* 0x000fc800078e0002 */
[----:B------:R-:W-:Y:S01]  /*127ab0*/  IMAD R31, R8, 0x7effffff, RZ ;  /* 0x7effffff081f7824 */ /* 0x000fe200078e02ff */
[----:B------:R-:W-:Y:S01]  /*127ac0*/  @P1 IADD3 R43, PT, PT, R43, -0x7f000001, RZ ;  /* 0x80ffffff2b2b1810 */ /* 0x000fe20007ffe0ff */
[----:B------:R-:W-:-:S04]  /*127ad0*/  IMAD.WIDE.U32 R2, R24, 0x5fffffa, RZ ;  /* 0x05fffffa18027825 */ /* 0x000fc800078e00ff */
[----:B------:R-:W-:Y:S01]  /*127ae0*/  IMAD R27, R24, 0x6, RZ ;  /* 0x00000006181b7824 */ /* 0x000fe200078e02ff */
[----:B------:R-:W-:Y:S01]  /*127af0*/  @P0 IADD3 R54, PT, PT, R54, -0x7f000001, RZ ;  /* 0x80ffffff36360810 */ /* 0x000fe20007ffe0ff */
[----:B------:R-:W-:Y:S01]  /*127b00*/  IMAD.HI.U32 R56, R31, 0x7f000001, R8 ;  /* 0x7f0000011f387827 */ /* 0x000fe200078e0008 */
[----:B------:R-:W-:Y:S01]  /*127b10*/  ISETP.GE.U32.AND P5, PT, R58, 0x7f000001, PT ;  /* 0x7f0000013a00780c */ /* 0x000fe20003fa6070 */
[----:B------:R-:W-:Y:S02]  /*127b20*/  ISETP.GE.U32.AND P0, PT, R126, 0x7f000001, PT ;  /* 0x7f0000017e00780c */ /* 0x000fe40003f06070 */
[C---:B------:R-:W-:Y:S02]  /*127b30*/  IMAD R31, R43.reuse, 0x6, RZ ;  /* 0x000000062b1f7824 */ /* 0x040fe400078e02ff */
[----:B------:R-:W-:-:S04]  /*127b40*/  IMAD.WIDE.U32 R6, R43, 0x5fffffa, RZ ;  /* 0x05fffffa2b067825 */ /* 0x000fc800078e00ff */
        /* <DEDUP_REMOVED lines=9> */
[----:B------:R-:W-:-:S04]  /*127be0*/  IMAD.WIDE.U32 R10, R52, 0x5fffffa, RZ ;  /* 0x05fffffa340a7825 */ /* 0x000fc800078e00ff */
[----:B------:R-:W-:-:S04]  /*127bf0*/  IMAD.WIDE.U32 R8, R35, 0x5fffffa, RZ ;  /* 0x05fffffa23087825 */ /* 0x000fc800078e00ff */
[----:B------:R-:W-:Y:S02]  /*127c00*/  IMAD R33, R35, 0x6, RZ ;  /* 0x0000000623217824 */ /* 0x000fe400078e02ff */
[----:B------:R-:W-:Y:S01]  /*127c10*/  IMAD R35, R52, 0x6, RZ ;  /* 0x0000000634237824 */ /* 0x000fe200078e02ff */
[----:B------:R-:W-:Y:S02]  /*127c20*/  @P5 IADD3 R58, PT, PT, R58, -0x7f000001, RZ ;  /* 0x80ffffff3a3a5810 */ /* 0x000fe40007ffe0ff */
[----:B------:R-:W-:Y:S01]  /*127c30*/  @P0 IADD3 R126, PT, PT, R126, -0x7f000001, RZ ;  /* 0x80ffffff7e7e0810 */ /* 0x000fe20007ffe0ff */
[----:B------:R-:W-:Y:S01]  /*127c40*/  ISETP.GE.U32.AND P0, PT, R26, 0x7f000001, PT ;  /* 0x7f0000011a00780c */ /* 0x000fe20003f06070 */
[----:B------:R-:W-:-:S04]  /*127c50*/  IMAD.HI.U32 R59, R35, 0x7f000001, R10 ;  /* 0x7f000001233b7827 */ /* 0x000fc800078e000a */
[----:B------:R-:W-:-:S04]  /*127c60*/  IMAD.WIDE.U32 R10, R58, 0x5fffffa, RZ ;  /* 0x05fffffa3a0a7825 */ /* 0x000fc800078e00ff */
[----:B------:R-:W-:Y:S01]  /*127c70*/  IMAD R35, R58, 0x6, RZ ;  /* 0x000000063a237824 */ /* 0x000fe200078e02ff */
[----:B------:R-:W-:Y:S02]  /*127c80*/  @P1 IADD3 R16, PT, PT, R16, -0x7f000001, RZ ;  /* 0x80ffffff10101810 */ /* 0x000fe40007ffe0ff */
[----:B------:R-:W-:Y:S02]  /*127c90*/  @P3 IADD3 R19, PT, PT, R19, -0x7f000001, RZ ;  /* 0x80ffffff13133810 */ /* 0x000fe40007ffe0ff */
[----:B------:R-:W-:Y:S02]  /*127ca0*/  @P4 IADD3 R43, PT, PT, R43, -0x7f000001, RZ ;  /* 0x80ffffff2b2b4810 */ /* 0x000fe40007ffe0ff */
[----:B------:R-:W-:Y:S02]  /*127cb0*/  @P2 IADD3 R18, PT, PT, R18, -0x7f000001, RZ ;  /* 0x80ffffff12122810 */ /* 0x000fe40007ffe0ff */
[----:B------:R-:W-:Y:S01]  /*127cc0*/  IADD3 R38, PT, PT, R38, R57, RZ ;  /* 0x0000003926267210 */ /* 0x000fe20007ffe0ff */
[----:B------:R-:W-:-:S04]  /*127cd0*/  IMAD.HI.U32 R57, R33, 0x7f000001, R8 ;  /* 0x7f00000121397827 */ /* 0x000fc800078e0008 */
[----:B------:R-:W-:Y:S01]  /*127ce0*/  IMAD.HI.U32 R14, R35, 0x7f000001, R10 ;  /* 0x7f000001230e7827 */ /* 0x000fe200078e000a */
[----:B------:R-:W-:Y:S02]  /*127cf0*/  IADD3 R35, PT, PT, R19, R16, RZ ;  /* 0x0000001013237210 */ /* 0x000fe40007ffe0ff */
[----:B------:R-:W-:Y:S02]  /*127d00*/  IADD3 R43, PT, PT, R18, R43, RZ ;  /* 0x0000002b122b7210 */ /* 0x000fe40007ffe0ff */
[----:B------:R-:W-:Y:S01]  /*127d10*/  @P0 IADD3 R26, PT, PT, R26, -0x7f000001, RZ ;  /* 0x80ffffff1a1a0810 */ /* 0x000fe20007ffe0ff */
[----:B------:R-:W4:Y:S01]  /*127d20*/  LDL.64 R18, [R1+0x100] ;  /* 0x0001000001127983 */ /* 0x000f220000100a00 */
[----:B------:R-:W-:Y:S01]  /*127d30*/  ISETP.GE.U32.AND P6, PT, R57, 0x7f000001, PT ;  /* 0x7f0000013900780c */ /* 0x000fe20003fc6070 */
[----:B------:R-:W-:Y:S01]  /*127d40*/  ISETP.GE.U32.AND P0, PT, R38, 0x7f000001, PT ;  /* 0x7f0000012600780c */ /* 0x000fe20003f06070 */
[----:B------:R-:W-:-:S04]  /*127d50*/  IMAD.HI.U32 R55, R31, 0x7f000001, R6 ;  /* 0x7f0000011f377827 */ /* 0x000fc800078e0006 */
[----:B------:R-:W-:-:S04]  /*127d60*/  IMAD.WIDE.U32 R2, R54, 0x5fffffa, RZ ;  /* 0x05fffffa36027825 */ /* 0x000fc800078e00ff */
[----:B------:R-:W-:Y:S01]  /*127d70*/  IMAD.WIDE.U32 R6, R30, 0x5fffffa, RZ ;  /* 0x05fffffa1e067825 */ /* 0x000fe200078e00ff */
[----:B------:R-:W-:-:S03]  /*127d80*/  ISETP.GE.U32.AND P5, PT, R44, 0x7f000001, PT ;  /* 0x7f0000012c00780c */ /* 0x000fc60003fa6070 */
[----:B------:R-:W-:Y:S02]  /*127d90*/  IMAD R27, R54, 0x6, RZ ;  /* 0x00000006361b7824 */ /* 0x000fe400078e02ff */
[----:B------:R-:W-:Y:S02]  /*127da0*/  IMAD R31, R30, 0x6, RZ ;  /* 0x000000061e1f7824 */ /* 0x000fe400078e02ff */
[----:B------:R-:W-:-:S04]  /*127db0*/  IMAD.WIDE.U32 R8, R32, 0x5fffffa, RZ ;  /* 0x05fffffa20087825 */ /* 0x000fc800078e00ff */
[----:B------:R-:W-:Y:S01]  /*127dc0*/  IMAD R33, R32, 0x6, RZ ;  /* 0x0000000620217824 */ /* 0x000fe200078e02ff */
[----:B------:R-:W-:Y:S01]  /*127dd0*/  ISETP.GE.U32.AND P3, PT, R51, 0x7f000001, PT ;  /* 0x7f0000013300780c */ /* 0x000fe20003f66070 */
[----:B------:R-:W-:-:S04]  /*127de0*/  IMAD.HI.U32 R27, R27, 0x7f000001, R2 ;  /* 0x7f0000011b1b7827 */ /* 0x000fc800078e0002 */
[----:B------:R-:W-:-:S04]  /*127df0*/  IMAD.HI.U32 R24, R31, 0x7f000001, R6 ;  /* 0x7f0000011f187827 */ /* 0x000fc800078e0006 */
[----:B------:R-:W-:-:S04]  /*127e00*/  IMAD.WIDE.U32 R2, R60, 0x5fffffa, RZ ;  /* 0x05fffffa3c027825 */ /* 0x000fc800078e00ff */
[----:B------:R-:W-:-:S04]  /*127e10*/  IMAD.HI.U32 R33, R33, 0x7f000001, R8 ;  /* 0x7f00000121217827 */ /* 0x000fc800078e0008 */
[----:B------:R-:W-:Y:S01]  /*127e20*/  IMAD R9, R60, 0x6, RZ ;  /* 0x000000063c097824 */ /* 0x000fe200078e02ff */
[----:B------:R-:W-:Y:S01]  /*127e30*/  ISETP.GE.U32.AND P1, PT, R59, 0x7f000001, PT ;  /* 0x7f0000013b00780c */ /* 0x000fe20003f26070 */
[----:B------:R-:W-:Y:S02]  /*127e40*/  @P6 IADD3 R57, PT, PT, R57, -0x7f000001, RZ ;  /* 0x80ffffff39396810 */ /* 0x000fe40007ffe0ff */
[----:B------:R-:W-:Y:S01]  /*127e50*/  @P0 IADD3 R38, PT, PT, R38, -0x7f000001, RZ ;  /* 0x80ffffff26260810 */ /* 0x000fe20007ffe0ff */
[----:B------:R-:W-:Y:S01]  /*127e60*/  ISETP.GE.U32.AND P2, PT, R45, 0x7f000001, PT ;  /* 0x7f0000012d00780c */ /* 0x000fe20003f46070 */
[----:B------:R-:W-:Y:S01]  /*127e70*/  ISETP.GE.U32.AND P6, PT, R40, 0x7f000001, PT ;  /* 0x7f0000012800780c */ /* 0x000fe20003fc6070 */
[----:B------:R-:W-:Y:S01]  /*127e80*/  ISETP.GE.U32.AND P0, PT, R24, 0x7f000001, PT ;  /* 0x7f0000011800780c */ /* 0x000fe20003f06070 */
[----:B------:R-:W-:Y:S01]  /*127e90*/  ISETP.GE.U32.AND P4, PT, R34, 0x7f000001, PT ;  /* 0x7f0000012200780c */ /* 0x000fe20003f86070 */
[----:B------:R-:W-:Y:S01]  /*127ea0*/  IMAD.HI.U32 R8, R9, 0x7f000001, R2 ;  /* 0x7f00000109087827 */ /* 0x000fe200078e0002 */
[----:B------:R-:W-:Y:S01]  /*127eb0*/  @P5 IADD3 R44, PT, PT, R44, -0x7f000001, RZ ;  /* 0x80ffffff2c2c5810 */ /* 0x000fe20007ffe0ff */
[----:B------:R-:W-:Y:S01]  /*127ec0*/  ISETP.GE.U32.AND P5, PT, R47, 0x7f000001, PT ;  /* 0x7f0000012f00780c */ /* 0x000fe20003fa6070 */
[----:B------:R-:W-:-:S02]  /*127ed0*/  @P3 IADD3 R51, PT, PT, R51, -0x7f000001, RZ ;  /* 0x80ffffff33333810 */ /* 0x000fc40007ffe0ff */
        /* <DEDUP_REMOVED lines=11> */
[----:B------:R-:W-:Y:S01]  /*127f90*/  ISETP.GE.U32.AND P4, PT, R46, 0x7f000001, PT ;  /* 0x7f0000012e00780c */ /* 0x000fe20003f86070 */
[----:B------:R-:W-:Y:S01]  /*127fa0*/  IADD3 R50, PT, PT, R50, R65, RZ ;  /* 0x0000004132327210 */ /* 0x000fe20007ffe0ff */
[----:B------:R-:W-:Y:S01]  /*127fb0*/  IMAD.WIDE.U32 R6, R126, 0x5fffffa, RZ ;  /* 0x05fffffa7e067825 */ /* 0x000fe200078e00ff */
[----:B------:R-:W-:Y:S01]  /*127fc0*/  @P5 IADD3 R47, PT, PT, R47, -0x7f000001, RZ ;  /* 0x80ffffff2f2f5810 */ /* 0x000fe20007ffe0ff */
[----:B------:R-:W-:-:S02]  /*127fd0*/  ISETP.GE.U32.AND P5, PT, R49, 0x7f000001, PT ;  /* 0x7f0000013100780c */ /* 0x000fc40003fa6070 */
[----:B------:R-:W-:Y:S01]  /*127fe0*/  IMAD R11, R126, 0x6, RZ ;  /* 0x000000067e0b7824 */ /* 0x000fe200078e02ff */
[----:B------:R-:W-:Y:S01]  /*127ff0*/  @P3 IADD3 R8, PT, PT, R8, -0x7f000001, RZ ;  /* 0x80ffffff08083810 */ /* 0x000fe20007ffe0ff */
[----:B------:R-:W-:Y:S02]  /*128000*/  ISETP.GE.U32.AND P3, PT, R50, 0x7f000001, PT ;  /* 0x7f0000013200780c */ /* 0x000fe40003f66070 */
[----:B------:R-:W-:Y:S01]  /*128010*/  IMAD.HI.U32 R7, R11, 0x7f000001, R6 ;  /* 0x7f0000010b077827 */ /* 0x000fe200078e0006 */
[----:B------:R-:W-:Y:S02]  /*128020*/  @P1 IADD3 R33, PT, PT, R33, -0x7f000001, RZ ;  /* 0x80ffffff21211810 */ /* 0x000fe40007ffe0ff */
[----:B------:R-:W-:Y:S02]  /*128030*/  @P2 IADD3 R53, PT, PT, R53, -0x7f000001, RZ ;  /* 0x80ffffff35352810 */ /* 0x000fe40007ffe0ff */
[----:B------:R-:W-:Y:S01]  /*128040*/  @P6 IADD3 R56, PT, PT, R56, -0x7f000001, RZ ;  /* 0x80ffffff38386810 */ /* 0x000fe20007ffe0ff */
[----:B------:R-:W-:Y:S01]  /*128050*/  ISETP.GE.U32.AND P2, PT, R42, 0x7f000001, PT ;  /* 0x7f0000012a00780c */ /* 0x000fe20003f46070 */
[----:B------:R-:W-:Y:S01]  /*128060*/  ISETP.GE.U32.AND P1, PT, R7, 0x7f000001, PT ;  /* 0x7f0000010700780c */ /* 0x000fe20003f26070 */
[----:B------:R-:W-:-:S02]  /*128070*/  @P0 IADD3 R0, PT, PT, R0, -0x7f000001, RZ ;  /* 0x80ffffff00000810 */ /* 0x000fc40007ffe0ff */
        /* <DEDUP_REMOVED lines=8> */
[----:B------:R-:W-:Y:S02]  /*128100*/  IADD3 R2, PT, PT, R26, R41, RZ ;  /* 0x000000291a027210 */ /* 0x000fe40007ffe0ff */
[----:B------:R-:W-:-:S02]  /*128110*/  IADD3 R4, PT, PT, R38, R59, RZ ;  /* 0x0000003b26047210 */ /* 0x000fc40007ffe0ff */
[----:B------:R-:W-:Y:S02]  /*128120*/  IADD3 R9, PT, PT, R44, R57, RZ ;  /* 0x000000392c097210 */ /* 0x000fe40007ffe0ff */
[----:B------:R-:W-:Y:S02]  /*128130*/  IADD3 R3, PT, PT, R34, R51, RZ ;  /* 0x0000003322037210 */ /* 0x000fe40007ffe0ff */
        /* <DEDUP_REMOVED lines=14> */
[----:B------:R-:W-:Y:S02]  /*128220*/  @P1 IADD3 R14, PT, PT, R14, -0x7f000001, RZ ;  /* 0x80ffffff0e0e1810 */ /* 0x000fe40007ffe0ff */
[----:B------:R-:W-:-:S04]  /*128230*/  @P2 IADD3 R5, PT, PT, R5, -0x7f000001, RZ ;  /* 0x80ffffff05052810 */ /* 0x000fc80007ffe0ff */
[----:B------:R-:W-:Y:S02]  /*128240*/  @P6 IADD3 R4, PT, PT, R4, -0x7f000001, RZ ;  /* 0x80ffffff04046810 */ /* 0x000fe40007ffe0ff */
[----:B------:R-:W-:Y:S02]  /*128250*/  @P0 IADD3 R2, PT, PT, R2, -0x7f000001, RZ ;  /* 0x80ffffff02020810 */ /* 0x000fe40007ffe0ff */
[----:B------:R-:W-:Y:S01]  /*128260*/  @P4 IADD3 R9, PT, PT, R9, -0x7f000001, RZ ;  /* 0x80ffffff09094810 */ /* 0x000fe20007ffe0ff */
[----:B------:R-:W-:Y:S01]  /*128270*/  ISETP.GE.U32.AND P0, PT, R35, 0x7f000001, PT ;  /* 0x7f0000012300780c */ /* 0x000fe20003f06070 */
[----:B------:R-:W-:Y:S02]  /*128280*/  @P5 IADD3 R3, PT, PT, R3, -0x7f000001, RZ ;  /* 0x80ffffff03035810 */ /* 0x000fe40007ffe0ff */
[----:B------:R-:W-:Y:S02]  /*128290*/  IADD3 R57, PT, PT, R45, R24, RZ ;  /* 0x000000182d397210 */ /* 0x000fe40007ffe0ff */
[----:B------:R-:W-:-:S02]  /*1282a0*/  IADD3 R14, PT, PT, R5, R14, RZ ;  /* 0x0000000e050e7210 */ /* 0x000fc40007ffe0ff */
[----:B------:R-:W-:Y:S01]  /*1282b0*/  IADD3 R24, PT, PT, R49, R8, RZ ;  /* 0x0000000831187210 */ /* 0x000fe20007ffe0ff */
[----:B------:R-:W-:-:S04]  /*1282c0*/  IMAD.WIDE.U32 R4, R12, R4, RZ ;  /* 0x000000040c047225 */ /* 0x000fc800078e00ff */
[C---:B------:R-:W-:Y:S01]  /*1282d0*/  IMAD.WIDE.U32 R8, R12.reuse, R9, RZ ;  /* 0x000000090c087225 */ /* 0x040fe200078e00ff */
[----:B------:R-:W-:Y:S02]  /*1282e0*/  IADD3 R16, PT, PT, R53, R56, RZ ;  /* 0x0000003835107210 */ /* 0x000fe40007ffe0ff */
[----:B------:R-:W-:Y:S02]  /*1282f0*/  @P3 IADD3 R43, PT, PT, R43, -0x7f000001, RZ ;  /* 0x80ffffff2b2b3810 */ /* 0x000fe40007ffe0ff */
[----:B------:R-:W-:Y:S01]  /*128300*/  IADD3 R53, PT, PT, R29, R0, RZ ;  /* 0x000000001d357210 */ /* 0x000fe20007ffe0ff */
[----:B------:R-:W-:Y:S01]  /*128310*/  IMAD.WIDE.U32 R10, R12, R3, RZ ;  /* 0x000000030c0a7225 */ /* 0x000fe200078e00ff */
[----:B------:R-:W-:Y:S02]  /*128320*/  IADD3 R50, PT, PT, R50, R7, RZ ;  /* 0x0000000732327210 */ /* 0x000fe40007ffe0ff */
[----:B------:R-:W-:Y:S01]  /*128330*/  IADD3 R0, PT, PT, R48, R27, RZ ;  /* 0x0000001b30007210 */ /* 0x000fe20007ffe0ff */
[----:B------:R-:W-:-:S02]  /*128340*/  IMAD R3, R4, 0x7effffff, RZ ;  /* 0x7effffff04037824 */ /* 0x000fc400078e02ff */
[----:B------:R-:W-:Y:S02]  /*128350*/  IMAD R7, R8, 0x7effffff, RZ ;  /* 0x7effffff08077824 */ /* 0x000fe400078e02ff */
[----:B------:R-:W-:-:S04]  /*128360*/  IMAD.WIDE.U32 R26, R2, R122, RZ ;  /* 0x0000007a021a7225 */ /* 0x000fc800078e00ff */
[----:B------:R-:W-:-:S04]  /*128370*/  IMAD.WIDE.U32 R30, R43, R28, RZ ;  /* 0x0000001c2b1e7225 */ /* 0x000fc800078e00ff */
[----:B------:R-:W-:Y:S01]  /*128380*/  IMAD.HI.U32 R6, R3, 0x7f000001, R4 ;  /* 0x7f00000103067827 */ /* 0x000fe200078e0004 */
[----:B------:R-:W-:-:S03]  /*128390*/  IADD3 R51, PT, PT, R47, R40, RZ ;  /* 0x000000282f337210 */ /* 0x000fc60007ffe0ff */
[----:B------:R-:W-:-:S04]  /*1283a0*/  IMAD.HI.U32 R7, R7, 0x7f000001, R8 ;  /* 0x7f00000107077827 */ /* 0x000fc800078e0008 */
[----:B------:R-:W-:Y:S01]  /*1283b0*/  IMAD R3, R26, 0x7effffff, RZ ;  /* 0x7effffff1a037824 */ /* 0x000fe200078e02ff */
[----:B------:R-:W-:Y:S01]  /*1283c0*/  @P0 IADD3 R35, PT, PT, R35, -0x7f000001, RZ ;  /* 0x80ffffff23230810 */ /* 0x000fe20007ffe0ff */
[----:B------:R-:W-:Y:S02]  /*1283d0*/  IMAD R9, R10, 0x7effffff, RZ ;  /* 0x7effffff0a097824 */ /* 0x000fe400078e02ff */
[----:B------:R-:W-:Y:S01]  /*1283e0*/  IMAD.WIDE.U32 R40, R2, R20, RZ ;  /* 0x0000001402287225 */ /* 0x000fe200078e00ff */
[----:B------:R-:W-:-:S03]  /*1283f0*/  ISETP.GE.U32.AND P0, PT, R13, 0x7f000001, PT ;  /* 0x7f0000010d00780c */ /* 0x000fc60003f06070 */
[----:B------:R-:W-:Y:S02]  /*128400*/  IMAD R5, R30, 0x7effffff, RZ ;  /* 0x7effffff1e057824 */ /* 0x000fe400078e02ff */
[----:B------:R-:W-:-:S04]  /*128410*/  IMAD.HI.U32 R52, R3, 0x7f000001, R26 ;  /* 0x7f00000103347827 */ /* 0x000fc800078e001a */
[----:B------:R-:W-:-:S04]  /*128420*/  IMAD.HI.U32 R8, R9, 0x7f000001, R10 ;  /* 0x7f00000109087827 */ /* 0x000fc800078e000a */
[----:B------:R-:W-:Y:S02]  /*128430*/  IMAD R3, R40, 0x7effffff, RZ ;  /* 0x7effffff28037824 */ /* 0x000fe400078e02ff */
[----:B------:R-:W-:-:S04]  /*128440*/  IMAD.HI.U32 R54, R5, 0x7f000001, R30 ;  /* 0x7f00000105367827 */ /* 0x000fc800078e001e */
[----:B------:R-:W-:-:S04]  /*128450*/  IMAD.WIDE.U32 R10, R43, R20, RZ ;  /* 0x000000142b0a7225 */ /* 0x000fc800078e00ff */
[----:B------:R-:W-:-:S04]  /*128460*/  IMAD.WIDE.U32 R4, R43, R21, RZ ;  /* 0x000000152b047225 */ /* 0x000fc800078e00ff */
[----:B------:R-:W-:Y:S01]  /*128470*/  IMAD.HI.U32 R40, R3, 0x7f000001, R40 ;  /* 0x7f00000103287827 */ /* 0x000fe200078e0028 */
[----:B------:R-:W-:-:S03]  /*128480*/  IADD3 R59, PT, PT, R46, R33, RZ ;  /* 0x000000212e3b7210 */ /* 0x000fc60007ffe0ff */
[----:B------:R-:W-:-:S04]  /*128490*/  IMAD.WIDE.U32 R44, R2, R28, RZ ;  /* 0x0000001c022c7225 */ /* 0x000fc800078e00ff */
[----:B------:R-:W-:Y:S02]  /*1284a0*/  IMAD R3, R10, 0x7effffff, RZ ;  /* 0x7effffff0a037824 */ /* 0x000fe400078e02ff */
[----:B------:R-:W-:Y:S01]  /*1284b0*/  IMAD R33, R4, 0x7effffff, RZ ;  /* 0x7effffff04217824 */ /* 0x000fe200078e02ff */
[----:B------:R-:W-:Y:S01]  /*1284c0*/  @P0 IADD3 R13, PT, PT, R13, -0x7f000001, RZ ;  /* 0x80ffffff0d0d0810 */ /* 0x000fe20007ffe0ff */
[----:B------:R-:W-:Y:S02]  /*1284d0*/  IMAD R9, R44, 0x7effffff, RZ ;  /* 0x7effffff2c097824 */ /* 0x000fe400078e02ff */
[----:B------:R-:W-:-:S04]  /*1284e0*/  IMAD.HI.U32 R38, R3, 0x7f000001, R10 ;  /* 0x7f00000103267827 */ /* 0x000fc800078e000a */
[----:B------:R-:W-:-:S04]  /*1284f0*/  IMAD.HI.U32 R33, R33, 0x7f000001, R4 ;  /* 0x7f00000121217827 */ /* 0x000fc800078e0004 */
[----:B------:R-:W-:Y:S01]  /*128500*/  IMAD.WIDE.U32 R10, R43, R122, RZ ;  /* 0x0000007a2b0a7225 */ /* 0x000fe200078e00ff */
[----:B------:R-:W-:-:S03]  /*128510*/  ISETP.GE.U32.AND P0, PT, R25, 0x7f000001, PT ;  /* 0x7f0000011900780c */ /* 0x000fc60003f06070 */
[----:B------:R-:W-:-:S04]  /*128520*/  IMAD.WIDE.U32 R4, R2, R21, RZ ;  /* 0x0000001502047225 */ /* 0x000fc800078e00ff */
[----:B------:R-:W-:-:S04]  /*128530*/  IMAD.HI.U32 R44, R9, 0x7f000001, R44 ;  /* 0x7f000001092c7827 */ /* 0x000fc800078e002c */
        /* <DEDUP_REMOVED lines=8> */
[----:B------:R-:W-:-:S04]  /*1285c0*/  IMAD.WIDE.U32 R2, R13, R2, RZ ;  /* 0x000000020d027225 */ /* 0x000fc800078e00ff */
[----:B------:R-:W-:Y:S01]  /*1285d0*/  IMAD.WIDE.U32 R4, R35, R28, RZ ;  /* 0x0000001c23047225 */ /* 0x000fe200078e00ff */
[----:B------:R-:W-:-:S03]  /*1285e0*/  ISETP.GE.U32.AND P4, PT, R50, 0x7f000001, PT ;  /* 0x7f0000013200780c */ /* 0x000fc60003f86070 */
[----:B------:R-:W-:Y:S01]  /*1285f0*/  IMAD.HI.U32 R32, R29, 0x7f000001, R26 ;  /* 0x7f0000011d207827 */ /* 0x000fe200078e001a */
[----:B------:R-:W-:-:S03]  /*128600*/  ISETP.GE.U32.AND P2, PT, R16, 0x7f000001, PT ;  /* 0x7f0000011000780c */ /* 0x000fc60003f46070 */
[----:B------:R-:W-:Y:S01]  /*128610*/  IMAD R27, R10, 0x7effffff, RZ ;  /* 0x7effffff0a1b7824 */ /* 0x000fe200078e02ff */
[----:B------:R-:W-:Y:S01]  /*128620*/  @P0 IADD3 R25, PT, PT, R25, -0x7f000001, RZ ;  /* 0x80ffffff19190810 */ /* 0x000fe20007ffe0ff */
[----:B------:R-:W-:Y:S01]  /*128630*/  IMAD R29, R2, 0x7effffff, RZ ;  /* 0x7effffff021d7824 */ /* 0x000fe200078e02ff */
[----:B------:R-:W-:Y:S01]  /*128640*/  ISETP.GE.U32.AND P0, PT, R57, 0x7f000001, PT ;  /* 0x7f0000013900780c */ /* 0x000fe20003f06070 */
[----:B------:R-:W-:Y:S02]  /*128650*/  IMAD R9, R4, 0x7effffff, RZ ;  /* 0x7effffff04097824 */ /* 0x000fe400078e02ff */
[----:B------:R-:W-:Y:S01]  /*128660*/  IMAD.HI.U32 R62, R27, 0x7f000001, R10 ;  /* 0x7f0000011b3e7827 */ /* 0x000fe200078e000a */
[----:B------:R-:W-:-:S03]  /*128670*/  ISETP.GE.U32.AND P1, PT, R59, 0x7f000001, PT ;  /* 0x7f0000013b00780c */ /* 0x000fc60003f26070 */
[----:B------:R-:W-:-:S04]  /*128680*/  IMAD.HI.U32 R10, R29, 0x7f000001, R2 ;  /* 0x7f0000011d0a7827 */ /* 0x000fc800078e0002 */
[----:B------:R-:W-:-:S04]  /*128690*/  IMAD.HI.U32 R60, R9, 0x7f000001, R4 ;  /* 0x7f000001093c7827 */ /* 0x000fc800078e0004 */
[----:B------:R-:W-:-:S04]  /*1286a0*/  IMAD.WIDE.U32 R2, R13, R43, RZ ;  /* 0x0000002b0d027225 */ /* 0x000fc800078e00ff */
[----:B------:R-:W-:-:S04]  /*1286b0*/  IMAD.WIDE.U32 R4, R13, R35, RZ ;  /* 0x000000230d047225 */ /* 0x000fc800078e00ff */
[----:B------:R-:W-:Y:S01]  /*1286c0*/  IMAD.WIDE.U32 R30, R35, R20, RZ ;  /* 0x00000014231e7225 */ /* 0x000fe200078e00ff */
[----:B------:R-:W-:-:S03]  /*1286d0*/  @P3 IADD3 R24, PT, PT, R24, -0x7f000001, RZ ;  /* 0x80ffffff18183810 */ /* 0x000fc60007ffe0ff */
        /* <DEDUP_REMOVED lines=9> */
[----:B------:R-:W-:-:S03]  /*128770*/  ISETP.GE.U32.AND P0, PT, R51, 0x7f000001, PT ;  /* 0x7f0000013300780c */ /* 0x000fc60003f06070 */
[----:B------:R-:W-:-:S04]  /*128780*/  IMAD.HI.U32 R58, R41, 0x7f000001, R30 ;  /* 0x7f000001293a7827 */ /* 0x000fc800078e001e */
[----:B------:R-:W-:-:S04]  /*128790*/  IMAD.WIDE.U32 R4, R25, R50, RZ ;  /* 0x0000003219047225 */ /* 0x000fc800078e00ff */
[----:B------:R-:W-:Y:S01]  /*1287a0*/  IMAD.WIDE.U32 R30, R25, R16, RZ ;  /* 0x00000010191e7225 */ /* 0x000fe200078e00ff */
[----:B------:R-:W-:-:S03]  /*1287b0*/  @P1 IADD3 R59, PT, PT, R59, -0x7f000001, RZ ;  /* 0x80ffffff3b3b1810 */ /* 0x000fc60007ffe0ff */
[----:B------:R-:W-:Y:S02]  /*1287c0*/  IMAD R27, R2, 0x7effffff, RZ ;  /* 0x7effffff021b7824 */ /* 0x000fe400078e02ff */
[----:B------:R-:W-:Y:S01]  /*1287d0*/  IMAD R29, R4, 0x7effffff, RZ ;  /* 0x7effffff041d7824 */ /* 0x000fe200078e02ff */
[----:B------:R-:W-:Y:S01]  /*1287e0*/  IADD3 R55, PT, PT, R42, R55, RZ ;  /* 0x000000372a377210 */ /* 0x000fe20007ffe0ff */
        /* <DEDUP_REMOVED lines=8> */
[----:B------:R-:W-:Y:S01]  /*128870*/  @P0 IADD3 R51, PT, PT, R51, -0x7f000001, RZ ;  /* 0x80ffffff33330810 */ /* 0x000fe20007ffe0ff */
[----:B------:R-:W-:Y:S01]  /*128880*/  IMAD R29, R4, 0x7effffff, RZ ;  /* 0x7effffff041d7824 */ /* 0x000fe200078e02ff */
[----:B------:R-:W-:Y:S01]  /*128890*/  ISETP.GE.U32.AND P0, PT, R17, 0x7f000001, PT ;  /* 0x7f0000011100780c */ /* 0x000fe20003f06070 */
[----:B------:R-:W-:-:S04]  /*1288a0*/  IMAD.WIDE.U32 R30, R57, R22, RZ ;  /* 0x00000016391e7225 */ /* 0x000fc800078e00ff */
[----:B------:R-:W-:Y:S02]  /*1288b0*/  IMAD R3, R34, 0x7effffff, RZ ;  /* 0x7effffff22037824 */ /* 0x000fe400078e02ff */
[----:B------:R-:W-:-:S04]  /*1288c0*/  IMAD.HI.U32 R64, R41, 0x7f000001, R42 ;  /* 0x7f00000129407827 */ /* 0x000fc800078e002a */
[----:B------:R-:W-:-:S04]  /*1288d0*/  IMAD.WIDE.U32 R42, R59, R15, RZ ;  /* 0x0000000f3b2a7225 */ /* 0x000fc800078e00ff */
[----:B------:R-:W-:-:S04]  /*1288e0*/  IMAD.HI.U32 R63, R29, 0x7f000001, R4 ;  /* 0x7f0000011d3f7827 */ /* 0x000fc800078e0004 */
[----:B------:R-:W-:Y:S02]  /*1288f0*/  IMAD R5, R30, 0x7effffff, RZ ;  /* 0x7effffff1e057824 */ /* 0x000fe400078e02ff */
[----:B------:R-:W-:-:S04]  /*128900*/  IMAD.HI.U32 R34, R3, 0x7f000001, R34 ;  /* 0x7f00000103227827 */ /* 0x000fc800078e0022 */
[----:B------:R-:W-:-:S04]  /*128910*/  IMAD.WIDE.U32 R46, R59, R36, RZ ;  /* 0x000000243b2e7225 */ /* 0x000fc800078e00ff */
[----:B------:R-:W-:Y:S02]  /*128920*/  IMAD R3, R42, 0x7effffff, RZ ;  /* 0x7effffff2a037824 */ /* 0x000fe400078e02ff */
[----:B------:R-:W-:-:S04]  /*128930*/  IMAD.HI.U32 R30, R5, 0x7f000001, R30 ;  /* 0x7f000001051e7827 */ /* 0x000fc800078e001e */
[----:B------:R-:W-:Y:S02]  /*128940*/  IMAD R29, R46, 0x7effffff, RZ ;  /* 0x7effffff2e1d7824 */ /* 0x000fe400078e02ff */
[----:B------:R-:W-:-:S04]  /*128950*/  IMAD.WIDE.U32 R4, R57, R15, RZ ;  /* 0x0000000f39047225 */ /* 0x000fc800078e00ff */
[----:B------:R-:W-:-:S04]  /*128960*/  IMAD.HI.U32 R16, R3, 0x7f000001, R42 ;  /* 0x7f00000103107827 */ /* 0x000fc800078e002a */
[----:B------:R-:W-:Y:S01]  /*128970*/  IMAD.WIDE.U32 R42, R51, R15, RZ ;  /* 0x0000000f332a7225 */ /* 0x000fe200078e00ff */
[----:B------:R-:W-:-:S03]  /*128980*/  ISETP.GE.U32.AND P1, PT, R55, 0x7f000001, PT ;  /* 0x7f0000013700780c */ /* 0x000fc60003f26070 */
[----:B------:R-:W-:Y:S01]  /*128990*/  IMAD.HI.U32 R26, R29, 0x7f000001, R46 ;  /* 0x7f0000011d1a7827 */ /* 0x000fe200078e002e */
[----:B------:R-:W-:-:S03]  /*1289a0*/  @P0 IADD3 R17, PT, PT, R17, -0x7f000001, RZ ;  /* 0x80ffffff11110810 */ /* 0x000fc60007ffe0ff */
[----:B------:R-:W-:Y:S02]  /*1289b0*/  IMAD R35, R4, 0x7effffff, RZ ;  /* 0x7effffff04237824 */ /* 0x000fe400078e02ff */
[----:B------:R-:W-:Y:S01]  /*1289c0*/  IMAD.WIDE.U32 R46, R51, R36, RZ ;  /* 0x00000024332e7225 */ /* 0x000fe200078e00ff */
[----:B------:R-:W-:-:S03]  /*1289d0*/  ISETP.GE.U32.AND P0, PT, R53, 0x7f000001, PT ;  /* 0x7f0000013500780c */ /* 0x000fc60003f06070 */
[----:B------:R-:W-:Y:S02]  /*1289e0*/  IMAD R3, R42, 0x7effffff, RZ ;  /* 0x7effffff2a037824 */ /* 0x000fe400078e02ff */
[----:B------:R-:W-:-:S04]  /*1289f0*/  IMAD.HI.U32 R35, R35, 0x7f000001, R4 ;  /* 0x7f00000123237827 */ /* 0x000fc800078e0004 */
[----:B------:R-:W-:Y:S02]  /*128a00*/  IMAD R29, R46, 0x7effffff, RZ ;  /* 0x7effffff2e1d7824 */ /* 0x000fe400078e02ff */
[----:B------:R-:W-:-:S04]  /*128a10*/  IMAD.HI.U32 R5, R3, 0x7f000001, R42 ;  /* 0x7f00000103057827 */ /* 0x000fc800078e002a */
[----:B------:R-:W-:-:S04]  /*128a20*/  IMAD.WIDE.U32 R42, R51, R22, RZ ;  /* 0x00000016332a7225 */ /* 0x000fc800078e00ff */
[----:B------:R-:W-:-:S04]  /*128a30*/  IMAD.HI.U32 R66, R29, 0x7f000001, R46 ;  /* 0x7f0000011d427827 */ /* 0x000fc800078e002e */
[----:B------:R-:W-:-:S04]  /*128a40*/  IMAD.WIDE.U32 R46, R17, R57, RZ ;  /* 0x00000039112e7225 */ /* 0x000fc800078e00ff */
[----:B------:R-:W-:-:S04]  /*128a50*/  IMAD.WIDE.U32 R48, R51, R120, RZ ;  /* 0x0000007833307225 */ /* 0x000fc800078e00ff */
[----:B------:R-:W-:Y:S01]  /*128a60*/  IMAD R3, R42, 0x7effffff, RZ ;  /* 0x7effffff2a037824 */ /* 0x000fe200078e02ff */
[----:B------:R-:W-:Y:S01]  /*128a70*/  @P1 IADD3 R55, PT, PT, R55, -0x7f000001, RZ ;  /* 0x80ffffff37371810 */ /* 0x000fe20007ffe0ff */
[----:B------:R-:W-:Y:S01]  /*128a80*/  ISETP.GE.U32.AND P1, PT, R14, 0x7f000001, PT ;  /* 0x7f0000010e00780c */ /* 0x000fe20003f26070 */
[----:B------:R-:W-:Y:S01]  /*128a90*/  IMAD R29, R46, 0x7effffff, RZ ;  /* 0x7effffff2e1d7824 */ /* 0x000fe200078e02ff */
[----:B------:R-:W-:Y:S01]  /*128aa0*/  @P0 IADD3 R53, PT, PT, R53, -0x7f000001, RZ ;  /* 0x80ffffff35350810 */ /* 0x000fe20007ffe0ff */
[----:B------:R-:W-:Y:S02]  /*128ab0*/  IMAD R31, R48, 0x7effffff, RZ ;  /* 0x7effffff301f7824 */ /* 0x000fe400078e02ff */
[----:B------:R-:W-:-:S04]  /*128ac0*/  IMAD.WIDE.U32 R50, R17, R51, RZ ;  /* 0x0000003311327225 */ /* 0x000fc800078e00ff */
[----:B------:R-:W-:-:S04]  /*128ad0*/  IMAD.HI.U32 R67, R3, 0x7f000001, R42 ;  /* 0x7f00000103437827 */ /* 0x000fc800078e002a */
[----:B------:R-:W-:Y:S01]  /*128ae0*/  IMAD.WIDE.U32 R42, R12, R55, RZ ;  /* 0x000000370c2a7225 */ /* 0x000fe200078e00ff */
[----:B------:R-:W-:-:S03]  /*128af0*/  ISETP.GE.U32.AND P0, PT, R0, 0x7f000001, PT ;  /* 0x7f0000010000780c */ /* 0x000fc60003f06070 */
[----:B------:R-:W-:-:S04]  /*128b00*/  IMAD.HI.U32 R29, R29, 0x7f000001, R46 ;  /* 0x7f0000011d1d7827 */ /* 0x000fc800078e002e */
[----:B------:R-:W-:-:S04]  /*128b10*/  IMAD.HI.U32 R31, R31, 0x7f000001, R48 ;  /* 0x7f0000011f1f7827 */ /* 0x000fc800078e0030 */
        /* <DEDUP_REMOVED lines=8> */
[----:B------:R-:W-:Y:S01]  /*128ba0*/  IMAD.WIDE.U32 R20, R53, R20, RZ ;  /* 0x0000001435147225 */ /* 0x000fe200078e00ff */
[----:B------:R-:W-:Y:S01]  /*128bb0*/  @P1 IADD3 R14, PT, PT, R14, -0x7f000001, RZ ;  /* 0x80ffffff0e0e1810 */ /* 0x000fe20007ffe0ff */
[----:B------:R-:W-:Y:S02]  /*128bc0*/  ISETP.GE.U32.AND P1, PT, R52, 0x7f000001, PT ;  /* 0x7f0000013400780c */ /* 0x000fe40003f26070 */
[----:B------:R-:W-:-:S04]  /*128bd0*/  IMAD.HI.U32 R3, R41, 0x7f000001, R48 ;  /* 0x7f00000129037827 */ /* 0x000fc800078e0030 */
[----:B------:R-:W-:Y:S02]  /*128be0*/  IMAD R55, R50, 0x7effffff, RZ ;  /* 0x7effffff32377824 */ /* 0x000fe400078e02ff */
[----:B------:R-:W-:-:S04]  /*128bf0*/  IMAD.WIDE.U32 R42, R13, R53, RZ ;  /* 0x000000350d2a7225 */ /* 0x000fc800078e00ff */
[----:B------:R-:W-:Y:S02]  /*128c00*/  IMAD R41, R46, 0x7effffff, RZ ;  /* 0x7effffff2e297824 */ /* 0x000fe400078e02ff */
[----:B------:R-:W-:Y:S02]  /*128c10*/  IMAD R13, R20, 0x7effffff, RZ ;  /* 0x7effffff140d7824 */ /* 0x000fe400078e02ff */
[----:B------:R-:W-:-:S04]  /*128c20*/  IMAD.WIDE.U32 R48, R53, R28, RZ ;  /* 0x0000001c35307225 */ /* 0x000fc800078e00ff */
[----:B------:R-:W-:Y:S01]  /*128c30*/  IMAD.WIDE.U32 R122, R53, R122, RZ ;  /* 0x0000007a357a7225 */ /* 0x000fe200078e00ff */
[----:B------:R-:W-:-:S03]  /*128c40*/  @P0 IADD3 R0, PT, PT, R0, -0x7f000001, RZ ;  /* 0x80ffffff00000810 */ /* 0x000fc60007ffe0ff */
[----:B------:R-:W-:-:S04]  /*128c50*/  IMAD.HI.U32 R65, R55, 0x7f000001, R50 ;  /* 0x7f00000137417827 */ /* 0x000fc800078e0032 */
[----:B------:R-:W-:-:S04]  /*128c60*/  IMAD.HI.U32 R28, R41, 0x7f000001, R46 ;  /* 0x7f000001291c7827 */ /* 0x000fc800078e002e */
[----:B------:R-:W-:-:S04]  /*128c70*/  IMAD.HI.U32 R50, R13, 0x7f000001, R20 ;  /* 0x7f0000010d327827 */ /* 0x000fc800078e0014 */
[----:B------:R-:W-:Y:S02]  /*128c80*/  IMAD R45, R48, 0x7effffff, RZ ;  /* 0x7effffff302d7824 */ /* 0x000fe400078e02ff */
[----:B------:R-:W-:Y:S02]  /*128c90*/  IMAD R41, R122, 0x7effffff, RZ ;  /* 0x7effffff7a297824 */ /* 0x000fe400078e02ff */
[----:B------:R-:W-:-:S04]  /*128ca0*/  IMAD.WIDE.U32 R20, R25, R14, RZ ;  /* 0x0000000e19147225 */ /* 0x000fc800078e00ff */
[----:B------:R-:W-:Y:S01]  /*128cb0*/  IMAD.WIDE.U32 R14, R0, R15, RZ ;  /* 0x0000000f000e7225 */ /* 0x000fe200078e00ff */
[----:B------:R-:W-:-:S03]  /*128cc0*/  ISETP.GE.U32.AND P5, PT, R60, 0x7f000001, PT ;  /* 0x7f0000013c00780c */ /* 0x000fc60003fa6070 */
[----:B------:R-:W-:-:S04]  /*128cd0*/  IMAD.HI.U32 R55, R45, 0x7f000001, R48 ;  /* 0x7f0000012d377827 */ /* 0x000fc800078e0030 */
[----:B------:R-:W-:-:S04]  /*128ce0*/  IMAD.HI.U32 R123, R41, 0x7f000001, R122 ;  /* 0x7f000001297b7827 */ /* 0x000fc800078e007a */
[----:B------:R-:W-:Y:S01]  /*128cf0*/  IMAD R45, R42, 0x7effffff, RZ ;  /* 0x7effffff2a2d7824 */ /* 0x000fe200078e02ff */
[----:B------:R-:W-:Y:S01]  /*128d00*/  ISETP.GE.U32.AND P2, PT, R54, 0x7f000001, PT ;  /* 0x7f0000013600780c */ /* 0x000fe20003f46070 */
[----:B------:R-:W-:Y:S01]  /*128d10*/  IMAD R41, R14, 0x7effffff, RZ ;  /* 0x7effffff0e297824 */ /* 0x000fe200078e02ff */
[----:B------:R-:W-:Y:S01]  /*128d20*/  @P1 IADD3 R52, PT, PT, R52, -0x7f000001, RZ ;  /* 0x80ffffff34341810 */ /* 0x000fe20007ffe0ff */
[----:B------:R-:W-:Y:S01]  /*128d30*/  IMAD R25, R20, 0x7effffff, RZ ;  /* 0x7effffff14197824 */ /* 0x000fe200078e02ff */
[----:B------:R-:W-:Y:S01]  /*128d40*/  ISETP.GE.U32.AND P0, PT, R58, 0x7f000001, PT ;  /* 0x7f0000013a00780c */ /* 0x000fe20003f06070 */
[----:B------:R-:W-:Y:S01]  /*128d50*/  ISETP.GE.U32.AND P1, PT, R28, 0x7f000001, PT ;  /* 0x7f0000011c00780c */ /* 0x000fe20003f26070 */
[----:B------:R-:W-:Y:S01]  /*128d60*/  ISETP.GE.U32.AND P3, PT, R50, 0x7f000001, PT ;  /* 0x7f0000013200780c */ /* 0x000fe20003f66070 */
[----:B------:R-:W-:-:S04]  /*128d70*/  IMAD.HI.U32 R13, R45, 0x7f000001, R42 ;  /* 0x7f0000012d0d7827 */ /* 0x000fc800078e002a */
[----:B------:R-:W-:-:S04]  /*128d80*/  IMAD.HI.U32 R41, R41, 0x7f000001, R14 ;  /* 0x7f00000129297827 */ /* 0x000fc800078e000e */
[----:B------:R-:W-:-:S04]  /*128d90*/  IMAD.WIDE.U32 R42, R0, R22, RZ ;  /* 0x00000016002a7225 */ /* 0x000fc800078e00ff */
[----:B------:R-:W-:-:S04]  /*128da0*/  IMAD.WIDE.U32 R14, R52, 0x5fffffa, RZ ;  /* 0x05fffffa340e7825 */ /* 0x000fc800078e00ff */
[----:B------:R-:W-:Y:S01]  /*128db0*/  IMAD.HI.U32 R22, R25, 0x7f000001, R20 ;  /* 0x7f00000119167827 */ /* 0x000fe200078e0014 */
[----:B------:R-:W-:-:S03]  /*128dc0*/  ISETP.GE.U32.AND P4, PT, R56, 0x7f000001, PT ;  /* 0x7f0000013800780c */ /* 0x000fc60003f86070 */
[----:B------:R-:W-:Y:S02]  /*128dd0*/  IMAD R25, R52, 0x6, RZ ;  /* 0x0000000634197824 */ /* 0x000fe400078e02ff */
[----:B------:R-:W-:-:S04]  /*128de0*/  IMAD.WIDE.U32 R120, R0, R120, RZ ;  /* 0x0000007800787225 */ /* 0x000fc800078e00ff */
[----:B------:R-:W-:Y:S01]  /*128df0*/  IMAD.HI.U32 R53, R25, 0x7f000001, R14 ;  /* 0x7f00000119357827 */ /* 0x000fe200078e000e */
[----:B------:R-:W-:Y:S01]  /*128e00*/  @P5 IADD3 R60, PT, PT, R60, -0x7f000001, RZ ;  /* 0x80ffffff3c3c5810 */ /* 0x000fe20007ffe0ff */
[----:B------:R-:W-:Y:S02]  /*128e10*/  ISETP.GE.U32.AND P5, PT, R55, 0x7f000001, PT ;  /* 0x7f0000013700780c */ /* 0x000fe40003fa6070 */
[----:B------:R-:W-:Y:S01]  /*128e20*/  IMAD R47, R120, 0x7effffff, RZ ;  /* 0x7effffff782f7824 */ /* 0x000fe200078e02ff */
[----:B------:R-:W-:Y:S01]  /*128e30*/  @P2 IADD3 R54, PT, PT, R54, -0x7f000001, RZ ;  /* 0x80ffffff36362810 */ /* 0x000fe20007ffe0ff */
[----:B------:R-:W-:Y:S01]  /*128e40*/  IMAD R45, R42, 0x7effffff, RZ ;  /* 0x7effffff2a2d7824 */ /* 0x000fe200078e02ff */
[----:B------:R-:W-:Y:S01]  /*128e50*/  ISETP.GE.U32.AND P2, PT, R61, 0x7f000001, PT ;  /* 0x7f0000013d00780c */ /* 0x000fe20003f46070 */
[----:B------:R-:W-:Y:S02]  /*128e60*/  @P0 IADD3 R58, PT, PT, R58, -0x7f000001, RZ ;  /* 0x80ffffff3a3a0810 */ /* 0x000fe40007ffe0ff */
[----:B------:R-:W-:-:S02]  /*128e70*/  @P1 IADD3 R28, PT, PT, R28, -0x7f000001, RZ ;  /* 0x80ffffff1c1c1810 */ /* 0x000fc40007ffe0ff */
[----:B------:R-:W-:Y:S01]  /*128e80*/  @P3 IADD3 R50, PT, PT, R50, -0x7f000001, RZ ;  /* 0x80ffffff32323810 */ /* 0x000fe20007ffe0ff */
[----:B------:R-:W-:Y:S01]  /*128e90*/  ISETP.GE.U32.AND P0, PT, R53, 0x7f000001, PT ;  /* 0x7f0000013500780c */ /* 0x000fe20003f06070 */
[----:B------:R-:W-:-:S04]  /*128ea0*/  IMAD.HI.U32 R21, R47, 0x7f000001, R120 ;  /* 0x7f0000012f157827 */ /* 0x000fc800078e0078 */
[----:B------:R-:W-:-:S04]  /*128eb0*/  IMAD.WIDE.U32 R46, R54, 0x5fffffa, RZ ;  /* 0x05fffffa362e7825 */ /* 0x000fc800078e00ff */
[----:B------:R-:W-:Y:S01]  /*128ec0*/  IMAD.HI.U32 R43, R45, 0x7f000001, R42 ;  /* 0x7f0000012d2b7827 */ /* 0x000fe200078e002a */
[----:B------:R-:W-:-:S03]  /*128ed0*/  @P4 IADD3 R56, PT, PT, R56, -0x7f000001, RZ ;  /* 0x80ffffff38384810 */ /* 0x000fc60007ffe0ff */
[----:B------:R-:W-:Y:S01]  /*128ee0*/  IMAD R45, R54, 0x6, RZ ;  /* 0x00000006362d7824 */ /* 0x000fe200078e02ff */
[----:B------:R-:W-:Y:S01]  /*128ef0*/  ISETP.GE.U32.AND P1, PT, R28, 0x7f000001, PT ;  /* 0x7f0000011c00780c */ /* 0x000fe20003f26070 */
[----:B------:R-:W-:Y:S01]  /*128f00*/  ISETP.GE.U32.AND P4, PT, R50, 0x7f000001, PT ;  /* 0x7f0000013200780c */ /* 0x000fe20003f86070 */
[----:B------:R-:W-:Y:S01]  /*128f10*/  ISETP.GE.U32.AND P6, PT, R123, 0x7f000001, PT ;  /* 0x7f0000017b00780c */ /* 0x000fe20003fc6070 */
[----:B------:R-:W-:Y:S01]  /*128f20*/  IMAD.HI.U32 R57, R45, 0x7f000001, R46 ;  /* 0x7f0000012d397827 */ /* 0x000fe200078e002e */
[----:B------:R-:W-:Y:S02]  /*128f30*/  @P5 IADD3 R55, PT, PT, R55, -0x7f000001, RZ ;  /* 0x80ffffff37375810 */ /* 0x000fe40007ffe0ff */
[----:B------:R-:W-:Y:S02]  /*128f40*/  @P2 IADD3 R61, PT, PT, R61, -0x7f000001, RZ ;  /* 0x80ffffff3d3d2810 */ /* 0x000fe40007ffe0ff */
[----:B------:R-:W-:Y:S01]  /*128f50*/  @P0 IADD3 R53, PT, PT, R53, -0x7f000001, RZ ;  /* 0x80ffffff35350810 */ /* 0x000fe20007ffe0ff */
[----:B------:R-:W-:Y:S01]  /*128f60*/  ISETP.GE.U32.AND P2, PT, R57, 0x7f000001, PT ;  /* 0x7f0000013900780c */ /* 0x000fe20003f46070 */
[----:B------:R-:W-:Y:S01]  /*128f70*/  ISETP.GE.U32.AND P0, PT, R55, 0x7f000001, PT ;  /* 0x7f0000013700780c */ /* 0x000fe20003f06070 */
[----:B------:R-:W-:Y:S01]  /*128f80*/  ISETP.GE.U32.AND P3, PT, R62, 0x7f000001, PT ;  /* 0x7f0000013e00780c */ /* 0x000fe20003f66070 */
[----:B------:R-:W-:Y:S01]  /*128f90*/  IMAD.WIDE.U32 R48, R0, R36, RZ ;  /* 0x0000002400307225 */ /* 0x000fe200078e00ff */
[----:B----4-:R-:W4:Y:S01]  /*128fa0*/  LD.E R52, desc[UR22][R18.64+0x2504] ;  /* 0x0025041612347980 */ /* 0x010f22000c101900 */
[----:B------:R-:W-:-:S02]  /*128fb0*/  @P1 IADD3 R28, PT, PT, R28, -0x7f000001, RZ ;  /* 0x80ffffff1c1c1810 */ /* 0x000fc40007ffe0ff */
[----:B------:R-:W-:Y:S02]  /*128fc0*/  @P4 IADD3 R50, PT, PT, R50, -0x7f000001, RZ ;  /* 0x80ffffff32324810 */ /* 0x000fe40007ffe0ff */
[----:B------:R-:W-:Y:S01]  /*128fd0*/  @P6 IADD3 R123, PT, PT, R123, -0x7f000001, RZ ;  /* 0x80ffffff7b7b6810 */ /* 0x000fe20007ffe0ff */
[----:B------:R-:W-:Y:S01]  /*128fe0*/  ISETP.GE.U32.AND P1, PT, R40, 0x7f000001, PT ;  /* 0x7f0000012800780c */ /* 0x000fe20003f26070 */
[----:B------:R-:W-:-:S04]  /*128ff0*/  IMAD.WIDE.U32 R46, R58, 0x5fffffa, RZ ;  /* 0x05fffffa3a2e7825 */ /* 0x000fc800078e00ff */
[----:B------:R-:W-:-:S04]  /*129000*/  IMAD.WIDE.U32 R14, R56, 0x5fffffa, RZ ;  /* 0x05fffffa380e7825 */ /* 0x000fc800078e00ff */
[----:B------:R-:W-:Y:S01]  /*129010*/  IMAD R45, R58, 0x6, RZ ;  /* 0x000000063a2d7824 */ /* 0x000fe200078e02ff */
[----:B------:R-:W-:Y:S01]  /*129020*/  IADD3 R20, PT, PT, R50, R61, RZ ;  /* 0x0000003d32147210 */ /* 0x000fe20007ffe0ff */
[----:B------:R-:W-:Y:S01]  /*129030*/  IMAD R25, R56, 0x6, RZ ;  /* 0x0000000638197824 */ /* 0x000fe200078e02ff */
[----:B------:R-:W-:Y:S01]  /*129040*/  IADD3 R28, PT, PT, R28, R53, RZ ;  /* 0x000000351c1c7210 */ /* 0x000fe20007ffe0ff */
[----:B------:R-:W-:Y:S01]  /*129050*/  ISETP.GE.U32.AND P6, PT, R123, 0x7f000001, PT ;  /* 0x7f0000017b00780c */ /* 0x000fe20003fc6070 */
[----:B------:R-:W-:Y:S01]  /*129060*/  IMAD.HI.U32 R59, R45, 0x7f000001, R46 ;  /* 0x7f0000012d3b7827 */ /* 0x000fe200078e002e */
[----:B------:R-:W-:-:S03]  /*129070*/  @P2 IADD3 R57, PT, PT, R57, -0x7f000001, RZ ;  /* 0x80ffffff39392810 */ /* 0x000fc60007ffe0ff */
[----:B------:R-:W-:Y:S01]  /*129080*/  IMAD.HI.U32 R45, R25, 0x7f000001, R14 ;  /* 0x7f000001192d7827 */ /* 0x000fe200078e000e */
[----:B------:R-:W-:Y:S01]  /*129090*/  ISETP.GE.U32.AND P5, PT, R44, 0x7f000001, PT ;  /* 0x7f0000012c00780c */ /* 0x000fe20003fa6070 */
[----:B------:R-:W-:Y:S01]  /*1290a0*/  ISETP.GE.U32.AND P2, PT, R20, 0x7f000001, PT ;  /* 0x7f0000011400780c */ /* 0x000fe20003f46070 */
[----:B------:R-:W-:Y:S01]  /*1290b0*/  @P0 IADD3 R55, PT, PT, R55, -0x7f000001, RZ ;  /* 0x80ffffff37370810 */ /* 0x000fe20007ffe0ff */
[----:B------:R-:W-:Y:S01]  /*1290c0*/  ISETP.GE.U32.AND P4, PT, R28, 0x7f000001, PT ;  /* 0x7f0000011c00780c */ /* 0x000fe20003f86070 */
[----:B------:R-:W-:Y:S01]  /*1290d0*/  ISETP.GE.U32.AND P0, PT, R63, 0x7f000001, PT ;  /* 0x7f0000013f00780c */ /* 0x000fe20003f06070 */
[----:B------:R-:W-:Y:S02]  /*1290e0*/  @P3 IADD3 R62, PT, PT, R62, -0x7f000001, RZ ;  /* 0x80ffffff3e3e3810 */ /* 0x000fe40007ffe0ff */
[----:B------:R-:W-:Y:S01]  /*1290f0*/  @P1 IADD3 R40, PT, PT, R40, -0x7f000001, RZ ;  /* 0x80ffffff28281810 */ /* 0x000fe20007ffe0ff */
[----:B------:R-:W-:Y:S01]  /*129100*/  ISETP.GE.U32.AND P3, PT, R45, 0x7f000001, PT ;  /* 0x7f0000012d00780c */ /* 0x000fe20003f66070 */
[----:B------:R-:W-:Y:S01]  /*129110*/  IMAD R51, R48, 0x7effffff, RZ ;  /* 0x7effffff30337824 */ /* 0x000fe200078e02ff */
[----:B------:R-:W-:Y:S01]  /*129120*/  @P6 IADD3 R123, PT, PT, R123, -0x7f000001, RZ ;  /* 0x80ffffff7b7b6810 */ /* 0x000fe20007ffe0ff */
[----:B------:R-:W-:Y:S01]  /*129130*/  ISETP.GE.U32.AND P6, PT, R64, 0x7f000001, PT ;  /* 0x7f0000014000780c */ /* 0x000fe20003fc6070 */
[----:B------:R-:W-:Y:S01]  /*129140*/  IADD3 R40, PT, PT, R55, R40, RZ ;  /* 0x0000002837287210 */ /* 0x000fe20007ffe0ff */
[----:B------:R-:W-:-:S04]  /*129150*/  IMAD.WIDE.U32 R14, R62, 0x5fffffa, RZ ;  /* 0x05fffffa3e0e7825 */ /* 0x000fc800078e00ff */
[----:B------:R-:W-:Y:S01]  /*129160*/  IMAD R25, R62, 0x6, RZ ;  /* 0x000000063e197824 */ /* 0x000fe200078e02ff */
[----:B------:R-:W-:Y:S02]  /*129170*/  @P5 IADD3 R44, PT, PT, R44, -0x7f000001, RZ ;  /* 0x80ffffff2c2c5810 */ /* 0x000fe40007ffe0ff */
[----:B------:R-:W-:Y:S02]  /*129180*/  @P2 IADD3 R20, PT, PT, R20, -0x7f000001, RZ ;  /* 0x80ffffff14142810 */ /* 0x000fe40007ffe0ff */
[----:B------:R-:W-:Y:S01]  /*129190*/  @P4 IADD3 R28, PT, PT, R28, -0x7f000001, RZ ;  /* 0x80ffffff1c1c4810 */ /* 0x000fe20007ffe0ff */
[----:B------:R-:W-:Y:S01]  /*1291a0*/  ISETP.GE.U32.AND P2, PT, R40, 0x7f000001, PT ;  /* 0x7f0000012800780c */ /* 0x000fe20003f46070 */
[----:B------:R-:W-:Y:S01]  /*1291b0*/  @P0 IADD3 R63, PT, PT, R63, -0x7f000001, RZ ;  /* 0x80ffffff3f3f0810 */ /* 0x000fe20007ffe0ff */
[----:B------:R-:W-:Y:S01]  /*1291c0*/  ISETP.GE.U32.AND P1, PT, R33, 0x7f000001, PT ;  /* 0x7f0000012100780c */ /* 0x000fe20003f26070 */
[----:B------:R-:W-:Y:S01]  /*1291d0*/  ISETP.GE.U32.AND P0, PT, R38, 0x7f000001, PT ;  /* 0x7f0000012600780c */ /* 0x000fe20003f06070 */
[----:B------:R-:W-:-:S04]  /*1291e0*/  IMAD.HI.U32 R42, R51, 0x7f000001, R48 ;  /* 0x7f000001332a7827 */ /* 0x000fc800078e0030 */
[----:B------:R-:W-:-:S04]  /*1291f0*/  IMAD.HI.U32 R46, R25, 0x7f000001, R14 ;  /* 0x7f000001192e7827 */ /* 0x000fc800078e000e */
[----:B------:R-:W-:Y:S01]  /*129200*/  IMAD.WIDE.U32 R48, R60, 0x5fffffa, RZ ;  /* 0x05fffffa3c307825 */ /* 0x000fe200078e00ff */
[----:B------:R-:W-:Y:S02]  /*129210*/  @P3 IADD3 R45, PT, PT, R45, -0x7f000001, RZ ;  /* 0x80ffffff2d2d3810 */ /* 0x000fe40007ffe0ff */
[----:B------:R-:W-:Y:S02]  /*129220*/  IADD3 R25, PT, PT, R123, R44, RZ ;  /* 0x0000002c7b197210 */ /* 0x000fe40007ffe0ff */
[----:B------:R-:W-:Y:S01]  /*129230*/  IADD3 R28, PT, PT, R28, R57, RZ ;  /* 0x000000391c1c7210 */ /* 0x000fe20007ffe0ff */
[----:B------:R-:W-:Y:S01]  /*129240*/  ISETP.GE.U32.AND P3, PT, R59, 0x7f000001, PT ;  /* 0x7f0000013b00780c */ /* 0x000fe20003f66070 */
[----:B------:R-:W-:Y:S01]  /*129250*/  IMAD R51, R60, 0x6, RZ ;  /* 0x000000063c337824 */ /* 0x000fe200078e02ff */
[----:B------:R-:W-:Y:S01]  /*129260*/  @P6 IADD3 R64, PT, PT, R64, -0x7f000001, RZ ;  /* 0x80ffffff40406810 */ /* 0x000fe20007ffe0ff */
[----:B------:R-:W-:Y:S01]  /*129270*/  ISETP.GE.U32.AND P4, PT, R25, 0x7f000001, PT ;  /* 0x7f0000011900780c */ /* 0x000fe20003f86070 */
[----:B------:R-:W-:Y:S01]  /*129280*/  IADD3 R36, PT, PT, R20, R45, RZ ;  /* 0x0000002d14247210 */ /* 0x000fe20007ffe0ff */
[----:B------:R-:W-:Y:S01]  /*129290*/  IMAD.HI.U32 R51, R51, 0x7f000001, R48 ;  /* 0x7f00000133337827 */ /* 0x000fe200078e0030 */
        /* <DEDUP_REMOVED lines=10> */
[----:B------:R-:W-:-:S04]  /*129340*/  IMAD.WIDE.U32 R14, R63, 0x5fffffa, RZ ;  /* 0x05fffffa3f0e7825 */ /* 0x000fc800078e00ff */
[----:B------:R-:W-:Y:S01]  /*129350*/  IMAD R47, R63, 0x6, RZ ;  /* 0x000000063f2f7824 */ /* 0x000fe200078e02ff */
[----:B------:R-:W-:Y:S02]  /*129360*/  @P4 IADD3 R25, PT, PT, R25, -0x7f000001, RZ ;  /* 0x80ffffff19194810 */ /* 0x000fe40007ffe0ff */
[----:B------:R-:W-:Y:S02]  /*129370*/  @P6 IADD3 R28, PT, PT, R28, -0x7f000001, RZ ;  /* 0x80ffffff1c1c6810 */ /* 0x000fe40007ffe0ff */
[----:B------:R-:W-:Y:S01]  /*129380*/  IADD3 R33, PT, PT, R40, R33, RZ ;  /* 0x0000002128217210 */ /* 0x000fe20007ffe0ff */
[----:B------:R-:W2:Y:S01]  /*129390*/  LD.E R50, desc[UR22][R18.64+0x2500] ;  /* 0x0025001612327980 */ /* 0x000ea2000c101900 */
[----:B------:R-:W-:Y:S01]  /*1293a0*/  IMAD.HI.U32 R70, R47, 0x7f000001, R14 ;  /* 0x7f0000012f467827 */ /* 0x000fe200078e000e */
[----:B------:R-:W-:Y:S02]  /*1293b0*/  @P2 IADD3 R66, PT, PT, R66, -0x7f000001, RZ ;  /* 0x80ffffff42422810 */ /* 0x000fe40007ffe0ff */
[----:B------:R-:W-:-:S02]  /*1293c0*/  IADD3 R47, PT, PT, R25, R38, RZ ;  /* 0x00000026192f7210 */ /* 0x000fc40007ffe0ff */
[----:B------:R-:W-:Y:S02]  /*1293d0*/  @P1 IADD3 R51, PT, PT, R51, -0x7f000001, RZ ;  /* 0x80ffffff33331810 */ /* 0x000fe40007ffe0ff */
[----:B------:R-:W-:Y:S02]  /*1293e0*/  @P5 IADD3 R36, PT, PT, R36, -0x7f000001, RZ ;  /* 0x80ffffff24245810 */ /* 0x000fe40007ffe0ff */
[----:B------:R-:W-:Y:S02]  /*1293f0*/  IADD3 R38, PT, PT, R28, R59, RZ ;  /* 0x0000003b1c267210 */ /* 0x000fe40007ffe0ff */
[----:B------:R-:W-:Y:S01]  /*129400*/  @P0 IADD3 R65, PT, PT, R65, -0x7f000001, RZ ;  /* 0x80ffffff41410810 */ /* 0x000fe20007ffe0ff */
[----:B------:R-:W-:Y:S01]  /*129410*/  ISETP.GE.U32.AND P5, PT, R46, 0x7f000001, PT ;  /* 0x7f0000012e00780c */ /* 0x000fe20003fa6070 */
[----:B------:R-:W-:Y:S01]  /*129420*/  ISETP.GE.U32.AND P0, PT, R33, 0x7f000001, PT ;  /* 0x7f0000012100780c */ /* 0x000fe20003f06070 */
[----:B------:R-:W-:Y:S01]  /*129430*/  IMAD.WIDE.U32 R14, R66, 0x5fffffa, RZ ;  /* 0x05fffffa420e7825 */ /* 0x000fe200078e00ff */
[----:B------:R-:W-:-:S03]  /*129440*/  @P3 IADD3 R67, PT, PT, R67, -0x7f000001, RZ ;  /* 0x80ffffff43433810 */ /* 0x000fc60007ffe0ff */
[----:B------:R-:W-:Y:S01]  /*129450*/  IMAD.WIDE.U32 R44, R64, 0x5fffffa, RZ ;  /* 0x05fffffa402c7825 */ /* 0x000fe200078e00ff */
[----:B------:R-:W-:Y:S01]  /*129460*/  IADD3 R40, PT, PT, R36, R51, RZ ;  /* 0x0000003324287210 */ /* 0x000fe20007ffe0ff */
        /* <DEDUP_REMOVED lines=8> */
[----:B------:R-:W-:-:S04]  /*1294f0*/  IMAD.WIDE.U32 R14, R65, 0x5fffffa, RZ ;  /* 0x05fffffa410e7825 */ /* 0x000fc800078e00ff */
[----:B------:R-:W-:-:S04]  /*129500*/  IMAD.WIDE.U32 R44, R67, 0x5fffffa, RZ ;  /* 0x05fffffa432c7825 */ /* 0x000fc800078e00ff */
[----:B------:R-:W-:Y:S02]  /*129510*/  IMAD R25, R65, 0x6, RZ ;  /* 0x0000000641197824 */ /* 0x000fe400078e02ff */
[----:B------:R-:W-:Y:S01]  /*129520*/  IMAD R49, R67, 0x6, RZ ;  /* 0x0000000643317824 */ /* 0x000fe200078e02ff */
[----:B------:R-:W-:Y:S02]  /*129530*/  @P5 IADD3 R46, PT, PT, R46, -0x7f000001, RZ ;  /* 0x80ffffff2e2e5810 */ /* 0x000fe40007ffe0ff */
[----:B------:R-:W-:Y:S01]  /*129540*/  @P0 IADD3 R33, PT, PT, R33, -0x7f000001, RZ ;  /* 0x80ffffff21210810 */ /* 0x000fe20007ffe0ff */
[----:B------:R-:W-:-:S04]  /*129550*/  IMAD.HI.U32 R36, R25, 0x7f000001, R14 ;  /* 0x7f00000119247827 */ /* 0x000fc800078e000e */
[----:B------:R-:W-:Y:S01]  /*129560*/  IMAD.HI.U32 R25, R49, 0x7f000001, R44 ;  /* 0x7f00000131197827 */ /* 0x000fe200078e002c */
[----:B------:R-:W-:Y:S02]  /*129570*/  @P2 IADD3 R32, PT, PT, R32, -0x7f000001, RZ ;  /* 0x80ffffff20202810 */ /* 0x000fe40007ffe0ff */
[----:B------:R-:W-:Y:S02]  /*129580*/  @P1 IADD3 R47, PT, PT, R47, -0x7f000001, RZ ;  /* 0x80ffffff2f2f1810 */ /* 0x000fe40007ffe0ff */
[----:B------:R-:W-:Y:S02]  /*129590*/  @P3 IADD3 R38, PT, PT, R38, -0x7f000001, RZ ;  /* 0x80ffffff26263810 */ /* 0x000fe40007ffe0ff */
[----:B------:R-:W-:Y:S02]  /*1295a0*/  IADD3 R49, PT, PT, R33, R46, RZ ;  /* 0x0000002e21317210 */ /* 0x000fe40007ffe0ff */
[----:B------:R-:W-:Y:S02]  /*1295b0*/  @P4 IADD3 R40, PT, PT, R40, -0x7f000001, RZ ;  /* 0x80ffffff28284810 */ /* 0x000fe40007ffe0ff */
[----:B------:R-:W-:Y:S01]  /*1295c0*/  IADD3 R48, PT, PT, R47, R32, RZ ;  /* 0x000000202f307210 */ /* 0x000fe20007ffe0ff */
[----:B------:R-:W-:Y:S01]  /*1295d0*/  IMAD.WIDE.U32 R14, R38, R81, RZ ;  /* 0x00000051260e7225 */ /* 0x000fe200078e00ff */
[----:B------:R-:W-:-:S03]  /*1295e0*/  ISETP.GE.U32.AND P1, PT, R49, 0x7f000001, PT ;  /* 0x7f0000013100780c */ /* 0x000fc60003f26070 */
[----:B------:R-:W-:-:S04]  /*1295f0*/  IMAD.WIDE.U32 R32, R38, R79, RZ ;  /* 0x0000004f26207225 */ /* 0x000fc800078e00ff */
[----:B------:R-:W-:Y:S02]  /*129600*/  IMAD R51, R14, 0x7effffff, RZ ;  /* 0x7effffff0e337824 */ /* 0x000fe400078e02ff */
[----:B------:R-:W-:-:S04]  /*129610*/  IMAD.WIDE.U32 R44, R40, R80, RZ ;  /* 0x00000050282c7225 */ /* 0x000fc800078e00ff */
[----:B------:R-:W-:Y:S02]  /*129620*/  IMAD R53, R32, 0x7effffff, RZ ;  /* 0x7effffff20357824 */ /* 0x000fe400078e02ff */
[----:B------:R-:W-:-:S04]  /*129630*/  IMAD.WIDE.U32 R46, R40, R81, RZ ;  /* 0x00000051282e7225 */ /* 0x000fc800078e00ff */
[----:B------:R-:W-:-:S04]  /*129640*/  IMAD.HI.U32 R54, R51, 0x7f000001, R14 ;  /* 0x7f00000133367827 */ /* 0x000fc800078e000e */
[----:B------:R-:W-:Y:S02]  /*129650*/  IMAD R55, R44, 0x7effffff, RZ ;  /* 0x7effffff2c377824 */ /* 0x000fe400078e02ff */
[----:B------:R-:W-:-:S04]  /*129660*/  IMAD.HI.U32 R56, R53, 0x7f000001, R32 ;  /* 0x7f00000135387827 */ /* 0x000fc800078e0020 */
[----:B------:R-:W-:-:S04]  /*129670*/  IMAD.WIDE.U32 R14, R38, R80, RZ ;  /* 0x00000050260e7225 */ /* 0x000fc800078e00ff */
[----:B------:R-:W-:-:S04]  /*129680*/  IMAD.WIDE.U32 R32, R38, R78, RZ ;  /* 0x0000004e26207225 */ /* 0x000fc800078e00ff */
[----:B------:R-:W-:Y:S02]  /*129690*/  IMAD R57, R46, 0x7effffff, RZ ;  /* 0x7effffff2e397824 */ /* 0x000fe400078e02ff */
[----:B------:R-:W-:-:S04]  /*1296a0*/  IMAD.HI.U32 R59, R55, 0x7f000001, R44 ;  /* 0x7f000001373b7827 */ /* 0x000fc800078e002c */
[----:B------:R-:W-:Y:S01]  /*1296b0*/  IMAD R51, R14, 0x7effffff, RZ ;  /* 0x7effffff0e337824 */ /* 0x000fe200078e02ff */
[----:B------:R-:W-:Y:S01]  /*1296c0*/  @P1 IADD3 R49, PT, PT, R49, -0x7f000001, RZ ;  /* 0x80ffffff31311810 */ /* 0x000fe20007ffe0ff */
[----:B------:R-:W-:-:S04]  /*1296d0*/  IMAD.WIDE.U32 R44, R40, R79, RZ ;  /* 0x0000004f282c7225 */ /* 0x000fc800078e00ff */
[----:B------:R-:W-:Y:S01]  /*1296e0*/  IMAD R53, R32, 0x7effffff, RZ ;  /* 0x7effffff20357824 */ /* 0x000fe200078e02ff */
[----:B------:R-:W-:Y:S01]  /*1296f0*/  ISETP.GE.U32.AND P0, PT, R48, 0x7f000001, PT ;  /* 0x7f0000013000780c */ /* 0x000fe20003f06070 */
[----:B------:R-:W-:-:S04]  /*129700*/  IMAD.HI.U32 R61, R57, 0x7f000001, R46 ;  /* 0x7f000001393d7827 */ /* 0x000fc800078e002e */
[----:B------:R-:W-:-:S04]  /*129710*/  IMAD.HI.U32 R38, R51, 0x7f000001, R14 ;  /* 0x7f00000133267827 */ /* 0x000fc800078e000e */
[----:B------:R-:W-:Y:S02]  /*129720*/  IMAD R15, R44, 0x7effffff, RZ ;  /* 0x7effffff2c0f7824 */ /* 0x000fe400078e02ff */
[----:B------:R-:W-:-:S04]  /*129730*/  IMAD.HI.U32 R57, R53, 0x7f000001, R32 ;  /* 0x7f00000135397827 */ /* 0x000fc800078e0020 */
[----:B------:R-:W-:-:S04]  /*129740*/  IMAD.WIDE.U32 R46, R40, R78, RZ ;  /* 0x0000004e282e7225 */ /* 0x000fc800078e00ff */
[----:B------:R-:W-:-:S04]  /*129750*/  IMAD.WIDE.U32 R32, R49, R79, RZ ;  /* 0x0000004f31207225 */ /* 0x000fc800078e00ff */
[----:B------:R-:W-:-:S04]  /*129760*/  IMAD.HI.U32 R58, R15, 0x7f000001, R44 ;  /* 0x7f0000010f3a7827 */ /* 0x000fc800078e002c */
[----:B------:R-:W-:Y:S02]  /*129770*/  IMAD R51, R46, 0x7effffff, RZ ;  /* 0x7effffff2e337824 */ /* 0x000fe400078e02ff */
[----:B------:R-:W-:-:S04]  /*129780*/  IMAD.WIDE.U32 R14, R49, R80, RZ ;  /* 0x00000050310e7225 */ /* 0x000fc800078e00ff */
[----:B------:R-:W-:Y:S01]  /*129790*/  IMAD R45, R32, 0x7effffff, RZ ;  /* 0x7effffff202d7824 */ /* 0x000fe200078e02ff */
[----:B------:R-:W2:Y:S01]  /*1297a0*/  LD.E R40, desc[UR22][R18.64+0x2508] ;  /* 0x0025081612287980 */ /* 0x000ea2000c101900 */
[----:B------:R-:W-:-:S04]  /*1297b0*/  IMAD.HI.U32 R60, R51, 0x7f000001, R46 ;  /* 0x7f000001333c7827 */ /* 0x000fc800078e002e */
[----:B------:R-:W-:Y:S01]  /*1297c0*/  IMAD.HI.U32 R64, R45, 0x7f000001, R32 ;  /* 0x7f0000012d407827 */ /* 0x000fe200078e0020 */
[----:B------:R-:W-:-:S03]  /*1297d0*/  @P0 IADD3 R48, PT, PT, R48, -0x7f000001, RZ ;  /* 0x80ffffff30300810 */ /* 0x000fc60007ffe0ff */
[----:B------:R-:W-:Y:S02]  /*1297e0*/  IMAD R47, R14, 0x7effffff, RZ ;  /* 0x7effffff0e2f7824 */ /* 0x000fe400078e02ff */
[----:B------:R-:W-:-:S04]  /*1297f0*/  IMAD.WIDE.U32 R44, R49, R78, RZ ;  /* 0x0000004e312c7225 */ /* 0x000fc800078e00ff */
[----:B------:R-:W-:-:S04]  /*129800*/  IMAD.HI.U32 R63, R47, 0x7f000001, R14 ;  /* 0x7f0000012f3f7827 */ /* 0x000fc800078e000e */
[----:B------:R-:W-:Y:S02]  /*129810*/  IMAD R51, R44, 0x7effffff, RZ ;  /* 0x7effffff2c337824 */ /* 0x000fe400078e02ff */
[----:B------:R-:W-:-:S04]  /*129820*/  IMAD.WIDE.U32 R46, R48, R79, RZ ;  /* 0x0000004f302e7225 */ /* 0x000fc800078e00ff */
[----:B------:R-:W-:-:S04]  /*129830*/  IMAD.HI.U32 R65, R51, 0x7f000001, R44 ;  /* 0x7f00000133417827 */ /* 0x000fc800078e002c */
[----:B------:R-:W-:Y:S01]  /*129840*/  IMAD R51, R46, 0x7effffff, RZ ;  /* 0x7effffff2e337824 */ /* 0x000fe200078e02ff */
[----:B------:R-:W-:-:S03]  /*129850*/  ISETP.GE.U32.AND P0, PT, R60, 0x7f000001, PT ;  /* 0x7f0000013c00780c */ /* 0x000fc60003f06070 */
[----:B------:R-:W-:Y:S01]  /*129860*/  IMAD.HI.U32 R68, R51, 0x7f000001, R46 ;  /* 0x7f00000133447827 */ /* 0x000fe200078e002e */
[----:B------:R-:W-:-:S03]  /*129870*/  ISETP.GE.U32.AND P2, PT, R65, 0x7f000001, PT ;  /* 0x7f0000014100780c */ /* 0x000fc60003f46070 */
[-C--:B------:R-:W-:Y:S01]  /*129880*/  IMAD.WIDE.U32 R32, R49, R81.reuse, RZ ;  /* 0x0000005131207225 */ /* 0x080fe200078e00ff */
[----:B------:R-:W-:Y:S01]  /*129890*/  ISETP.GE.U32.AND P1, PT, R64, 0x7f000001, PT ;  /* 0x7f0000014000780c */ /* 0x000fe20003f26070 */
[----:B------:R-:W-:Y:S02]  /*1298a0*/  ISETP.GE.U32.AND P4, PT, R68, 0x7f000001, PT ;  /* 0x7f0000014400780c */ /* 0x000fe40003f86070 */
[----:B------:R-:W-:Y:S02]  /*1298b0*/  IMAD R49, R32, 0x7effffff, RZ ;  /* 0x7effffff20317824 */ /* 0x000fe400078e02ff */
[----:B------:R-:W-:-:S04]  /*1298c0*/  IMAD.WIDE.U32 R14, R48, R81, RZ ;  /* 0x00000051300e7225 */ /* 0x000fc800078e00ff */
[----:B------:R-:W-:Y:S01]  /*1298d0*/  IMAD.HI.U32 R62, R49, 0x7f000001, R32 ;  /* 0x7f000001313e7827 */ /* 0x000fe200078e0020 */
[----:B------:R-:W-:Y:S01]  /*1298e0*/  @P0 IADD3 R60, PT, PT, R60, -0x7f000001, RZ ;  /* 0x80ffffff3c3c0810 */ /* 0x000fe20007ffe0ff */
[----:B------:R-:W-:Y:S02]  /*1298f0*/  ISETP.GE.U32.AND P0, PT, R7, 0x7f000001, PT ;  /* 0x7f0000010700780c */ /* 0x000fe40003f06070 */
[----:B------:R-:W-:Y:S02]  /*129900*/  IMAD R33, R14, 0x7effffff, RZ ;  /* 0x7effffff0e217824 */ /* 0x000fe400078e02ff */
[----:B------:R-:W-:-:S04]  /*129910*/  IMAD.WIDE.U32 R44, R48, R80, RZ ;  /* 0x00000050302c7225 */ /* 0x000fc800078e00ff */
[----:B------:R-:W-:Y:S01]  /*129920*/  IMAD.WIDE.U32 R48, R48, R78, RZ ;  /* 0x0000004e30307225 */ /* 0x000fe200078e00ff */
[----:B------:R-:W-:Y:S01]  /*129930*/  @P2 IADD3 R65, PT, PT, R65, -0x7f000001, RZ ;  /* 0x80ffffff41412810 */ /* 0x000fe20007ffe0ff */
[----:B------:R-:W-:Y:S02]  /*129940*/  ISETP.GE.U32.AND P2, PT, R54, 0x7f000001, PT ;  /* 0x7f0000013600780c */ /* 0x000fe40003f46070 */
[----:B------:R-:W-:Y:S01]  /*129950*/  IMAD.HI.U32 R66, R33, 0x7f000001, R14 ;  /* 0x7f00000121427827 */ /* 0x000fe200078e000e */
[----:B------:R-:W-:Y:S02]  /*129960*/  @P4 IADD3 R68, PT, PT, R68, -0x7f000001, RZ ;  /* 0x80ffffff44444810 */ /* 0x000fe40007ffe0ff */
[----:B------:R-:W-:Y:S01]  /*129970*/  @P1 IADD3 R64, PT, PT, R64, -0x7f000001, RZ ;  /* 0x80ffffff40401810 */ /* 0x000fe20007ffe0ff */
[----:B------:R-:W-:Y:S01]  /*129980*/  ISETP.GE.U32.AND P4, PT, R57, 0x7f000001, PT ;  /* 0x7f0000013900780c */ /* 0x000fe20003f86070 */
[----:B------:R-:W-:Y:S01]  /*129990*/  IMAD R55, R48, 0x7effffff, RZ ;  /* 0x7effffff30377824 */ /* 0x000fe200078e02ff */
[----:B------:R-:W-:Y:S01]  /*1299a0*/  ISETP.GE.U32.AND P1, PT, R10, 0x7f000001, PT ;  /* 0x7f0000010a00780c */ /* 0x000fe20003f26070 */
[----:B------:R-:W-:Y:S01]  /*1299b0*/  IMAD R53, R44, 0x7effffff, RZ ;  /* 0x7effffff2c357824 */ /* 0x000fe200078e02ff */
[----:B------:R-:W-:Y:S01]  /*1299c0*/  ISETP.GE.U32.AND P3, PT, R66, 0x7f000001, PT ;  /* 0x7f0000014200780c */ /* 0x000fe20003f66070 */
[----:B------:R-:W-:-:S04]  /*1299d0*/  IMAD.WIDE.U32 R32, R64, 0x5fffffa, RZ ;  /* 0x05fffffa40207825 */ /* 0x000fc800078e00ff */
[----:B------:R-:W-:-:S04]  /*1299e0*/  IMAD.HI.U32 R55, R55, 0x7f000001, R48 ;  /* 0x7f00000137377827 */ /* 0x000fc800078e0030 */
[----:B------:R-:W-:Y:S01]  /*1299f0*/  IMAD R51, R64, 0x6, RZ ;  /* 0x0000000640337824 */ /* 0x000fe200078e02ff */
[----:B------:R-:W-:Y:S01]  /*129a00*/  @P0 IADD3 R7, PT, PT, R7, -0x7f000001, RZ ;  /* 0x80ffffff07070810 */ /* 0x000fe20007ffe0ff */
[----:B------:R-:W-:Y:S01]  /*129a10*/  IMAD.HI.U32 R67, R53, 0x7f000001, R44 ;  /* 0x7f00000135437827 */ /* 0x000fe200078e002c */
[----:B------:R-:W-:-:S03]  /*129a20*/  ISETP.GE.U32.AND P0, PT, R59, 0x7f000001, PT ;  /* 0x7f0000013b00780c */ /* 0x000fc60003f06070 */
[----:B------:R-:W-:-:S04]  /*129a30*/  IMAD.WIDE.U32 R44, R68, 0x5fffffa, RZ ;  /* 0x05fffffa442c7825 */ /* 0x000fc800078e00ff */
[----:B------:R-:W-:Y:S01]  /*129a40*/  IMAD.HI.U32 R46, R51, 0x7f000001, R32 ;  /* 0x7f000001332e7827 */ /* 0x000fe200078e0020 */
[----:B------:R-:W-:-:S03]  /*129a50*/  ISETP.GE.U32.AND P5, PT, R55, 0x7f000001, PT ;  /* 0x7f0000013700780c */ /* 0x000fc60003fa6070 */
[----:B------:R-:W-:Y:S01]  /*129a60*/  IMAD R51, R68, 0x6, RZ ;  /* 0x0000000644337824 */ /* 0x000fe200078e02ff */
[----:B------:R-:W-:Y:S01]  /*129a70*/  @P2 IADD3 R54, PT, PT, R54, -0x7f000001, RZ ;  /* 0x80ffffff36362810 */ /* 0x000fe20007ffe0ff */
[----:B------:R-:W-:Y:S01]  /*129a80*/  ISETP.GE.U32.AND P2, PT, R58, 0x7f000001, PT ;  /* 0x7f0000013a00780c */ /* 0x000fe20003f46070 */
[----:B------:R-:W-:Y:S01]  /*129a90*/  @P4 IADD3 R57, PT, PT, R57, -0x7f000001, RZ ;  /* 0x80ffffff39394810 */ /* 0x000fe20007ffe0ff */
[----:B------:R-:W-:-:S04]  /*129aa0*/  IMAD.WIDE.U32 R14, R60, 0x5fffffa, RZ ;  /* 0x05fffffa3c0e7825 */ /* 0x000fc800078e00ff */
[----:B------:R-:W-:Y:S02]  /*129ab0*/  IMAD R47, R60, 0x6, RZ ;  /* 0x000000063c2f7824 */ /* 0x000fe400078e02ff */
[----:B------:R-:W-:Y:S01]  /*129ac0*/  IMAD.HI.U32 R60, R51, 0x7f000001, R44 ;  /* 0x7f000001333c7827 */ /* 0x000fe200078e002c */
[----:B------:R-:W-:Y:S01]  /*129ad0*/  @P1 IADD3 R10, PT, PT, R10, -0x7f000001, RZ ;  /* 0x80ffffff0a0a1810 */ /* 0x000fe20007ffe0ff */
[----:B------:R0:W2:Y:S01]  /*129ae0*/  LD.E R44, desc[UR22][R18.64+0x250c] ;  /* 0x00250c16122c7980 */ /* 0x0000a2000c101900 */
[----:B------:R-:W-:Y:S01]  /*129af0*/  ISETP.GE.U32.AND P1, PT, R56, 0x7f000001, PT ;  /* 0x7f0000013800780c */ /* 0x000fe20003f26070 */
[----:B------:R-:W-:Y:S01]  /*129b00*/  @P3 IADD3 R66, PT, PT, R66, -0x7f000001, RZ ;  /* 0x80ffffff42423810 */ /* 0x000fe20007ffe0ff */
[----:B------:R-:W-:Y:S01]  /*129b10*/  ISETP.GE.U32.AND P4, PT, R57, 0x7f000001, PT ;  /* 0x7f0000013900780c */ /* 0x000fe20003f86070 */
[----:B------:R-:W-:Y:S01]  /*129b20*/  ISETP.GE.U32.AND P3, PT, R6, 0x7f000001, PT ;  /* 0x7f0000010600780c */ /* 0x000fe20003f66070 */
[----:B------:R-:W-:-:S04]  /*129b30*/  IMAD.HI.U32 R53, R47, 0x7f000001, R14 ;  /* 0x7f0000012f357827 */ /* 0x000fc800078e000e */
[----:B------:R-:W-:Y:S01]  /*129b40*/  IMAD.WIDE.U32 R14, R65, 0x5fffffa, RZ ;  /* 0x05fffffa410e7825 */ /* 0x000fe200078e00ff */
[----:B------:R-:W-:Y:S01]  /*129b50*/  @P0 IADD3 R59, PT, PT, R59, -0x7f000001, RZ ;  /* 0x80ffffff3b3b0810 */ /* 0x000fe20007ffe0ff */
[----:B------:R-:W-:Y:S02]  /*129b60*/  ISETP.GE.U32.AND P0, PT, R8, 0x7f000001, PT ;  /* 0x7f0000010800780c */ /* 0x000fe40003f06070 */
[----:B------:R-:W-:Y:S01]  /*129b70*/  IMAD R47, R65, 0x6, RZ ;  /* 0x00000006412f7824 */ /* 0x000fe200078e02ff */
[----:B------:R-:W-:Y:S02]  /*129b80*/  @P5 IADD3 R55, PT, PT, R55, -0x7f000001, RZ ;  /* 0x80ffffff37375810 */ /* 0x000fe40007ffe0ff */
[----:B------:R-:W-:Y:S01]  /*129b90*/  @P2 IADD3 R58, PT, PT, R58, -0x7f000001, RZ ;  /* 0x80ffffff3a3a2810 */ /* 0x000fe20007ffe0ff */
[----:B------:R-:W-:Y:S01]  /*129ba0*/  ISETP.GE.U32.AND P2, PT, R61, 0x7f000001, PT ;  /* 0x7f0000013d00780c */ /* 0x000fe20003f46070 */
[----:B------:R-:W-:-:S04]  /*129bb0*/  IMAD.WIDE.U32 R32, R66, 0x5fffffa, RZ ;  /* 0x05fffffa42207825 */ /* 0x000fc800078e00ff */
[----:B------:R-:W-:-:S04]  /*129bc0*/  IMAD.HI.U32 R47, R47, 0x7f000001, R14 ;  /* 0x7f0000012f2f7827 */ /* 0x000fc800078e000e */
[----:B------:R-:W-:-:S04]  /*129bd0*/  IMAD.WIDE.U32 R14, R55, 0x5fffffa, RZ ;  /* 0x05fffffa370e7825 */ /* 0x000fc800078e00ff */
[----:B------:R-:W-:Y:S01]  /*129be0*/  IMAD R49, R66, 0x6, RZ ;  /* 0x0000000642317824 */ /* 0x000fe200078e02ff */
[----:B------:R-:W-:Y:S01]  /*129bf0*/  @P1 IADD3 R56, PT, PT, R56, -0x7f000001, RZ ;  /* 0x80ffffff38381810 */ /* 0x000fe20007ffe0ff */
[----:B------:R-:W-:Y:S01]  /*129c00*/  ISETP.GE.U32.AND P6, PT, R12, 0x7f000001, PT ;  /* 0x7f0000010c00780c */ /* 0x000fe20003fc6070 */
[----:B0-----:R-:W-:Y:S01]  /*129c10*/  IMAD R19, R55, 0x6, RZ ;  /* 0x0000000637137824 */ /* 0x001fe200078e02ff */
[----:B------:R-:W-:Y:S01]  /*129c20*/  ISETP.GE.U32.AND P1, PT, R7, 0x7f000001, PT ;  /* 0x7f0000010700780c */ /* 0x000fe20003f26070 */
[----:B------:R-:W-:Y:S02]  /*129c30*/  @P4 IADD3 R57, PT, PT, R57, -0x7f000001, RZ ;  /* 0x80ffffff39394810 */ /* 0x000fe40007ffe0ff */
[----:B------:R-:W-:Y:S01]  /*129c40*/  @P3 IADD3 R6, PT, PT, R6, -0x7f000001, RZ ;  /* 0x80ffffff06063810 */ /* 0x000fe20007ffe0ff */
[----:B------:R-:W-:-:S04]  /*129c50*/  IMAD.HI.U32 R48, R49, 0x7f000001, R32 ;  /* 0x7f00000131307827 */ /* 0x000fc800078e0020 */
[----:B------:R-:W-:Y:S01]  /*129c60*/  IMAD.HI.U32 R49, R19, 0x7f000001, R14 ;  /* 0x7f00000113317827 */ /* 0x000fe200078e000e */
[----:B------:R-:W-:Y:S02]  /*129c70*/  @P0 IADD3 R8, PT, PT, R8, -0x7f000001, RZ ;  /* 0x80ffffff08080810 */ /* 0x000fe40007ffe0ff */
[----:B------:R-:W-:Y:S01]  /*129c80*/  IADD3 R15, PT, PT, R57, R58, RZ ;  /* 0x0000003a390f7210 */ /* 0x000fe20007ffe0ff */
[----:B------:R-:W-:Y:S01]  /*129c90*/  ISETP.GE.U32.AND P3, PT, R13, 0x7f000001, PT ;  /* 0x7f0000010d00780c */ /* 0x000fe20003f66070 */
[----:B------:R-:W-:Y:S01]  /*129ca0*/  ISETP.GE.U32.AND P0, PT, R6, 0x7f000001, PT ;  /* 0x7f0000010600780c */ /* 0x000fe20003f06070 */
[----:B------:R-:W-:Y:S01]  /*129cb0*/  @P2 IADD3 R61, PT, PT, R61, -0x7f000001, RZ ;  /* 0x80ffffff3d3d2810 */ /* 0x000fe20007ffe0ff */
[----:B------:R-:W3:Y:S01]  /*129cc0*/  LDL R51, [R1+0x110] ;  /* 0x0001100001337983 */ /* 0x000ee20000100800 */
[----:B------:R-:W-:Y:S01]  /*129cd0*/  ISETP.GE.U32.AND P2, PT, R15, 0x7f000001, PT ;  /* 0x7f0000010f00780c */ /* 0x000fe20003f46070 */
[----:B------:R-:W-:Y:S02]  /*129ce0*/  @P6 IADD3 R12, PT, PT, R12, -0x7f000001, RZ ;  /* 0x80ffffff0c0c6810 */ /* 0x000fe40007ffe0ff */
[----:B------:R-:W-:Y:S01]  /*129cf0*/  @P1 IADD3 R7, PT, PT, R7, -0x7f000001, RZ ;  /* 0x80ffffff07071810 */ /* 0x000fe20007ffe0ff */
[----:B------:R-:W-:Y:S01]  /*129d00*/  ISETP.GE.U32.AND P6, PT, R38, 0x7f000001, PT ;  /* 0x7f0000012600780c */ /* 0x000fe20003fc6070 */
[----:B------:R-:W-:Y:S01]  /*129d10*/  ISETP.GE.U32.AND P1, PT, R62, 0x7f000001, PT ;  /* 0x7f0000013e00780c */ /* 0x000fe20003f26070 */
[----:B------:R-:W-:-:S03]  /*129d20*/  ISETP.GE.U32.AND P5, PT, R54, 0x7f000001, PT ;  /* 0x7f0000013600780c */ /* 0x000fc60003fa6070 */
[----:B------:R-:W-:Y:S02]  /*129d30*/  @P3 IADD3 R13, PT, PT, R13, -0x7f000001, RZ ;  /* 0x80ffffff0d0d3810 */ /* 0x000fe40007ffe0ff */
[----:B------:R-:W-:Y:S01]  /*129d40*/  @P0 IADD3 R6, PT, PT, R6, -0x7f000001, RZ ;  /* 0x80ffffff06060810 */ /* 0x000fe20007ffe0ff */
        /* <DEDUP_REMOVED lines=10> */
[----:B------:R-:W-:-:S02]  /*129df0*/  ISETP.GE.U32.AND P5, PT, R38, 0x7f000001, PT ;  /* 0x7f0000012600780c */ /* 0x000fc40003fa6070 */
[----:B------:R-:W-:Y:S02]  /*129e00*/  @P3 IADD3 R10, PT, PT, R10, -0x7f000001, RZ ;  /* 0x80ffffff0a0a3810 */ /* 0x000fe40007ffe0ff */
[----:B------:R-:W-:Y:S01]  /*129e10*/  @P0 IADD3 R7, PT, PT, R7, -0x7f000001, RZ ;  /* 0x80ffffff07070810 */ /* 0x000fe20007ffe0ff */
[----:B------:R-:W-:Y:S01]  /*129e20*/  ISETP.GE.U32.AND P3, PT, R8, 0x7f000001, PT ;  /* 0x7f0000010800780c */ /* 0x000fe20003f66070 */
[----:B------:R-:W-:Y:S02]  /*129e30*/  IADD3 R14, PT, PT, R54, R59, RZ ;  /* 0x0000003b360e7210 */ /* 0x000fe40007ffe0ff */
[----:B------:R-:W-:Y:S02]  /*129e40*/  @P4 IADD3 R53, PT, PT, R53, -0x7f000001, RZ ;  /* 0x80ffffff35354810 */ /* 0x000fe40007ffe0ff */
[----:B------:R-:W-:Y:S01]  /*129e50*/  @P2 IADD3 R11, PT, PT, R11, -0x7f000001, RZ ;  /* 0x80ffffff0b0b2810 */ /* 0x000fe20007ffe0ff */
[----:B------:R-:W-:Y:S01]  /*129e60*/  ISETP.GE.U32.AND P4, PT, R12, 0x7f000001, PT ;  /* 0x7f0000010c00780c */ /* 0x000fe20003f86070 */
        /* <DEDUP_REMOVED lines=8> */
[----:B------:R-:W-:Y:S02]  /*129ef0*/  ISETP.GE.U32.AND P5, PT, R47, 0x7f000001, PT ;  /* 0x7f0000012f00780c */ /* 0x000fe40003fa6070 */
[----:B------:R-:W-:Y:S02]  /*129f00*/  @P4 IADD3 R12, PT, PT, R12, -0x7f000001, RZ ;  /* 0x80ffffff0c0c4810 */ /* 0x000fe40007ffe0ff */
[----:B------:R-:W-:-:S02]  /*129f10*/  @P0 IADD3 R9, PT, PT, R9, -0x7f000001, RZ ;  /* 0x80ffffff09090810 */ /* 0x000fc40007ffe0ff */
        /* <DEDUP_REMOVED lines=8> */
[----:B------:R-:W-:-:S05]  /*129fa0*/  ISETP.GE.U32.AND P5, PT, R10, 0x7f000001, PT ;  /* 0x7f0000010a00780c */ /* 0x000fca0003fa6070 */
[----:B------:R-:W-:-:S04]  /*129fb0*/  @P4 IADD3 R8, PT, PT, R8, -0x7f000001, RZ ;  /* 0x80ffffff08084810 */ /* 0x000fc80007ffe0ff */
[----:B------:R-:W-:Y:S02]  /*129fc0*/  @P6 IADD3 R6, PT, PT, R6, -0x7f000001, RZ ;  /* 0x80ffffff06066810 */ /* 0x000fe40007ffe0ff */
        /* <DEDUP_REMOVED lines=9> */
[----:B------:R-:W3:Y:S01]  /*12a060*/  LDL R14, [R1+0x114] ;  /* 0x00011400010e7983 */ /* 0x000ee20000100800 */
[----:B------:R-:W-:-:S03]  /*12a070*/  IADD3 R32, PT, PT, R15, R62, RZ ;  /* 0x0000003e0f207210 */ /* 0x000fc60007ffe0ff */
[----:B------:R-:W3:Y:S04]  /*12a080*/  LDL R53, [R1+0x118] ;  /* 0x0001180001357983 */ /* 0x000ee80000100800 */
[----:B------:R-:W3:Y:S01]  /*12a090*/  LDL R15, [R1+0x11c] ;  /* 0x00011c00010f7983 */ /* 0x000ee20000100800 */
[----:B------:R-:W-:Y:S01]  /*12a0a0*/  ISETP.GE.U32.AND P0, PT, R10, 0x7f000001, PT ;  /* 0x7f0000010a00780c */ /* 0x000fe20003f06070 */
        /* <DEDUP_REMOVED lines=10> */
[----:B------:R-:W-:Y:S01]  /*12a150*/  ISETP.GE.U32.AND P4, PT, R12, 0x7f000001, PT ;  /* 0x7f0000010c00780c */ /* 0x000fe20003f86070 */
[----:B------:R-:W-:-:S03]  /*12a160*/  ISETP.GE.U32.AND P0, PT, R46, 0x7f000001, PT ;  /* 0x7f0000012e00780c */ /* 0x000fc60003f06070 */
[----:B------:R-:W-:Y:S02]  /*12a170*/  @P6 IADD3 R33, PT, PT, R33, -0x7f000001, RZ ;  /* 0x80ffffff21216810 */ /* 0x000fe40007ffe0ff */
[----:B------:R-:W-:Y:S02]  /*12a180*/  @P2 IADD3 R67, PT, PT, R67, -0x7f000001, RZ ;  /* 0x80ffffff43432810 */ /* 0x000fe40007ffe0ff */
[----:B------:R-:W-:Y:S02]  /*12a190*/  @P1 IADD3 R32, PT, PT, R32, -0x7f000001, RZ ;  /* 0x80ffffff20201810 */ /* 0x000fe40007ffe0ff */
[----:B------:R-:W-:Y:S02]  /*12a1a0*/  IADD3 R18, PT, PT, R56, R61, RZ ;  /* 0x0000003d38127210 */ /* 0x000fe40007ffe0ff */
[----:B------:R-:W-:Y:S01]  /*12a1b0*/  @P5 IADD3 R13, PT, PT, R13, -0x7f000001, RZ ;  /* 0x80ffffff0d0d5810 */ /* 0x000fe20007ffe0ff */
[----:B------:R-:W-:Y:S01]  /*12a1c0*/  ISETP.GE.U32.AND P5, PT, R11, 0x7f000001, PT ;  /* 0x7f0000010b00780c */ /* 0x000fe20003fa6070 */
[----:B------:R-:W-:-:S02]  /*12a1d0*/  IADD3 R38, PT, PT, R33, R60, RZ ;  /* 0x0000003c21267210 */ /* 0x000fc40007ffe0ff */
[----:B------:R-:W-:Y:S02]  /*12a1e0*/  IADD3 R45, PT, PT, R32, R67, RZ ;  /* 0x00000043202d7210 */ /* 0x000fe40007ffe0ff */
[----:B------:R-:W-:Y:S01]  /*12a1f0*/  @P3 IADD3 R6, PT, PT, R6, -0x7f000001, RZ ;  /* 0x80ffffff06063810 */ /* 0x000fe20007ffe0ff */
[----:B------:R-:W3:Y:S01]  /*12a200*/  LDL.64 R32, [R1+0x100] ;  /* 0x0001000001207983 */ /* 0x000ee20000100a00 */
        /* <DEDUP_REMOVED lines=10> */
[----:B------:R-:W-:Y:S01]  /*12a2b0*/  @P0 IADD3 R10, PT, PT, R10, -0x7f000001, RZ ;  /* 0x80ffffff0a0a0810 */ /* 0x000fe20007ffe0ff */
[----:B------:R-:W-:Y:S01]  /*12a2c0*/  ISETP.GE.U32.AND P4, PT, R11, 0x7f000001, PT ;  /* 0x7f0000010b00780c */ /* 0x000fe20003f86070 */
[----:B------:R-:W-:Y:S01]  /*12a2d0*/  ISETP.GE.U32.AND P0, PT, R13, 0x7f000001, PT ;  /* 0x7f0000010d00780c */ /* 0x000fe20003f06070 */
[----:B------:R-:W-:Y:S02]  /*12a2e0*/  IADD3 R7, PT, PT, R7, R118, RZ ;  /* 0x0000007607077210 */ /* 0x000fe40007ffe0ff */
[----:B------:R-:W-:Y:S01]  /*12a2f0*/  @P5 IADD3 R9, PT, PT, R9, -0x7f000001, RZ ;  /* 0x80ffffff09095810 */ /* 0x000fe20007ffe0ff */
[----:B------:R-:W-:Y:S01]  /*12a300*/  ISETP.GE.U32.AND P5, PT, R6, 0x7f000001, PT ;  /* 0x7f0000010600780c */ /* 0x000fe20003fa6070 */
[----:B------:R-:W-:Y:S01]  /*12a310*/  IADD3 R18, PT, PT, R18, R63, RZ ;  /* 0x0000003f12127210 */ /* 0x000fe20007ffe0ff */
[----:B------:R-:W-:Y:S01]  /*12a320*/  ISETP.GE.U32.AND P6, PT, R7, 0x7f000001, PT ;  /* 0x7f0000010700780c */ /* 0x000fe20003fc6070 */
[----:B------:R-:W-:Y:S01]  /*12a330*/  @P3 IADD3 R8, PT, PT, R8, -0x7f000001, RZ ;  /* 0x80ffffff08083810 */ /* 0x000fe20007ffe0ff */
[----:B------:R-:W-:Y:S01]  /*12a340*/  ISETP.GE.U32.AND P3, PT, R12, 0x7f000001, PT ;  /* 0x7f0000010c00780c */ /* 0x000fe20003f66070 */
[----:B------:R-:W-:-:S03]  /*12a350*/  ISETP.GE.U32.AND P1, PT, R9, 0x7f000001, PT ;  /* 0x7f0000010900780c */ /* 0x000fc60003f26070 */
[----:B------:R-:W-:Y:S02]  /*12a360*/  @P4 IADD3 R11, PT, PT, R11, -0x7f000001, RZ ;  /* 0x80ffffff0b0b4810 */ /* 0x000fe40007ffe0ff */
[----:B------:R-:W-:Y:S02]  /*12a370*/  @P0 IADD3 R13, PT, PT, R13, -0x7f000001, RZ ;  /* 0x80ffffff0d0d0810 */ /* 0x000fe40007ffe0ff */
[----:B------:R-:W-:Y:S01]  /*12a380*/  IADD3 R8, PT, PT, R8, R39, RZ ;  /* 0x0000002708087210 */ /* 0x000fe20007ffe0ff */
[----:B------:R-:W-:Y:S01]  /*12a390*/  ISETP.GE.U32.AND P0, PT, R18, 0x7f000001, PT ;  /* 0x7f0000011200780c */ /* 0x000fe20003f06070 */
[----:B------:R-:W-:Y:S01]  /*12a3a0*/  IADD3 R19, PT, PT, R19, R46, RZ ;  /* 0x0000002e13137210 */ /* 0x000fe20007ffe0ff */
[----:B------:R-:W-:Y:S01]  /*12a3b0*/  ISETP.GE.U32.AND P4, PT, R11, 0x7f000001, PT ;  /* 0x7f0000010b00780c */ /* 0x000fe20003f86070 */
        /* <DEDUP_REMOVED lines=31> */
[----:B------:R-:W-:Y:S02]  /*12a5b0*/  @P2 IADD3 R43, PT, PT, R43, -0x7f000001, RZ ;  /* 0x80ffffff2b2b2810 */ /* 0x000fe40007ffe0ff */
[----:B------:R-:W-:Y:S01]  /*12a5c0*/  @P5 IADD3 R12, PT, PT, R12, -0x7f000001, RZ ;  /* 0x80ffffff0c0c5810 */ /* 0x000fe20007ffe0ff */
[----:B------:R-:W-:Y:S01]  /*12a5d0*/  ISETP.GE.U32.AND P5, PT, R45, 0x7f000001, PT ;  /* 0x7f0000012d00780c */ /* 0x000fe20003fa6070 */
[----:B------:R-:W-:Y:S02]  /*12a5e0*/  IADD3 R47, PT, PT, R18, R49, RZ ;  /* 0x00000031122f7210 */ /* 0x000fe40007ffe0ff */
[----:B------:R-:W-:-:S02]  /*12a5f0*/  @P6 IADD3 R13, PT, PT, R13, -0x7f000001, RZ ;  /* 0x80ffffff0d0d6810 */ /* 0x000fc40007ffe0ff */
[----:B------:R-:W-:Y:S02]  /*12a600*/  IADD3 R6, PT, PT, R6, R9, RZ ;  /* 0x0000000906067210 */ /* 0x000fe40007ffe0ff */
        /* <DEDUP_REMOVED lines=11> */
[----:B------:R-:W-:Y:S01]  /*12a6c0*/  IADD3 R19, PT, PT, R19, R48, RZ ;  /* 0x0000003013137210 */ /* 0x000fe20007ffe0ff */
[----:B------:R-:W-:Y:S01]  /*12a6d0*/  ISETP.GE.U32.AND P6, PT, R42, 0x7f000001, PT ;  /* 0x7f0000012a00780c */ /* 0x000fe20003fc6070 */
[----:B------:R-:W-:Y:S01]  /*12a6e0*/  @P3 IADD3 R43, PT, PT, R43, -0x7f000001, RZ ;  /* 0x80ffffff2b2b3810 */ /* 0x000fe20007ffe0ff */
[----:B------:R-:W-:Y:S02]  /*12a6f0*/  ISETP.GE.U32.AND P3, PT, R45, R8, PT ;  /* 0x000000082d00720c */ /* 0x000fe40003f66070 */
[----:B------:R-:W-:Y:S01]  /*12a700*/  ISETP.GE.U32.AND P5, PT, R19, 0x7f000001, PT ;  /* 0x7f0000011300780c */ /* 0x000fe20003fa6070 */
[----:B------:R-:W-:Y:S02]  /*12a710*/  @P1 IADD3 R6, PT, PT, R6, -0x7f000001, RZ ;  /* 0x80ffffff06061810 */ /* 0x000fe40007ffe0ff */
[----:B------:R-:W-:-:S02]  /*12a720*/  @P0 IADD3 R47, PT, PT, R47, -0x7f000001, RZ ;  /* 0x80ffffff2f2f0810 */ /* 0x000fc40007ffe0ff */
[----:B------:R-:W-:Y:S01]  /*12a730*/  @P2 IADD3 R70, PT, PT, R70, -0x7f000001, RZ ;  /* 0x80ffffff46462810 */ /* 0x000fe20007ffe0ff */
[----:B------:R-:W-:Y:S01]  /*12a740*/  ISETP.GE.U32.AND P2, PT, R34, 0x7f000001, PT ;  /* 0x7f0000012200780c */ /* 0x000fe20003f46070 */
[----:B------:R-:W-:Y:S02]  /*12a750*/  IADD3 R45, PT, PT, -R8, R45, RZ ;  /* 0x0000002d082d7210 */ /* 0x000fe40007ffe1ff */
[----:B------:R-:W-:Y:S01]  /*12a760*/  @P4 IADD3 R12, PT, PT, R12, -0x7f000001, RZ ;  /* 0x80ffffff0c0c4810 */ /* 0x000fe20007ffe0ff */
[----:B------:R-:W-:Y:S01]  /*12a770*/  ISETP.GE.U32.AND P4, PT, R47, R6, PT ;  /* 0x000000062f00720c */ /* 0x000fe20003f86070 */
[----:B------:R-:W-:Y:S01]  /*12a780*/  ISETP.GE.U32.AND P1, PT, R38, R7, PT ;  /* 0x000000072600720c */ /* 0x000fe20003f26070 */
[----:B------:R-:W-:Y:S02]  /*12a790*/  @P6 IADD3 R42, PT, PT, R42, -0x7f000001, RZ ;  /* 0x80ffffff2a2a6810 */ /* 0x000fe40007ffe0ff */
[----:B------:R-:W-:Y:S01]  /*12a7a0*/  @!P3 IADD3 R45, PT, PT, R45, 0x7f000001, RZ ;  /* 0x7f0000012d2db810 */ /* 0x000fe20007ffe0ff */
[----:B------:R-:W-:Y:S01]  /*12a7b0*/  ISETP.GE.U32.AND P6, PT, R35, 0x7f000001, PT ;  /* 0x7f0000012300780c */ /* 0x000fe20003fc6070 */
[----:B------:R-:W-:-:S02]  /*12a7c0*/  @P5 IADD3 R19, PT, PT, R19, -0x7f000001, RZ ;  /* 0x80ffffff13135810 */ /* 0x000fc40007ffe0ff */
[----:B------:R-:W-:Y:S01]  /*12a7d0*/  IADD3 R47, PT, PT, -R6, R47, RZ ;  /* 0x0000002f062f7210 */ /* 0x000fe20007ffe1ff */
[----:B------:R-:W-:Y:S01]  /*12a7e0*/  ISETP.GE.U32.AND P0, PT, R42, 0x7f000001, PT ;  /* 0x7f0000012a00780c */ /* 0x000fe20003f06070 */
[----:B------:R-:W-:Y:S01]  /*12a7f0*/  IADD3 R38, PT, PT, -R7, R38, RZ ;  /* 0x0000002607267210 */ /* 0x000fe20007ffe1ff */
[----:B----4-:R-:W-:Y:S01]  /*12a800*/  IMAD.WIDE.U32 R8, R52, R45, RZ ;  /* 0x0000002d34087225 */ /* 0x010fe200078e00ff */
[----:B------:R-:W-:Y:S01]  /*12a810*/  @P2 IADD3 R34, PT, PT, R34, -0x7f000001, RZ ;  /* 0x80ffffff22222810 */ /* 0x000fe20007ffe0ff */
[----:B------:R-:W-:Y:S02]  /*12a820*/  ISETP.GE.U32.AND P2, PT, R19, R12, PT ;  /* 0x0000000c1300720c */ /* 0x000fe40003f46070 */
[----:B------:R-:W-:Y:S01]  /*12a830*/  IMAD R13, R8, 0x7effffff, RZ ;  /* 0x7effffff080d7824 */ /* 0x000fe200078e02ff */
[----:B------:R-:W-:Y:S02]  /*12a840*/  @!P4 IADD3 R47, PT, PT, R47, 0x7f000001, RZ ;  /* 0x7f0000012f2fc810 */ /* 0x000fe40007ffe0ff */
[----:B------:R-:W-:Y:S01]  /*12a850*/  @!P1 IADD3 R38, PT, PT, R38, 0x7f000001, RZ ;  /* 0x7f00000126269810 */ /* 0x000fe20007ffe0ff */
[----:B------:R-:W-:-:S04]  /*12a860*/  IMAD.HI.U32 R46, R13, 0x7f000001, R8 ;  /* 0x7f0000010d2e7827 */ /* 0x000fc800078e0008 */
[----:B--2---:R-:W-:-:S04]  /*12a870*/  IMAD.WIDE.U32 R8, R50, R47, RZ ;  /* 0x0000002f32087225 */ /* 0x004fc800078e00ff */
[----:B------:R-:W-:Y:S01]  /*12a880*/  IMAD.WIDE.U32 R6, R50, R38, RZ ;  /* 0x0000002632067225 */ /* 0x000fe200078e00ff */
[----:B------:R-:W-:Y:S02]  /*12a890*/  @P6 IADD3 R35, PT, PT, R35, -0x7f000001, RZ ;  /* 0x80ffffff23236810 */ /* 0x000fe40007ffe0ff */
[----:B------:R-:W-:Y:S02]  /*12a8a0*/  @P0 IADD3 R42, PT, PT, R42, -0x7f000001, RZ ;  /* 0x80ffffff2a2a0810 */ /* 0x000fe40007ffe0ff */
[----:B------:R-:W-:Y:S02]  /*12a8b0*/  IADD3 R19, PT, PT, -R12, R19, RZ ;  /* 0x000000130c137210 */ /* 0x000fe40007ffe1ff */
[----:B------:R-:W-:Y:S01]  /*12a8c0*/  IADD3 R59, PT, PT, R41, R70, RZ ;  /* 0x00000046293b7210 */ /* 0x000fe20007ffe0ff */
[----:B------:R-:W-:Y:S01]  /*12a8d0*/  ISETP.GE.U32.AND P0, PT, R46, 0x7f000001, PT ;  /* 0x7f0000012e00780c */ /* 0x000fe20003f06070 */
[----:B------:R-:W-:Y:S02]  /*12a8e0*/  IMAD R41, R8, 0x7effffff, RZ ;  /* 0x7effffff08297824 */ /* 0x000fe400078e02ff */
[----:B------:R-:W-:Y:S01]  /*12a8f0*/  IMAD R11, R6, 0x7effffff, RZ ;  /* 0x7effffff060b7824 */ /* 0x000fe200078e02ff */
[----:B------:R-:W-:-:S02]  /*12a900*/  IADD3 R55, PT, PT, R42, R35, RZ ;  /* 0x000000232a377210 */ /* 0x000fc40007ffe0ff */
[----:B------:R-:W-:Y:S02]  /*12a910*/  @!P2 IADD3 R19, PT, PT, R19, 0x7f000001, RZ ;  /* 0x7f0000011313a810 */ /* 0x000fe40007ffe0ff */
[----:B------:R-:W-:Y:S01]  /*12a920*/  IADD3 R57, PT, PT, R43, R34, RZ ;  /* 0x000000222b397210 */ /* 0x000fe20007ffe0ff */
[----:B------:R-:W-:-:S04]  /*12a930*/  IMAD.HI.U32 R42, R41, 0x7f000001, R8 ;  /* 0x7f000001292a7827 */ /* 0x000fc800078e0008 */
[----:B------:R-:W-:-:S04]  /*12a940*/  IMAD.HI.U32 R34, R11, 0x7f000001, R6 ;  /* 0x7f0000010b227827 */ /* 0x000fc800078e0006 */
[----:B------:R-:W-:-:S04]  /*12a950*/  IMAD.WIDE.U32 R10, R50, R45, RZ ;  /* 0x0000002d320a7225 */ /* 0x000fc800078e00ff */
[----:B------:R-:W-:-:S04]  /*12a960*/  IMAD.WIDE.U32 R6, R50, R19, RZ ;  /* 0x0000001332067225 */ /* 0x000fc800078e00ff */
[----:B------:R-:W-:Y:S01]  /*12a970*/  IMAD.WIDE.U32 R12, R52, R38, RZ ;  /* 0x00000026340c7225 */ /* 0x000fe200078e00ff */
[----:B------:R-:W-:-:S03]  /*12a980*/  ISETP.GE.U32.AND P1, PT, R42, 0x7f000001, PT ;  /* 0x7f0000012a00780c */ /* 0x000fc60003f26070 */
[----:B------:R-:W-:Y:S02]  /*12a990*/  IMAD R43, R10, 0x7effffff, RZ ;  /* 0x7effffff0a2b7824 */ /* 0x000fe400078e02ff */
[----:B------:R-:W-:Y:S01]  /*12a9a0*/  IMAD R35, R6, 0x7effffff, RZ ;  /* 0x7effffff06237824 */ /* 0x000fe200078e02ff */
[----:B------:R-:W-:Y:S01]  /*12a9b0*/  @P0 IADD3 R46, PT, PT, R46, -0x7f000001, RZ ;  /* 0x80ffffff2e2e0810 */ /* 0x000fe20007ffe0ff */
[----:B------:R-:W-:Y:S02]  /*12a9c0*/  IMAD R49, R12, 0x7effffff, RZ ;  /* 0x7effffff0c317824 */ /* 0x000fe400078e02ff */
[----:B------:R-:W-:Y:S01]  /*12a9d0*/  IMAD.HI.U32 R43, R43, 0x7f000001, R10 ;  /* 0x7f0000012b2b7827 */ /* 0x000fe200078e000a */
[----:B------:R-:W-:-:S03]  /*12a9e0*/  ISETP.GE.U32.AND P0, PT, R34, 0x7f000001, PT ;  /* 0x7f0000012200780c */ /* 0x000fc60003f06070 */
[----:B------:R-:W-:-:S04]  /*12a9f0*/  IMAD.HI.U32 R18, R35, 0x7f000001, R6 ;  /* 0x7f00000123127827 */ /* 0x000fc800078e0006 */
[----:B------:R-:W-:-:S04]  /*12aa00*/  IMAD.WIDE.U32 R6, R52, R19, RZ ;  /* 0x0000001334067225 */ /* 0x000fc800078e00ff */
[----:B------:R-:W-:-:S04]  /*12aa10*/  IMAD.HI.U32 R61, R49, 0x7f000001, R12 ;  /* 0x7f000001313d7827 */ /* 0x000fc800078e000c */
[----:B------:R-:W-:Y:S01]  /*12aa20*/  IMAD.WIDE.U32 R8, R52, R47, RZ ;  /* 0x0000002f34087225 */ /* 0x000fe200078e00ff */
[----:B------:R-:W-:-:S03]  /*12aa30*/  ISETP.GE.U32.AND P2, PT, R43, 0x7f000001, PT ;  /* 0x7f0000012b00780c */ /* 0x000fc60003f46070 */
[----:B------:R-:W-:Y:S01]  /*12aa40*/  IMAD R13, R6, 0x7effffff, RZ ;  /* 0x7effffff060d7824 */ /* 0x000fe200078e02ff */
[----:B------:R-:W-:Y:S01]  /*12aa50*/  @P1 IADD3 R42, PT, PT, R42, -0x7f000001, RZ ;  /* 0x80ffffff2a2a1810 */ /* 0x000fe20007ffe0ff */
[----:B------:R-:W-:Y:S01]  /*12aa60*/  IMAD R35, R8, 0x7effffff, RZ ;  /* 0x7effffff08237824 */ /* 0x000fe200078e02ff */
[----:B------:R-:W-:Y:S01]  /*12aa70*/  ISETP.GE.U32.AND P3, PT, R61, 0x7f000001, PT ;  /* 0x7f0000013d00780c */ /* 0x000fe20003f66070 */
[----:B------:R-:W-:-:S04]  /*12aa80*/  IMAD.WIDE.U32 R10, R46, 0x5fffffa, RZ ;  /* 0x05fffffa2e0a7825 */ /* 0x000fc800078e00ff */
[----:B------:R-:W-:-:S04]  /*12aa90*/  IMAD.HI.U32 R49, R13, 0x7f000001, R6 ;  /* 0x7f0000010d317827 */ /* 0x000fc800078e0006 */
[----:B------:R-:W-:Y:S02]  /*12aaa0*/  IMAD R41, R46, 0x6, RZ ;  /* 0x000000062e297824 */ /* 0x000fe400078e02ff */
[----:B------:R-:W-:Y:S01]  /*12aab0*/  IMAD.HI.U32 R46, R35, 0x7f000001, R8 ;  /* 0x7f000001232e7827 */ /* 0x000fe200078e0008 */
[----:B------:R-:W-:Y:S01]  /*12aac0*/  @P0 IADD3 R34, PT, PT, R34, -0x7f000001, RZ ;  /* 0x80ffffff22220810 */ /* 0x000fe20007ffe0ff */
[----:B------:R-:W-:Y:S02]  /*12aad0*/  ISETP.GE.U32.AND P1, PT, R42, 0x7f000001, PT ;  /* 0x7f0000012a00780c */ /* 0x000fe40003f26070 */
[----:B------:R-:W-:-:S04]  /*12aae0*/  IMAD.WIDE.U32 R8, R40, R47, RZ ;  /* 0x0000002f28087225 */ /* 0x000fc800078e00ff */
[----:B------:R-:W-:Y:S01]  /*12aaf0*/  IMAD.HI.U32 R63, R41, 0x7f000001, R10 ;  /* 0x7f000001293f7827 */ /* 0x000fe200078e000a */
[----:B------:R-:W-:-:S03]  /*12ab00*/  ISETP.GE.U32.AND P0, PT, R49, 0x7f000001, PT ;  /* 0x7f0000013100780c */ /* 0x000fc60003f06070 */
[----:B------:R-:W-:-:S04]  /*12ab10*/  IMAD.WIDE.U32 R10, R40, R45, RZ ;  /* 0x0000002d280a7225 */ /* 0x000fc800078e00ff */
[----:B------:R-:W-:Y:S01]  /*12ab20*/  IMAD R35, R8, 0x7effffff, RZ ;  /* 0x7effffff08237824 */ /* 0x000fe200078e02ff */
[----:B------:R-:W-:Y:S01]  /*12ab30*/  ISETP.GE.U32.AND P4, PT, R34, 0x7f000001, PT ;  /* 0x7f0000012200780c */ /* 0x000fe20003f86070 */
[----:B------:R-:W-:Y:S01]  /*12ab40*/  @P2 IADD3 R43, PT, PT, R43, -0x7f000001, RZ ;  /* 0x80ffffff2b2b2810 */ /* 0x000fe20007ffe0ff */
[----:B------:R-:W-:Y:S02]  /*12ab50*/  IMAD R41, R10, 0x7effffff, RZ ;  /* 0x7effffff0a297824 */ /* 0x000fe400078e02ff */
[----:B------:R-:W-:Y:S01]  /*12ab60*/  IMAD.HI.U32 R8, R35, 0x7f000001, R8 ;  /* 0x7f00000123087827 */ /* 0x000fe200078e0008 */
        /* <DEDUP_REMOVED lines=8> */
[----:B------:R-:W-:Y:S01]  /*12abf0*/  @P0 IADD3 R49, PT, PT, R49, -0x7f000001, RZ ;  /* 0x80ffffff31310810 */ /* 0x000fe20007ffe0ff */
[----:B------:R-:W-:Y:S01]  /*12ac00*/  ISETP.GE.U32.AND P0, PT, R35, 0x7f000001, PT ;  /* 0x7f0000012300780c */ /* 0x000fe20003f06070 */
[----:B------:R-:W-:Y:S01]  /*12ac10*/  @P4 IADD3 R34, PT, PT, R34, -0x7f000001, RZ ;  /* 0x80ffffff22224810 */ /* 0x000fe20007ffe0ff */
[----:B------:R-:W-:Y:S01]  /*12ac20*/  ISETP.GE.U32.AND P5, PT, R18, 0x7f000001, PT ;  /* 0x7f0000011200780c */ /* 0x000fe20003fa6070 */
[----:B------:R-:W-:Y:S01]  /*12ac30*/  IMAD.HI.U32 R41, R13, 0x7f000001, R6 ;  /* 0x7f0000010d297827 */ /* 0x000fe200078e0006 */
[----:B------:R-:W-:-:S03]  /*12ac40*/  ISETP.GE.U32.AND P4, PT, R63, 0x7f000001, PT ;  /* 0x7f0000013f00780c */ /* 0x000fc60003f86070 */
[----:B------:R-:W-:Y:S01]  /*12ac50*/  IMAD.WIDE.U32 R6, R40, R38, RZ ;  /* 0x0000002628067225 */ /* 0x000fe200078e00ff */
[----:B------:R-:W-:Y:S02]  /*12ac60*/  IADD3 R10, PT, PT, R42, R61, RZ ;  /* 0x0000003d2a0a7210 */ /* 0x000fe40007ffe0ff */
[----:B------:R-:W-:Y:S02]  /*12ac70*/  @P2 IADD3 R46, PT, PT, R46, -0x7f000001, RZ ;  /* 0x80ffffff2e2e2810 */ /* 0x000fe40007ffe0ff */
[----:B------:R-:W-:Y:S01]  /*12ac80*/  @P3 IADD3 R43, PT, PT, R43, -0x7f000001, RZ ;  /* 0x80ffffff2b2b3810 */ /* 0x000fe20007ffe0ff */
[----:B------:R-:W-:Y:S01]  /*12ac90*/  IMAD R9, R6, 0x7effffff, RZ ;  /* 0x7effffff06097824 */ /* 0x000fe200078e02ff */
[----:B------:R-:W-:Y:S01]  /*12aca0*/  ISETP.GE.U32.AND P2, PT, R41, 0x7f000001, PT ;  /* 0x7f0000012900780c */ /* 0x000fe20003f46070 */
[----:B------:R-:W-:Y:S01]  /*12acb0*/  ISETP.GE.U32.AND P3, PT, R10, 0x7f000001, PT ;  /* 0x7f0000010a00780c */ /* 0x000fe20003f66070 */
[----:B------:R-:W-:Y:S01]  /*12acc0*/  @P1 IADD3 R8, PT, PT, R8, -0x7f000001, RZ ;  /* 0x80ffffff08081810 */ /* 0x000fe20007ffe0ff */
[----:B------:R-:W-:Y:S01]  /*12acd0*/  IMAD.HI.U32 R40, R9, 0x7f000001, R6 ;  /* 0x7f00000109287827 */ /* 0x000fe200078e0006 */
[----:B------:R-:W-:-:S02]  /*12ace0*/  IADD3 R13, PT, PT, R43, R46, RZ ;  /* 0x0000002e2b0d7210 */ /* 0x000fc40007ffe0ff */
[----:B------:R-:W-:Y:S02]  /*12acf0*/  @P0 IADD3 R35, PT, PT, R35, -0x7f000001, RZ ;  /* 0x80ffffff23230810 */ /* 0x000fe40007ffe0ff */
[----:B------:R-:W-:Y:S02]  /*12ad00*/  @P5 IADD3 R18, PT, PT, R18, -0x7f000001, RZ ;  /* 0x80ffffff12125810 */ /* 0x000fe40007ffe0ff */
[----:B------:R-:W-:Y:S01]  /*12ad10*/  @P4 IADD3 R63, PT, PT, R63, -0x7f000001, RZ ;  /* 0x80ffffff3f3f4810 */ /* 0x000fe20007ffe0ff */
[----:B------:R-:W-:Y:S01]  /*12ad20*/  IMAD.WIDE.U32 R6, R8, 0x5fffffa, RZ ;  /* 0x05fffffa08067825 */ /* 0x000fe200078e00ff */
[----:B------:R-:W-:Y:S01]  /*12ad30*/  ISETP.GE.U32.AND P0, PT, R40, 0x7f000001, PT ;  /* 0x7f0000012800780c */ /* 0x000fe20003f06070 */
[----:B------:R-:W-:Y:S02]  /*12ad40*/  ISETP.GE.U32.AND P4, PT, R13, 0x7f000001, PT ;  /* 0x7f0000010d00780c */ /* 0x000fe40003f86070 */
[----:B------:R-:W-:Y:S02]  /*12ad50*/  IMAD R11, R8, 0x6, RZ ;  /* 0x00000006080b7824 */ /* 0x000fe400078e02ff */
[----:B------:R-:W-:Y:S01]  /*12ad60*/  IMAD.WIDE.U32 R8, R35, 0x5fffffa, RZ ;  /* 0x05fffffa23087825 */ /* 0x000fe200078e00ff */
[----:B------:R-:W-:-:S03]  /*12ad70*/  ISETP.GE.U32.AND P5, PT, R18, 0x7f000001, PT ;  /* 0x7f0000011200780c */ /* 0x000fc60003fa6070 */
[----:B------:R-:W-:Y:S01]  /*12ad80*/  IMAD R35, R35, 0x6, RZ ;  /* 0x0000000623237824 */ /* 0x000fe200078e02ff */
[----:B------:R-:W-:Y:S02]  /*12ad90*/  IADD3 R12, PT, PT, R34, R49, RZ ;  /* 0x00000031220c7210 */ /* 0x000fe40007ffe0ff */
[----:B------:R-:W-:Y:S02]  /*12ada0*/  @P2 IADD3 R41, PT, PT, R41, -0x7f000001, RZ ;  /* 0x80ffffff29292810 */ /* 0x000fe40007ffe0ff */
[----:B------:R-:W-:Y:S01]  /*12adb0*/  @P3 IADD3 R10, PT, PT, R10, -0x7f000001, RZ ;  /* 0x80ffffff0a0a3810 */ /* 0x000fe20007ffe0ff */
[----:B------:R-:W-:-:S04]  /*12adc0*/  IMAD.HI.U32 R43, R11, 0x7f000001, R6 ;  /* 0x7f0000010b2b7827 */ /* 0x000fc800078e0006 */
[----:B------:R-:W-:-:S04]  /*12add0*/  IMAD.WIDE.U32 R6, R44, R38, RZ ;  /* 0x000000262c067225 */ /* 0x000fc800078e00ff */
[----:B------:R-:W-:-:S04]  /*12ade0*/  IMAD.HI.U32 R49, R35, 0x7f000001, R8 ;  /* 0x7f00000123317827 */ /* 0x000fc800078e0008 */
[----:B------:R-:W-:Y:S01]  /*12adf0*/  IMAD.WIDE.U32 R8, R44, R47, RZ ;  /* 0x0000002f2c087225 */ /* 0x000fe200078e00ff */
[----:B------:R-:W-:-:S03]  /*12ae00*/  IADD3 R34, PT, PT, R10, R41, RZ ;  /* 0x000000290a227210 */ /* 0x000fc60007ffe0ff */
[----:B------:R-:W-:Y:S01]  /*12ae10*/  IMAD R35, R6, 0x7effffff, RZ ;  /* 0x7effffff06237824 */ /* 0x000fe200078e02ff */
[----:B------:R-:W-:Y:S01]  /*12ae20*/  ISETP.GE.U32.AND P1, PT, R12, 0x7f000001, PT ;  /* 0x7f0000010c00780c */ /* 0x000fe20003f26070 */
[----:B------:R-:W-:-:S04]  /*12ae30*/  IMAD.WIDE.U32 R10, R44, R45, RZ ;  /* 0x0000002d2c0a7225 */ /* 0x000fc800078e00ff */
[----:B------:R-:W-:Y:S01]  /*12ae40*/  IMAD R41, R8, 0x7effffff, RZ ;  /* 0x7effffff08297824 */ /* 0x000fe200078e02ff */
[----:B------:R-:W-:Y:S02]  /*12ae50*/  @P0 IADD3 R40, PT, PT, R40, -0x7f000001, RZ ;  /* 0x80ffffff28280810 */ /* 0x000fe40007ffe0ff */
[----:B------:R-:W-:Y:S01]  /*12ae60*/  @P4 IADD3 R13, PT, PT, R13, -0x7f000001, RZ ;  /* 0x80ffffff0d0d4810 */ /* 0x000fe20007ffe0ff */
[----:B------:R-:W-:-:S04]  /*12ae70*/  IMAD.HI.U32 R35, R35, 0x7f000001, R6 ;  /* 0x7f00000123237827 */ /* 0x000fc800078e0006 */
[----:B------:R-:W-:Y:S01]  /*12ae80*/  IMAD R7, R10, 0x7effffff, RZ ;  /* 0x7effffff0a077824 */ /* 0x000fe200078e02ff */
[----:B------:R-:W-:Y:S01]  /*12ae90*/  @P5 IADD3 R18, PT, PT, R18, -0x7f000001, RZ ;  /* 0x80ffffff12125810 */ /* 0x000fe20007ffe0ff */
[----:B------:R-:W-:Y:S01]  /*12aea0*/  IMAD.HI.U32 R41, R41, 0x7f000001, R8 ;  /* 0x7f00000129297827 */ /* 0x000fe200078e0008 */
[----:B------:R-:W-:Y:S01]  /*12aeb0*/  IADD3 R13, PT, PT, R13, R40, RZ ;  /* 0x000000280d0d7210 */ /* 0x000fe20007ffe0ff */
[----:B------:R-:W-:Y:S02]  /*12aec0*/  ISETP.GE.U32.AND P3, PT, R21, 0x7f000001, PT ;  /* 0x7f0000011500780c */ /* 0x000fe40003f66070 */
[----:B------:R-:W-:Y:S01]  /*12aed0*/  IMAD.HI.U32 R40, R7, 0x7f000001, R10 ;  /* 0x7f00000107287827 */ /* 0x000fe200078e000a */
[----:B------:R-:W-:Y:S01]  /*12aee0*/  ISETP.GE.U32.AND P5, PT, R35, 0x7f000001, PT ;  /* 0x7f0000012300780c */ /* 0x000fe20003fa6070 */
[----:B------:R-:W-:Y:S01]  /*12aef0*/  IADD3 R18, PT, PT, R18, R63, RZ ;  /* 0x0000003f12127210 */ /* 0x000fe20007ffe0ff */
[----:B------:R-:W-:Y:S01]  /*12af00*/  ISETP.GE.U32.AND P6, PT, R41, 0x7f000001, PT ;  /* 0x7f0000012900780c */ /* 0x000fe20003fc6070 */
[----:B------:R-:W-:Y:S01]  /*12af10*/  @P1 IADD3 R12, PT, PT, R12, -0x7f000001, RZ ;  /* 0x80ffffff0c0c1810 */ /* 0x000fe20007ffe0ff */
[----:B------:R-:W-:Y:S01]  /*12af20*/  ISETP.GE.U32.AND P1, PT, R40, 0x7f000001, PT ;  /* 0x7f0000012800780c */ /* 0x000fe20003f26070 */
[----:B------:R-:W-:Y:S01]  /*12af30*/  IMAD.WIDE.U32 R6, R44, R19, RZ ;  /* 0x000000132c067225 */ /* 0x000fe200078e00ff */
[----:B------:R-:W-:Y:S01]  /*12af40*/  ISETP.GE.U32.AND P4, PT, R18, 0x7f000001, PT ;  /* 0x7f0000011200780c */ /* 0x000fe20003f86070 */
[----:B------:R-:W-:Y:S01]  /*12af50*/  ISETP.GE.U32.AND P2, PT, R43, 0x7f000001, PT ;  /* 0x7f0000012b00780c */ /* 0x000fe20003f46070 */
[----:B------:R-:W-:Y:S01]  /*12af60*/  ISETP.GE.U32.AND P0, PT, R49, 0x7f000001, PT ;  /* 0x7f0000013100780c */ /* 0x000fe20003f06070 */
[----:B------:R-:W-:Y:S01]  /*12af70*/  IMAD R9, R6, 0x7effffff, RZ ;  /* 0x7effffff06097824 */ /* 0x000fe200078e02ff */
[----:B------:R-:W-:-:S03]  /*12af80*/  @P3 IADD3 R21, PT, PT, R21, -0x7f000001, RZ ;  /* 0x80ffffff15153810 */ /* 0x000fc60007ffe0ff */
[----:B------:R-:W-:Y:S01]  /*12af90*/  @P5 IADD3 R35, PT, PT, R35, -0x7f000001, RZ ;  /* 0x80ffffff23235810 */ /* 0x000fe20007ffe0ff */
[----:B------:R-:W-:Y:S01]  /*12afa0*/  IMAD.HI.U32 R38, R9, 0x7f000001, R6 ;  /* 0x7f00000109267827 */ /* 0x000fe200078e0006 */
[----:B------:R-:W-:Y:S01]  /*12afb0*/  @P6 IADD3 R41, PT, PT, R41, -0x7f000001, RZ ;  /* 0x80ffffff29296810 */ /* 0x000fe20007ffe0ff */
[----:B------:R-:W-:Y:S01]  /*12afc0*/  ISETP.GE.U32.AND P3, PT, R21, 0x7f000001, PT ;  /* 0x7f0000011500780c */ /* 0x000fe20003f66070 */
[----:B------:R-:W-:Y:S01]  /*12afd0*/  @P1 IADD3 R40, PT, PT, R40, -0x7f000001, RZ ;  /* 0x80ffffff28281810 */ /* 0x000fe20007ffe0ff */
[----:B------:R-:W-:-:S04]  /*12afe0*/  IMAD.WIDE.U32 R6, R35, 0x5fffffa, RZ ;  /* 0x05fffffa23067825 */ /* 0x000fc800078e00ff */
[----:B------:R-:W-:Y:S01]  /*12aff0*/  IMAD R19, R35, 0x6, RZ ;  /* 0x0000000623137824 */ /* 0x000fe200078e02ff */
[----:B------:R-:W-:Y:S01]  /*12b000*/  ISETP.GE.U32.AND P1, PT, R38, 0x7f000001, PT ;  /* 0x7f0000012600780c */ /* 0x000fe20003f26070 */
[----:B------:R-:W-:Y:S01]  /*12b010*/  @P4 IADD3 R18, PT, PT, R18, -0x7f000001, RZ ;  /* 0x80ffffff12124810 */ /* 0x000fe20007ffe0ff */
[----:B------:R-:W-:Y:S01]  /*12b020*/  IMAD.WIDE.U32 R8, R41, 0x5fffffa, RZ ;  /* 0x05fffffa29087825 */ /* 0x000fe200078e00ff */
[----:B------:R-:W-:Y:S01]  /*12b030*/  @P2 IADD3 R43, PT, PT, R43, -0x7f000001, RZ ;  /* 0x80ffffff2b2b2810 */ /* 0x000fe20007ffe0ff */
[----:B------:R-:W-:Y:S01]  /*12b040*/  ISETP.GE.U32.AND P4, PT, R36, 0x7f000001, PT ;  /* 0x7f0000012400780c */ /* 0x000fe20003f86070 */
[----:B------:R-:W-:Y:S01]  /*12b050*/  ISETP.GE.U32.AND P6, PT, R55, 0x7f000001, PT ;  /* 0x7f0000013700780c */ /* 0x000fe20003fc6070 */
[----:B------:R-:W-:Y:S01]  /*12b060*/  ISETP.GE.U32.AND P2, PT, R30, 0x7f000001, PT ;  /* 0x7f0000011e00780c */ /* 0x000fe20003f46070 */
[----:B------:R-:W-:Y:S02]  /*12b070*/  IMAD R35, R41, 0x6, RZ ;  /* 0x0000000629237824 */ /* 0x000fe400078e02ff */
[----:B------:R-:W-:Y:S01]  /*12b080*/  IMAD.WIDE.U32 R10, R40, 0x5fffffa, RZ ;  /* 0x05fffffa280a7825 */ /* 0x000fe200078e00ff */
[----:B------:R-:W-:Y:S01]  /*12b090*/  @P0 IADD3 R49, PT, PT, R49, -0x7f000001, RZ ;  /* 0x80ffffff31310810 */ /* 0x000fe20007ffe0ff */
[----:B------:R-:W-:-:S02]  /*12b0a0*/  ISETP.GE.U32.AND P5, PT, R59, 0x7f000001, PT ;  /* 0x7f0000013b00780c */ /* 0x000fc40003fa6070 */
[----:B------:R-:W-:Y:S01]  /*12b0b0*/  IMAD.HI.U32 R19, R19, 0x7f000001, R6 ;  /* 0x7f00000113137827 */ /* 0x000fe200078e0006 */
[----:B------:R-:W-:-:S03]  /*12b0c0*/  ISETP.GE.U32.AND P0, PT, R20, 0x7f000001, PT ;  /* 0x7f0000011400780c */ /* 0x000fc60003f06070 */
[----:B------:R-:W-:Y:S02]  /*12b0d0*/  IMAD R7, R40, 0x6, RZ ;  /* 0x0000000628077824 */ /* 0x000fe400078e02ff */
[----:B------:R-:W-:-:S04]  /*12b0e0*/  IMAD.HI.U32 R9, R35, 0x7f000001, R8 ;  /* 0x7f00000123097827 */ /* 0x000fc800078e0008 */
[----:B------:R-:W-:Y:S01]  /*12b0f0*/  IMAD.HI.U32 R7, R7, 0x7f000001, R10 ;  /* 0x7f00000107077827 */ /* 0x000fe200078e000a */
[----:B------:R-:W-:Y:S02]  /*12b100*/  IADD3 R18, PT, PT, R18, R43, RZ ;  /* 0x0000002b12127210 */ /* 0x000fe40007ffe0ff */
[----:B------:R-:W-:Y:S02]  /*12b110*/  @P3 IADD3 R21, PT, PT, R21, -0x7f000001, RZ ;  /* 0x80ffffff15153810 */ /* 0x000fe40007ffe0ff */
[----:B------:R-:W-:Y:S01]  /*12b120*/  IADD3 R12, PT, PT, R12, R49, RZ ;  /* 0x000000310c0c7210 */ /* 0x000fe20007ffe0ff */
[----:B------:R-:W-:Y:S01]  /*12b130*/  ISETP.GE.U32.AND P3, PT, R9, 0x7f000001, PT ;  /* 0x7f0000010900780c */ /* 0x000fe20003f66070 */
[----:B------:R-:W-:Y:S01]  /*12b140*/  @P1 IADD3 R38, PT, PT, R38, -0x7f000001, RZ ;  /* 0x80ffffff26261810 */ /* 0x000fe20007ffe0ff */
[----:B------:R-:W-:Y:S01]  /*12b150*/  ISETP.GE.U32.AND P1, PT, R7, 0x7f000001, PT ;  /* 0x7f0000010700780c */ /* 0x000fe20003f26070 */
[----:B------:R-:W-:Y:S02]  /*12b160*/  @P4 IADD3 R36, PT, PT, R36, -0x7f000001, RZ ;  /* 0x80ffffff24244810 */ /* 0x000fe40007ffe0ff */
[----:B------:R-:W-:-:S02]  /*12b170*/  @P6 IADD3 R55, PT, PT, R55, -0x7f000001, RZ ;  /* 0x80ffffff37376810 */ /* 0x000fc40007ffe0ff */
        /* <DEDUP_REMOVED lines=8> */
[----:B------:R-:W-:Y:S02]  /*12b200*/  IADD3 R21, PT, PT, R21, R30, RZ ;  /* 0x0000001e15157210 */ /* 0x000fe40007ffe0ff */
[----:B------:R-:W-:Y:S01]  /*12b210*/  @P3 IADD3 R9, PT, PT, R9, -0x7f000001, RZ ;  /* 0x80ffffff09093810 */ /* 0x000fe20007ffe0ff */
[----:B------:R-:W-:Y:S01]  /*12b220*/  ISETP.GE.U32.AND P3, PT, R26, 0x7f000001, PT ;  /* 0x7f0000011a00780c */ /* 0x000fe20003f66070 */
[----:B------:R-:W-:Y:S01]  /*12b230*/  @P1 IADD3 R7, PT, PT, R7, -0x7f000001, RZ ;  /* 0x80ffffff07071810 */ /* 0x000fe20007ffe0ff */
[----:B------:R-:W-:Y:S01]  /*12b240*/  ISETP.GE.U32.AND P1, PT, R21, 0x7f000001, PT ;  /* 0x7f0000011500780c */ /* 0x000fe20003f26070 */
[----:B------:R-:W-:-:S02]  /*12b250*/  @P4 IADD3 R19, PT, PT, R19, -0x7f000001, RZ ;  /* 0x80ffffff13134810 */ /* 0x000fc40007ffe0ff */
[----:B------:R-:W-:Y:S02]  /*12b260*/  @P6 IADD3 R18, PT, PT, R18, -0x7f000001, RZ ;  /* 0x80ffffff12126810 */ /* 0x000fe40007ffe0ff */
[----:B------:R-:W-:Y:S01]  /*12b270*/  @P2 IADD3 R12, PT, PT, R12, -0x7f000001, RZ ;  /* 0x80ffffff0c0c2810 */ /* 0x000fe20007ffe0ff */
[----:B------:R-:W-:Y:S01]  /*12b280*/  ISETP.GE.U32.AND P2, PT, R31, 0x7f000001, PT ;  /* 0x7f0000011f00780c */ /* 0x000fe20003f46070 */
        /* <DEDUP_REMOVED lines=12> */
[----:B------:R-:W-:Y:S01]  /*12b350*/  @P1 IADD3 R21, PT, PT, R21, -0x7f000001, RZ ;  /* 0x80ffffff15151810 */ /* 0x000fe20007ffe0ff */
[----:B------:R-:W-:Y:S01]  /*12b360*/  ISETP.GE.U32.AND P6, PT, R34, 0x7f000001, PT ;  /* 0x7f0000012200780c */ /* 0x000fe20003fc6070 */
[----:B------:R-:W-:Y:S01]  /*12b370*/  ISETP.GE.U32.AND P1, PT, R20, 0x7f000001, PT ;  /* 0x7f0000011400780c */ /* 0x000fe20003f26070 */
[----:B------:R-:W-:-:S05]  /*12b380*/  @P2 IADD3 R31, PT, PT, R31, -0x7f000001, RZ ;  /* 0x80ffffff1f1f2810 */ /* 0x000fca0007ffe0ff */
[----:B------:R-:W-:Y:S01]  /*12b390*/  IMAD.WIDE.U32 R6, R31, 0x5fffffa, RZ ;  /* 0x05fffffa1f067825 */ /* 0x000fe200078e00ff */
[----:B------:R-:W-:-:S03]  /*12b3a0*/  @P0 IADD3 R16, PT, PT, R16, -0x7f000001, RZ ;  /* 0x80ffffff10100810 */ /* 0x000fc60007ffe0ff */
[----:B------:R-:W-:Y:S01]  /*12b3b0*/  IMAD R11, R31, 0x6, RZ ;  /* 0x000000061f0b7824 */ /* 0x000fe200078e02ff */
[----:B------:R-:W-:Y:S02]  /*12b3c0*/  @P4 IADD3 R57, PT, PT, R57, -0x7f000001, RZ ;  /* 0x80ffffff39394810 */ /* 0x000fe40007ffe0ff */
[----:B------:R-:W-:Y:S02]  /*12b3d0*/  @P5 IADD3 R10, PT, PT, R10, -0x7f000001, RZ ;  /* 0x80ffffff0a0a5810 */ /* 0x000fe40007ffe0ff */
[----:B------:R-:W-:Y:S02]  /*12b3e0*/  @P3 IADD3 R9, PT, PT, R9, -0x7f000001, RZ ;  /* 0x80ffffff09093810 */ /* 0x000fe40007ffe0ff */
[----:B------:R-:W-:Y:S02]  /*12b3f0*/  @P6 IADD3 R34, PT, PT, R34, -0x7f000001, RZ ;  /* 0x80ffffff22226810 */ /* 0x000fe40007ffe0ff */
[----:B------:R-:W-:Y:S01]  /*12b400*/  @P1 IADD3 R20, PT, PT, R20, -0x7f000001, RZ ;  /* 0x80ffffff14141810 */ /* 0x000fe20007ffe0ff */
[----:B------:R-:W-:Y:S01]  /*12b410*/  IMAD.HI.U32 R11, R11, 0x7f000001, R6 ;  /* 0x7f0000010b0b7827 */ /* 0x000fe200078e0006 */
[----:B------:R-:W-:-:S02]  /*12b420*/  IADD3 R6, PT, PT, R57, R16, RZ ;  /* 0x0000001039067210 */ /* 0x000fc40007ffe0ff */
[----:B---3--:R-:W-:Y:S02]  /*12b430*/  IADD3 R10, PT, PT, R10, R51, RZ ;  /* 0x000000330a0a7210 */ /* 0x008fe40007ffe0ff */
[----:B------:R-:W-:Y:S02]  /*12b440*/  IADD3 R16, PT, PT, R9, R14, RZ ;  /* 0x0000000e09107210 */ /* 0x000fe40007ffe0ff */
[----:B------:R-:W-:Y:S02]  /*12b450*/  IADD3 R18, PT, PT, R34, R53, RZ ;  /* 0x0000003522127210 */ /* 0x000fe40007ffe0ff */
[----:B------:R-:W-:Y:S01]  /*12b460*/  IADD3 R20, PT, PT, R20, R15, RZ ;  /* 0x0000000f14147210 */ /* 0x000fe20007ffe0ff */
[----:B------:R-:W-:Y:S01]  /*12b470*/  ISETP.GE.U32.AND P3, PT, R10, 0x7f000001, PT ;  /* 0x7f0000010a00780c */ /* 0x000fe20003f66070 */
[----:B------:R-:W-:Y:S01]  /*12b480*/  ISETP.GE.U32.AND P6, PT, R16, 0x7f000001, PT ;  /* 0x7f0000011000780c */ /* 0x000fe20003fc6070 */
[----:B------:R-:W-:Y:S02]  /*12b490*/  ISETP.GE.U32.AND P5, PT, R18, 0x7f000001, PT ;  /* 0x7f0000011200780c */ /* 0x000fe40003fa6070 */
[----:B------:R-:W-:Y:S01]  /*12b4a0*/  ISETP.GE.U32.AND P1, PT, R20, 0x7f000001, PT ;  /* 0x7f0000011400780c */ /* 0x000fe20003f26070 */
[----:B------:R-:W-:Y:S01]  /*12b4b0*/  IMAD.WIDE.U32 R12, R17, R0, RZ ;  /* 0x00000000110c7225 */ /* 0x000fe200078e00ff */
[----:B------:R0:W-:Y:S04]  /*12b4c0*/  STL [R1+0x110], R10 ;  /* 0x0001100a01007387 */ /* 0x0001e80000100800 */
[----:B------:R1:W-:Y:S04]  /*12b4d0*/  STL [R1+0x114], R16 ;  /* 0x0001141001007387 */ /* 0x0003e80000100800 */
[----:B------:R2:W-:Y:S04]  /*12b4e0*/  STL [R1+0x118], R18 ;  /* 0x0001181201007387 */ /* 0x0005e80000100800 */
[----:B------:R3:W-:Y:S01]  /*12b4f0*/  STL [R1+0x11c], R20 ;  /* 0x00011c1401007387 */ /* 0x0007e20000100800 */
[----:B------:R-:W-:Y:S01]  /*12b500*/  IMAD R9, R12, 0x7effffff, RZ ;  /* 0x7effffff0c097824 */ /* 0x000fe200078e02ff */
[----:B------:R-:W-:Y:S01]  /*12b510*/  ISETP.GE.U32.AND P0, PT, R59, 0x7f000001, PT ;  /* 0x7f0000013b00780c */ /* 0x000fe20003f06070 */
[----:B0-----:R-:W-:-:S02]  /*12b520*/  @P3 IADD3 R10, PT, PT, R10, -0x7f000001, RZ ;  /* 0x80ffffff0a0a3810 */ /* 0x001fc40007ffe0ff */
[----:B-1----:R-:W-:Y:S02]  /*12b530*/  @P6 IADD3 R16, PT, PT, R16, -0x7f000001, RZ ;  /* 0x80ffffff10106810 */ /* 0x002fe40007ffe0ff */
[----:B--2---:R-:W-:Y:S02]  /*12b540*/  @P5 IADD3 R18, PT, PT, R18, -0x7f000001, RZ ;  /* 0x80ffffff12125810 */ /* 0x004fe40007ffe0ff */
[----:B---3--:R-:W-:Y:S01]  /*12b550*/  @P1 IADD3 R20, PT, PT, R20, -0x7f000001, RZ ;  /* 0x80ffffff14141810 */ /* 0x008fe20007ffe0ff */
[----:B------:R0:W-:Y:S04]  /*12b560*/  STL [R1+0x110], R10 ;  /* 0x0001100a01007387 */ /* 0x0001e80000100800 */
[----:B------:R-:W-:Y:S04]  /*12b570*/  STL [R1+0x114], R16 ;  /* 0x0001141001007387 */ /* 0x000fe80000100800 */
[----:B------:R-:W-:Y:S01]  /*12b580*/  STL [R1+0x118], R18 ;  /* 0x0001181201007387 */ /* 0x000fe20000100800 */
[----:B------:R-:W-:-:S03]  /*12b590*/  IMAD.HI.U32 R12, R9, 0x7f000001, R12 ;  /* 0x7f000001090c7827 */ /* 0x000fc600078e000c */
[----:B------:R1:W-:Y:S04]  /*12b5a0*/  STL [R1+0x11c], R20 ;  /* 0x00011c1401007387 */ /* 0x0003e80000100800 */
[----:B------:R-:W2:Y:S01]  /*12b5b0*/  LD.E R9, desc[UR22][R32.64+0x2510] ;  /* 0x0025101620097980 */ /* 0x000ea2000c101900 */
[----:B------:R-:W-:Y:S01]  /*12b5c0*/  IADD3 R36, PT, PT, R55, R36, RZ ;  /* 0x0000002437247210 */ /* 0x000fe20007ffe0ff */
[----:B------:R-:W-:Y:S02]  /*12b5d0*/  ISETP.GE.U32.AND P2, PT, R28, 0x7f000001, PT ;  /* 0x7f0000011c00780c */ /* 0x000fe40003f46070 */
[----:B0-----:R-:W3:Y:S01]  /*12b5e0*/  LD.E R10, desc[UR22][R32.64+0x2514] ;  /* 0x00251416200a7980 */ /* 0x001ee2000c101900 */
[----:B------:R-:W-:Y:S01]  /*12b5f0*/  @P0 IADD3 R59, PT, PT, R59, -0x7f000001, RZ ;  /* 0x80ffffff3b3b0810 */ /* 0x000fe20007ffe0ff */
[----:B------:R-:W-:Y:S01]  /*12b600*/  ISETP.GE.U32.AND P4, PT, R25, 0x7f000001, PT ;  /* 0x7f0000011900780c */ /* 0x000fe20003f86070 */
[----:B------:R-:W-:Y:S01]  /*12b610*/  ISETP.GE.U32.AND P0, PT, R36, 0x7f000001, PT ;  /* 0x7f0000012400780c */ /* 0x000fe20003f06070 */
[----:B------:R-:W-:Y:S01]  /*12b620*/  ISETP.GE.U32.AND P5, PT, R6, 0x7f000001, PT ;  /* 0x7f0000010600780c */ /* 0x000fe20003fa6070 */
[----:B-1----:R-:W4:Y:S06]  /*12b630*/  LD.E R20, desc[UR22][R32.64+0x2518] ;  /* 0x0025181620147980 */ /* 0x002f2c000c101900 */
[----:B------:R-:W-:-:S04]  /*12b640*/  @P2 IADD3 R28, PT, PT, R28, -0x7f000001, RZ ;  /* 0x80ffffff1c1c2810 */ /* 0x000fc80007ffe0ff */
[----:B------:R-:W-:Y:S02]  /*12b650*/  IADD3 R7, PT, PT, R59, R28, RZ ;  /* 0x0000001c3b077210 */ /* 0x000fe40007ffe0ff */
[----:B------:R-:W-:Y:S02]  /*12b660*/  @P4 IADD3 R25, PT, PT, R25, -0x7f000001, RZ ;  /* 0x80ffffff19194810 */ /* 0x000fe40007ffe0ff */
[----:B------:R-:W-:Y:S02]  /*12b670*/  @P0 IADD3 R36, PT, PT, R36, -0x7f000001, RZ ;  /* 0x80ffffff24240810 */ /* 0x000fe40007ffe0ff */
[----:B------:R-:W-:Y:S02]  /*12b680*/  IADD3 R8, PT, PT, R21, R26, RZ ;  /* 0x0000001a15087210 */ /* 0x000fe40007ffe0ff */
[----:B------:R-:W-:Y:S01]  /*12b690*/  @P5 IADD3 R6, PT, PT, R6, -0x7f000001, RZ ;  /* 0x80ffffff06065810 */ /* 0x000fe20007ffe0ff */
[----:B------:R-:W-:Y:S01]  /*12b6a0*/  ISETP.GE.U32.AND P3, PT, R7, 0x7f000001, PT ;  /* 0x7f0000010700780c */ /* 0x000fe20003f66070 */
[----:B------:R-:W2:Y:S01]  /*12b6b0*/  LD.E R32, desc[UR22][R32.64+0x251c] ;  /* 0x00251c1620207980 */ /* 0x000ea2000c101900 */
[----:B------:R-:W-:Y:S01]  /*12b6c0*/  IADD3 R0, PT, PT, R36, R25, RZ ;  /* 0x0000001924007210 */ /* 0x000fe20007ffe0ff */
[----:B------:R-:W-:-:S04]  /*12b6d0*/  ISETP.GE.U32.AND P2, PT, R11, 0x7f000001, PT ;  /* 0x7f0000010b00780c */ /* 0x000fc80003f46070 */
[----:B------:R-:W-:Y:S01]  /*12b6e0*/  ISETP.GE.U32.AND P6, PT, R0, 0x7f000001, PT ;  /* 0x7f0000010000780c */ /* 0x000fe20003fc6070 */
[----:B------:R-:W-:Y:S01]  /*12b6f0*/  ISETP.GE.U32.AND P0, PT, R8, 0x7f000001, PT ;  /* 0x7f0000010800780c */ /* 0x000fe20003f06070 */
[----:B------:R-:W-:Y:S01]  /*12b700*/  ISETP.GE.U32.AND P4, PT, R5, 0x7f000001, PT ;  /* 0x7f0000010500780c */ /* 0x000fe20003f86070 */
[----:B------:R-:W-:Y:S01]  /*12b710*/  ISETP.GE.U32.AND P1, PT, R24, 0x7f000001, PT ;  /* 0x7f0000011800780c */ /* 0x000fe20003f26070 */
[----:B------:R-:W2:Y:S02]  /*12b720*/  LDL R33, [R1+0x110] ;  /* 0x0001100001217983 */ /* 0x000ea40000100800 */
[----:B------:R-:W-:-:S03]  /*12b730*/  @P3 IADD3 R7, PT, PT, R7, -0x7f000001, RZ ;  /* 0x80ffffff07073810 */ /* 0x000fc60007ffe0ff */
[----:B------:R-:W-:Y:S02]  /*12b740*/  @P2 IADD3 R11, PT, PT, R11, -0x7f000001, RZ ;  /* 0x80ffffff0b0b2810 */ /* 0x000fe40007ffe0ff */
[----:B------:R-:W-:Y:S02]  /*12b750*/  IMAD.WIDE.U32 R14, R7, R77, RZ ;  /* 0x0000004d070e7225 */ /* 0x000fe400078e00ff */
[----:B------:R-:W-:Y:S02]  /*12b760*/  @P6 IADD3 R0, PT, PT, R0, -0x7f000001, RZ ;  /* 0x80ffffff00006810 */ /* 0x000fe40007ffe0ff */
[----:B------:R-:W-:Y:S01]  /*12b770*/  IADD3 R11, PT, PT, R6, R11, RZ ;  /* 0x0000000b060b7210 */ /* 0x000fe20007ffe0ff */
[----:B------:R-:W-:Y:S01]  /*12b780*/  IMAD R13, R14, 0x7effffff, RZ ;  /* 0x7effffff0e0d7824 */ /* 0x000fe200078e02ff */
[----:B------:R-:W-:Y:S01]  /*12b790*/  @P0 IADD3 R8, PT, PT, R8, -0x7f000001, RZ ;  /* 0x80ffffff08080810 */ /* 0x000fe20007ffe0ff */
[----:B------:R-:W-:-:S04]  /*12b7a0*/  IMAD.WIDE.U32 R16, R0, R76, RZ ;  /* 0x0000004c00107225 */ /* 0x000fc800078e00ff */
[----:B------:R-:W-:Y:S01]  /*12b7b0*/  IMAD.HI.U32 R26, R13, 0x7f000001, R14 ;  /* 0x7f0000010d1a7827 */ /* 0x000fe200078e000e */
[----:B------:R-:W-:-:S03]  /*12b7c0*/  ISETP.GE.U32.AND P0, PT, R11, 0x7f000001, PT ;  /* 0x7f0000010b00780c */ /* 0x000fc60003f06070 */
[----:B------:R-:W-:-:S04]  /*12b7d0*/  IMAD.WIDE.U32 R18, R7, R75, RZ ;  /* 0x0000004b07127225 */ /* 0x000fc800078e00ff */
[----:B------:R-:W-:Y:S02]  /*12b7e0*/  IMAD R21, R16, 0x7effffff, RZ ;  /* 0x7effffff10157824 */ /* 0x000fe400078e02ff */
[----:B------:R-:W-:-:S04]  /*12b7f0*/  IMAD.WIDE.U32 R14, R7, R76, RZ ;  /* 0x0000004c070e7225 */ /* 0x000fc800078e00ff */
[----:B------:R-:W-:Y:S01]  /*12b800*/  IMAD.WIDE.U32 R6, R7, R74, RZ ;  /* 0x0000004a07067225 */ /* 0x000fe200078e00ff */
[----:B------:R-:W-:-:S03]  /*12b810*/  @P4 IADD3 R5, PT, PT, R5, -0x7f000001, RZ ;  /* 0x80ffffff05054810 */ /* 0x000fc60007ffe0ff */
[----:B------:R-:W-:Y:S02]  /*12b820*/  IMAD R13, R18, 0x7effffff, RZ ;  /* 0x7effffff120d7824 */ /* 0x000fe400078e02ff */
[----:B------:R-:W-:-:S04]  /*12b830*/  IMAD.HI.U32 R35, R21, 0x7f000001, R16 ;  /* 0x7f00000115237827 */ /* 0x000fc800078e0010 */
[----:B------:R-:W-:Y:S01]  /*12b840*/  IMAD R21, R6, 0x7effffff, RZ ;  /* 0x7effffff06157824 */ /* 0x000fe200078e02ff */
[----:B------:R-:W-:Y:S01]  /*12b850*/  IADD3 R5, PT, PT, R8, R5, RZ ;  /* 0x0000000508057210 */ /* 0x000fe20007ffe0ff */
[----:B------:R-:W-:-:S04]  /*12b860*/  IMAD.HI.U32 R28, R13, 0x7f000001, R18 ;  /* 0x7f0000010d1c7827 */ /* 0x000fc800078e0012 */
[----:B------:R-:W-:Y:S02]  /*12b870*/  IMAD R13, R14, 0x7effffff, RZ ;  /* 0x7effffff0e0d7824 */ /* 0x000fe400078e02ff */
[----:B------:R-:W-:-:S04]  /*12b880*/  IMAD.HI.U32 R30, R21, 0x7f000001, R6 ;  /* 0x7f000001151e7827 */ /* 0x000fc800078e0006 */
[----:B------:R-:W-:Y:S01]  /*12b890*/  IMAD.WIDE.U32 R6, R0, R74, RZ ;  /* 0x0000004a00067225 */ /* 0x000fe200078e00ff */
[----:B------:R-:W-:-:S03]  /*12b8a0*/  @P0 IADD3 R11, PT, PT, R11, -0x7f000001, RZ ;  /* 0x80ffffff0b0b0810 */ /* 0x000fc60007ffe0ff */
[----:B------:R-:W-:-:S04]  /*12b8b0*/  IMAD.WIDE.U32 R16, R0, R77, RZ ;  /* 0x0000004d00107225 */ /* 0x000fc800078e00ff */
[----:B------:R-:W-:Y:S01]  /*12b8c0*/  IMAD.HI.U32 R8, R13, 0x7f000001, R14 ;  /* 0x7f0000010d087827 */ /* 0x000fe200078e000e */
[----:B------:R-:W-:-:S03]  /*12b8d0*/  ISETP.GE.U32.AND P0, PT, R5, 0x7f000001, PT ;  /* 0x7f0000010500780c */ /* 0x000fc60003f06070 */
[----:B------:R-:W-:Y:S02]  /*12b8e0*/  IMAD R13, R6, 0x7effffff, RZ ;  /* 0x7effffff060d7824 */ /* 0x000fe400078e02ff */
[----:B------:R-:W-:Y:S02]  /*12b8f0*/  IMAD R25, R16, 0x7effffff, RZ ;  /* 0x7effffff10197824 */ /* 0x000fe400078e02ff */
[----:B------:R-:W-:-:S04]  /*12b900*/  IMAD.WIDE.U32 R18, R0, R75, RZ ;  /* 0x0000004b00127225 */ /* 0x000fc800078e00ff */
[----:B------:R-:W-:Y:S01]  /*12b910*/  IMAD.HI.U32 R0, R13, 0x7f000001, R6 ;  /* 0x7f0000010d007827 */ /* 0x000fe200078e0006 */
[----:B------:R-:W-:Y:S01]  /*12b920*/  ISETP.GE.U32.AND P2, PT, R27, 0x7f000001, PT ;  /* 0x7f0000011b00780c */ /* 0x000fe20003f46070 */
[----:B------:R-:W-:Y:S02]  /*12b930*/  ISETP.GE.U32.AND P4, PT, R29, 0x7f000001, PT ;  /* 0x7f0000011d00780c */ /* 0x000fe40003f86070 */
[----:B------:R-:W-:-:S04]  /*12b940*/  IMAD.HI.U32 R41, R25, 0x7f000001, R16 ;  /* 0x7f00000119297827 */ /* 0x000fc800078e0010 */
[----:B------:R-:W-:Y:S01]  /*12b950*/  IMAD R17, R18, 0x7effffff, RZ ;  /* 0x7effffff12117824 */ /* 0x000fe200078e02ff */
[----:B------:R-:W-:Y:S01]  /*12b960*/  ISETP.GE.U32.AND P3, PT, R2, 0x7f000001, PT ;  /* 0x7f0000010200780c */ /* 0x000fe20003f66070 */
[----:B------:R-:W-:Y:S01]  /*12b970*/  ISETP.GE.U32.AND P5, PT, R0, 0x7f000001, PT ;  /* 0x7f0000010000780c */ /* 0x000fe20003fa6070 */
[----:B------:R-:W-:-:S04]  /*12b980*/  IMAD.WIDE.U32 R6, R11, R74, RZ ;  /* 0x0000004a0b067225 */ /* 0x000fc800078e00ff */
[----:B------:R-:W-:Y:S01]  /*12b990*/  IMAD.HI.U32 R43, R17, 0x7f000001, R18 ;  /* 0x7f000001112b7827 */ /* 0x000fe200078e0012 */
[----:B------:R-:W-:-:S03]  /*12b9a0*/  @P0 IADD3 R5, PT, PT, R5, -0x7f000001, RZ ;  /* 0x80ffffff05050810 */ /* 0x000fc60007ffe0ff */
[----:B------:R-:W-:-:S04]  /*12b9b0*/  IMAD.WIDE.U32 R18, R11, R75, RZ ;  /* 0x0000004b0b127225 */ /* 0x000fc800078e00ff */
[----:B------:R-:W-:-:S04]  /*12b9c0*/  IMAD.WIDE.U32 R14, R11, R76, RZ ;  /* 0x0000004c0b0e7225 */ /* 0x000fc800078e00ff */
[----:B------:R-:W-:Y:S01]  /*12b9d0*/  IMAD.WIDE.U32 R16, R11, R77, RZ ;  /* 0x0000004d0b107225 */ /* 0x000fe200078e00ff */
[----:B------:R-:W-:-:S03]  /*12b9e0*/  ISETP.GE.U32.AND P0, PT, R3, 0x7f000001, PT ;  /* 0x7f0000010300780c */ /* 0x000fc60003f06070 */
[----:B------:R-:W-:Y:S01]  /*12b9f0*/  IMAD R11, R6, 0x7effffff, RZ ;  /* 0x7effffff060b7824 */ /* 0x000fe200078e02ff */
[----:B------:R-:W-:Y:S01]  /*12ba00*/  ISETP.GE.U32.AND P6, PT, R22, 0x7f000001, PT ;  /* 0x7f0000011600780c */ /* 0x000fe20003fc6070 */
[----:B------:R-:W-:Y:S02]  /*12ba10*/  @P2 IADD3 R27, PT, PT, R27, -0x7f000001, RZ ;  /* 0x80ffffff1b1b2810 */ /* 0x000fe40007ffe0ff */
[----:B------:R-:W-:Y:S01]  /*12ba20*/  @P4 IADD3 R29, PT, PT, R29, -0x7f000001, RZ ;  /* 0x80ffffff1d1d4810 */ /* 0x000fe20007ffe0ff */
[----:B------:R-:W-:-:S04]  /*12ba30*/  IMAD.HI.U32 R38, R11, 0x7f000001, R6 ;  /* 0x7f0000010b267827 */ /* 0x000fc800078e0006 */
[----:B------:R-:W-:Y:S01]  /*12ba40*/  IMAD R25, R16, 0x7effffff, RZ ;  /* 0x7effffff10197824 */ /* 0x000fe200078e02ff */
[----:B------:R-:W-:Y:S01]  /*12ba50*/  ISETP.GE.U32.AND P4, PT, R12, 0x7f000001, PT ;  /* 0x7f0000010c00780c */ /* 0x000fe20003f86070 */
[----:B------:R-:W-:Y:S02]  /*12ba60*/  @P3 IADD3 R2, PT, PT, R2, -0x7f000001, RZ ;  /* 0x80ffffff02023810 */ /* 0x000fe40007ffe0ff */
[----:B------:R-:W-:Y:S01]  /*12ba70*/  @P5 IADD3 R0, PT, PT, R0, -0x7f000001, RZ ;  /* 0x80ffffff00005810 */ /* 0x000fe20007ffe0ff */
[----:B------:R-:W-:Y:S02]  /*12ba80*/  IMAD R31, R18, 0x7effffff, RZ ;  /* 0x7effffff121f7824 */ /* 0x000fe400078e02ff */
[----:B------:R-:W-:Y:S01]  /*12ba90*/  IMAD.HI.U32 R13, R25, 0x7f000001, R16 ;  /* 0x7f000001190d7827 */ /* 0x000fe200078e0010 */
[----:B------:R-:W-:Y:S01]  /*12baa0*/  ISETP.GE.U32.AND P5, PT, R27, 0x7f000001, PT ;  /* 0x7f0000011b00780c */ /* 0x000fe20003fa6070 */
[----:B------:R-:W-:Y:S02]  /*12bab0*/  ISETP.GE.U32.AND P3, PT, R38, 0x7f000001, PT ;  /* 0x7f0000012600780c */ /* 0x000fe40003f66070 */
[----:B------:R-:W-:Y:S01]  /*12bac0*/  IMAD.WIDE.U32 R16, R5, R77, RZ ;  /* 0x0000004d05107225 */ /* 0x000fe200078e00ff */
[----:B------:R-:W-:-:S03]  /*12bad0*/  @P0 IADD3 R3, PT, PT, R3, -0x7f000001, RZ ;  /* 0x80ffffff03030810 */ /* 0x000fc60007ffe0ff */
[----:B------:R-:W-:Y:S01]  /*12bae0*/  IMAD.HI.U32 R36, R31, 0x7f000001, R18 ;  /* 0x7f0000011f247827 */ /* 0x000fe200078e0012 */
[----:B------:R-:W-:-:S03]  /*12baf0*/  ISETP.GE.U32.AND P0, PT, R29, 0x7f000001, PT ;  /* 0x7f0000011d00780c */ /* 0x000fc60003f06070 */
[----:B------:R-:W-:-:S04]  /*12bb00*/  IMAD.WIDE.U32 R18, R5, R75, RZ ;  /* 0x0000004b05127225 */ /* 0x000fc800078e00ff */
[----:B------:R-:W-:Y:S01]  /*12bb10*/  IMAD R25, R16, 0x7effffff, RZ ;  /* 0x7effffff10197824 */ /* 0x000fe200078e02ff */
[----:B------:R-:W-:Y:S02]  /*12bb20*/  @P6 IADD3 R22, PT, PT, R22, -0x7f000001, RZ ;  /* 0x80ffffff16166810 */ /* 0x000fe40007ffe0ff */
[----:B------:R-:W-:Y:S01]  /*12bb30*/  @P1 IADD3 R24, PT, PT, R24, -0x7f000001, RZ ;  /* 0x80ffffff18181810 */ /* 0x000fe20007ffe0ff */
[----:B------:R-:W-:Y:S02]  /*12bb40*/  IMAD R31, R18, 0x7effffff, RZ ;  /* 0x7effffff121f7824 */ /* 0x000fe400078e02ff */
[----:B------:R-:W-:Y:S01]  /*12bb50*/  IMAD.HI.U32 R40, R25, 0x7f000001, R16 ;  /* 0x7f00000119287827 */ /* 0x000fe200078e0010 */
[----:B------:R-:W-:Y:S01]  /*12bb60*/  @P4 IADD3 R12, PT, PT, R12, -0x7f000001, RZ ;  /* 0x80ffffff0c0c4810 */ /* 0x000fe20007ffe0ff */
[----:B------:R-:W-:Y:S01]  /*12bb70*/  ISETP.GE.U32.AND P1, PT, R2, 0x7f000001, PT ;  /* 0x7f0000010200780c */ /* 0x000fe20003f26070 */
[----:B------:R-:W-:Y:S01]  /*12bb80*/  ISETP.GE.U32.AND P4, PT, R22, 0x7f000001, PT ;  /* 0x7f0000011600780c */ /* 0x000fe20003f86070 */
[----:B------:R-:W-:Y:S01]  /*12bb90*/  IMAD.HI.U32 R18, R31, 0x7f000001, R18 ;  /* 0x7f0000011f127827 */ /* 0x000fe200078e0012 */
[----:B------:R-:W-:Y:S01]  /*12bba0*/  ISETP.GE.U32.AND P2, PT, R36, 0x7f000001, PT ;  /* 0x7f0000012400780c */ /* 0x000fe20003f46070 */
[----:B------:R-:W-:-:S02]  /*12bbb0*/  @P5 IADD3 R27, PT, PT, R27, -0x7f000001, RZ ;  /* 0x80ffffff1b1b5810 */ /* 0x000fc40007ffe0ff */
[----:B------:R-:W-:Y:S01]  /*12bbc0*/  @P3 IADD3 R38, PT, PT, R38, -0x7f000001, RZ ;  /* 0x80ffffff26263810 */ /* 0x000fe20007ffe0ff */
[----:B------:R-:W-:Y:S01]  /*12bbd0*/  ISETP.GE.U32.AND P5, PT, R12, 0x7f000001, PT ;  /* 0x7f0000010c00780c */ /* 0x000fe20003fa6070 */
[----:B------:R-:W-:Y:S01]  /*12bbe0*/  ISETP.GE.U32.AND P3, PT, R40, 0x7f000001, PT ;  /* 0x7f0000012800780c */ /* 0x000fe20003f66070 */
[----:B------:R-:W-:Y:S01]  /*12bbf0*/  @P0 IADD3 R29, PT, PT, R29, -0x7f000001, RZ ;  /* 0x80ffffff1d1d0810 */ /* 0x000fe20007ffe0ff */
[----:B------:R-:W-:Y:S01]  /*12bc00*/  ISETP.GE.U32.AND P0, PT, R18, 0x7f000001, PT ;  /* 0x7f0000011200780c */ /* 0x000fe20003f06070 */
[----:B------:R-:W-:Y:S02]  /*12bc10*/  IMAD R21, R14, 0x7effffff, RZ ;  /* 0x7effffff0e157824 */ /* 0x000fe400078e02ff */
[----:B------:R-:W-:Y:S02]  /*12bc20*/  @P1 IADD3 R2, PT, PT, R2, -0x7f000001, RZ ;  /* 0x80ffffff02021810 */ /* 0x000fe40007ffe0ff */
[----:B------:R-:W-:Y:S01]  /*12bc30*/  @P4 IADD3 R22, PT, PT, R22, -0x7f000001, RZ ;  /* 0x80ffffff16164810 */ /* 0x000fe20007ffe0ff */
[----:B------:R-:W-:Y:S01]  /*12bc40*/  ISETP.GE.U32.AND P4, PT, R26, 0x7f000001, PT ;  /* 0x7f0000011a00780c */ /* 0x000fe20003f86070 */
[----:B------:R-:W-:Y:S01]  /*12bc50*/  @P2 IADD3 R36, PT, PT, R36, -0x7f000001, RZ ;  /* 0x80ffffff24242810 */ /* 0x000fe20007ffe0ff */
[----:B------:R-:W-:-:S02]  /*12bc60*/  ISETP.GE.U32.AND P2, PT, R27, 0x7f000001, PT ;  /* 0x7f0000011b00780c */ /* 0x000fc40003f46070 */
[----:B------:R-:W-:Y:S02]  /*12bc70*/  @P5 IADD3 R12, PT, PT, R12, -0x7f000001, RZ ;  /* 0x80ffffff0c0c5810 */ /* 0x000fe40007ffe0ff */
[----:B------:R-:W-:Y:S01]  /*12bc80*/  @P3 IADD3 R40, PT, PT, R40, -0x7f000001, RZ ;  /* 0x80ffffff28283810 */ /* 0x000fe20007ffe0ff */
[----:B------:R-:W-:Y:S01]  /*12bc90*/  ISETP.GE.U32.AND P5, PT, R2, 0x7f000001, PT ;  /* 0x7f0000010200780c */ /* 0x000fe20003fa6070 */
[----:B------:R-:W-:Y:S01]  /*12bca0*/  ISETP.GE.U32.AND P3, PT, R28, 0x7f000001, PT ;  /* 0x7f0000011c00780c */ /* 0x000fe20003f66070 */
[----:B------:R-:W-:-:S04]  /*12bcb0*/  IMAD.HI.U32 R34, R21, 0x7f000001, R14 ;  /* 0x7f00000115227827 */ /* 0x000fc800078e000e */
[----:B------:R-:W-:Y:S01]  /*12bcc0*/  IMAD.WIDE.U32 R14, R5, R76, RZ ;  /* 0x0000004c050e7225 */ /* 0x000fe200078e00ff */
[----:B------:R-:W-:Y:S01]  /*12bcd0*/  @P0 IADD3 R18, PT, PT, R18, -0x7f000001, RZ ;  /* 0x80ffffff12120810 */ /* 0x000fe20007ffe0ff */
[----:B------:R-:W-:Y:S02]  /*12bce0*/  ISETP.GE.U32.AND P0, PT, R30, 0x7f000001, PT ;  /* 0x7f0000011e00780c */ /* 0x000fe40003f06070 */
[----:B------:R-:W-:Y:S01]  /*12bcf0*/  IMAD R21, R14, 0x7effffff, RZ ;  /* 0x7effffff0e157824 */ /* 0x000fe200078e02ff */
[----:B------:R-:W-:Y:S02]  /*12bd00*/  @P4 IADD3 R26, PT, PT, R26, -0x7f000001, RZ ;  /* 0x80ffffff1a1a4810 */ /* 0x000fe40007ffe0ff */
[----:B------:R-:W-:Y:S01]  /*12bd10*/  @P2 IADD3 R27, PT, PT, R27, -0x7f000001, RZ ;  /* 0x80ffffff1b1b2810 */ /* 0x000fe20007ffe0ff */
[----:B------:R-:W-:-:S04]  /*12bd20*/  IMAD.HI.U32 R25, R21, 0x7f000001, R14 ;  /* 0x7f00000115197827 */ /* 0x000fc800078e000e */
[----:B------:R-:W-:Y:S01]  /*12bd30*/  IMAD.WIDE.U32 R14, R5, R74, RZ ;  /* 0x0000004a050e7225 */ /* 0x000fe200078e00ff */
[----:B------:R-:W-:Y:S01]  /*12bd40*/  ISETP.GE.U32.AND P1, PT, R24, 0x7f000001, PT ;  /* 0x7f0000011800780c */ /* 0x000fe20003f26070 */
[----:B------:R-:W-:Y:S01]  /*12bd50*/  ISETP.GE.U32.AND P2, PT, R22, 0x7f000001, PT ;  /* 0x7f0000011600780c */ /* 0x000fe20003f46070 */
[----:B------:R-:W-:Y:S02]  /*12bd60*/  @P5 IADD3 R2, PT, PT, R2, -0x7f000001, RZ ;  /* 0x80ffffff02025810 */ /* 0x000fe40007ffe0ff */
[----:B------:R-:W-:Y:S01]  /*12bd70*/  @P3 IADD3 R28, PT, PT, R28, -0x7f000001, RZ ;  /* 0x80ffffff1c1c3810 */ /* 0x000fe20007ffe0ff */
[----:B------:R-:W-:Y:S01]  /*12bd80*/  ISETP.GE.U32.AND P5, PT, R26, 0x7f000001, PT ;  /* 0x7f0000011a00780c */ /* 0x000fe20003fa6070 */
[----:B------:R-:W-:Y:S01]  /*12bd90*/  IMAD R11, R14, 0x7effffff, RZ ;  /* 0x7effffff0e0b7824 */ /* 0x000fe200078e02ff */
[----:B------:R-:W-:Y:S01]  /*12bda0*/  @P0 IADD3 R30, PT, PT, R30, -0x7f000001, RZ ;  /* 0x80ffffff1e1e0810 */ /* 0x000fe20007ffe0ff */
[----:B------:R-:W-:Y:S01]  /*12bdb0*/  IMAD.WIDE.U32 R6, R0, 0x5fffffa, RZ ;  /* 0x05fffffa00067825 */ /* 0x000fe200078e00ff */
[----:B------:R-:W-:-:S03]  /*12bdc0*/  ISETP.GE.U32.AND P0, PT, R28, 0x7f000001, PT ;  /* 0x7f0000011c00780c */ /* 0x000fc60003f06070 */
[----:B------:R-:W-:Y:S01]  /*12bdd0*/  IMAD R5, R0, 0x6, RZ ;  /* 0x0000000600057824 */ /* 0x000fe200078e02ff */
[----:B------:R-:W-:Y:S01]  /*12bde0*/  ISETP.GE.U32.AND P4, PT, R35, 0x7f000001, PT ;  /* 0x7f0000012300780c */ /* 0x000fe20003f86070 */
[----:B------:R-:W-:-:S04]  /*12bdf0*/  IMAD.HI.U32 R0, R11, 0x7f000001, R14 ;  /* 0x7f0000010b007827 */ /* 0x000fc800078e000e */
[----:B------:R-:W-:-:S04]  /*12be00*/  IMAD.WIDE.U32 R16, R38, 0x5fffffa, RZ ;  /* 0x05fffffa26107825 */ /* 0x000fc800078e00ff */
[----:B------:R-:W-:Y:S01]  /*12be10*/  IMAD.HI.U32 R19, R5, 0x7f000001, R6 ;  /* 0x7f00000105137827 */ /* 0x000fe200078e0006 */
[----:B------:R-:W-:Y:S02]  /*12be20*/  @P1 IADD3 R24, PT, PT, R24, -0x7f000001, RZ ;  /* 0x80ffffff18181810 */ /* 0x000fe40007ffe0ff */
[----:B------:R-:W-:Y:S01]  /*12be30*/  @P2 IADD3 R22, PT, PT, R22, -0x7f000001, RZ ;  /* 0x80ffffff16162810 */ /* 0x000fe20007ffe0ff */
[----:B------:R-:W-:Y:S01]  /*12be40*/  ISETP.GE.U32.AND P6, PT, R0, 0x7f000001, PT ;  /* 0x7f0000010000780c */ /* 0x000fe20003fc6070 */
[----:B------:R-:W-:Y:S01]  /*12be50*/  IMAD R5, R38, 0x6, RZ ;  /* 0x0000000626057824 */ /* 0x000fe200078e02ff */
[----:B------:R-:W-:Y:S01]  /*12be60*/  ISETP.GE.U32.AND P1, PT, R4, 0x7f000001, PT ;  /* 0x7f0000010400780c */ /* 0x000fe20003f26070 */
[----:B------:R-:W-:Y:S01]  /*12be70*/  ISETP.GE.U32.AND P2, PT, R43, 0x7f000001, PT ;  /* 0x7f0000012b00780c */ /* 0x000fe20003f46070 */
[----:B------:R-:W-:Y:S01]  /*12be80*/  @P5 IADD3 R26, PT, PT, R26, -0x7f000001, RZ ;  /* 0x80ffffff1a1a5810 */ /* 0x000fe20007ffe0ff */
[----:B------:R-:W-:Y:S01]  /*12be90*/  ISETP.GE.U32.AND P5, PT, R8, 0x7f000001, PT ;  /* 0x7f0000010800780c */ /* 0x000fe20003fa6070 */
[----:B------:R-:W-:-:S04]  /*12bea0*/  IMAD.WIDE.U32 R6, R36, 0x5fffffa, RZ ;  /* 0x05fffffa24067825 */ /* 0x000fc800078e00ff */
[----:B------:R-:W-:Y:S02]  /*12beb0*/  IMAD R15, R36, 0x6, RZ ;  /* 0x00000006240f7824 */ /* 0x000fe400078e02ff */
[----:B------:R-:W-:Y:S01]  /*12bec0*/  IMAD.HI.U32 R14, R5, 0x7f000001, R16 ;  /* 0x7f000001050e7827 */ /* 0x000fe200078e0010 */
[----:B------:R-:W-:-:S03]  /*12bed0*/  @P0 IADD3 R28, PT, PT, R28, -0x7f000001, RZ ;  /* 0x80ffffff1c1c0810 */ /* 0x000fc60007ffe0ff */
[----:B------:R-:W-:Y:S01]  /*12bee0*/  IMAD.WIDE.U32 R16, R18, 0x5fffffa, RZ ;  /* 0x05fffffa12107825 */ /* 0x000fe200078e00ff */
[----:B------:R-:W-:Y:S01]  /*12bef0*/  ISETP.GE.U32.AND P3, PT, R41, 0x7f000001, PT ;  /* 0x7f0000012900780c */ /* 0x000fe20003f66070 */
[----:B------:R-:W-:Y:S01]  /*12bf00*/  @P4 IADD3 R35, PT, PT, R35, -0x7f000001, RZ ;  /* 0x80ffffff23234810 */ /* 0x000fe20007ffe0ff */
[----:B------:R-:W-:Y:S01]  /*12bf10*/  ISETP.GE.U32.AND P0, PT, R29, 0x7f000001, PT ;  /* 0x7f0000011d00780c */ /* 0x000fe20003f06070 */
[----:B------:R-:W-:Y:S01]  /*12bf20*/  ISETP.GE.U32.AND P4, PT, R12, 0x7f000001, PT ;  /* 0x7f0000010c00780c */ /* 0x000fe20003f86070 */
[----:B------:R-:W-:Y:S02]  /*12bf30*/  IMAD R11, R18, 0x6, RZ ;  /* 0x00000006120b7824 */ /* 0x000fe400078e02ff */
[----:B------:R-:W-:-:S04]  /*12bf40*/  IMAD.HI.U32 R15, R15, 0x7f000001, R6 ;  /* 0x7f0000010f0f7827 */ /* 0x000fc800078e0006 */
[----:B------:R-:W-:-:S04]  /*12bf50*/  IMAD.WIDE.U32 R6, R40, 0x5fffffa, RZ ;  /* 0x05fffffa28067825 */ /* 0x000fc800078e00ff */
[----:B------:R-:W-:Y:S02]  /*12bf60*/  IMAD R5, R40, 0x6, RZ ;  /* 0x0000000628057824 */ /* 0x000fe400078e02ff */
[----:B------:R-:W-:Y:S01]  /*12bf70*/  IMAD.HI.U32 R21, R11, 0x7f000001, R16 ;  /* 0x7f0000010b157827 */ /* 0x000fe200078e0010 */
[----:B------:R-:W-:Y:S01]  /*12bf80*/  @P6 IADD3 R0, PT, PT, R0, -0x7f000001, RZ ;  /* 0x80ffffff00006810 */ /* 0x000fe20007ffe0ff */
[----:B------:R-:W4:Y:S01]  /*12bf90*/  LDL R16, [R1+0x114] ;  /* 0x0001140001107983 */ /* 0x000f220000100800 */
[----:B------:R-:W-:Y:S02]  /*12bfa0*/  @P1 IADD3 R4, PT, PT, R4, -0x7f000001, RZ ;  /* 0x80ffffff04041810 */ /* 0x000fe40007ffe0ff */
[----:B------:R-:W-:Y:S01]  /*12bfb0*/  @P2 IADD3 R43, PT, PT, R43, -0x7f000001, RZ ;  /* 0x80ffffff2b2b2810 */ /* 0x000fe20007ffe0ff */
[----:B------:R-:W4:Y:S01]  /*12bfc0*/  LDL R11, [R1+0x118] ;  /* 0x00011800010b7983 */ /* 0x000f220000100800 */
[----:B------:R-:W-:Y:S01]  /*12bfd0*/  ISETP.GE.U32.AND P1, PT, R3, 0x7f000001, PT ;  /* 0x7f0000010300780c */ /* 0x000fe20003f26070 */
[----:B------:R-:W-:Y:S01]  /*12bfe0*/  ISETP.GE.U32.AND P2, PT, R24, 0x7f000001, PT ;  /* 0x7f0000011800780c */ /* 0x000fe20003f46070 */
[----:B------:R-:W-:Y:S01]  /*12bff0*/  @P5 IADD3 R8, PT, PT, R8, -0x7f000001, RZ ;  /* 0x80ffffff08085810 */ /* 0x000fe20007ffe0ff */
[----:B------:R-:W4:Y:S01]  /*12c000*/  LDL R17, [R1+0x11c] ;  /* 0x00011c0001117983 */ /* 0x000f220000100800 */
[----:B------:R-:W-:-:S04]  /*12c010*/  IMAD.HI.U32 R31, R5, 0x7f000001, R6 ;  /* 0x7f000001051f7827 */ /* 0x000fc800078e0006 */
[----:B------:R-:W-:Y:S01]  /*12c020*/  IMAD.WIDE.U32 R6, R0, 0x5fffffa, RZ ;  /* 0x05fffffa00067825 */ /* 0x000fe200078e00ff */
[----:B------:R-:W-:-:S03]  /*12c030*/  ISETP.GE.U32.AND P6, PT, R30, 0x7f000001, PT ;  /* 0x7f0000011e00780c */ /* 0x000fc60003fc6070 */
[----:B------:R-:W-:Y:S01]  /*12c040*/  IMAD R5, R0, 0x6, RZ ;  /* 0x0000000600057824 */ /* 0x000fe200078e02ff */
[----:B------:R-:W-:Y:S02]  /*12c050*/  @P3 IADD3 R41, PT, PT, R41, -0x7f000001, RZ ;  /* 0x80ffffff29293810 */ /* 0x000fe40007ffe0ff */
[----:B------:R-:W-:Y:S02]  /*12c060*/  @P0 IADD3 R29, PT, PT, R29, -0x7f000001, RZ ;  /* 0x80ffffff1d1d0810 */ /* 0x000fe40007ffe0ff */
[----:B------:R-:W-:Y:S01]  /*12c070*/  @P4 IADD3 R12, PT, PT, R12, -0x7f000001, RZ ;  /* 0x80ffffff0c0c4810 */ /* 0x000fe20007ffe0ff */
[----:B------:R-:W-:Y:S01]  /*12c080*/  ISETP.GE.U32.AND P5, PT, R8, 0x7f000001, PT ;  /* 0x7f0000010800780c */ /* 0x000fe20003fa6070 */
[----:B------:R-:W-:Y:S01]  /*12c090*/  ISETP.GE.U32.AND P0, PT, R19, 0x7f000001, PT ;  /* 0x7f0000011300780c */ /* 0x000fe20003f06070 */
[----:B------:R-:W-:Y:S01]  /*12c0a0*/  ISETP.GE.U32.AND P4, PT, R2, 0x7f000001, PT ;  /* 0x7f0000010200780c */ /* 0x000fe20003f86070 */
[----:B------:R-:W-:Y:S01]  /*12c0b0*/  IMAD.HI.U32 R36, R5, 0x7f000001, R6 ;  /* 0x7f00000105247827 */ /* 0x000fe200078e0006 */
[----:B------:R-:W-:-:S02]  /*12c0c0*/  IADD3 R7, PT, PT, R28, R41, RZ ;  /* 0x000000291c077210 */ /* 0x000fc40007ffe0ff */
[----:B------:R-:W-:Y:S02]  /*12c0d0*/  @P1 IADD3 R3, PT, PT, R3, -0x7f000001, RZ ;  /* 0x80ffffff03031810 */ /* 0x000fe40007ffe0ff */
[----:B------:R-:W-:Y:S01]  /*12c0e0*/  @P2 IADD3 R24, PT, PT, R24, -0x7f000001, RZ ;  /* 0x80ffffff18182810 */ /* 0x000fe20007ffe0ff */
[----:B------:R-:W-:Y:S01]  /*12c0f0*/  ISETP.GE.U32.AND P3, PT, R4, 0x7f000001, PT ;  /* 0x7f0000010400780c */ /* 0x000fe20003f66070 */
[----:B------:R-:W-:Y:S01]  /*12c100*/  ISETP.GE.U32.AND P2, PT, R34, 0x7f000001, PT ;  /* 0x7f0000012200780c */ /* 0x000fe20003f46070 */
        /* <DEDUP_REMOVED lines=8> */
[----:B------:R-:W-:Y:S02]  /*12c190*/  IADD3 R6, PT, PT, R8, R19, RZ ;  /* 0x0000001308067210 */ /* 0x000fe40007ffe0ff */
[----:B------:R-:W4:Y:S01]  /*12c1a0*/  LDL.64 R18, [R1+0x100] ;  /* 0x0001000001127983 */ /* 0x000f220000100a00 */
[----:B------:R-:W-:Y:S02]  /*12c1b0*/  @P3 IADD3 R4, PT, PT, R4, -0x7f000001, RZ ;  /* 0x80ffffff04043810 */ /* 0x000fe40007ffe0ff */
[----:B------:R-:W-:Y:S02]  /*12c1c0*/  @P1 IADD3 R7, PT, PT, R7, -0x7f000001, RZ ;  /* 0x80ffffff07071810 */ /* 0x000fe40007ffe0ff */
[----:B------:R-:W-:Y:S01]  /*12c1d0*/  @P2 IADD3 R34, PT, PT, R34, -0x7f000001, RZ ;  /* 0x80ffffff22222810 */ /* 0x000fe20007ffe0ff */
[----:B------:R-:W-:Y:S01]  /*12c1e0*/  ISETP.GE.U32.AND P3, PT, R3, 0x7f000001, PT ;  /* 0x7f0000010300780c */ /* 0x000fe20003f66070 */
[----:B------:R-:W-:Y:S01]  /*12c1f0*/  ISETP.GE.U32.AND P1, PT, R24, 0x7f000001, PT ;  /* 0x7f0000011800780c */ /* 0x000fe20003f26070 */
[----:B------:R-:W-:Y:S01]  /*12c200*/  ISETP.GE.U32.AND P2, PT, R22, 0x7f000001, PT ;  /* 0x7f0000011600780c */ /* 0x000fe20003f46070 */
[----:B------:R-:W-:-:S02]  /*12c210*/  IADD3 R0, PT, PT, R30, R43, RZ ;  /* 0x0000002b1e007210 */ /* 0x000fc40007ffe0ff */
        /* <DEDUP_REMOVED lines=8> */
[----:B------:R-:W-:-:S02]  /*12c2a0*/  @P1 IADD3 R24, PT, PT, R24, -0x7f000001, RZ ;  /* 0x80ffffff18181810 */ /* 0x000fc40007ffe0ff */
[----:B------:R-:W-:Y:S01]  /*12c2b0*/  @P2 IADD3 R22, PT, PT, R22, -0x7f000001, RZ ;  /* 0x80ffffff16162810 */ /* 0x000fe20007ffe0ff */
[----:B------:R-:W-:Y:S01]  /*12c2c0*/  ISETP.GE.U32.AND P3, PT, R2, 0x7f000001, PT ;  /* 0x7f0000010200780c */ /* 0x000fe20003f66070 */
[----:B------:R-:W-:Y:S01]  /*12c2d0*/  ISETP.GE.U32.AND P1, PT, R5, 0x7f000001, PT ;  /* 0x7f0000010500780c */ /* 0x000fe20003f26070 */
        /* <DEDUP_REMOVED lines=9> */
[----:B------:R-:W-:Y:S02]  /*12c370*/  @P3 IADD3 R2, PT, PT, R2, -0x7f000001, RZ ;  /* 0x80ffffff02023810 */ /* 0x000fe40007ffe0ff */
[----:B------:R-:W-:Y:S02]  /*12c380*/  @P1 IADD3 R5, PT, PT, R5, -0x7f000001, RZ ;  /* 0x80ffffff05051810 */ /* 0x000fe40007ffe0ff */
[----:B------:R-:W-:Y:S01]  /*12c390*/  @P2 IADD3 R14, PT, PT, R14, -0x7f000001, RZ ;  /* 0x80ffffff0e0e2810 */ /* 0x000fe20007ffe0ff */
[----:B------:R-:W-:Y:S01]  /*12c3a0*/  ISETP.GE.U32.AND P3, PT, R29, 0x7f000001, PT ;  /* 0x7f0000011d00780c */ /* 0x000fe20003f66070 */
[----:B------:R-:W-:Y:S02]  /*12c3b0*/  @P5 IADD3 R4, PT, PT, R4, -0x7f000001, RZ ;  /* 0x80ffffff04045810 */ /* 0x000fe40007ffe0ff */
[----:B------:R-:W-:Y:S01]  /*12c3c0*/  IADD3 R0, PT, PT, R118, R27, RZ ;  /* 0x0000001b76007210 */ /* 0x000fe20007ffe0ff */
[----:B------:R-:W-:Y:S01]  /*12c3d0*/  ISETP.GE.U32.AND P5, PT, R6, 0x7f000001, PT ;  /* 0x7f0000010600780c */ /* 0x000fe20003fa6070 */
[----:B------:R-:W-:-:S02]  /*12c3e0*/  IADD3 R14, PT, PT, R5, R14, RZ ;  /* 0x0000000e050e7210 */ /* 0x000fc40007ffe0ff */
        /* <DEDUP_REMOVED lines=8> */
[----:B------:R-:W-:Y:S01]  /*12c470*/  @P3 IADD3 R29, PT, PT, R29, -0x7f000001, RZ ;  /* 0x80ffffff1d1d3810 */ /* 0x000fe20007ffe0ff */
[----:B------:R-:W-:-:S02]  /*12c480*/  ISETP.GE.U32.AND P2, PT, R12, 0x7f000001, PT ;  /* 0x7f0000010c00780c */ /* 0x000fc40003f46070 */
[----:B------:R-:W-:Y:S01]  /*12c490*/  ISETP.GE.U32.AND P3, PT, R2, 0x7f000001, PT ;  /* 0x7f0000010200780c */ /* 0x000fe20003f66070 */
        /* <DEDUP_REMOVED lines=11> */
[----:B------:R-:W-:Y:S02]  /*12c550*/  @P2 IADD3 R12, PT, PT, R12, -0x7f000001, RZ ;  /* 0x80ffffff0c0c2810 */ /* 0x000fe40007ffe0ff */
[----:B------:R-:W-:Y:S02]  /*12c560*/  IADD3 R5, PT, PT, R23, R22, RZ ;  /* 0x0000001617057210 */ /* 0x000fe40007ffe0ff */
[----:B------:R-:W-:Y:S01]  /*12c570*/  @P3 IADD3 R2, PT, PT, R2, -0x7f000001, RZ ;  /* 0x80ffffff02023810 */ /* 0x000fe20007ffe0ff */
[----:B------:R-:W-:Y:S01]  /*12c580*/  ISETP.GE.U32.AND P2, PT, R4, 0x7f000001, PT ;  /* 0x7f0000010400780c */ /* 0x000fe20003f46070 */
[----:B------:R-:W-:Y:S01]  /*12c590*/  ISETP.GE.U32.AND P3, PT, R13, 0x7f000001, PT ;  /* 0x7f0000010d00780c */ /* 0x000fe20003f66070 */
[----:B------:R-:W-:Y:S02]  /*12c5a0*/  IADD3 R7, PT, PT, R7, R34, RZ ;  /* 0x0000002207077210 */ /* 0x000fe40007ffe0ff */
        /* <DEDUP_REMOVED lines=12> */
[----:B------:R-:W-:-:S02]  /*12c670*/  @P2 IADD3 R4, PT, PT, R4, -0x7f000001, RZ ;  /* 0x80ffffff04042810 */ /* 0x000fc40007ffe0ff */
[----:B------:R-:W-:Y:S02]  /*12c680*/  @P3 IADD3 R13, PT, PT, R13, -0x7f000001, RZ ;  /* 0x80ffffff0d0d3810 */ /* 0x000fe40007ffe0ff */
[----:B------:R-:W-:Y:S02]  /*12c690*/  IADD3 R21, PT, PT, R14, R21, RZ ;  /* 0x000000150e157210 */ /* 0x000fe40007ffe0ff */
[----:B------:R-:W-:Y:S02]  /*12c6a0*/  @P5 IADD3 R5, PT, PT, R5, -0x7f000001, RZ ;  /* 0x80ffffff05055810 */ /* 0x000fe40007ffe0ff */
[----:B------:R-:W-:Y:S02]  /*12c6b0*/  IADD3 R15, PT, PT, R8, R25, RZ ;  /* 0x00000019080f7210 */ /* 0x000fe40007ffe0ff */
[----:B------:R-:W-:Y:S02]  /*12c6c0*/  IADD3 R4, PT, PT, R13, R4, RZ ;  /* 0x000000040d047210 */ /* 0x000fe40007ffe0ff */
[----:B------:R-:W-:-:S02]  /*12c6d0*/  @P1 IADD3 R7, PT, PT, R7, -0x7f000001, RZ ;  /* 0x80ffffff07071810 */ /* 0x000fc40007ffe0ff */
[----:B------:R-:W-:Y:S02]  /*12c6e0*/  @P6 IADD3 R31, PT, PT, R31, -0x7f000001, RZ ;  /* 0x80ffffff1f1f6810 */ /* 0x000fe40007ffe0ff */
[----:B------:R-:W-:Y:S01]  /*12c6f0*/  @P4 IADD3 R6, PT, PT, R6, -0x7f000001, RZ ;  /* 0x80ffffff06064810 */ /* 0x000fe20007ffe0ff */
[----:B------:R-:W-:Y:S01]  /*12c700*/  ISETP.GE.U32.AND P1, PT, R21, 0x7f000001, PT ;  /* 0x7f0000011500780c */ /* 0x000fe20003f26070 */
[----:B------:R-:W-:Y:S02]  /*12c710*/  IADD3 R5, PT, PT, R5, R12, RZ ;  /* 0x0000000c05057210 */ /* 0x000fe40007ffe0ff */
[----:B------:R-:W-:Y:S01]  /*12c720*/  @P0 IADD3 R0, PT, PT, R0, -0x7f000001, RZ ;  /* 0x80ffffff00000810 */ /* 0x000fe20007ffe0ff */
[----:B------:R-:W-:Y:S01]  /*12c730*/  ISETP.GE.U32.AND P4, PT, R4, 0x7f000001, PT ;  /* 0x7f0000010400780c */ /* 0x000fe20003f86070 */
[----:B------:R-:W-:Y:S01]  /*12c740*/  ISETP.GE.U32.AND P0, PT, R15, 0x7f000001, PT ;  /* 0x7f0000010f00780c */ /* 0x000fe20003f06070 */
[----:B------:R-:W-:Y:S01]  /*12c750*/  IADD3 R6, PT, PT, R6, R31, RZ ;  /* 0x0000001f06067210 */ /* 0x000fe20007ffe0ff */
[----:B------:R-:W-:Y:S01]  /*12c760*/  ISETP.GE.U32.AND P3, PT, R5, 0x7f000001, PT ;  /* 0x7f0000010500780c */ /* 0x000fe20003f66070 */
[----:B------:R-:W-:-:S02]  /*12c770*/  IADD3 R7, PT, PT, R7, R36, RZ ;  /* 0x0000002407077210 */ /* 0x000fc40007ffe0ff */
[----:B------:R-:W-:Y:S01]  /*12c780*/  IADD3 R2, PT, PT, R2, R3, RZ ;  /* 0x0000000302027210 */ /* 0x000fe20007ffe0ff */
[----:B------:R-:W-:Y:S02]  /*12c790*/  ISETP.GE.U32.AND P6, PT, R6, 0x7f000001, PT ;  /* 0x7f0000010600780c */ /* 0x000fe40003fc6070 */
[----:B------:R-:W-:Y:S01]  /*12c7a0*/  ISETP.GE.U32.AND P2, PT, R7, 0x7f000001, PT ;  /* 0x7f0000010700780c */ /* 0x000fe20003f46070 */
[----:B------:R-:W-:Y:S01]  /*12c7b0*/  @P1 IADD3 R21, PT, PT, R21, -0x7f000001, RZ ;  /* 0x80ffffff15151810 */ /* 0x000fe20007ffe0ff */
[----:B------:R-:W-:Y:S02]  /*12c7c0*/  ISETP.GE.U32.AND P5, PT, R2, 0x7f000001, PT ;  /* 0x7f0000010200780c */ /* 0x000fe40003fa6070 */
[----:B------:R-:W-:Y:S02]  /*12c7d0*/  @P4 IADD3 R4, PT, PT, R4, -0x7f000001, RZ ;  /* 0x80ffffff04044810 */ /* 0x000fe40007ffe0ff */
[----:B------:R-:W-:Y:S01]  /*12c7e0*/  @P0 IADD3 R15, PT, PT, R15, -0x7f000001, RZ ;  /* 0x80ffffff0f0f0810 */ /* 0x000fe20007ffe0ff */
[----:B------:R-:W-:Y:S01]  /*12c7f0*/  ISETP.GE.U32.AND P1, PT, R21, R0, PT ;  /* 0x000000001500720c */ /* 0x000fe20003f26070 */
[----:B------:R-:W-:-:S03]  /*12c800*/  @P3 IADD3 R5, PT, PT, R5, -0x7f000001, RZ ;  /* 0x80ffffff05053810 */ /* 0x000fc60007ffe0ff */
[----:B------:R-:W-:Y:S01]  /*12c810*/  ISETP.GE.U32.AND P3, PT, R15, R4, PT ;  /* 0x000000040f00720c */ /* 0x000fe20003f66070 */
[----:B------:R-:W-:Y:S02]  /*12c820*/  @P6 IADD3 R6, PT, PT, R6, -0x7f000001, RZ ;  /* 0x80ffffff06066810 */ /* 0x000fe40007ffe0ff */
[----:B------:R-:W-:Y:S02]  /*12c830*/  IADD3 R21, PT, PT, -R0, R21, RZ ;  /* 0x0000001500157210 */ /* 0x000fe40007ffe1ff */
[----:B------:R-:W-:Y:S02]  /*12c840*/  @P2 IADD3 R7, PT, PT, R7, -0x7f000001, RZ ;  /* 0x80ffffff07072810 */ /* 0x000fe40007ffe0ff */
[----:B------:R-:W-:Y:S01]  /*12c850*/  @P5 IADD3 R2, PT, PT, R2, -0x7f000001, RZ ;  /* 0x80ffffff02025810 */ /* 0x000fe20007ffe0ff */
[----:B------:R-:W-:Y:S01]  /*12c860*/  ISETP.GE.U32.AND P0, PT, R6, R5, PT ;  /* 0x000000050600720c */ /* 0x000fe20003f06070 */
[----:B------:R-:W-:Y:S02]  /*12c870*/  IADD3 R15, PT, PT, -R4, R15, RZ ;  /* 0x0000000f040f7210 */ /* 0x000fe40007ffe1ff */
[----:B------:R-:W-:Y:S01]  /*12c880*/  @!P1 IADD3 R21, PT, PT, R21, 0x7f000001, RZ ;  /* 0x7f00000115159810 */ /* 0x000fe20007ffe0ff */
[----:B------:R-:W-:Y:S01]  /*12c890*/  ISETP.GE.U32.AND P2, PT, R7, R2, PT ;  /* 0x000000020700720c */ /* 0x000fe20003f46070 */
[----:B------:R-:W-:-:S02]  /*12c8a0*/  IADD3 R0, PT, PT, -R5, R6, RZ ;  /* 0x0000000605007210 */ /* 0x000fc40007ffe1ff */
[----:B------:R-:W-:Y:S01]  /*12c8b0*/  @!P3 IADD3 R15, PT, PT, R15, 0x7f000001, RZ ;  /* 0x7f0000010f0fb810 */ /* 0x000fe20007ffe0ff */
[----:B--2---:R-:W-:Y:S01]  /*12c8c0*/  IMAD.WIDE.U32 R4, R9, R21, RZ ;  /* 0x0000001509047225 */ /* 0x004fe200078e00ff */
[----:B------:R-:W-:-:S03]  /*12c8d0*/  IADD3 R14, PT, PT, -R2, R7, RZ ;  /* 0x00000007020e7210 */ /* 0x000fc60007ffe1ff */
[----:B---3--:R-:W-:Y:S01]  /*12c8e0*/  IMAD.WIDE.U32 R12, R10, R15, RZ ;  /* 0x0000000f0a0c7225 */ /* 0x008fe200078e00ff */
[----:B------:R-:W-:-:S03]  /*12c8f0*/  @!P0 IADD3 R0, PT, PT, R0, 0x7f000001, RZ ;  /* 0x7f00000100008810 */ /* 0x000fc60007ffe0ff */
[----:B------:R-:W-:Y:S02]  /*12c900*/  IMAD R25, R4, 0x7effffff, RZ ;  /* 0x7effffff04197824 */ /* 0x000fe400078e02ff */
[----:B------:R-:W-:Y:S01]  /*12c910*/  IMAD R29, R12, 0x7effffff, RZ ;  /* 0x7effffff0c1d7824 */ /* 0x000fe200078e02ff */
[----:B------:R-:W-:Y:S01]  /*12c920*/  @!P2 IADD3 R14, PT, PT, R14, 0x7f000001, RZ ;  /* 0x7f0000010e0ea810 */ /* 0x000fe20007ffe0ff */
[----:B------:R-:W-:-:S04]  /*12c930*/  IMAD.HI.U32 R8, R25, 0x7f000001, R4 ;  /* 0x7f00000119087827 */ /* 0x000fc800078e0004 */
[----:B------:R-:W-:-:S04]  /*12c940*/  IMAD.WIDE.U32 R2, R9, R0, RZ ;  /* 0x0000000009027225 */ /* 0x000fc800078e00ff */
[----:B------:R-:W-:-:S04]  /*12c950*/  IMAD.HI.U32 R29, R29, 0x7f000001, R12 ;  /* 0x7f0000011d1d7827 */ /* 0x000fc800078e000c */
[----:B------:R-:W-:Y:S02]  /*12c960*/  IMAD R25, R2, 0x7effffff, RZ ;  /* 0x7effffff02197824 */ /* 0x000fe400078e02ff */
[----:B------:R-:W-:Y:S01]  /*12c970*/  IMAD.WIDE.U32 R4, R9, R15, RZ ;  /* 0x0000000f09047225 */ /* 0x000fe200078e00ff */
[----:B------:R-:W-:-:S03]  /*12c980*/  ISETP.GE.U32.AND P0, PT, R8, 0x7f000001, PT ;  /* 0x7f0000010800780c */ /* 0x000fc60003f06070 */
[----:B------:R-:W-:Y:S01]  /*12c990*/  IMAD.WIDE.U32 R6, R9, R14, RZ ;  /* 0x0000000e09067225 */ /* 0x000fe200078e00ff */
[----:B------:R-:W-:-:S03]  /*12c9a0*/  ISETP.GE.U32.AND P1, PT, R29, 0x7f000001, PT ;  /* 0x7f0000011d00780c */ /* 0x000fc60003f26070 */
        /* <DEDUP_REMOVED lines=9> */
[----:B------:R-:W-:Y:S01]  /*12ca40*/  IMAD.HI.U32 R25, R9, 0x7f000001, R2 ;  /* 0x7f00000109197827 */ /* 0x000fe200078e0002 */
[----:B------:R-:W-:-:S03]  /*12ca50*/  @P0 IADD3 R8, PT, PT, R8, -0x7f000001, RZ ;  /* 0x80ffffff08080810 */ /* 0x000fc60007ffe0ff */
[----:B------:R-:W-:Y:S01]  /*12ca60*/  IMAD R13, R6, 0x7effffff, RZ ;  /* 0x7effffff060d7824 */ /* 0x000fe200078e02ff */
[----:B------:R-:W-:Y:S01]  /*12ca70*/  ISETP.GE.U32.AND P4, PT, R22, 0x7f000001, PT ;  /* 0x7f0000011600780c */ /* 0x000fe20003f86070 */
[----:B------:R-:W-:Y:S01]  /*12ca80*/  IMAD R3, R4, 0x7effffff, RZ ;  /* 0x7effffff04037824 */ /* 0x000fe200078e02ff */
[----:B------:R-:W-:Y:S01]  /*12ca90*/  @P1 IADD3 R29, PT, PT, R29, -0x7f000001, RZ ;  /* 0x80ffffff1d1d1810 */ /* 0x000fe20007ffe0ff */
[----:B------:R-:W-:Y:S01]  /*12caa0*/  ISETP.GE.U32.AND P2, PT, R27, 0x7f000001, PT ;  /* 0x7f0000011b00780c */ /* 0x000fe20003f46070 */
[----:B------:R-:W-:Y:S01]  /*12cab0*/  IMAD.HI.U32 R12, R13, 0x7f000001, R6 ;  /* 0x7f0000010d0c7827 */ /* 0x000fe200078e0006 */
[----:B------:R-:W-:Y:S01]  /*12cac0*/  ISETP.GE.U32.AND P3, PT, R24, 0x7f000001, PT ;  /* 0x7f0000011800780c */ /* 0x000fe20003f66070 */
[----:B------:R-:W-:Y:S01]  /*12cad0*/  ISETP.GE.U32.AND P0, PT, R25, 0x7f000001, PT ;  /* 0x7f0000011900780c */ /* 0x000fe20003f06070 */
[----:B------:R-:W-:Y:S01]  /*12cae0*/  ISETP.GE.U32.AND P1, PT, R8, 0x7f000001, PT ;  /* 0x7f0000010800780c */ /* 0x000fe20003f26070 */
[----:B----4-:R-:W-:-:S04]  /*12caf0*/  IMAD.WIDE.U32 R6, R20, R15, RZ ;  /* 0x0000000f14067225 */ /* 0x010fc800078e00ff */
[----:B------:R-:W-:-:S04]  /*12cb00*/  IMAD.HI.U32 R13, R3, 0x7f000001, R4 ;  /* 0x7f000001030d7827 */ /* 0x000fc800078e0004 */
[----:B------:R-:W-:-:S04]  /*12cb10*/  IMAD.WIDE.U32 R2, R29, 0x5fffffa, RZ ;  /* 0x05fffffa1d027825 */ /* 0x000fc800078e00ff */
[----:B------:R-:W-:Y:S02]  /*12cb20*/  IMAD R9, R6, 0x7effffff, RZ ;  /* 0x7effffff06097824 */ /* 0x000fe400078e02ff */
[----:B------:R-:W-:Y:S01]  /*12cb30*/  IMAD R5, R29, 0x6, RZ ;  /* 0x000000061d057824 */ /* 0x000fe200078e02ff */
[----:B------:R-:W-:Y:S01]  /*12cb40*/  @P4 IADD3 R22, PT, PT, R22, -0x7f000001, RZ ;  /* 0x80ffffff16164810 */ /* 0x000fe20007ffe0ff */
        /* <DEDUP_REMOVED lines=11> */
[----:B------:R-:W-:Y:S01]  /*12cc00*/  IMAD.WIDE.U32 R6, R20, R14, RZ ;  /* 0x0000000e14067225 */ /* 0x000fe200078e00ff */
[----:B------:R-:W-:Y:S01]  /*12cc10*/  ISETP.GE.U32.AND P5, PT, R13, 0x7f000001, PT ;  /* 0x7f0000010d00780c */ /* 0x000fe20003fa6070 */
[----:B------:R-:W-:-:S02]  /*12cc20*/  ISETP.GE.U32.AND P4, PT, R24, 0x7f000001, PT ;  /* 0x7f0000011800780c */ /* 0x000fc40003f86070 */
[----:B------:R-:W-:Y:S02]  /*12cc30*/  IMAD R29, R6, 0x7effffff, RZ ;  /* 0x7effffff061d7824 */ /* 0x000fe400078e02ff */
[----:B------:R-:W-:-:S04]  /*12cc40*/  IMAD.WIDE.U32 R2, R20, R0, RZ ;  /* 0x0000000014027225 */ /* 0x000fc800078e00ff */
[----:B------:R-:W-:Y:S01]  /*12cc50*/  IMAD.HI.U32 R29, R29, 0x7f000001, R6 ;  /* 0x7f0000011d1d7827 */ /* 0x000fe200078e0006 */
[----:B------:R-:W-:Y:S02]  /*12cc60*/  @P3 IADD3 R22, PT, PT, R22, -0x7f000001, RZ ;  /* 0x80ffffff16163810 */ /* 0x000fe40007ffe0ff */
[----:B------:R-:W-:Y:S02]  /*12cc70*/  @P1 IADD3 R5, PT, PT, R5, -0x7f000001, RZ ;  /* 0x80ffffff05051810 */ /* 0x000fe40007ffe0ff */
[----:B------:R-:W-:Y:S02]  /*12cc80*/  @P0 IADD3 R31, PT, PT, R31, -0x7f000001, RZ ;  /* 0x80ffffff1f1f0810 */ /* 0x000fe40007ffe0ff */
[----:B------:R-:W-:Y:S01]  /*12cc90*/  IADD3 R10, PT, PT, R8, R25, RZ ;  /* 0x00000019080a7210 */ /* 0x000fe20007ffe0ff */
[----:B------:R-:W-:Y:S01]  /*12cca0*/  IMAD R25, R2, 0x7effffff, RZ ;  /* 0x7effffff02197824 */ /* 0x000fe200078e02ff */
[----:B------:R-:W-:Y:S02]  /*12ccb0*/  @P2 IADD3 R12, PT, PT, R12, -0x7f000001, RZ ;  /* 0x80ffffff0c0c2810 */ /* 0x000fe40007ffe0ff */
[----:B------:R-:W-:-:S02]  /*12ccc0*/  @P6 IADD3 R27, PT, PT, R27, -0x7f000001, RZ ;  /* 0x80ffffff1b1b6810 */ /* 0x000fc40007ffe0ff */
[----:B------:R-:W-:Y:S01]  /*12ccd0*/  IADD3 R22, PT, PT, R22, R5, RZ ;  /* 0x0000000516167210 */ /* 0x000fe20007ffe0ff */
[----:B------:R-:W-:-:S04]  /*12cce0*/  IMAD.WIDE.U32 R8, R31, 0x5fffffa, RZ ;  /* 0x05fffffa1f087825 */ /* 0x000fc800078e00ff */
[----:B------:R-:W-:Y:S01]  /*12ccf0*/  IMAD.WIDE.U32 R4, R20, R21, RZ ;  /* 0x0000001514047225 */ /* 0x000fe200078e00ff */
[----:B------:R-:W-:-:S03]  /*12cd00*/  ISETP.GE.U32.AND P0, PT, R29, 0x7f000001, PT ;  /* 0x7f0000011d00780c */ /* 0x000fc60003f06070 */
[----:B------:R-:W-:Y:S02]  /*12cd10*/  IMAD R31, R31, 0x6, RZ ;  /* 0x000000061f1f7824 */ /* 0x000fe400078e02ff */
[----:B------:R-:W-:-:S04]  /*12cd20*/  IMAD.HI.U32 R25, R25, 0x7f000001, R2 ;  /* 0x7f00000119197827 */ /* 0x000fc800078e0002 */
[----:B------:R-:W-:Y:S01]  /*12cd30*/  IMAD.WIDE.U32 R2, R32, R21, RZ ;  /* 0x0000001520027225 */ /* 0x000fe200078e00ff */
[----:B------:R-:W-:-:S03]  /*12cd40*/  IADD3 R12, PT, PT, R27, R12, RZ ;  /* 0x0000000c1b0c7210 */ /* 0x000fc60007ffe0ff */
[----:B------:R-:W-:Y:S02]  /*12cd50*/  IMAD R27, R4, 0x7effffff, RZ ;  /* 0x7effffff041b7824 */ /* 0x000fe400078e02ff */
[----:B------:R-:W-:Y:S01]  /*12cd60*/  IMAD.HI.U32 R31, R31, 0x7f000001, R8 ;  /* 0x7f0000011f1f7827 */ /* 0x000fe200078e0008 */
[----:B------:R-:W-:Y:S02]  /*12cd70*/  @P5 IADD3 R13, PT, PT, R13, -0x7f000001, RZ ;  /* 0x80ffffff0d0d5810 */ /* 0x000fe40007ffe0ff */
[----:B------:R-:W-:Y:S01]  /*12cd80*/  @P4 IADD3 R24, PT, PT, R24, -0x7f000001, RZ ;  /* 0x80ffffff18184810 */ /* 0x000fe20007ffe0ff */
[----:B------:R-:W-:Y:S02]  /*12cd90*/  IMAD R9, R2, 0x7effffff, RZ ;  /* 0x7effffff02097824 */ /* 0x000fe400078e02ff */
[----:B------:R-:W-:-:S04]  /*12cda0*/  IMAD.HI.U32 R20, R27, 0x7f000001, R4 ;  /* 0x7f0000011b147827 */ /* 0x000fc800078e0004 */
[----:B------:R-:W-:Y:S01]  /*12cdb0*/  IMAD.WIDE.U32 R4, R32, R14, RZ ;  /* 0x0000000e20047225 */ /* 0x000fe200078e00ff */
[----:B------:R-:W-:-:S03]  /*12cdc0*/  ISETP.GE.U32.AND P4, PT, R25, 0x7f000001, PT ;  /* 0x7f0000011900780c */ /* 0x000fc60003f86070 */
[----:B------:R-:W-:Y:S01]  /*12cdd0*/  IMAD.HI.U32 R14, R9, 0x7f000001, R2 ;  /* 0x7f000001090e7827 */ /* 0x000fe200078e0002 */
[----:B------:R-:W-:-:S03]  /*12cde0*/  IADD3 R13, PT, PT, R24, R13, RZ ;  /* 0x0000000d180d7210 */ /* 0x000fc60007ffe0ff */
[----:B------:R-:W-:Y:S01]  /*12cdf0*/  IMAD.WIDE.U32 R6, R32, R15, RZ ;  /* 0x0000000f20067225 */ /* 0x000fe200078e00ff */
[----:B------:R-:W-:-:S03]  /*12ce00*/  @P0 IADD3 R29, PT, PT, R29, -0x7f000001, RZ ;  /* 0x80ffffff1d1d0810 */ /* 0x000fc60007ffe0ff */
[----:B------:R-:W-:Y:S01]  /*12ce10*/  IMAD R15, R4, 0x7effffff, RZ ;  /* 0x7effffff040f7824 */ /* 0x000fe200078e02ff */
[----:B------:R-:W-:Y:S01]  /*12ce20*/  ISETP.GE.U32.AND P5, PT, R20, 0x7f000001, PT ;  /* 0x7f0000011400780c */ /* 0x000fe20003fa6070 */
[----:B------:R-:W-:Y:S01]  /*12ce30*/  IMAD R21, R6, 0x7effffff, RZ ;  /* 0x7effffff06157824 */ /* 0x000fe200078e02ff */
[----:B------:R-:W-:Y:S01]  /*12ce40*/  ISETP.GE.U32.AND P1, PT, R14, 0x7f000001, PT ;  /* 0x7f0000010e00780c */ /* 0x000fe20003f26070 */
[----:B------:R-:W-:Y:S01]  /*12ce50*/  ISETP.GE.U32.AND P2, PT, R12, 0x7f000001, PT ;  /* 0x7f0000010c00780c */ /* 0x000fe20003f46070 */
[----:B------:R-:W-:Y:S01]  /*12ce60*/  ISETP.GE.U32.AND P3, PT, R13, 0x7f000001, PT ;  /* 0x7f0000010d00780c */ /* 0x000fe20003f66070 */
[----:B------:R-:W-:-:S04]  /*12ce70*/  IMAD.WIDE.U32 R2, R29, 0x5fffffa, RZ ;  /* 0x05fffffa1d027825 */ /* 0x000fc800078e00ff */
[----:B------:R-:W-:-:S04]  /*12ce80*/  IMAD.HI.U32 R24, R15, 0x7f000001, R4 ;  /* 0x7f0000010f187827 */ /* 0x000fc800078e0004 */
[----:B------:R-:W-:-:S04]  /*12ce90*/  IMAD.HI.U32 R6, R21, 0x7f000001, R6 ;  /* 0x7f00000115067827 */ /* 0x000fc800078e0006 */
[----:B------:R-:W-:Y:S01]  /*12cea0*/  IMAD R7, R29, 0x6, RZ ;  /* 0x000000061d077824 */ /* 0x000fe200078e02ff */
[----:B------:R-:W-:Y:S01]  /*12ceb0*/  @P4 IADD3 R25, PT, PT, R25, -0x7f000001, RZ ;  /* 0x80ffffff19194810 */ /* 0x000fe20007ffe0ff */
[----:B------:R-:W-:Y:S01]  /*12cec0*/  ISETP.GE.U32.AND P0, PT, R24, 0x7f000001, PT ;  /* 0x7f0000011800780c */ /* 0x000fe20003f06070 */
[----:B------:R-:W-:Y:S01]  /*12ced0*/  ISETP.GE.U32.AND P4, PT, R6, 0x7f000001, PT ;  /* 0x7f0000010600780c */ /* 0x000fe20003f86070 */
[----:B------:R-:W-:-:S04]  /*12cee0*/  IMAD.HI.U32 R27, R7, 0x7f000001, R2 ;  /* 0x7f000001071b7827 */ /* 0x000fc800078e0002 */
        /* <DEDUP_REMOVED lines=9> */
[----:B------:R-:W-:Y:S01]  /*12cf80*/  IMAD R3, R4, 0x7effffff, RZ ;  /* 0x7effffff04037824 */ /* 0x000fe200078e02ff */
[----:B------:R-:W-:-:S02]  /*12cf90*/  @P0 IADD3 R24, PT, PT, R24, -0x7f000001, RZ ;  /* 0x80ffffff18180810 */ /* 0x000fc40007ffe0ff */
[----:B------:R-:W-:Y:S01]  /*12cfa0*/  @P4 IADD3 R6, PT, PT, R6, -0x7f000001, RZ ;  /* 0x80ffffff06064810 */ /* 0x000fe20007ffe0ff */
[----:B------:R-:W-:-:S04]  /*12cfb0*/  IMAD.HI.U32 R8, R3, 0x7f000001, R4 ;  /* 0x7f00000103087827 */ /* 0x000fc800078e0004 */
[----:B------:R-:W-:-:S04]  /*12cfc0*/  IMAD.WIDE.U32 R2, R14, 0x5fffffa, RZ ;  /* 0x05fffffa0e027825 */ /* 0x000fc800078e00ff */
[----:B------:R-:W-:-:S04]  /*12cfd0*/  IMAD.WIDE.U32 R4, R24, 0x5fffffa, RZ ;  /* 0x05fffffa18047825 */ /* 0x000fc800078e00ff */
[----:B------:R-:W-:Y:S01]  /*12cfe0*/  IMAD R21, R6, 0x6, RZ ;  /* 0x0000000606157824 */ /* 0x000fe200078e02ff */
[----:B------:R-:W-:Y:S01]  /*12cff0*/  ISETP.GE.U32.AND P0, PT, R8, 0x7f000001, PT ;  /* 0x7f0000010800780c */ /* 0x000fe20003f06070 */
[----:B------:R-:W-:Y:S02]  /*12d000*/  @P5 IADD3 R27, PT, PT, R27, -0x7f000001, RZ ;  /* 0x80ffffff1b1b5810 */ /* 0x000fe40007ffe0ff */
[----:B------:R-:W-:Y:S01]  /*12d010*/  @P1 IADD3 R22, PT, PT, R22, -0x7f000001, RZ ;  /* 0x80ffffff16161810 */ /* 0x000fe20007ffe0ff */
[----:B------:R-:W-:Y:S01]  /*12d020*/  IMAD R9, R14, 0x6, RZ ;  /* 0x000000060e097824 */ /* 0x000fe200078e02ff */
[----:B------:R-:W-:Y:S02]  /*12d030*/  @P3 IADD3 R31, PT, PT, R31, -0x7f000001, RZ ;  /* 0x80ffffff1f1f3810 */ /* 0x000fe40007ffe0ff */
[----:B------:R-:W-:Y:S01]  /*12d040*/  @P2 IADD3 R10, PT, PT, R10, -0x7f000001, RZ ;  /* 0x80ffffff0a0a2810 */ /* 0x000fe20007ffe0ff */
[----:B------:R-:W-:-:S04]  /*12d050*/  IMAD.WIDE.U32 R6, R6, 0x5fffffa, RZ ;  /* 0x05fffffa06067825 */ /* 0x000fc800078e00ff */
[----:B------:R-:W-:Y:S02]  /*12d060*/  IMAD R15, R24, 0x6, RZ ;  /* 0x00000006180f7824 */ /* 0x000fe400078e02ff */
[----:B------:R-:W-:Y:S01]  /*12d070*/  IMAD.HI.U32 R3, R9, 0x7f000001, R2 ;  /* 0x7f00000109037827 */ /* 0x000fe200078e0002 */
[----:B------:R-:W-:Y:S02]  /*12d080*/  IADD3 R22, PT, PT, R22, R27, RZ ;  /* 0x0000001b16167210 */ /* 0x000fe40007ffe0ff */
[----:B------:R-:W-:Y:S01]  /*12d090*/  IADD3 R10, PT, PT, R10, R31, RZ ;  /* 0x0000001f0a0a7210 */ /* 0x000fe20007ffe0ff */
[----:B------:R-:W-:Y:S01]  /*12d0a0*/  IMAD.HI.U32 R5, R15, 0x7f000001, R4 ;  /* 0x7f0000010f057827 */ /* 0x000fe200078e0004 */
[----:B------:R-:W-:-:S03]  /*12d0b0*/  IADD3 R12, PT, PT, R12, R25, RZ ;  /* 0x000000190c0c7210 */ /* 0x000fc60007ffe0ff */
[----:B------:R-:W-:Y:S01]  /*12d0c0*/  IMAD.HI.U32 R7, R21, 0x7f000001, R6 ;  /* 0x7f00000115077827 */ /* 0x000fe200078e0006 */
        /* <DEDUP_REMOVED lines=9> */
[----:B------:R-:W2:Y:S05]  /*12d160*/  LDL.LU R14, [R1+0x440] ;  /* 0x00044000010e7983 */ /* 0x000eaa0000300800 */
        /* <DEDUP_REMOVED lines=29> */
[----:B------:R-:W-:Y:S04]  /*12d340*/  STL [R1+0x11c], R6 ;  /* 0x00011c0601007387 */ /* 0x000fe80000100800 */
[----:B------:R3:W-:Y:S01]  /*12d350*/  STL [R1+0x110], R0 ;  /* 0x0001100001007387 */ /* 0x0007e20000100800 */
[----:B0-----:R-:W-:-:S02]  /*12d360*/  @P1 IADD3 R16, PT, PT, R16, -0x7f000001, RZ ;  /* 0x80ffffff10101810 */ /* 0x001fc40007ffe0ff */
[----:B-1----:R-:W-:Y:S02]  /*12d370*/  @P2 IADD3 R2, PT, PT, R2, -0x7f000001, RZ ;  /* 0x80ffffff02022810 */ /* 0x002fe40007ffe0ff */
[----:B---3--:R-:W-:Y:S02]  /*12d380*/  @P0 IADD3 R0, PT, PT, R0, -0x7f000001, RZ ;  /* 0x80ffffff00000810 */ /* 0x008fe40007ffe0ff */
[----:B------:R-:W-:-:S03]  /*12d390*/  @P3 IADD3 R6, PT, PT, R6, -0x7f000001, RZ ;  /* 0x80ffffff06063810 */ /* 0x000fc60007ffe0ff */
[----:B------:R-:W-:Y:S04]  /*12d3a0*/  STL [R1+0x110], R0 ;  /* 0x0001100001007387 */ /* 0x000fe80000100800 */
[----:B------:R-:W-:Y:S04]  /*12d3b0*/  STL [R1+0x114], R16 ;  /* 0x0001141001007387 */ /* 0x000fe80000100800 */
[----:B------:R0:W-:Y:S04]  /*12d3c0*/  STL [R1+0x118], R2 ;  /* 0x0001180201007387 */ /* 0x0001e80000100800 */
[----:B------:R1:W-:Y:S04]  /*12d3d0*/  STL [R1+0x11c], R6 ;  /* 0x00011c0601007387 */ /* 0x0003e80000100800 */
[----:B------:R-:W3:Y:S04]  /*12d3e0*/  LD.E R7, desc[UR22][R18.64+0x2520] ;  /* 0x0025201612077980 */ /* 0x000ee8000c101900 */
[----:B------:R-:W4:Y:S04]  /*12d3f0*/  LD.E R8, desc[UR22][R18.64+0x2524] ;  /* 0x0025241612087980 */ /* 0x000f28000c101900 */
[----:B------:R-:W4:Y:S04]  /*12d400*/  LD.E R9, desc[UR22][R18.64+0x2528] ;  /* 0x0025281612097980 */ /* 0x000f28000c101900 */
[----:B------:R0:W4:Y:S04]  /*12d410*/  LD.E R10, desc[UR22][R18.64+0x252c] ;  /* 0x00252c16120a7980 */ /* 0x000128000c101900 */
[----:B------:R-:W4:Y:S04]  /*12d420*/  LDL R11, [R1+0x110] ;  /* 0x00011000010b7983 */ /* 0x000f280000100800 */
[----:B------:R-:W4:Y:S04]  /*12d430*/  LDL R13, [R1+0x114] ;  /* 0x00011400010d7983 */ /* 0x000f280000100800 */
[----:B------:R-:W4:Y:S04]  /*12d440*/  LDL R12, [R1+0x118] ;  /* 0x00011800010c7983 */ /* 0x000f280000100800 */
[----:B------:R-:W4:Y:S04]  /*12d450*/  LDL R15, [R1+0x11c] ;  /* 0x00011c00010f7983 */ /* 0x000f280000100800 */
[----:B0-----:R-:W4:Y:S01]  /*12d460*/  LDL.64 R2, [R1+0x100] ;  /* 0x0001000001027983 */ /* 0x001f220000100a00 */
[----:B------:R-:W-:-:S02]  /*12d470*/  IADD3 R4, PT, PT, R81, R118, RZ ;  /* 0x0000007651047210 */ /* 0x000fc40007ffe0ff */
[----:B-1----:R-:W-:-:S03]  /*12d480*/  IADD3 R6, PT, PT, R78, R39, RZ ;  /* 0x000000274e067210 */ /* 0x002fc60007ffe0ff */
[----:B------:R-:W-:Y:S02]  /*12d490*/  ISETP.GE.U32.AND P1, PT, R4, 0x7f000001, PT ;  /* 0x7f0000010400780c */ /* 0x000fe40003f26070 */
[----:B------:R-:W-:Y:S01]  /*12d4a0*/  ISETP.GE.U32.AND P3, PT, R6, 0x7f000001, PT ;  /* 0x7f0000010600780c */ /* 0x000fe20003f66070 */
[----:B------:R-:W-:Y:S02]  /*12d4b0*/  IADD3 R5, PT, PT, R79, R37, RZ ;  /* 0x000000254f057210 */ /* 0x000fe40007ffe0ff */
[----:B------:R-:W-:-:S03]  /*12d4c0*/  IADD3 R0, PT, PT, R80, R23, RZ ;  /* 0x0000001750007210 */ /* 0x000fc60007ffe0ff */
[----:B------:R-:W-:Y:S02]  /*12d4d0*/  ISETP.GE.U32.AND P2, PT, R5, 0x7f000001, PT ;  /* 0x7f0000010500780c */ /* 0x000fe40003f46070 */
[----:B------:R-:W-:-:S03]  /*12d4e0*/  ISETP.GE.U32.AND P0, PT, R0, 0x7f000001, PT ;  /* 0x7f0000010000780c */ /* 0x000fc60003f06070 */
[----:B------:R-:W-:Y:S02]  /*12d4f0*/  @P1 IADD3 R4, PT, PT, R4, -0x7f000001, RZ ;  /* 0x80ffffff04041810 */ /* 0x000fe40007ffe0ff */
[----:B------:R-:W-:Y:S02]  /*12d500*/  @P3 IADD3 R6, PT, PT, R6, -0x7f000001, RZ ;  /* 0x80ffffff06063810 */ /* 0x000fe40007ffe0ff */
[----:B------:R-:W-:Y:S02]  /*12d510*/  IADD3 R4, PT, PT, R77, R4, RZ ;  /* 0x000000044d047210 */ /* 0x000fe40007ffe0ff */
[----:B------:R-:W-:-:S03]  /*12d520*/  IADD3 R6, PT, PT, R74, R6, RZ ;  /* 0x000000064a067210 */ /* 0x000fc60007ffe0ff */
[----:B------:R-:W-:Y:S01]  /*12d530*/  ISETP.GE.U32.AND P1, PT, R4, 0x7f000001, PT ;  /* 0x7f0000010400780c */ /* 0x000fe20003f26070 */
[----:B------:R-:W-:Y:S02]  /*12d540*/  @P2 IADD3 R5, PT, PT, R5, -0x7f000001, RZ ;  /* 0x80ffffff05052810 */ /* 0x000fe40007ffe0ff */
[----:B------:R-:W-:Y:S01]  /*12d550*/  @P0 IADD3 R0, PT, PT, R0, -0x7f000001, RZ ;  /* 0x80ffffff00000810 */ /* 0x000fe20007ffe0ff */
[----:B------:R-:W-:Y:S01]  /*12d560*/  ISETP.GE.U32.AND P3, PT, R6, 0x7f000001, PT ;  /* 0x7f0000010600780c */ /* 0x000fe20003f66070 */
[----:B------:R-:W-:Y:S02]  /*12d570*/  IADD3 R5, PT, PT, R75, R5, RZ ;  /* 0x000000054b057210 */ /* 0x000fe40007ffe0ff */
[----:B------:R-:W-:-:S03]  /*12d580*/  IADD3 R0, PT, PT, R76, R0, RZ ;  /* 0x000000004c007210 */ /* 0x000fc60007ffe0ff */
[----:B------:R-:W-:-:S03]  /*12d590*/  ISETP.GE.U32.AND P2, PT, R5, 0x7f000001, PT ;  /* 0x7f0000010500780c */ /* 0x000fc60003f46070 */
[----:B------:R-:W-:Y:S01]  /*12d5a0*/  @P1 IADD3 R4, PT, PT, R4, -0x7f000001, RZ ;  /* 0x80ffffff04041810 */ /* 0x000fe20007ffe0ff */
[----:B------:R-:W-:-:S04]  /*12d5b0*/  ISETP.GE.U32.AND P0, PT, R0, 0x7f000001, PT ;  /* 0x7f0000010000780c */ /* 0x000fc80003f06070 */
[-C--:B------:R-:W-:Y:S01]  /*12d5c0*/  ISETP.GE.U32.AND P1, PT, R72, R4.reuse, PT ;  /* 0x000000044800720c */ /* 0x080fe20003f26070 */
[----:B------:R-:W-:Y:S02]  /*12d5d0*/  @P3 IADD3 R6, PT, PT, R6, -0x7f000001, RZ ;  /* 0x80ffffff06063810 */ /* 0x000fe40007ffe0ff */
[----:B------:R-:W-:-:S03]  /*12d5e0*/  IADD3 R4, PT, PT, R72, -R4, RZ ;  /* 0x8000000448047210 */ /* 0x000fc60007ffe0ff */
[----:B------:R-:W-:Y:S01]  /*12d5f0*/  ISETP.GE.U32.AND P3, PT, R73, R6, PT ;  /* 0x000000064900720c */ /* 0x000fe20003f66070 */
[----:B------:R-:W-:Y:S02]  /*12d600*/  @P2 IADD3 R5, PT, PT, R5, -0x7f000001, RZ ;  /* 0x80ffffff05052810 */ /* 0x000fe40007ffe0ff */
[----:B------:R-:W-:-:S04]  /*12d610*/  @P0 IADD3 R0, PT, PT, R0, -0x7f000001, RZ ;  /* 0x80ffffff00000810 */ /* 0x000fc80007ffe0ff */
[----:B------:R-:W-:Y:S01]  /*12d620*/  @!P1 IADD3 R4, PT, PT, R4, 0x7f000001, RZ ;  /* 0x7f00000104049810 */ /* 0x000fe20007ffe0ff */
[-C--:B------:R-:W-:Y:S01]  /*12d630*/  ISETP.GE.U32.AND P2, PT, R69, R5.reuse, PT ;  /* 0x000000054500720c */ /* 0x080fe20003f46070 */
[----:B------:R-:W-:Y:S01]  /*12d640*/  ISETP.GE.U32.AND P0, PT, R71, R0, PT ;  /* 0x000000004700720c */ /* 0x000fe20003f06070 */
[----:B------:R-:W-:Y:S02]  /*12d650*/  IADD3 R16, PT, PT, R69, -R5, RZ ;  /* 0x8000000545107210 */ /* 0x000fe40007ffe0ff */
[----:B------:R-:W-:Y:S02]  /*12d660*/  IADD3 R6, PT, PT, R73, -R6, RZ ;  /* 0x8000000649067210 */ /* 0x000fe40007ffe0ff */
[----:B------:R-:W-:Y:S02]  /*12d670*/  IADD3 R0, PT, PT, R71, -R0, RZ ;  /* 0x8000000047007210 */ /* 0x000fe40007ffe0ff */
[----:B------:R-:W-:-:S05]  /*12d680*/  @!P3 IADD3 R6, PT, PT, R6, 0x7f000001, RZ ;  /* 0x7f0000010606b810 */ /* 0x000fca0007ffe0ff */
[----:B------:R-:W-:Y:S02]  /*12d690*/  @!P2 IADD3 R16, PT, PT, R16, 0x7f000001, RZ ;  /* 0x7f0000011010a810 */ /* 0x000fe40007ffe0ff */
[----:B------:R-:W-:Y:S01]  /*12d6a0*/  @!P0 IADD3 R0, PT, PT, R0, 0x7f000001, RZ ;  /* 0x7f00000100008810 */ /* 0x000fe20007ffe0ff */
[----:B--2---:R-:W-:-:S04]  /*12d6b0*/  IMAD.WIDE.U32 R4, R4, R14, RZ ;  /* 0x0000000e04047225 */ /* 0x004fc800078e00ff */
[----:B------:R-:W-:-:S04]  /*12d6c0*/  IMAD R19, R4, 0x7effffff, RZ ;  /* 0x7effffff04137824 */ /* 0x000fc800078e02ff */
[----:B------:R-:W-:-:S04]  /*12d6d0*/  IMAD.HI.U32 R24, R19, 0x7f000001, R4 ;  /* 0x7f00000113187827 */ /* 0x000fc800078e0004 */
[----:B------:R-:W-:-:S04]  /*12d6e0*/  IMAD.WIDE.U32 R18, R6, R14, RZ ;  /* 0x0000000e06127225 */ /* 0x000fc800078e00ff */
[----:B------:R-:W-:-:S04]  /*12d6f0*/  IMAD.WIDE.U32 R16, R16, R14, RZ ;  /* 0x0000000e10107225 */ /* 0x000fc800078e00ff */
[----:B------:R-:W-:Y:S02]  /*12d700*/  IMAD R27, R18, 0x7effffff, RZ ;  /* 0x7effffff121b7824 */ /* 0x000fe400078e02ff */
[----:B------:R-:W-:-:S04]  /*12d710*/  IMAD.WIDE.U32 R4, R0, R14, RZ ;  /* 0x0000000e00047225 */ /* 0x000fc800078e00ff */
[----:B------:R-:W-:-:S04]  /*12d720*/  IMAD.HI.U32 R28, R27, 0x7f000001, R18 ;  /* 0x7f0000011b1c7827 */ /* 0x000fc800078e0012 */
[----:B------:R-:W-:Y:S01]  /*12d730*/  IMAD R25, R16, 0x7effffff, RZ ;  /* 0x7effffff10197824 */ /* 0x000fe200078e02ff */
[----:B------:R-:W-:Y:S01]  /*12d740*/  ISETP.GE.U32.AND P1, PT, R24, 0x7f000001, PT ;  /* 0x7f0000011800780c */ /* 0x000fe20003f26070 */
[----:B------:R-:W-:Y:S01]  /*12d750*/  IMAD R21, R4, 0x7effffff, RZ ;  /* 0x7effffff04157824 */ /* 0x000fe200078e02ff */
[----:B------:R-:W-:Y:S01]  /*12d760*/  ISETP.GE.U32.AND P3, PT, R28, 0x7f000001, PT ;  /* 0x7f0000011c00780c */ /* 0x000fe20003f66070 */
[----:B------:R-:W-:-:S04]  /*12d770*/  IMAD.HI.U32 R26, R25, 0x7f000001, R16 ;  /* 0x7f000001191a7827 */ /* 0x000fc800078e0010 */
[----:B------:R-:W-:Y:S01]  /*12d780*/  IMAD.HI.U32 R22, R21, 0x7f000001, R4 ;  /* 0x7f00000115167827 */ /* 0x000fe200078e0004 */
[----:B------:R-:W-:-:S04]  /*12d790*/  ISETP.GE.U32.AND P2, PT, R26, 0x7f000001, PT ;  /* 0x7f0000011a00780c */ /* 0x000fc80003f46070 */
[----:B------:R-:W-:Y:S01]  /*12d7a0*/  ISETP.GE.U32.AND P0, PT, R22, 0x7f000001, PT ;  /* 0x7f0000011600780c */ /* 0x000fe20003f06070 */
[----:B------:R-:W-:Y:S02]  /*12d7b0*/  @P1 IADD3 R24, PT, PT, R24, -0x7f000001, RZ ;  /* 0x80ffffff18181810 */ /* 0x000fe40007ffe0ff */
[----:B------:R-:W-:-:S06]  /*12d7c0*/  @P3 IADD3 R28, PT, PT, R28, -0x7f000001, RZ ;  /* 0x80ffffff1c1c3810 */ /* 0x000fcc0007ffe0ff */
[----:B------:R-:W-:-:S04]  /*12d7d0*/  @P2 IADD3 R26, PT, PT, R26, -0x7f000001, RZ ;  /* 0x80ffffff1a1a2810 */ /* 0x000fc80007ffe0ff */
[----:B------:R-:W-:Y:S01]  /*12d7e0*/  @P0 IADD3 R22, PT, PT, R22, -0x7f000001, RZ ;  /* 0x80ffffff16160810 */ /* 0x000fe20007ffe0ff */
[----:B---3--:R-:W-:-:S04]  /*12d7f0*/  IMAD.WIDE.U32 R16, R7, R24, RZ ;  /* 0x0000001807107225 */ /* 0x008fc800078e00ff */
[----:B----4-:R-:W-:-:S04]  /*12d800*/  IMAD.WIDE.U32 R20, R8, R28, RZ ;  /* 0x0000001c08147225 */ /* 0x010fc800078e00ff */
[----:B------:R-:W-:Y:S02]  /*12d810*/  IMAD R25, R16, 0x7effffff, RZ ;  /* 0x7effffff10197824 */ /* 0x000fe400078e02ff */
[----:B------:R-:W-:-:S04]  /*12d820*/  IMAD.WIDE.U32 R18, R7, R26, RZ ;  /* 0x0000001a07127225 */ /* 0x000fc800078e00ff */
[----:B------:R-:W-:Y:S02]  /*12d830*/  IMAD R27, R20, 0x7effffff, RZ ;  /* 0x7effffff141b7824 */ /* 0x000fe400078e02ff */
[----:B------:R-:W-:-:S04]  /*12d840*/  IMAD.HI.U32 R0, R25, 0x7f000001, R16 ;  /* 0x7f00000119007827 */ /* 0x000fc800078e0010 */
[----:B------:R-:W-:-:S04]  /*12d850*/  IMAD.WIDE.U32 R4, R7, R22, RZ ;  /* 0x0000001607047225 */ /* 0x000fc800078e00ff */
[----:B------:R-:W-:-:S04]  /*12d860*/  IMAD.HI.U32 R20, R27, 0x7f000001, R20 ;  /* 0x7f0000011b147827 */ /* 0x000fc800078e0014 */
[----:B------:R-:W-:Y:S01]  /*12d870*/  IMAD R25, R18, 0x7effffff, RZ ;  /* 0x7effffff12197824 */ /* 0x000fe200078e02ff */
[----:B------:R-:W-:Y:S01]  /*12d880*/  ISETP.GE.U32.AND P0, PT, R0, 0x7f000001, PT ;  /* 0x7f0000010000780c */ /* 0x000fe20003f06070 */
[----:B------:R-:W-:Y:S02]  /*12d890*/  IMAD R17, R4, 0x7effffff, RZ ;  /* 0x7effffff04117824 */ /* 0x000fe400078e02ff */
[----:B------:R-:W-:Y:S01]  /*12d8a0*/  IMAD.WIDE.U32 R6, R7, R28, RZ ;  /* 0x0000001c07067225 */ /* 0x000fe200078e00ff */
[----:B------:R-:W-:-:S03]  /*12d8b0*/  ISETP.GE.U32.AND P1, PT, R20, 0x7f000001, PT ;  /* 0x7f0000011400780c */ /* 0x000fc60003f26070 */
[----:B------:R-:W-:-:S04]  /*12d8c0*/  IMAD.HI.U32 R14, R25, 0x7f000001, R18 ;  /* 0x7f000001190e7827 */ /* 0x000fc800078e0012 */
[----:B------:R-:W-:-:S04]  /*12d8d0*/  IMAD.HI.U32 R25, R17, 0x7f000001, R4 ;  /* 0x7f00000111197827 */ /* 0x000fc800078e0004 */
[----:B------:R-:W-:Y:S02]  /*12d8e0*/  IMAD R19, R6, 0x7effffff, RZ ;  /* 0x7effffff06137824 */ /* 0x000fe400078e02ff */
[----:B------:R-:W-:-:S04]  /*12d8f0*/  IMAD.WIDE.U32 R4, R8, R22, RZ ;  /* 0x0000001608047225 */ /* 0x000fc800078e00ff */
[----:B------:R-:W-:Y:S01]  /*12d900*/  IMAD.HI.U32 R18, R19, 0x7f000001, R6 ;  /* 0x7f00000113127827 */ /* 0x000fe200078e0006 */
[----:B------:R-:W-:-:S03]  /*12d910*/  ISETP.GE.U32.AND P2, PT, R14, 0x7f000001, PT ;  /* 0x7f0000010e00780c */ /* 0x000fc60003f46070 */
[----:B------:R-:W-:Y:S02]  /*12d920*/  IMAD R19, R4, 0x7effffff, RZ ;  /* 0x7effffff04137824 */ /* 0x000fe400078e02ff */
[----:B------:R-:W-:-:S04]  /*12d930*/  IMAD.WIDE.U32 R6, R8, R26, RZ ;  /* 0x0000001a08067225 */ /* 0x000fc800078e00ff */
[----:B------:R-:W-:Y:S01]  /*12d940*/  IMAD.WIDE.U32 R16, R8, R24, RZ ;  /* 0x0000001808107225 */ /* 0x000fe200078e00ff */
[----:B------:R-:W-:Y:S01]  /*12d950*/  @P0 IADD3 R0, PT, PT, R0, -0x7f000001, RZ ;  /* 0x80ffffff00000810 */ /* 0x000fe20007ffe0ff */
[----:B------:R-:W-:Y:S02]  /*12d960*/  ISETP.GE.U32.AND P4, PT, R25, 0x7f000001, PT ;  /* 0x7f0000011900780c */ /* 0x000fe40003f86070 */
[----:B------:R-:W-:-:S04]  /*12d970*/  IMAD.HI.U32 R27, R19, 0x7f000001, R4 ;  /* 0x7f000001131b7827 */ /* 0x000fc800078e0004 */
[----:B------:R-:W-:Y:S01]  /*12d980*/  IMAD R5, R6, 0x7effffff, RZ ;  /* 0x7effffff06057824 */ /* 0x000fe200078e02ff */
[----:B------:R-:W-:Y:S01]  /*12d990*/  @P1 IADD3 R20, PT, PT, R20, -0x7f000001, RZ ;  /* 0x80ffffff14141810 */ /* 0x000fe20007ffe0ff */
[----:B------:R-:W-:Y:S01]  /*12d9a0*/  IMAD R21, R16, 0x7effffff, RZ ;  /* 0x7effffff10157824 */ /* 0x000fe200078e02ff */
[----:B------:R-:W-:Y:S01]  /*12d9b0*/  ISETP.GE.U32.AND P3, PT, R18, 0x7f000001, PT ;  /* 0x7f0000011200780c */ /* 0x000fe20003f66070 */
[----:B------:R-:W-:Y:S01]  /*12d9c0*/  ISETP.GE.U32.AND P1, PT, R0, 0x7f000001, PT ;  /* 0x7f0000010000780c */ /* 0x000fe20003f26070 */
[----:B------:R-:W-:-:S04]  /*12d9d0*/  IMAD.HI.U32 R29, R5, 0x7f000001, R6 ;  /* 0x7f000001051d7827 */ /* 0x000fc800078e0006 */
[----:B------:R-:W-:Y:S01]  /*12d9e0*/  IMAD.HI.U32 R21, R21, 0x7f000001, R16 ;  /* 0x7f00000115157827 */ /* 0x000fe200078e0010 */
[----:B------:R-:W-:-:S03]  /*12d9f0*/  ISETP.GE.U32.AND P0, PT, R27, 0x7f000001, PT ;  /* 0x7f0000011b00780c */ /* 0x000fc60003f06070 */
[----:B------:R-:W-:-:S04]  /*12da00*/  IMAD.WIDE.U32 R4, R20, 0x5fffffa, RZ ;  /* 0x05fffffa14047825 */ /* 0x000fc800078e00ff */
[----:B------:R-:W-:Y:S01]  /*12da10*/  IMAD.WIDE.U32 R16, R9, R28, RZ ;  /* 0x0000001c09107225 */ /* 0x000fe200078e00ff */
[----:B------:R-:W-:-:S03]  /*12da20*/  @P2 IADD3 R14, PT, PT, R14, -0x7f000001, RZ ;  /* 0x80ffffff0e0e2810 */ /* 0x000fc60007ffe0ff */
[----:B------:R-:W-:Y:S01]  /*12da30*/  IMAD R7, R20, 0x6, RZ ;  /* 0x0000000614077824 */ /* 0x000fe200078e02ff */
[----:B------:R-:W-:Y:S01]  /*12da40*/  ISETP.GE.U32.AND P2, PT, R21, 0x7f000001, PT ;  /* 0x7f0000011500780c */ /* 0x000fe20003f46070 */
[----:B------:R-:W-:Y:S01]  /*12da50*/  IMAD R19, R16, 0x7effffff, RZ ;  /* 0x7effffff10137824 */ /* 0x000fe200078e02ff */
[----:B------:R-:W-:Y:S01]  /*12da60*/  @P4 IADD3 R25, PT, PT, R25, -0x7f000001, RZ ;  /* 0x80ffffff19194810 */ /* 0x000fe20007ffe0ff */
[----:B------:R-:W-:Y:S01]  /*12da70*/  ISETP.GE.U32.AND P6, PT, R14, 0x7f000001, PT ;  /* 0x7f0000010e00780c */ /* 0x000fe20003fc6070 */
        /* <DEDUP_REMOVED lines=10> */
[----:B------:R-:W-:Y:S01]  /*12db20*/  IMAD.WIDE.U32 R16, R9, R26, RZ ;  /* 0x0000001a09107225 */ /* 0x000fe200078e00ff */
[----:B------:R-:W-:-:S02]  /*12db30*/  IADD3 R0, PT, PT, R0, R27, RZ ;  /* 0x0000001b00007210 */ /* 0x000fc40007ffe0ff */
[----:B------:R-:W-:Y:S02]  /*12db40*/  @P2 IADD3 R21, PT, PT, R21, -0x7f000001, RZ ;  /* 0x80ffffff15152810 */ /* 0x000fe40007ffe0ff */
[----:B------:R-:W-:Y:S01]  /*12db50*/  @P6 IADD3 R14, PT, PT, R14, -0x7f000001, RZ ;  /* 0x80ffffff0e0e6810 */ /* 0x000fe20007ffe0ff */
[----:B------:R-:W-:Y:S02]  /*12db60*/  IMAD R27, R16, 0x7effffff, RZ ;  /* 0x7effffff101b7824 */ /* 0x000fe400078e02ff */
[----:B------:R-:W-:-:S04]  /*12db70*/  IMAD.WIDE.U32 R4, R9, R22, RZ ;  /* 0x0000001609047225 */ /* 0x000fc800078e00ff */
[----:B------:R-:W-:Y:S01]  /*12db80*/  IMAD.HI.U32 R16, R27, 0x7f000001, R16 ;  /* 0x7f0000011b107827 */ /* 0x000fe200078e0010 */
[----:B------:R-:W-:Y:S02]  /*12db90*/  @P3 IADD3 R25, PT, PT, R25, -0x7f000001, RZ ;  /* 0x80ffffff19193810 */ /* 0x000fe40007ffe0ff */
[----:B------:R-:W-:Y:S02]  /*12dba0*/  IADD3 R14, PT, PT, R14, R21, RZ ;  /* 0x000000150e0e7210 */ /* 0x000fe40007ffe0ff */
[----:B------:R-:W-:Y:S01]  /*12dbb0*/  @P1 IADD3 R6, PT, PT, R6, -0x7f000001, RZ ;  /* 0x80ffffff06061810 */ /* 0x000fe20007ffe0ff */
[----:B------:R-:W-:Y:S01]  /*12dbc0*/  IMAD R21, R4, 0x7effffff, RZ ;  /* 0x7effffff04157824 */ /* 0x000fe200078e02ff */
[----:B------:R-:W-:Y:S02]  /*12dbd0*/  @P0 IADD3 R20, PT, PT, R20, -0x7f000001, RZ ;  /* 0x80ffffff14140810 */ /* 0x000fe40007ffe0ff */
[----:B------:R-:W-:Y:S02]  /*12dbe0*/  @P5 IADD3 R29, PT, PT, R29, -0x7f000001, RZ ;  /* 0x80ffffff1d1d5810 */ /* 0x000fe40007ffe0ff */
[----:B------:R-:W-:Y:S01]  /*12dbf0*/  @P4 IADD3 R18, PT, PT, R18, -0x7f000001, RZ ;  /* 0x80ffffff12124810 */ /* 0x000fe20007ffe0ff */
[----:B------:R-:W-:Y:S01]  /*12dc00*/  ISETP.GE.U32.AND P0, PT, R16, 0x7f000001, PT ;  /* 0x7f0000011000780c */ /* 0x000fe20003f06070 */
[----:B------:R-:W-:Y:S01]  /*12dc10*/  IADD3 R19, PT, PT, R25, R6, RZ ;  /* 0x0000000619137210 */ /* 0x000fe20007ffe0ff */
[----:B------:R-:W-:-:S04]  /*12dc20*/  IMAD.HI.U32 R27, R21, 0x7f000001, R4 ;  /* 0x7f000001151b7827 */ /* 0x000fc800078e0004 */
[----:B------:R-:W-:-:S04]  /*12dc30*/  IMAD.WIDE.U32 R6, R9, R24, RZ ;  /* 0x0000001809067225 */ /* 0x000fc800078e00ff */
[----:B------:R-:W-:-:S04]  /*12dc40*/  IMAD.WIDE.U32 R4, R10, R24, RZ ;  /* 0x000000180a047225 */ /* 0x000fc800078e00ff */
[----:B------:R-:W-:Y:S01]  /*12dc50*/  IMAD.WIDE.U32 R8, R20, 0x5fffffa, RZ ;  /* 0x05fffffa14087825 */ /* 0x000fe200078e00ff */
[----:B------:R-:W-:-:S03]  /*12dc60*/  IADD3 R18, PT, PT, R18, R29, RZ ;  /* 0x0000001d12127210 */ /* 0x000fc60007ffe0ff */
[----:B------:R-:W-:Y:S02]  /*12dc70*/  IMAD R25, R6, 0x7effffff, RZ ;  /* 0x7effffff06197824 */ /* 0x000fe400078e02ff */
[----:B------:R-:W-:Y:S02]  /*12dc80*/  IMAD R29, R20, 0x6, RZ ;  /* 0x00000006141d7824 */ /* 0x000fe400078e02ff */
[----:B------:R-:W-:Y:S01]  /*12dc90*/  IMAD R17, R4, 0x7effffff, RZ ;  /* 0x7effffff04117824 */ /* 0x000fe200078e02ff */
[----:B------:R-:W-:Y:S01]  /*12dca0*/  ISETP.GE.U32.AND P4, PT, R27, 0x7f000001, PT ;  /* 0x7f0000011b00780c */ /* 0x000fe20003f86070 */
[----:B------:R-:W-:-:S04]  /*12dcb0*/  IMAD.HI.U32 R31, R25, 0x7f000001, R6 ;  /* 0x7f000001191f7827 */ /* 0x000fc800078e0006 */
[----:B------:R-:W-:-:S04]  /*12dcc0*/  IMAD.HI.U32 R29, R29, 0x7f000001, R8 ;  /* 0x7f0000011d1d7827 */ /* 0x000fc800078e0008 */
[----:B------:R-:W-:-:S04]  /*12dcd0*/  IMAD.HI.U32 R20, R17, 0x7f000001, R4 ;  /* 0x7f00000111147827 */ /* 0x000fc800078e0004 */
[----:B------:R-:W-:-:S04]  /*12dce0*/  IMAD.WIDE.U32 R6, R10, R26, RZ ;  /* 0x0000001a0a067225 */ /* 0x000fc800078e00ff */
        /* <DEDUP_REMOVED lines=11> */
[----:B------:R-:W-:Y:S02]  /*12dda0*/  IMAD R9, R16, 0x6, RZ ;  /* 0x0000000610097824 */ /* 0x000fe400078e02ff */
[----:B------:R-:W-:Y:S01]  /*12ddb0*/  IMAD.WIDE.U32 R6, R10, R22, RZ ;  /* 0x000000160a067225 */ /* 0x000fe200078e00ff */
[----:B------:R-:W-:Y:S01]  /*12ddc0*/  @P4 IADD3 R27, PT, PT, R27, -0x7f000001, RZ ;  /* 0x80ffffff1b1b4810 */ /* 0x000fe20007ffe0ff */
[----:B------:R-:W-:Y:S01]  /*12ddd0*/  ISETP.GE.U32.AND P0, PT, R24, 0x7f000001, PT ;  /* 0x7f0000011800780c */ /* 0x000fe20003f06070 */
[----:B------:R-:W-:Y:S01]  /*12dde0*/  ISETP.GE.U32.AND P4, PT, R8, 0x7f000001, PT ;  /* 0x7f0000010800780c */ /* 0x000fe20003f86070 */
[----:B------:R-:W-:Y:S01]  /*12ddf0*/  IMAD.HI.U32 R10, R9, 0x7f000001, R4 ;  /* 0x7f000001090a7827 */ /* 0x000fe200078e0004 */
        /* <DEDUP_REMOVED lines=8> */
[----:B------:R-:W-:Y:S01]  /*12de80*/  IMAD R5, R6, 0x7effffff, RZ ;  /* 0x7effffff06057824 */ /* 0x000fe200078e02ff */
[----:B------:R-:W-:Y:S02]  /*12de90*/  IADD3 R14, PT, PT, R14, R27, RZ ;  /* 0x0000001b0e0e7210 */ /* 0x000fe40007ffe0ff */
[----:B------:R-:W-:Y:S01]  /*12dea0*/  @P0 IADD3 R24, PT, PT, R24, -0x7f000001, RZ ;  /* 0x80ffffff18180810 */ /* 0x000fe20007ffe0ff */
[----:B------:R-:W-:Y:S01]  /*12deb0*/  IMAD.HI.U32 R27, R5, 0x7f000001, R6 ;  /* 0x7f000001051b7827 */ /* 0x000fe200078e0006 */
[----:B------:R-:W-:-:S03]  /*12dec0*/  @P4 IADD3 R8, PT, PT, R8, -0x7f000001, RZ ;  /* 0x80ffffff08084810 */ /* 0x000fc60007ffe0ff */
[----:B------:R-:W-:-:S04]  /*12ded0*/  IMAD.WIDE.U32 R4, R20, 0x5fffffa, RZ ;  /* 0x05fffffa14047825 */ /* 0x000fc800078e00ff */
[----:B------:R-:W-:Y:S01]  /*12dee0*/  IMAD.WIDE.U32 R6, R24, 0x5fffffa, RZ ;  /* 0x05fffffa18067825 */ /* 0x000fe200078e00ff */
[----:B------:R-:W-:-:S03]  /*12def0*/  ISETP.GE.U32.AND P0, PT, R27, 0x7f000001, PT ;  /* 0x7f0000011b00780c */ /* 0x000fc60003f06070 */
[----:B------:R-:W-:Y:S01]  /*12df00*/  IMAD R25, R8, 0x6, RZ ;  /* 0x0000000608197824 */ /* 0x000fe200078e02ff */
        /* <DEDUP_REMOVED lines=10> */
[----:B------:R-:W-:-:S04]  /*12dfb0*/  IMAD.HI.U32 R7, R21, 0x7f000001, R6 ;  /* 0x7f00000115077827 */ /* 0x000fc800078e0006 */
        /* <DEDUP_REMOVED lines=13> */
[----:B------:R-:W-:Y:S01]  /*12e090*/  IADD3 R37, PT, PT, R159, R37, RZ ;  /* 0x000000259f257210 */ /* 0x000fe20007ffe0ff */
[----:B------:R-:W2:Y:S01]  /*12e0a0*/  LDL.LU R24, [R1+0x444] ;  /* 0x0004440001187983 */ /* 0x000ea20000300800 */
[----:B------:R-:W-:Y:S02]  /*12e0b0*/  @P4 IADD3 R4, PT, PT, R4, -0x7f000001, RZ ;  /* 0x80ffffff04044810 */ /* 0x000fe40007ffe0ff */
        /* <DEDUP_REMOVED lines=12> */
[----:B------:R-:W3:Y:S01]  /*12e180*/  LDL.LU R18, [R1+0xbf4] ;  /* 0x000bf40001127983 */ /* 0x000ee20000300800 */
[----:B------:R-:W-:Y:S01]  /*12e190*/  ISETP.GE.U32.AND P3, PT, R5, 0x7f000001, PT ;  /* 0x7f0000010500780c */ /* 0x000fe20003f66070 */
        /* <DEDUP_REMOVED lines=19> */
[----:B----4-:R-:W-:Y:S02]  /*12e2d0*/  @P0 IADD3 R4, PT, PT, R4, -0x7f000001, RZ ;  /* 0x80ffffff04040810 */ /* 0x010fe40007ffe0ff */
[----:B------:R-:W-:-:S03]  /*12e2e0*/  @P3 IADD3 R16, PT, PT, R16, -0x7f000001, RZ ;  /* 0x80ffffff10103810 */ /* 0x000fc60007ffe0ff */
[----:B------:R0:W-:Y:S04]  /*12e2f0*/  STL [R1+0x110], R4 ;  /* 0x0001100401007387 */ /* 0x0001e80000100800 */
[----:B------:R1:W-:Y:S04]  /*12e300*/  STL [R1+0x114], R14 ;  /* 0x0001140e01007387 */ /* 0x0003e80000100800 */
[----:B------:R4:W-:Y:S04]  /*12e310*/  STL [R1+0x118], R12 ;  /* 0x0001180c01007387 */ /* 0x0009e80000100800 */
[----:B------:R0:W-:Y:S04]  /*12e320*/  STL [R1+0x11c], R16 ;  /* 0x00011c1001007387 */ /* 0x0001e80000100800 */
[----:B------:R-:W2:Y:S04]  /*12e330*/  LD.E R0, desc[UR22][R2.64+0x2530] ;  /* 0x0025301602007980 */ /* 0x000ea8000c101900 */
[----:B------:R-:W2:Y:S04]  /*12e340*/  LD.E R6, desc[UR22][R2.64+0x2534] ;  /* 0x0025341602067980 */ /* 0x000ea8000c101900 */
[----:B------:R-:W2:Y:S04]  /*12e350*/  LD.E R7, desc[UR22][R2.64+0x2538] ;  /* 0x0025381602077980 */ /* 0x000ea8000c101900 */
[----:B------:R0:W2:Y:S04]  /*12e360*/  LD.E R8, desc[UR22][R2.64+0x253c] ;  /* 0x00253c1602087980 */ /* 0x0000a8000c101900 */
[----:B------:R-:W2:Y:S04]  /*12e370*/  LDL R9, [R1+0x110] ;  /* 0x0001100001097983 */ /* 0x000ea80000100800 */
[----:B------:R-:W2:Y:S04]  /*12e380*/  LDL R11, [R1+0x114] ;  /* 0x00011400010b7983 */ /* 0x000ea80000100800 */
[----:B------:R-:W2:Y:S04]  /*12e390*/  LDL R10, [R1+0x118] ;  /* 0x00011800010a7983 */ /* 0x000ea80000100800 */
[----:B------:R-:W2:Y:S04]  /*12e3a0*/  LDL R13, [R1+0x11c] ;  /* 0x00011c00010d7983 */ /* 0x000ea80000100800 */
[----:B0-----:R-:W2:Y:S01]  /*12e3b0*/  LDL.64 R4, [R1+0x100] ;  /* 0x0001000001047983 */ /* 0x001ea20000100a00 */
[----:B------:R-:W-:Y:S01]  /*12e3c0*/  ISETP.GE.U32.AND P1, PT, R118, 0x7f000001, PT ;  /* 0x7f0000017600780c */ /* 0x000fe20003f26070 */
[----:B------:R-:W-:Y:S01]  /*12e3d0*/  ISETP.GE.U32.AND P0, PT, R23, 0x7f000001, PT ;  /* 0x7f0000011700780c */ /* 0x000fe20003f06070 */
[----:B------:R-:W-:Y:S01]  /*12e3e0*/  ISETP.GE.U32.AND P3, PT, R39, 0x7f000001, PT ;  /* 0x7f0000012700780c */ /* 0x000fe20003f66070 */
[----:B------:R-:W-:-:S10]  /*12e3f0*/  ISETP.GE.U32.AND P2, PT, R37, 0x7f000001, PT ;  /* 0x7f0000012500780c */ /* 0x000fd40003f46070 */
[----:B------:R-:W-:-:S04]  /*12e400*/  @P1 IADD3 R118, PT, PT, R118, -0x7f000001, RZ ;  /* 0x80ffffff76761810 */ /* 0x000fc80007ffe0ff */
[----:B------:R-:W-:Y:S02]  /*12e410*/  IADD3 R118, PT, PT, R145, R118, RZ ;  /* 0x0000007691767210 */ /* 0x000fe40007ffe0ff */
[----:B------:R-:W-:-:S03]  /*12e420*/  @P0 IADD3 R23, PT, PT, R23, -0x7f000001, RZ ;  /* 0x80ffffff17170810 */ /* 0x000fc60007ffe0ff */
[----:B------:R-:W-:Y:S01]  /*12e430*/  ISETP.GE.U32.AND P6, PT, R118, 0x7f000001, PT ;  /* 0x7f0000017600780c */ /* 0x000fe20003fc6070 */
[----:B------:R-:W-:Y:S01]  /*12e440*/  @P3 IADD3 R39, PT, PT, R39, -0x7f000001, RZ ;  /* 0x80ffffff27273810 */ /* 0x000fe20007ffe0ff */
[----:B------:R-:W-:Y:S01]  /*12e450*/  ISETP.GE.U32.AND P0, PT, R198, R72, PT ;  /* 0x00000048c600720c */ /* 0x000fe20003f06070 */
[----:B------:R-:W-:Y:S02]  /*12e460*/  @P2 IADD3 R37, PT, PT, R37, -0x7f000001, RZ ;  /* 0x80ffffff25252810 */ /* 0x000fe40007ffe0ff */
[----:B------:R-:W-:Y:S02]  /*12e470*/  IADD3 R39, PT, PT, R207, R39, RZ ;  /* 0x00000027cf277210 */ /* 0x000fe40007ffe0ff */
[----:B------:R-:W-:Y:S02]  /*12e480*/  IADD3 R23, PT, PT, R200, R23, RZ ;  /* 0x00000017c8177210 */ /* 0x000fe40007ffe0ff */
[----:B------:R-:W-:Y:S01]  /*12e490*/  IADD3 R3, PT, PT, -R72, R198, RZ ;  /* 0x000000c648037210 */ /* 0x000fe20007ffe1ff */
[----:B------:R-:W-:Y:S01]  /*12e4a0*/  ISETP.GE.U32.AND P3, PT, R219, R73, PT ;  /* 0x00000049db00720c */ /* 0x000fe20003f66070 */
[----:B------:R-:W-:-:S02]  /*12e4b0*/  IADD3 R37, PT, PT, R199, R37, RZ ;  /* 0x00000025c7257210 */ /* 0x000fc40007ffe0ff */
[----:B------:R-:W-:Y:S01]  /*12e4c0*/  @P6 IADD3 R118, PT, PT, R118, -0x7f000001, RZ ;  /* 0x80ffffff76766810 */ /* 0x000fe20007ffe0ff */
[----:B------:R-:W-:Y:S01]  /*12e4d0*/  ISETP.GE.U32.AND P6, PT, R39, 0x7f000001, PT ;  /* 0x7f0000012700780c */ /* 0x000fe20003fc6070 */
[----:B------:R-:W-:Y:S01]  /*12e4e0*/  ISETP.GE.U32.AND P1, PT, R201, R71, PT ;  /* 0x00000047c900720c */ /* 0x000fe20003f26070 */
[----:B------:R-:W-:Y:S01]  /*12e4f0*/  ISETP.GE.U32.AND P5, PT, R23, 0x7f000001, PT ;  /* 0x7f0000011700780c */ /* 0x000fe20003fa6070 */
[----:B------:R-:W-:Y:S01]  /*12e500*/  @!P0 IADD3 R3, PT, PT, R3, 0x7f000001, RZ ;  /* 0x7f00000103038810 */ /* 0x000fe20007ffe0ff */
[----:B------:R-:W-:Y:S01]  /*12e510*/  ISETP.GE.U32.AND P2, PT, R225, R69, PT ;  /* 0x00000045e100720c */ /* 0x000fe20003f46070 */
[----:B------:R-:W-:Y:S01]  /*12e520*/  ISETP.GE.U32.AND P4, PT, R37, 0x7f000001, PT ;  /* 0x7f0000012500780c */ /* 0x000fe20003f86070 */
[----:B-1----:R-:W-:Y:S02]  /*12e530*/  IADD3 R14, PT, PT, -R73, R219, RZ ;  /* 0x000000db490e7210 */ /* 0x002fe40007ffe1ff */
[----:B------:R-:W-:Y:S01]  /*12e540*/  IADD3 R2, PT, PT, -R71, R201, RZ ;  /* 0x000000c947027210 */ /* 0x000fe20007ffe1ff */
[----:B------:R-:W-:Y:S01]  /*12e550*/  ISETP.GE.U32.AND P0, PT, R3, R118, PT ;  /* 0x000000760300720c */ /* 0x000fe20003f06070 */
[----:B----4-:R-:W-:Y:S01]  /*12e560*/  IADD3 R12, PT, PT, -R69, R225, RZ ;  /* 0x000000e1450c7210 */ /* 0x010fe20007ffe1ff */
[----:B------:R-:W4:Y:S01]  /*12e570*/  LDL.LU R198, [R1+0x7ac] ;  /* 0x0007ac0001c67983 */ /* 0x000f220000300800 */
[----:B------:R-:W-:-:S02]  /*12e580*/  @!P3 IADD3 R14, PT, PT, R14, 0x7f000001, RZ ;  /* 0x7f0000010e0eb810 */ /* 0x000fc40007ffe0ff */
[----:B------:R-:W-:Y:S02]  /*12e590*/  @P6 IADD3 R39, PT, PT, R39, -0x7f000001, RZ ;  /* 0x80ffffff27276810 */ /* 0x000fe40007ffe0ff */
[----:B------:R-:W-:Y:S02]  /*12e5a0*/  @!P1 IADD3 R2, PT, PT, R2, 0x7f000001, RZ ;  /* 0x7f00000102029810 */ /* 0x000fe40007ffe0ff */
[----:B------:R-:W-:Y:S02]  /*12e5b0*/  @P5 IADD3 R23, PT, PT, R23, -0x7f000001, RZ ;  /* 0x80ffffff17175810 */ /* 0x000fe40007ffe0ff */
[----:B------:R-:W-:Y:S01]  /*12e5c0*/  IADD3 R3, PT, PT, -R118, R3, RZ ;  /* 0x0000000376037210 */ /* 0x000fe20007ffe1ff */
[----:B------:R-:W4:Y:S01]  /*12e5d0*/  LDL.LU R201, [R1+0x7b4] ;  /* 0x0007b40001c97983 */ /* 0x000f220000300800 */
[----:B------:R-:W-:Y:S01]  /*12e5e0*/  ISETP.GE.U32.AND P3, PT, R14, R39, PT ;  /* 0x000000270e00720c */ /* 0x000fe20003f66070 */
[----:B------:R-:W-:Y:S02]  /*12e5f0*/  @!P2 IADD3 R12, PT, PT, R12, 0x7f000001, RZ ;  /* 0x7f0000010c0ca810 */ /* 0x000fe40007ffe0ff */
[----:B------:R-:W-:Y:S01]  /*12e600*/  @P4 IADD3 R37, PT, PT, R37, -0x7f000001, RZ ;  /* 0x80ffffff25254810 */ /* 0x000fe20007ffe0ff */
[----:B------:R-:W-:Y:S01]  /*12e610*/  ISETP.GE.U32.AND P1, PT, R2, R23, PT ;  /* 0x000000170200720c */ /* 0x000fe20003f26070 */
[----:B------:R-:W-:-:S02]  /*12e620*/  @!P0 IADD3 R3, PT, PT, R3, 0x7f000001, RZ ;  /* 0x7f00000103038810 */ /* 0x000fc40007ffe0ff */
[----:B------:R-:W-:Y:S02]  /*12e630*/  IADD3 R23, PT, PT, -R23, R2, RZ ;  /* 0x0000000217177210 */ /* 0x000fe40007ffe1ff */
[----:B------:R-:W-:Y:S01]  /*12e640*/  IADD3 R16, PT, PT, -R39, R14, RZ ;  /* 0x0000000e27107210 */ /* 0x000fe20007ffe1ff */
[----:B------:R-:W-:Y:S01]  /*12e650*/  ISETP.GE.U32.AND P2, PT, R12, R37, PT ;  /* 0x000000250c00720c */ /* 0x000fe20003f46070 */
[----:B------:R-:W-:Y:S01]  /*12e660*/  IADD3 R12, PT, PT, -R37, R12, RZ ;  /* 0x0000000c250c7210 */ /* 0x000fe20007ffe1ff */
[----:B------:R-:W4:Y:S04]  /*12e670*/  LDL.LU R225, [R1+0x7b0] ;  /* 0x0007b00001e17983 */ /* 0x000f280000300800 */
[----:B------:R-:W4:Y:S01]  /*12e680*/  LDL.LU R219, [R1+0x7a8] ;  /* 0x0007a80001db7983 */ /* 0x000f220000300800 */
[----:B------:R-:W-:-:S02]  /*12e690*/  @!P3 IADD3 R16, PT, PT, R16, 0x7f000001, RZ ;  /* 0x7f0000011010b810 */ /* 0x000fc40007ffe0ff */
[----:B------:R-:W-:-:S04]  /*12e6a0*/  @!P1 IADD3 R23, PT, PT, R23, 0x7f000001, RZ ;  /* 0x7f00000117179810 */ /* 0x000fc80007ffe0ff */
[----:B------:R-:W-:Y:S01]  /*12e6b0*/  @!P2 IADD3 R12, PT, PT, R12, 0x7f000001, RZ ;  /* 0x7f0000010c0ca810 */ /* 0x000fe20007ffe0ff */
[----:B---3--:R-:W-:-:S04]  /*12e6c0*/  IMAD.WIDE.U32 R2, R3, R18, RZ ;  /* 0x0000001203027225 */ /* 0x008fc800078e00ff */
[----:B------:R-:W-:-:S04]  /*12e6d0*/  IMAD R17, R2, 0x7effffff, RZ ;  /* 0x7effffff02117824 */ /* 0x000fc800078e02ff */
[----:B------:R-:W-:-:S04]  /*12e6e0*/  IMAD.HI.U32 R31, R17, 0x7f000001, R2 ;  /* 0x7f000001111f7827 */ /* 0x000fc800078e0002 */
[----:B------:R-:W-:-:S04]  /*12e6f0*/  IMAD.WIDE.U32 R16, R16, R18, RZ ;  /* 0x0000001210107225 */ /* 0x000fc800078e00ff */
[----:B------:R-:W-:-:S04]  /*12e700*/  IMAD.WIDE.U32 R2, R23, R18, RZ ;  /* 0x0000001217027225 */ /* 0x000fc800078e00ff */
[----:B------:R-:W-:Y:S02]  /*12e710*/  IMAD R23, R16, 0x7effffff, RZ ;  /* 0x7effffff10177824 */ /* 0x000fe400078e02ff */
[----:B------:R-:W-:-:S04]  /*12e720*/  IMAD.WIDE.U32 R14, R12, R18, RZ ;  /* 0x000000120c0e7225 */ /* 0x000fc800078e00ff */
[----:B------:R-:W-:Y:S01]  /*12e730*/  IMAD.HI.U32 R35, R23, 0x7f000001, R16 ;  /* 0x7f00000117237827 */ /* 0x000fe200078e0010 */
[----:B------:R-:W-:-:S03]  /*12e740*/  ISETP.GE.U32.AND P1, PT, R31, 0x7f000001, PT ;  /* 0x7f0000011f00780c */ /* 0x000fc60003f26070 */
[----:B------:R-:W-:Y:S02]  /*12e750*/  IMAD R21, R14, 0x7effffff, RZ ;  /* 0x7effffff0e157824 */ /* 0x000fe400078e02ff */
        /* <DEDUP_REMOVED lines=10> */
[----:B--2---:R-:W-:-:S04]  /*12e800*/  IMAD.WIDE.U32 R14, R0, R31, RZ ;  /* 0x0000001f000e7225 */ /* 0x004fc800078e00ff */
[----:B------:R-:W-:-:S04]  /*12e810*/  IMAD.WIDE.U32 R18, R6, R35, RZ ;  /* 0x0000002306127225 */ /* 0x000fc800078e00ff */
[----:B------:R-:W-:Y:S02]  /*12e820*/  IMAD R21, R14, 0x7effffff, RZ ;  /* 0x7effffff0e157824 */ /* 0x000fe400078e02ff */
[----:B------:R-:W-:Y:S02]  /*12e830*/  IMAD R25, R18, 0x7effffff, RZ ;  /* 0x7effffff12197824 */ /* 0x000fe400078e02ff */
[----:B------:R-:W-:-:S04]  /*12e840*/  IMAD.HI.U32 R12, R21, 0x7f000001, R14 ;  /* 0x7f000001150c7827 */ /* 0x000fc800078e000e */
[----:B------:R-:W-:-:S04]  /*12e850*/  IMAD.WIDE.U32 R16, R0, R33, RZ ;  /* 0x0000002100107225 */ /* 0x000fc800078e00ff */
[----:B------:R-:W-:-:S04]  /*12e860*/  IMAD.WIDE.U32 R2, R0, R29, RZ ;  /* 0x0000001d00027225 */ /* 0x000fc800078e00ff */
[----:B------:R-:W-:-:S04]  /*12e870*/  IMAD.WIDE.U32 R14, R0, R35, RZ ;  /* 0x00000023000e7225 */ /* 0x000fc800078e00ff */
[----:B------:R-:W-:Y:S01]  /*12e880*/  IMAD.HI.U32 R0, R25, 0x7f000001, R18 ;  /* 0x7f00000119007827 */ /* 0x000fe200078e0012 */
[----:B------:R-:W-:-:S03]  /*12e890*/  ISETP.GE.U32.AND P0, PT, R12, 0x7f000001, PT ;  /* 0x7f0000010c00780c */ /* 0x000fc60003f06070 */
[----:B------:R-:W-:Y:S01]  /*12e8a0*/  IMAD R21, R2, 0x7effffff, RZ ;  /* 0x7effffff02157824 */ /* 0x000fe200078e02ff */
[----:B------:R-:W-:Y:S01]  /*12e8b0*/  ISETP.GE.U32.AND P1, PT, R0, 0x7f000001, PT ;  /* 0x7f0000010000780c */ /* 0x000fe20003f26070 */
        /* <DEDUP_REMOVED lines=8> */
[----:B------:R-:W-:Y:S01]  /*12e940*/  IMAD.WIDE.U32 R14, R6, R33, RZ ;  /* 0x00000021060e7225 */ /* 0x000fe200078e00ff */
[----:B------:R-:W-:Y:S01]  /*12e950*/  @P0 IADD3 R12, PT, PT, R12, -0x7f000001, RZ ;  /* 0x80ffffff0c0c0810 */ /* 0x000fe20007ffe0ff */
[----:B------:R-:W-:Y:S02]  /*12e960*/  ISETP.GE.U32.AND P4, PT, R20, 0x7f000001, PT ;  /* 0x7f0000011400780c */ /* 0x000fe40003f86070 */
[----:B------:R-:W-:Y:S02]  /*12e970*/  IMAD R21, R16, 0x7effffff, RZ ;  /* 0x7effffff10157824 */ /* 0x000fe400078e02ff */
[----:B------:R-:W-:-:S04]  /*12e980*/  IMAD.HI.U32 R25, R19, 0x7f000001, R2 ;  /* 0x7f00000113197827 */ /* 0x000fc800078e0002 */
[----:B------:R-:W-:Y:S01]  /*12e990*/  IMAD R3, R14, 0x7effffff, RZ ;  /* 0x7effffff0e037824 */ /* 0x000fe200078e02ff */
[----:B------:R-:W-:Y:S01]  /*12e9a0*/  ISETP.GE.U32.AND P3, PT, R18, 0x7f000001, PT ;  /* 0x7f0000011200780c */ /* 0x000fe20003f66070 */
[----:B------:R-:W-:Y:S01]  /*12e9b0*/  @P1 IADD3 R0, PT, PT, R0, -0x7f000001, RZ ;  /* 0x80ffffff00001810 */ /* 0x000fe20007ffe0ff */
[----:B------:R-:W-:Y:S01]  /*12e9c0*/  ISETP.GE.U32.AND P1, PT, R12, 0x7f000001, PT ;  /* 0x7f0000010c00780c */ /* 0x000fe20003f26070 */
[----:B------:R-:W-:-:S04]  /*12e9d0*/  IMAD.HI.U32 R6, R21, 0x7f000001, R16 ;  /* 0x7f00000115067827 */ /* 0x000fc800078e0010 */
[----:B------:R-:W-:Y:S01]  /*12e9e0*/  IMAD.HI.U32 R21, R3, 0x7f000001, R14 ;  /* 0x7f00000103157827 */ /* 0x000fe200078e000e */
[----:B------:R-:W-:-:S03]  /*12e9f0*/  ISETP.GE.U32.AND P2, PT, R23, 0x7f000001, PT ;  /* 0x7f0000011700780c */ /* 0x000fc60003f46070 */
[----:B------:R-:W-:Y:S01]  /*12ea00*/  IMAD.WIDE.U32 R2, R0, 0x5fffffa, RZ ;  /* 0x05fffffa00027825 */ /* 0x000fe200078e00ff */
[----:B------:R-:W-:-:S03]  /*12ea10*/  ISETP.GE.U32.AND P0, PT, R25, 0x7f000001, PT ;  /* 0x7f0000011900780c */ /* 0x000fc60003f06070 */
[----:B------:R-:W-:Y:S02]  /*12ea20*/  IMAD R15, R0, 0x6, RZ ;  /* 0x00000006000f7824 */ /* 0x000fe400078e02ff */
[----:B------:R-:W-:Y:S01]  /*12ea30*/  IMAD.WIDE.U32 R16, R7, R35, RZ ;  /* 0x0000002307107225 */ /* 0x000fe200078e00ff */
[----:B------:R-:W-:-:S03]  /*12ea40*/  @P4 IADD3 R20, PT, PT, R20, -0x7f000001, RZ ;  /* 0x80ffffff14144810 */ /* 0x000fc60007ffe0ff */
[----:B------:R-:W-:-:S04]  /*12ea50*/  IMAD.HI.U32 R27, R15, 0x7f000001, R2 ;  /* 0x7f0000010f1b7827 */ /* 0x000fc800078e0002 */
[----:B------:R-:W-:Y:S01]  /*12ea60*/  IMAD R19, R16, 0x7effffff, RZ ;  /* 0x7effffff10137824 */ /* 0x000fe200078e02ff */
[----:B------:R-:W-:Y:S02]  /*12ea70*/  @P3 IADD3 R18, PT, PT, R18, -0x7f000001, RZ ;  /* 0x80ffffff12123810 */ /* 0x000fe40007ffe0ff */
[----:B------:R-:W-:Y:S01]  /*12ea80*/  @P1 IADD3 R12, PT, PT, R12, -0x7f000001, RZ ;  /* 0x80ffffff0c0c1810 */ /* 0x000fe20007ffe0ff */
[----:B------:R-:W-:Y:S01]  /*12ea90*/  IMAD.HI.U32 R22, R19, 0x7f000001, R16 ;  /* 0x7f00000113167827 */ /* 0x000fe200078e0010 */
        /* <DEDUP_REMOVED lines=10> */
[----:B------:R-:W-:-:S03]  /*12eb40*/  IADD3 R0, PT, PT, R12, R25, RZ ;  /* 0x000000190c007210 */ /* 0x000fc60007ffe0ff */
[----:B------:R-:W-:Y:S02]  /*12eb50*/  @P3 IADD3 R20, PT, PT, R20, -0x7f000001, RZ ;  /* 0x80ffffff14143810 */ /* 0x000fe40007ffe0ff */
[----:B------:R-:W-:Y:S01]  /*12eb60*/  @P1 IADD3 R27, PT, PT, R27, -0x7f000001, RZ ;  /* 0x80ffffff1b1b1810 */ /* 0x000fe20007ffe0ff */
[----:B------:R-:W-:Y:S01]  /*12eb70*/  IMAD R25, R14, 0x7effffff, RZ ;  /* 0x7effffff0e197824 */ /* 0x000fe200078e02ff */
[----:B------:R-:W-:Y:S02]  /*12eb80*/  @P5 IADD3 R21, PT, PT, R21, -0x7f000001, RZ ;  /* 0x80ffffff15155810 */ /* 0x000fe40007ffe0ff */
[----:B------:R-:W-:Y:S01]  /*12eb90*/  @P4 IADD3 R18, PT, PT, R18, -0x7f000001, RZ ;  /* 0x80ffffff12124810 */ /* 0x000fe20007ffe0ff */
[----:B------:R-:W-:Y:S01]  /*12eba0*/  IMAD.WIDE.U32 R2, R7, R29, RZ ;  /* 0x0000001d07027225 */ /* 0x000fe200078e00ff */
[----:B------:R-:W-:Y:S02]  /*12ebb0*/  @P0 IADD3 R22, PT, PT, R22, -0x7f000001, RZ ;  /* 0x80ffffff16160810 */ /* 0x000fe40007ffe0ff */
[----:B------:R-:W-:Y:S01]  /*12ebc0*/  IADD3 R19, PT, PT, R20, R27, RZ ;  /* 0x0000001b14137210 */ /* 0x000fe20007ffe0ff */
[----:B------:R-:W-:Y:S01]  /*12ebd0*/  IMAD.HI.U32 R20, R25, 0x7f000001, R14 ;  /* 0x7f00000119147827 */ /* 0x000fe200078e000e */
[----:B------:R-:W-:-:S02]  /*12ebe0*/  @P2 IADD3 R6, PT, PT, R6, -0x7f000001, RZ ;  /* 0x80ffffff06062810 */ /* 0x000fc40007ffe0ff */
[----:B------:R-:W-:Y:S02]  /*12ebf0*/  @P6 IADD3 R23, PT, PT, R23, -0x7f000001, RZ ;  /* 0x80ffffff17176810 */ /* 0x000fe40007ffe0ff */
[----:B------:R-:W-:Y:S01]  /*12ec00*/  IADD3 R18, PT, PT, R18, R21, RZ ;  /* 0x0000001512127210 */ /* 0x000fe20007ffe0ff */
[----:B------:R-:W-:Y:S02]  /*12ec10*/  IMAD R21, R2, 0x7effffff, RZ ;  /* 0x7effffff02157824 */ /* 0x000fe400078e02ff */
[----:B------:R-:W-:Y:S01]  /*12ec20*/  IMAD.WIDE.U32 R16, R22, 0x5fffffa, RZ ;  /* 0x05fffffa16107825 */ /* 0x000fe200078e00ff */
[----:B------:R-:W-:Y:S01]  /*12ec30*/  ISETP.GE.U32.AND P0, PT, R20, 0x7f000001, PT ;  /* 0x7f0000011400780c */ /* 0x000fe20003f06070 */
[----:B------:R-:W-:Y:S02]  /*12ec40*/  IADD3 R12, PT, PT, R23, R6, RZ ;  /* 0x00000006170c7210 */ /* 0x000fe40007ffe0ff */
[----:B------:R-:W-:Y:S02]  /*12ec50*/  IMAD R27, R22, 0x6, RZ ;  /* 0x00000006161b7824 */ /* 0x000fe400078e02ff */
[----:B------:R-:W-:-:S04]  /*12ec60*/  IMAD.HI.U32 R25, R21, 0x7f000001, R2 ;  /* 0x7f00000115197827 */ /* 0x000fc800078e0002 */
[----:B------:R-:W-:-:S04]  /*12ec70*/  IMAD.WIDE.U32 R6, R7, R31, RZ ;  /* 0x0000001f07067225 */ /* 0x000fc800078e00ff */
[----:B------:R-:W-:-:S04]  /*12ec80*/  IMAD.WIDE.U32 R2, R8, R31, RZ ;  /* 0x0000001f08027225 */ /* 0x000fc800078e00ff */
[----:B------:R-:W-:-:S04]  /*12ec90*/  IMAD.HI.U32 R27, R27, 0x7f000001, R16 ;  /* 0x7f0000011b1b7827 */ /* 0x000fc800078e0010 */
[----:B------:R-:W-:Y:S02]  /*12eca0*/  IMAD R23, R6, 0x7effffff, RZ ;  /* 0x7effffff06177824 */ /* 0x000fe400078e02ff */
[----:B------:R-:W-:Y:S01]  /*12ecb0*/  IMAD R17, R2, 0x7effffff, RZ ;  /* 0x7effffff02117824 */ /* 0x000fe200078e02ff */
[----:B------:R-:W-:Y:S01]  /*12ecc0*/  ISETP.GE.U32.AND P4, PT, R25, 0x7f000001, PT ;  /* 0x7f0000011900780c */ /* 0x000fe20003f86070 */
        /* <DEDUP_REMOVED lines=91> */
[----:B--2---:R-:W-:Y:S02]  /*12f280*/  @P0 IADD3 R0, PT, PT, R0, -0x7f000001, RZ ;  /* 0x80ffffff00000810 */ /* 0x004fe40007ffe0ff */
[----:B------:R-:W-:-:S03]  /*12f290*/  @P3 IADD3 R14, PT, PT, R14, -0x7f000001, RZ ;  /* 0x80ffffff0e0e3810 */ /* 0x000fc60007ffe0ff */
[----:B------:R-:W-:Y:S04]  /*12f2a0*/  STL [R1+0x110], R0 ;  /* 0x0001100001007387 */ /* 0x000fe80000100800 */
[----:B------:R0:W-:Y:S04]  /*12f2b0*/  STL [R1+0x114], R2 ;  /* 0x0001140201007387 */ /* 0x0001e80000100800 */
[----:B------:R1:W-:Y:S04]  /*12f2c0*/  STL [R1+0x118], R12 ;  /* 0x0001180c01007387 */ /* 0x0003e80000100800 */
[----:B------:R2:W-:Y:S04]  /*12f2d0*/  STL [R1+0x11c], R14 ;  /* 0x00011c0e01007387 */ /* 0x0005e80000100800 */
[----:B------:R-:W3:Y:S04]  /*12f2e0*/  LD.E R7, desc[UR22][R4.64+0x2544] ;  /* 0x0025441604077980 */ /* 0x000ee8000c101900 */
[----:B------:R-:W3:Y:S04]  /*12f2f0*/  LD.E R6, desc[UR22][R4.64+0x2540] ;  /* 0x0025401604067980 */ /* 0x000ee8000c101900 */
[----:B------:R-:W3:Y:S04]  /*12f300*/  LD.E R8, desc[UR22][R4.64+0x2548] ;  /* 0x0025481604087980 */ /* 0x000ee8000c101900 */
[----:B------:R0:W3:Y:S04]  /*12f310*/  LD.E R9, desc[UR22][R4.64+0x254c] ;  /* 0x00254c1604097980 */ /* 0x0000e8000c101900 */
[----:B------:R-:W3:Y:S04]  /*12f320*/  LDL R10, [R1+0x110] ;  /* 0x00011000010a7983 */ /* 0x000ee80000100800 */
[----:B------:R-:W3:Y:S04]  /*12f330*/  LDL R13, [R1+0x114] ;  /* 0x00011400010d7983 */ /* 0x000ee80000100800 */
[----:B------:R-:W3:Y:S01]  /*12f340*/  LDL R11, [R1+0x118] ;  /* 0x00011800010b7983 */ /* 0x000ee20000100800 */
[CC--:B----4-:R-:W-:Y:S01]  /*12f350*/  ISETP.GE.U32.AND P2, PT, R73.reuse, R198.reuse, PT ;  /* 0x000000c64900720c */ /* 0x0d0fe20003f46070 */
[C---:B------:R-:W-:Y:S01]  /*12f360*/  ISETP.GE.U32.AND P1, PT, R72.reuse, R201, PT ;  /* 0x000000c94800720c */ /* 0x040fe20003f26070 */
[----:B------:R-:W-:Y:S01]  /*12f370*/  IADD3 R3, PT, PT, R73, -R198, RZ ;  /* 0x800000c649037210 */ /* 0x000fe20007ffe0ff */
[----:B------:R-:W-:Y:S01]  /*12f380*/  ISETP.GE.U32.AND P0, PT, R71, R225, PT ;  /* 0x000000e14700720c */ /* 0x000fe20003f06070 */
[----:B0-----:R-:W-:-:S02]  /*12f390*/  IADD3 R2, PT, PT, R72, -R201, RZ ;  /* 0x800000c948027210 */ /* 0x001fc40007ffe0ff */
[----:B------:R-:W-:-:S07]  /*12f3a0*/  IADD3 R0, PT, PT, R71, -R225, RZ ;  /* 0x800000e147007210 */ /* 0x000fce0007ffe0ff */
[----:B------:R-:W-:Y:S01]  /*12f3b0*/  @!P2 IADD3 R3, PT, PT, R3, 0x7f000001, RZ ;  /* 0x7f0000010303a810 */ /* 0x000fe20007ffe0ff */
[----:B------:R-:W-:Y:S01]  /*12f3c0*/  ISETP.GE.U32.AND P2, PT, R69, R219, PT ;  /* 0x000000db4500720c */ /* 0x000fe20003f46070 */
[----:B------:R-:W-:-:S03]  /*12f3d0*/  @!P1 IADD3 R2, PT, PT, R2, 0x7f000001, RZ ;  /* 0x7f00000102029810 */ /* 0x000fc60007ffe0ff */
[----:B------:R-:W-:Y:S01]  /*12f3e0*/  IMAD.WIDE.U32 R4, R3, R24, RZ ;  /* 0x0000001803047225 */ /* 0x000fe200078e00ff */
[----:B------:R-:W-:-:S03]  /*12f3f0*/  @!P0 IADD3 R0, PT, PT, R0, 0x7f000001, RZ ;  /* 0x7f00000100008810 */ /* 0x000fc60007ffe0ff */
[----:B------:R-:W-:Y:S01]  /*12f400*/  IMAD R3, R4, 0x7effffff, RZ ;  /* 0x7effffff04037824 */ /* 0x000fe200078e02ff */
[----:B-1----:R-:W-:Y:S01]  /*12f410*/  IADD3 R12, PT, PT, R69, -R219, RZ ;  /* 0x800000db450c7210 */ /* 0x002fe20007ffe0ff */
[----:B--2---:R-:W-:-:S04]  /*12f420*/  IMAD.WIDE.U32 R14, R2, R24, RZ ;  /* 0x00000018020e7225 */ /* 0x004fc800078e00ff */
[----:B------:R-:W-:-:S04]  /*12f430*/  IMAD.HI.U32 R23, R3, 0x7f000001, R4 ;  /* 0x7f00000103177827 */ /* 0x000fc800078e0004 */
[----:B------:R-:W-:-:S04]  /*12f440*/  IMAD.WIDE.U32 R2, R0, R24, RZ ;  /* 0x0000001800027225 */ /* 0x000fc800078e00ff */
[----:B------:R-:W-:Y:S01]  /*12f450*/  IMAD R5, R14, 0x7effffff, RZ ;  /* 0x7effffff0e057824 */ /* 0x000fe200078e02ff */
[----:B------:R-:W-:Y:S01]  /*12f460*/  @!P2 IADD3 R12, PT, PT, R12, 0x7f000001, RZ ;  /* 0x7f0000010c0ca810 */ /* 0x000fe20007ffe0ff */
[----:B------:R-:W-:Y:S01]  /*12f470*/  ISETP.GE.U32.AND P2, PT, R23, 0x7f000001, PT ;  /* 0x7f0000011700780c */ /* 0x000fe20003f46070 */
[----:B------:R-:W-:Y:S02]  /*12f480*/  IMAD R17, R2, 0x7effffff, RZ ;  /* 0x7effffff02117824 */ /* 0x000fe400078e02ff */
[----:B------:R-:W-:-:S04]  /*12f490*/  IMAD.HI.U32 R20, R5, 0x7f000001, R14 ;  /* 0x7f00000105147827 */ /* 0x000fc800078e000e */
[----:B------:R-:W-:-:S04]  /*12f4a0*/  IMAD.WIDE.U32 R4, R12, R24, RZ ;  /* 0x000000180c047225 */ /* 0x000fc800078e00ff */
[----:B------:R-:W-:-:S04]  /*12f4b0*/  IMAD.HI.U32 R18, R17, 0x7f000001, R2 ;  /* 0x7f00000111127827 */ /* 0x000fc800078e0002 */
[----:B------:R-:W-:Y:S01]  /*12f4c0*/  IMAD R3, R4, 0x7effffff, RZ ;  /* 0x7effffff04037824 */ /* 0x000fe200078e02ff */
[----:B------:R-:W-:Y:S01]  /*12f4d0*/  ISETP.GE.U32.AND P1, PT, R20, 0x7f000001, PT ;  /* 0x7f0000011400780c */ /* 0x000fe20003f26070 */
[----:B------:R-:W-:Y:S02]  /*12f4e0*/  ISETP.GE.U32.AND P0, PT, R18, 0x7f000001, PT ;  /* 0x7f0000011200780c */ /* 0x000fe40003f06070 */
[----:B------:R-:W-:Y:S01]  /*12f4f0*/  IMAD.HI.U32 R22, R3, 0x7f000001, R4 ;  /* 0x7f00000103167827 */ /* 0x000fe200078e0004 */
[----:B------:R-:W-:-:S04]  /*12f500*/  @P2 IADD3 R23, PT, PT, R23, -0x7f000001, RZ ;  /* 0x80ffffff17172810 */ /* 0x000fc80007ffe0ff */
[----:B------:R-:W-:-:S05]  /*12f510*/  ISETP.GE.U32.AND P2, PT, R22, 0x7f000001, PT ;  /* 0x7f0000011600780c */ /* 0x000fca0003f46070 */
[----:B------:R-:W-:Y:S02]  /*12f520*/  @P1 IADD3 R20, PT, PT, R20, -0x7f000001, RZ ;  /* 0x80ffffff14141810 */ /* 0x000fe40007ffe0ff */
[----:B------:R-:W-:-:S06]  /*12f530*/  @P0 IADD3 R18, PT, PT, R18, -0x7f000001, RZ ;  /* 0x80ffffff12120810 */ /* 0x000fcc0007ffe0ff */
[----:B------:R-:W-:Y:S01]  /*12f540*/  @P2 IADD3 R22, PT, PT, R22, -0x7f000001, RZ ;  /* 0x80ffffff16162810 */ /* 0x000fe20007ffe0ff */
[----:B------:R-:W0:Y:S01]  /*12f550*/  S2UR UR6, SR_CTAID.X ;  /* 0x00000000000679c3 */ /* 0x000e220000002500 */
[----:B---3--:R-:W-:-:S04]  /*12f560*/  IMAD.WIDE.U32 R2, R7, R23, RZ ;  /* 0x0000001707027225 */ /* 0x008fc800078e00ff */
[----:B------:R-:W-:-:S04]  /*12f570*/  IMAD R5, R2, 0x7effffff, RZ ;  /* 0x7effffff02057824 */ /* 0x000fc800078e02ff */
[----:B------:R-:W-:-:S04]  /*12f580*/  IMAD.HI.U32 R24, R5, 0x7f000001, R2 ;  /* 0x7f00000105187827 */ /* 0x000fc800078e0002 */
[----:B------:R-:W-:-:S04]  /*12f590*/  IMAD.WIDE.U32 R2, R6, R18, RZ ;  /* 0x0000001206027225 */ /* 0x000fc800078e00ff */
[----:B------:R-:W-:-:S04]  /*12f5a0*/  IMAD.WIDE.U32 R4, R6, R20, RZ ;  /* 0x0000001406047225 */ /* 0x000fc800078e00ff */
[----:B------:R-:W-:Y:S01]  /*12f5b0*/  IMAD R17, R2, 0x7effffff, RZ ;  /* 0x7effffff02117824 */ /* 0x000fe200078e02ff */
[----:B------:R-:W-:Y:S01]  /*12f5c0*/  ISETP.GE.U32.AND P2, PT, R24, 0x7f000001, PT ;  /* 0x7f0000011800780c */ /* 0x000fe20003f46070 */
[----:B------:R-:W-:Y:S02]  /*12f5d0*/  IMAD R19, R4, 0x7effffff, RZ ;  /* 0x7effffff04137824 */ /* 0x000fe400078e02ff */
[----:B------:R-:W-:-:S04]  /*12f5e0*/  IMAD.WIDE.U32 R14, R7, R18, RZ ;  /* 0x00000012070e7225 */ /* 0x000fc800078e00ff */
[----:B------:R-:W-:-:S04]  /*12f5f0*/  IMAD.HI.U32 R12, R17, 0x7f000001, R2 ;  /* 0x7f000001110c7827 */ /* 0x000fc800078e0002 */
[----:B------:R-:W-:-:S04]  /*12f600*/  IMAD.HI.U32 R0, R19, 0x7f000001, R4 ;  /* 0x7f00000113007827 */ /* 0x000fc800078e0004 */
[----:B------:R-:W-:-:S04]  /*12f610*/  IMAD.WIDE.U32 R2, R8, R22, RZ ;  /* 0x0000001608027225 */ /* 0x000fc800078e00ff */
[----:B------:R-:W-:Y:S02]  /*12f620*/  IMAD R21, R14, 0x7effffff, RZ ;  /* 0x7effffff0e157824 */ /* 0x000fe400078e02ff */
[----:B------:R-:W-:Y:S01]  /*12f630*/  IMAD.WIDE.U32 R4, R8, R23, RZ ;  /* 0x0000001708047225 */ /* 0x000fe200078e00ff */
[----:B------:R-:W-:Y:S01]  /*12f640*/  ISETP.GE.U32.AND P0, PT, R12, 0x7f000001, PT ;  /* 0x7f0000010c00780c */ /* 0x000fe20003f06070 */
[----:B------:R-:W-:Y:S02]  /*12f650*/  ISETP.GE.U32.AND P1, PT, R0, 0x7f000001, PT ;  /* 0x7f0000010000780c */ /* 0x000fe40003f26070 */
[----:B------:R-:W-:Y:S02]  /*12f660*/  IMAD R19, R2, 0x7effffff, RZ ;  /* 0x7effffff02137824 */ /* 0x000fe400078e02ff */
[----:B------:R-:W-:Y:S01]  /*12f670*/  IMAD.HI.U32 R25, R21, 0x7f000001, R14 ;  /* 0x7f00000115197827 */ /* 0x000fe200078e000e */
[----:B------:R-:W-:-:S03]  /*12f680*/  @P2 IADD3 R24, PT, PT, R24, -0x7f000001, RZ ;  /* 0x80ffffff18182810 */ /* 0x000fc60007ffe0ff */
[----:B------:R-:W-:Y:S02]  /*12f690*/  IMAD R21, R4, 0x7effffff, RZ ;  /* 0x7effffff04157824 */ /* 0x000fe400078e02ff */
[----:B------:R-:W-:-:S04]  /*12f6a0*/  IMAD.HI.U32 R26, R19, 0x7f000001, R2 ;  /* 0x7f000001131a7827 */ /* 0x000fc800078e0002 */
[----:B------:R-:W-:-:S04]  /*12f6b0*/  IMAD.WIDE.U32 R2, R24, 0x5fffffa, RZ ;  /* 0x05fffffa18027825 */ /* 0x000fc800078e00ff */
[----:B------:R-:W-:-:S04]  /*12f6c0*/  IMAD.HI.U32 R28, R21, 0x7f000001, R4 ;  /* 0x7f000001151c7827 */ /* 0x000fc800078e0004 */
[----:B------:R-:W-:Y:S01]  /*12f6d0*/  IMAD R5, R24, 0x6, RZ ;  /* 0x0000000618057824 */ /* 0x000fe200078e02ff */
[----:B------:R-:W-:Y:S01]  /*12f6e0*/  ISETP.GE.U32.AND P5, PT, R26, 0x7f000001, PT ;  /* 0x7f0000011a00780c */ /* 0x000fe20003fa6070 */
[----:B------:R-:W-:Y:S01]  /*12f6f0*/  @P0 IADD3 R12, PT, PT, R12, -0x7f000001, RZ ;  /* 0x80ffffff0c0c0810 */ /* 0x000fe20007ffe0ff */
[----:B------:R-:W-:Y:S01]  /*12f700*/  ISETP.GE.U32.AND P4, PT, R28, 0x7f000001, PT ;  /* 0x7f0000011c00780c */ /* 0x000fe20003f86070 */
[----:B------:R-:W-:Y:S01]  /*12f710*/  IMAD.HI.U32 R27, R5, 0x7f000001, R2 ;  /* 0x7f000001051b7827 */ /* 0x000fe200078e0002 */
[----:B------:R-:W-:-:S03]  /*12f720*/  @P1 IADD3 R0, PT, PT, R0, -0x7f000001, RZ ;  /* 0x80ffffff00001810 */ /* 0x000fc60007ffe0ff */
[----:B------:R-:W-:Y:S01]  /*12f730*/  IMAD.WIDE.U32 R14, R9, R20, RZ ;  /* 0x00000014090e7225 */ /* 0x000fe200078e00ff */
        /* <DEDUP_REMOVED lines=8> */
[----:B------:R-:W-:Y:S01]  /*12f7c0*/  IMAD.HI.U32 R24, R19, 0x7f000001, R14 ;  /* 0x7f00000113187827 */ /* 0x000fe200078e000e */
[----:B------:R-:W-:-:S03]  /*12f7d0*/  @P4 IADD3 R28, PT, PT, R28, -0x7f000001, RZ ;  /* 0x80ffffff1c1c4810 */ /* 0x000fc60007ffe0ff */
[----:B------:R-:W-:-:S04]  /*12f7e0*/  IMAD.HI.U32 R16, R21, 0x7f000001, R16 ;  /* 0x7f00000115107827 */ /* 0x000fc800078e0010 */
[----:B------:R-:W-:-:S04]  /*12f7f0*/  IMAD.WIDE.U32 R4, R26, 0x5fffffa, RZ ;  /* 0x05fffffa1a047825 */ /* 0x000fc800078e00ff */
[----:B------:R-:W-:Y:S01]  /*12f800*/  IMAD.WIDE.U32 R14, R28, 0x5fffffa, RZ ;  /* 0x05fffffa1c0e7825 */ /* 0x000fe200078e00ff */
[----:B------:R-:W-:Y:S01]  /*12f810*/  ISETP.GE.U32.AND P5, PT, R24, 0x7f000001, PT ;  /* 0x7f0000011800780c */ /* 0x000fe20003fa6070 */
[----:B------:R-:W-:Y:S02]  /*12f820*/  @P2 IADD3 R12, PT, PT, R12, -0x7f000001, RZ ;  /* 0x80ffffff0c0c2810 */ /* 0x000fe40007ffe0ff */
[----:B------:R-:W-:Y:S02]  /*12f830*/  @P1 IADD3 R27, PT, PT, R27, -0x7f000001, RZ ;  /* 0x80ffffff1b1b1810 */ /* 0x000fe40007ffe0ff */
[----:B------:R-:W-:Y:S01]  /*12f840*/  @P3 IADD3 R25, PT, PT, R25, -0x7f000001, RZ ;  /* 0x80ffffff19193810 */ /* 0x000fe20007ffe0ff */
[----:B------:R-:W-:Y:S01]  /*12f850*/  IMAD R17, R26, 0x6, RZ ;  /* 0x000000061a117824 */ /* 0x000fe200078e02ff */
[----:B------:R-:W-:Y:S01]  /*12f860*/  @P0 IADD3 R0, PT, PT, R0, -0x7f000001, RZ ;  /* 0x80ffffff00000810 */ /* 0x000fe20007ffe0ff */
[----:B------:R-:W-:Y:S01]  /*12f870*/  IMAD R19, R28, 0x6, RZ ;  /* 0x000000061c137824 */ /* 0x000fe200078e02ff */
[----:B------:R-:W-:Y:S01]  /*12f880*/  ISETP.GE.U32.AND P4, PT, R16, 0x7f000001, PT ;  /* 0x7f0000011000780c */ /* 0x000fe20003f86070 */
[----:B------:R-:W-:Y:S01]  /*12f890*/  IMAD.HI.U32 R21, R17, 0x7f000001, R4 ;  /* 0x7f00000111157827 */ /* 0x000fe200078e0004 */
[----:B------:R-:W-:-:S03]  /*12f8a0*/  IADD3 R12, PT, PT, R12, R27, RZ ;  /* 0x0000001b0c0c7210 */ /* 0x000fc60007ffe0ff */
[----:B------:R-:W-:-:S04]  /*12f8b0*/  IMAD.WIDE.U32 R2, R6, R22, RZ ;  /* 0x0000001606027225 */ /* 0x000fc800078e00ff */
[----:B------:R-:W-:Y:S01]  /*12f8c0*/  IMAD.HI.U32 R19, R19, 0x7f000001, R14 ;  /* 0x7f00000113137827 */ /* 0x000fe200078e000e */
[----:B------:R-:W-:-:S03]  /*12f8d0*/  IADD3 R0, PT, PT, R0, R25, RZ ;  /* 0x0000001900007210 */ /* 0x000fc60007ffe0ff */
[----:B------:R-:W-:Y:S01]  /*12f8e0*/  IMAD R5, R2, 0x7effffff, RZ ;  /* 0x7effffff02057824 */ /* 0x000fe200078e02ff */
[----:B------:R-:W-:Y:S01]  /*12f8f0*/  ISETP.GE.U32.AND P3, PT, R21, 0x7f000001, PT ;  /* 0x7f0000011500780c */ /* 0x000fe20003f66070 */
[----:B------:R-:W-:Y:S01]  /*12f900*/  ISETP.GE.U32.AND P2, PT, R12, 0x7f000001, PT ;  /* 0x7f0000010c00780c */ /* 0x000fe20003f46070 */
[----:B------:R-:W-:Y:S01]  /*12f910*/  ISETP.GE.U32.AND P6, PT, R19, 0x7f000001, PT ;  /* 0x7f0000011300780c */ /* 0x000fe20003fc6070 */
[----:B------:R-:W-:Y:S01]  /*12f920*/  ISETP.GE.U32.AND P1, PT, R0, 0x7f000001, PT ;  /* 0x7f0000010000780c */ /* 0x000fe20003f26070 */
[----:B------:R-:W-:Y:S01]  /*12f930*/  @P5 IADD3 R24, PT, PT, R24, -0x7f000001, RZ ;  /* 0x80ffffff18185810 */ /* 0x000fe20007ffe0ff */
[----:B------:R-:W-:Y:S01]  /*12f940*/  IMAD.HI.U32 R14, R5, 0x7f000001, R2 ;  /* 0x7f000001050e7827 */ /* 0x000fe200078e0002 */
[----:B------:R-:W-:-:S03]  /*12f950*/  @P4 IADD3 R16, PT, PT, R16, -0x7f000001, RZ ;  /* 0x80ffffff10104810 */ /* 0x000fc60007ffe0ff */
[----:B------:R-:W-:Y:S01]  /*12f960*/  IMAD.WIDE.U32 R2, R24, 0x5fffffa, RZ ;  /* 0x05fffffa18027825 */ /* 0x000fe200078e00ff */
[----:B------:R-:W-:-:S03]  /*12f970*/  ISETP.GE.U32.AND P0, PT, R14, 0x7f000001, PT ;  /* 0x7f0000010e00780c */ /* 0x000fc60003f06070 */
[----:B------:R-:W-:Y:S02]  /*12f980*/  IMAD R15, R24, 0x6, RZ ;  /* 0x00000006180f7824 */ /* 0x000fe400078e02ff */
[----:B------:R-:W-:-:S04]  /*12f990*/  IMAD.WIDE.U32 R4, R16, 0x5fffffa, RZ ;  /* 0x05fffffa10047825 */ /* 0x000fc800078e00ff */
[----:B------:R-:W-:Y:S01]  /*12f9a0*/  IMAD R17, R16, 0x6, RZ ;  /* 0x0000000610117824 */ /* 0x000fe200078e02ff */
[----:B------:R-:W-:Y:S02]  /*12f9b0*/  @P3 IADD3 R21, PT, PT, R21, -0x7f000001, RZ ;  /* 0x80ffffff15153810 */ /* 0x000fe40007ffe0ff */
[----:B------:R-:W-:Y:S01]  /*12f9c0*/  @P2 IADD3 R12, PT, PT, R12, -0x7f000001, RZ ;  /* 0x80ffffff0c0c2810 */ /* 0x000fe20007ffe0ff */
[----:B------:R-:W-:Y:S01]  /*12f9d0*/  IMAD.HI.U32 R25, R15, 0x7f000001, R2 ;  /* 0x7f0000010f197827 */ /* 0x000fe200078e0002 */
[----:B------:R-:W-:Y:S02]  /*12f9e0*/  @P6 IADD3 R19, PT, PT, R19, -0x7f000001, RZ ;  /* 0x80ffffff13136810 */ /* 0x000fe40007ffe0ff */
[----:B------:R-:W-:Y:S01]  /*12f9f0*/  @P1 IADD3 R0, PT, PT, R0, -0x7f000001, RZ ;  /* 0x80ffffff00001810 */ /* 0x000fe20007ffe0ff */
[----:B------:R-:W-:-:S04]  /*12fa00*/  IMAD.WIDE.U32 R2, R7, R20, RZ ;  /* 0x0000001407027225 */ /* 0x000fc800078e00ff */
[----:B------:R-:W-:Y:S01]  /*12fa10*/  IMAD.HI.U32 R27, R17, 0x7f000001, R4 ;  /* 0x7f000001111b7827 */ /* 0x000fe200078e0004 */
[----:B------:R-:W-:-:S03]  /*12fa20*/  IADD3 R12, PT, PT, R12, R21, RZ ;  /* 0x000000150c0c7210 */ /* 0x000fc60007ffe0ff */
[----:B------:R-:W-:Y:S01]  /*12fa30*/  IMAD R5, R2, 0x7effffff, RZ ;  /* 0x7effffff02057824 */ /* 0x000fe200078e02ff */
[----:B------:R-:W-:Y:S02]  /*12fa40*/  IADD3 R0, PT, PT, R0, R19, RZ ;  /* 0x0000001300007210 */ /* 0x000fe40007ffe0ff */
[----:B------:R-:W-:Y:S01]  /*12fa50*/  @P0 IADD3 R14, PT, PT, R14, -0x7f000001, RZ ;  /* 0x80ffffff0e0e0810 */ /* 0x000fe20007ffe0ff */
[----:B------:R-:W-:Y:S01]  /*12fa60*/  ISETP.GE.U32.AND P4, PT, R25, 0x7f000001, PT ;  /* 0x7f0000011900780c */ /* 0x000fe20003f86070 */
[----:B------:R-:W-:Y:S01]  /*12fa70*/  IMAD.HI.U32 R17, R5, 0x7f000001, R2 ;  /* 0x7f00000105117827 */ /* 0x000fe200078e0002 */
        /* <DEDUP_REMOVED lines=8> */
[----:B------:R-:W-:Y:S02]  /*12fb00*/  @P4 IADD3 R25, PT, PT, R25, -0x7f000001, RZ ;  /* 0x80ffffff19194810 */ /* 0x000fe40007ffe0ff */
[----:B------:R-:W-:Y:S02]  /*12fb10*/  @P2 IADD3 R12, PT, PT, R12, -0x7f000001, RZ ;  /* 0x80ffffff0c0c2810 */ /* 0x000fe40007ffe0ff */
[----:B------:R-:W-:Y:S02]  /*12fb20*/  @P5 IADD3 R27, PT, PT, R27, -0x7f000001, RZ ;  /* 0x80ffffff1b1b5810 */ /* 0x000fe40007ffe0ff */
[----:B------:R-:W-:Y:S01]  /*12fb30*/  @P3 IADD3 R0, PT, PT, R0, -0x7f000001, RZ ;  /* 0x80ffffff00003810 */ /* 0x000fe20007ffe0ff */
[----:B------:R-:W-:Y:S01]  /*12fb40*/  IMAD.HI.U32 R4, R15, 0x7f000001, R4 ;  /* 0x7f0000010f047827 */ /* 0x000fe200078e0004 */
[----:B------:R-:W-:Y:S02]  /*12fb50*/  @P1 IADD3 R17, PT, PT, R17, -0x7f000001, RZ ;  /* 0x80ffffff11111810 */ /* 0x000fe40007ffe0ff */
[----:B------:R-:W-:-:S02]  /*12fb60*/  @P0 IADD3 R14, PT, PT, R14, -0x7f000001, RZ ;  /* 0x80ffffff0e0e0810 */ /* 0x000fc40007ffe0ff */
[----:B------:R-:W-:Y:S01]  /*12fb70*/  IADD3 R15, PT, PT, R12, R25, RZ ;  /* 0x000000190c0f7210 */ /* 0x000fe20007ffe0ff */
[----:B------:R-:W-:Y:S01]  /*12fb80*/  IMAD R5, R2, 0x7effffff, RZ ;  /* 0x7effffff02057824 */ /* 0x000fe200078e02ff */
[----:B------:R-:W-:Y:S01]  /*12fb90*/  IADD3 R12, PT, PT, R0, R27, RZ ;  /* 0x0000001b000c7210 */ /* 0x000fe20007ffe0ff */
[----:B------:R-:W-:Y:S01]  /*12fba0*/  ISETP.GE.U32.AND P4, PT, R4, 0x7f000001, PT ;  /* 0x7f0000010400780c */ /* 0x000fe20003f86070 */
[----:B------:R-:W-:Y:S01]  /*12fbb0*/  IADD3 R0, PT, PT, R14, R17, RZ ;  /* 0x000000110e007210 */ /* 0x000fe20007ffe0ff */
[----:B------:R-:W-:Y:S01]  /*12fbc0*/  IMAD.HI.U32 R21, R5, 0x7f000001, R2 ;  /* 0x7f00000105157827 */ /* 0x000fe200078e0002 */
[----:B------:R-:W-:Y:S01]  /*12fbd0*/  ISETP.GE.U32.AND P2, PT, R15, 0x7f000001, PT ;  /* 0x7f0000010f00780c */ /* 0x000fe20003f46070 */
[----:B------:R-:W-:Y:S01]  /*12fbe0*/  ISETP.GE.U32.AND P3, PT, R12, 0x7f000001, PT ;  /* 0x7f0000010c00780c */ /* 0x000fe20003f66070 */
[----:B------:R-:W0:Y:S01]  /*12fbf0*/  S2R R14, SR_TID.X ;  /* 0x00000000000e7919 */ /* 0x000e220000002100 */
[----:B------:R-:W-:Y:S01]  /*12fc00*/  ISETP.GE.U32.AND P0, PT, R0, 0x7f000001, PT ;  /* 0x7f0000010000780c */ /* 0x000fe20003f06070 */
[----:B------:R-:W-:Y:S01]  /*12fc10*/  ISETP.GE.U32.AND P1, PT, R21, 0x7f000001, PT ;  /* 0x7f0000011500780c */ /* 0x000fe20003f26070 */
[----:B------:R-:W0:Y:S08]  /*12fc20*/  LDC R19, c[0x0][0x360] ;  /* 0x0000d800ff137b82 */ /* 0x000e300000000800 */
[----:B------:R-:W1:Y:S08]  /*12fc30*/  LDC.64 R16, c[0x0][0x488] ;  /* 0x00012200ff107b82 */ /* 0x000e700000000a00 */
[----:B------:R-:W2:Y:S01]  /*12fc40*/  LDC R25, c[0x0][0x4a0] ;  /* 0x00012800ff197b82 */ /* 0x000ea20000000800 */
[----:B------:R-:W-:-:S02]  /*12fc50*/  @P4 IADD3 R4, PT, PT, R4, -0x7f000001, RZ ;  /* 0x80ffffff04044810 */ /* 0x000fc40007ffe0ff */
[----:B------:R-:W-:Y:S02]  /*12fc60*/  @P2 IADD3 R15, PT, PT, R15, -0x7f000001, RZ ;  /* 0x80ffffff0f0f2810 */ /* 0x000fe40007ffe0ff */
[----:B------:R-:W-:Y:S01]  /*12fc70*/  @P3 IADD3 R12, PT, PT, R12, -0x7f000001, RZ ;  /* 0x80ffffff0c0c3810 */ /* 0x000fe20007ffe0ff */
[----:B------:R-:W-:Y:S01]  /*12fc80*/  IMAD.WIDE.U32 R2, R4, 0x5fffffa, RZ ;  /* 0x05fffffa04027825 */ /* 0x000fe200078e00ff */
[----:B------:R-:W-:Y:S02]  /*12fc90*/  @P0 IADD3 R0, PT, PT, R0, -0x7f000001, RZ ;  /* 0x80ffffff00000810 */ /* 0x000fe40007ffe0ff */
[----:B------:R-:W-:Y:S02]  /*12fca0*/  @P1 IADD3 R21, PT, PT, R21, -0x7f000001, RZ ;  /* 0x80ffffff15151810 */ /* 0x000fe40007ffe0ff */
[----:B------:R-:W-:Y:S01]  /*12fcb0*/  IADD3 R10, PT, PT, R15, R10, RZ ;  /* 0x0000000a0f0a7210 */ /* 0x000fe20007ffe0ff */
[----:B------:R-:W-:Y:S01]  /*12fcc0*/  IMAD R5, R4, 0x6, RZ ;  /* 0x0000000604057824 */ /* 0x000fe200078e02ff */
[----:B------:R-:W-:-:S02]  /*12fcd0*/  IADD3 R12, PT, PT, R12, R13, RZ ;  /* 0x0000000d0c0c7210 */ /* 0x000fc40007ffe0ff */
[----:B------:R-:W-:Y:S01]  /*12fce0*/  IADD3 R0, PT, PT, R0, R21, RZ ;  /* 0x0000001500007210 */ /* 0x000fe20007ffe0ff */
[----:B------:R-:W-:Y:S01]  /*12fcf0*/  IMAD.HI.U32 R3, R5, 0x7f000001, R2 ;  /* 0x7f00000105037827 */ /* 0x000fe200078e0002 */
[----:B------:R-:W-:Y:S01]  /*12fd00*/  ISETP.GE.U32.AND P2, PT, R10, 0x7f000001, PT ;  /* 0x7f0000010a00780c */ /* 0x000fe20003f46070 */
[----:B------:R-:W-:Y:S02]  /*12fd10*/  ISETP.GE.U32.AND P3, PT, R12, 0x7f000001, PT ;  /* 0x7f0000010c00780c */ /* 0x000fe40003f66070 */
[----:B------:R-:W-:Y:S01]  /*12fd20*/  ISETP.GE.U32.AND P0, PT, R0, 0x7f000001, PT ;  /* 0x7f0000010000780c */ /* 0x000fe20003f06070 */
[----:B------:R-:W-:Y:S01]  /*12fd30*/  ISETP.GE.U32.AND P1, PT, R3, 0x7f000001, PT ;  /* 0x7f0000010300780c */ /* 0x000fe20003f26070 */
[----:B0-----:R-:W-:-:S08]  /*12fd40*/  IMAD R19, R19, UR6, R14 ;  /* 0x0000000613137c24 */ /* 0x001fd0000f8e020e */
[----:B------:R-:W-:Y:S02]  /*12fd50*/  @P2 IADD3 R10, PT, PT, R10, -0x7f000001, RZ ;  /* 0x80ffffff0a0a2810 */ /* 0x000fe40007ffe0ff */
[----:B------:R-:W-:Y:S01]  /*12fd60*/  @P3 IADD3 R12, PT, PT, R12, -0x7f000001, RZ ;  /* 0x80ffffff0c0c3810 */ /* 0x000fe20007ffe0ff */
[----:B-1----:R-:W-:Y:S01]  /*12fd70*/  IMAD.WIDE.U32 R16, R19, 0x4, R16 ;  /* 0x0000000413107825 */ /* 0x002fe200078e0010 */
[----:B------:R-:W-:Y:S02]  /*12fd80*/  @P0 IADD3 R0, PT, PT, R0, -0x7f000001, RZ ;  /* 0x80ffffff00000810 */ /* 0x000fe40007ffe0ff */
[----:B------:R-:W-:Y:S01]  /*12fd90*/  @P1 IADD3 R3, PT, PT, R3, -0x7f000001, RZ ;  /* 0x80ffffff03031810 */ /* 0x000fe20007ffe0ff */
[----:B------:R0:W-:Y:S04]  /*12fda0*/  STL [R1+0x110], R10 ;  /* 0x0001100a01007387 */ /* 0x0001e80000100800 */
[----:B------:R-:W-:Y:S04]  /*12fdb0*/  STL [R1+0x114], R12 ;  /* 0x0001140c01007387 */ /* 0x000fe80000100800 */
[----:B------:R-:W3:Y:S04]  /*12fdc0*/  LDG.E R2, desc[UR22][R16.64] ;  /* 0x0000001610027981 */ /* 0x000ee8000c1e1900 */
[----:B------:R-:W3:Y:S01]  /*12fdd0*/  LDL.64 R4, [R1+0x110] ;  /* 0x0001100001047983 */ /* 0x000ee20000100a00 */
[----:B------:R-:W-:-:S03]  /*12fde0*/  IADD3 R0, PT, PT, R0, R3, RZ ;  /* 0x0000000300007210 */ /* 0x000fc60007ffe0ff */
[----:B------:R-:W4:Y:S02]  /*12fdf0*/  LDL R3, [R1+0x11c] ;  /* 0x00011c0001037983 */ /* 0x000f240000100800 */
[----:B------:R-:W-:-:S13]  /*12fe00*/  ISETP.GE.U32.AND P0, PT, R0, 0x7f000001, PT ;  /* 0x7f0000010000780c */ /* 0x000fda0003f06070 */
[----:B------:R-:W-:-:S04]  /*12fe10*/  @P0 IADD3 R0, PT, PT, R0, -0x7f000001, RZ ;  /* 0x80ffffff00000810 */ /* 0x000fc80007ffe0ff */
[----:B------:R-:W-:-:S05]  /*12fe20*/  IADD3 R14, PT, PT, R0, R11, RZ ;  /* 0x0000000b000e7210 */ /* 0x000fca0007ffe0ff */
[----:B------:R-:W-:-:S13]  /*12fe30*/  ISETP.GE.U32.AND P0, PT, R14, 0x7f000001, PT ;  /* 0x7f0000010e00780c */ /* 0x000fda0003f06070 */
[----:B------:R-:W-:-:S05]  /*12fe40*/  @P0 IADD3 R14, PT, PT, R14, -0x7f000001, RZ ;  /* 0x80ffffff0e0e0810 */ /* 0x000fca0007ffe0ff */
[----:B------:R1:W-:Y:S04]  /*12fe50*/  STL [R1+0x118], R14 ;  /* 0x0001180e01007387 */ /* 0x0003e80000100800 */
[----:B------:R-:W2:Y:S01]  /*12fe60*/  LDL R13, [R1+0x118] ;  /* 0x00011800010d7983 */ /* 0x000ea20000100800 */
[----:B0-----:R-:W-:-:S04]  /*12fe70*/  IMAD.WIDE.U32 R10, R6, R23, RZ ;  /* 0x00000017060a7225 */ /* 0x001fc800078e00ff */
[----:B------:R-:W-:-:S04]  /*12fe80*/  IMAD R0, R10, 0x7effffff, RZ ;  /* 0x7effffff0a007824 */ /* 0x000fc800078e02ff */
[----:B------:R-:W-:-:S05]  /*12fe90*/  IMAD.HI.U32 R10, R0, 0x7f000001, R10 ;  /* 0x7f000001000a7827 */ /* 0x000fca00078e000a */
[----:B------:R-:W-:Y:S01]  /*12fea0*/  ISETP.GE.U32.AND P0, PT, R10, 0x7f000001, PT ;  /* 0x7f0000010a00780c */ /* 0x000fe20003f06070 */
[----:B------:R-:W-:-:S04]  /*12feb0*/  IMAD.WIDE.U32 R6, R7, R22, RZ ;  /* 0x0000001607067225 */ /* 0x000fc800078e00ff */
[----:B-1----:R-:W-:-:S04]  /*12fec0*/  IMAD.WIDE.U32 R14, R8, R20, RZ ;  /* 0x00000014080e7225 */ /* 0x002fc800078e00ff */
[----:B------:R-:W-:Y:S01]  /*12fed0*/  IMAD R0, R6, 0x7effffff, RZ ;  /* 0x7effffff06007824 */ /* 0x000fe200078e02ff */
[----:B------:R-:W0:Y:S03]  /*12fee0*/  LDC.64 R22, c[0x0][0x4a0] ;  /* 0x00012800ff167b82 */ /* 0x000e260000000a00 */
[----:B------:R-:W-:Y:S01]  /*12fef0*/  IMAD.HI.U32 R7, R0, 0x7f000001, R6 ;  /* 0x7f00000100077827 */ /* 0x000fe200078e0006 */
[----:B------:R-:W-:-:S04]  /*12ff00*/  @P0 IADD3 R10, PT, PT, R10, -0x7f000001, RZ ;  /* 0x80ffffff0a0a0810 */ /* 0x000fc80007ffe0ff */
[----:B------:R-:W-:Y:S01]  /*12ff10*/  ISETP.GE.U32.AND P1, PT, R7, 0x7f000001, PT ;  /* 0x7f0000010700780c */ /* 0x000fe20003f26070 */
[----:B------:R-:W-:Y:S01]  /*12ff20*/  IMAD R11, R14, 0x7effffff, RZ ;  /* 0x7effffff0e0b7824 */ /* 0x000fe200078e02ff */
[----:B------:R-:W1:Y:S01]  /*12ff30*/  LDC R0, c[0x0][0x4a0] ;  /* 0x00012800ff007b82 */ /* 0x000e620000000800 */
[----:B------:R-:W-:Y:S02]  /*12ff40*/  ISETP.GE.U32.AND P0, PT, R10, 0x7f000001, PT ;  /* 0x7f0000010a00780c */ /* 0x000fe40003f06070 */
[----:B------:R-:W-:-:S08]  /*12ff50*/  IMAD.HI.U32 R11, R11, 0x7f000001, R14 ;  /* 0x7f0000010b0b7827 */ /* 0x000fd000078e000e */
[----:B------:R-:W-:-:S03]  /*12ff60*/  @P1 IADD3 R7, PT, PT, R7, -0x7f000001, RZ ;  /* 0x80ffffff07071810 */ /* 0x000fc60007ffe0ff */
[----:B------:R-:W-:-:S04]  /*12ff70*/  @P0 IADD3 R10, PT, PT, R10, -0x7f000001, RZ ;  /* 0x80ffffff0a0a0810 */ /* 0x000fc80007ffe0ff */
[----:B------:R-:W-:Y:S01]  /*12ff80*/  IADD3 R10, PT, PT, R10, R7, RZ ;  /* 0x000000070a0a7210 */ /* 0x000fe20007ffe0ff */
[----:B------:R-:W-:-:S04]  /*12ff90*/  ISETP.GE.U32.AND P1, PT, R11, 0x7f000001, PT ;  /* 0x7f0000010b00780c */ /* 0x000fc80003f26070 */
[----:B------:R-:W-:Y:S01]  /*12ffa0*/  ISETP.GE.U32.AND P0, PT, R10, 0x7f000001, PT ;  /* 0x7f0000010a00780c */ /* 0x000fe20003f06070 */
[----:B------:R-:W-:-:S04]  /*12ffb0*/  IMAD.WIDE.U32 R6, R9, R18, RZ ;  /* 0x0000001209067225 */ /* 0x000fc800078e00ff */
[----:B------:R-:W-:-:S04]  /*12ffc0*/  IMAD R9, R6, 0x7effffff, RZ ;  /* 0x7effffff06097824 */ /* 0x000fc800078e02ff */
[----:B------:R-:W-:Y:S01]  /*12ffd0*/  @P1 IADD3 R11, PT, PT, R11, -0x7f000001, RZ ;  /* 0x80ffffff0b0b1810 */ /* 0x000fe20007ffe0ff */
[----:B------:R-:W-:-:S03]  /*12ffe0*/  IMAD.HI.U32 R15, R9, 0x7f000001, R6 ;  /* 0x7f000001090f7827 */ /* 0x000fc600078e0006 */
[----:B------:R-:W-:Y:S02]  /*12fff0*/  @P0 IADD3 R10, PT, PT, R10, -0x7f000001, RZ ;  /* 0x80ffffff0a0a0810 */ /* 0x000fe40007ffe0ff */
[----:B------:R-:W-:Y:S02]  /*130000*/  ISETP.GE.U32.AND P1, PT, R15, 0x7f000001, PT ;  /* 0x7f0000010f00780c */ /* 0x000fe40003f26070 */
[----:B------:R-:W-:-:S05]  /*130010*/  IADD3 R10, PT, PT, R10, R11, RZ ;  /* 0x0000000b0a0a7210 */ /* 0x000fca0007ffe0ff */
[----:B------:R-:W-:-:S06]  /*130020*/  ISETP.GE.U32.AND P0, PT, R10, 0x7f000001, PT ;  /* 0x7f0000010a00780c */ /* 0x000fcc0003f06070 */
[----:B------:R-:W-:-:S07]  /*130030*/  @P1 IADD3 R15, PT, PT, R15, -0x7f000001, RZ ;  /* 0x80ffffff0f0f1810 */ /* 0x000fce0007ffe0ff */
[----:B------:R-:W-:-:S04]  /*130040*/  @P0 IADD3 R10, PT, PT, R10, -0x7f000001, RZ ;  /* 0x80ffffff0a0a0810 */ /* 0x000fc80007ffe0ff */
[----:B------:R-:W-:-:S05]  /*130050*/  IADD3 R10, PT, PT, R10, R15, RZ ;  /* 0x0000000f0a0a7210 */ /* 0x000fca0007ffe0ff */
[----:B------:R-:W-:-:S13]  /*130060*/  ISETP.GE.U32.AND P0, PT, R10, 0x7f000001, PT ;  /* 0x7f0000010a00780c */ /* 0x000fda0003f06070 */
[----:B------:R-:W-:Y:S01]  /*130070*/  @P0 IADD3 R10, PT, PT, R10, -0x7f000001, RZ ;  /* 0x80ffffff0a0a0810 */ /* 0x000fe20007ffe0ff */
[----:B---3--:R-:W-:-:S04]  /*130080*/  IMAD.WIDE.U32 R6, R4, R2, RZ ;  /* 0x0000000204067225 */ /* 0x008fc800078e00ff */
[----:B------:R-:W-:-:S04]  /*130090*/  IMAD R9, R6, 0x7effffff, RZ ;  /* 0x7effffff06097824 */ /* 0x000fc800078e02ff */
[----:B------:R-:W-:-:S05]  /*1300a0*/  IMAD.HI.U32 R17, R9, 0x7f000001, R6 ;  /* 0x7f00000109117827 */ /* 0x000fca00078e0006 */
[----:B------:R-:W-:Y:S01]  /*1300b0*/  ISETP.GE.U32.AND P1, PT, R17, 0x7f000001, PT ;  /* 0x7f0000011100780c */ /* 0x000fe20003f26070 */
[----:B------:R-:W-:-:S04]  /*1300c0*/  IMAD.WIDE.U32 R4, R5, R2, RZ ;  /* 0x0000000205047225 */ /* 0x000fc800078e00ff */
[----:B------:R-:W-:-:S08]  /*1300d0*/  IMAD R7, R4, 0x7effffff, RZ ;  /* 0x7effffff04077824 */ /* 0x000fd000078e02ff */
[----:B------:R-:W-:Y:S01]  /*1300e0*/  @P1 IADD3 R17, PT, PT, R17, -0x7f000001, RZ ;  /* 0x80ffffff11111810 */ /* 0x000fe20007ffe0ff */
[----:B------:R-:W-:-:S04]  /*1300f0*/  IMAD.HI.U32 R15, R7, 0x7f000001, R4 ;  /* 0x7f000001070f7827 */ /* 0x000fc800078e0004 */
[----:B------:R-:W-:Y:S01]  /*130100*/  ISETP.GE.U32.AND P1, PT, R17, 0x7f000001, PT ;  /* 0x7f0000011100780c */ /* 0x000fe20003f26070 */
[----:B------:R-:W-:Y:S01]  /*130110*/  ISETP.GE.U32.AND P2, PT, R15, 0x7f000001, PT ;  /* 0x7f0000010f00780c */ /* 0x000fe20003f46070 */
[----:B----4-:R-:W-:Y:S02]  /*130120*/  IADD3 R3, PT, PT, R10, R3, RZ ;  /* 0x000000030a037210 */ /* 0x010fe40007ffe0ff */
[----:B------:R-:W3:Y:S03]  /*130130*/  LDC.64 R10, c[0x0][0x4a0] ;  /* 0x00012800ff0a7b82 */ /* 0x000ee60000000a00 */
[----:B------:R-:W-:-:S06]  /*130140*/  ISETP.GE.U32.AND P0, PT, R3, 0x7f000001, PT ;  /* 0x7f0000010300780c */ /* 0x000fcc0003f06070 */
[----:B------:R-:W-:Y:S02]  /*130150*/  @P1 IADD3 R17, PT, PT, R17, -0x7f000001, RZ ;  /* 0x80ffffff11111810 */ /* 0x000fe40007ffe0ff */
[----:B------:R-:W-:Y:S01]  /*130160*/  @P2 IADD3 R15, PT, PT, R15, -0x7f000001, RZ ;  /* 0x80ffffff0f0f2810 */ /* 0x000fe20007ffe0ff */
[----:B--2---:R-:W-:Y:S02]  /*130170*/  IMAD.WIDE.U32 R4, R13, R2, RZ ;  /* 0x000000020d047225 */ /* 0x004fe400078e00ff */
[----:B------:R-:W-:Y:S02]  /*130180*/  ISETP.GE.U32.AND P3, PT, R17, 0x7f000001, PT ;  /* 0x7f0000011100780c */ /* 0x000fe40003f66070 */
[----:B------:R-:W-:Y:S01]  /*130190*/  IMAD R7, R4, 0x7effffff, RZ ;  /* 0x7effffff04077824 */ /* 0x000fe200078e02ff */
[----:B------:R-:W-:-:S03]  /*1301a0*/  ISETP.GE.U32.AND P1, PT, R15, 0x7f000001, PT ;  /* 0x7f0000010f00780c */ /* 0x000fc60003f26070 */
[----:B------:R-:W-:Y:S01]  /*1301b0*/  IMAD.HI.U32 R13, R7, 0x7f000001, R4 ;  /* 0x7f000001070d7827 */ /* 0x000fe200078e0004 */
[----:B------:R-:W-:Y:S01]  /*1301c0*/  @P0 IADD3 R3, PT, PT, R3, -0x7f000001, RZ ;  /* 0x80ffffff03030810 */ /* 0x000fe20007ffe0ff */
[----:B------:R-:W2:Y:S03]  /*1301d0*/  LDC.64 R6, c[0x0][0x490] ;  /* 0x00012400ff067b82 */ /* 0x000ea60000000a00 */
[----:B------:R-:W-:Y:S02]  /*1301e0*/  ISETP.GE.U32.AND P0, PT, R13, 0x7f000001, PT ;  /* 0x7f0000010d00780c */ /* 0x000fe40003f06070 */
[----:B------:R-:W-:Y:S01]  /*1301f0*/  @P3 IADD3 R17, PT, PT, R17, -0x7f000001, RZ ;  /* 0x80ffffff11113810 */ /* 0x000fe20007ffe0ff */
[----:B------:R-:W-:-:S04]  /*130200*/  IMAD.WIDE.U32 R4, R3, R2, RZ ;  /* 0x0000000203047225 */ /* 0x000fc800078e00ff */
[----:B------:R-:W-:Y:S01]  /*130210*/  ISETP.GE.U32.AND P2, PT, R17, 0x7f000001, PT ;  /* 0x7f0000011100780c */ /* 0x000fe20003f46070 */
[----:B------:R-:W-:Y:S01]  /*130220*/  @P1 IADD3 R15, PT, PT, R15, -0x7f000001, RZ ;  /* 0x80ffffff0f0f1810 */ /* 0x000fe20007ffe0ff */
[----:B------:R-:W-:-:S04]  /*130230*/  IMAD R9, R4, 0x7effffff, RZ ;  /* 0x7effffff04097824 */ /* 0x000fc800078e02ff */
[----:B------:R-:W-:Y:S01]  /*130240*/  ISETP.GE.U32.AND P1, PT, R15, 0x7f000001, PT ;  /* 0x7f0000010f00780c */ /* 0x000fe20003f26070 */
[----:B------:R-:W-:Y:S01]  /*130250*/  @P0 IADD3 R13, PT, PT, R13, -0x7f000001, RZ ;  /* 0x80ffffff0d0d0810 */ /* 0x000fe20007ffe0ff */
[----:B------:R-:W-:Y:S02]  /*130260*/  IMAD.HI.U32 R21, R9, 0x7f000001, R4 ;  /* 0x7f00000109157827 */ /* 0x000fe400078e0004 */
[----:B------:R-:W4:Y:S02]  /*130270*/  LDC.64 R8, c[0x0][0x4a0] ;  /* 0x00012800ff087b82 */ /* 0x000f240000000a00 */
[----:B------:R-:W-:Y:S01]  /*130280*/  ISETP.GE.U32.AND P0, PT, R13, 0x7f000001, PT ;  /* 0x7f0000010d00780c */ /* 0x000fe20003f06070 */
[----:B------:R-:W-:Y:S01]  /*130290*/  @P2 IADD3 R17, PT, PT, R17, -0x7f000001, RZ ;  /* 0x80ffffff11112810 */ /* 0x000fe20007ffe0ff */
[----:B------:R-:W-:-:S04]  /*1302a0*/  ISETP.GE.U32.AND P2, PT, R21, 0x7f000001, PT ;  /* 0x7f0000011500780c */ /* 0x000fc80003f46070 */
[----:B------:R-:W-:Y:S01]  /*1302b0*/  ISETP.GE.U32.AND P3, PT, R17, 0x7f000001, PT ;  /* 0x7f0000011100780c */ /* 0x000fe20003f66070 */
[----:B------:R-:W-:Y:S01]  /*1302c0*/  @P1 IADD3 R15, PT, PT, R15, -0x7f000001, RZ ;  /* 0x80ffffff0f0f1810 */ /* 0x000fe20007ffe0ff */
[----:B--2---:R-:W-:-:S04]  /*1302d0*/  IMAD.WIDE.U32 R4, R19, 0x4, R6 ;  /* 0x0000000413047825 */ /* 0x004fc800078e0006 */
[----:B------:R-:W-:Y:S01]  /*1302e0*/  ISETP.GE.U32.AND P1, PT, R15, 0x7f000001, PT ;  /* 0x7f0000010f00780c */ /* 0x000fe20003f26070 */
[----:B------:R-:W-:Y:S02]  /*1302f0*/  @P0 IADD3 R13, PT, PT, R13, -0x7f000001, RZ ;  /* 0x80ffffff0d0d0810 */ /* 0x000fe40007ffe0ff */
[----:B------:R-:W-:-:S03]  /*130300*/  @P2 IADD3 R21, PT, PT, R21, -0x7f000001, RZ ;  /* 0x80ffffff15152810 */ /* 0x000fc60007ffe0ff */
[----:B------:R-:W-:Y:S02]  /*130310*/  ISETP.GE.U32.AND P2, PT, R13, 0x7f000001, PT ;  /* 0x7f0000010d00780c */ /* 0x000fe40003f46070 */
[----:B------:R-:W-:Y:S01]  /*130320*/  ISETP.GE.U32.AND P0, PT, R21, 0x7f000001, PT ;  /* 0x7f0000011500780c */ /* 0x000fe20003f06070 */
[----:B------:R-:W-:Y:S02]  /*130330*/  @P3 IADD3 R17, PT, PT, R17, -0x7f000001, RZ ;  /* 0x80ffffff11113810 */ /* 0x000fe40007ffe0ff */
[-C--:B---3--:R-:W-:Y:S01]  /*130340*/  LEA R6, P3, R10, R4.reuse, 0x2 ;  /* 0x000000040a067211 */ /* 0x088fe200078610ff */
[----:B0-----:R-:W-:Y:S01]  /*130350*/  IMAD R19, R23, 0xc, RZ ;  /* 0x0000000c17137824 */ /* 0x001fe200078e02ff */
[----:B------:R-:W-:Y:S02]  /*130360*/  @P1 IADD3 R15, PT, PT, R15, -0x7f000001, RZ ;  /* 0x80ffffff0f0f1810 */ /* 0x000fe40007ffe0ff */
[-C--:B----4-:R-:W-:Y:S02]  /*130370*/  LEA.HI.X R7, R8, R5.reuse, R11, 0x2, P3 ;  /* 0x0000000508077211 */ /* 0x090fe400018f140b */
[----:B------:R-:W-:Y:S01]  /*130380*/  LEA R8, P1, R22, R4, 0x3 ;  /* 0x0000000416087211 */ /* 0x000fe200078218ff */
[----:B------:R-:W-:Y:S01]  /*130390*/  IMAD.WIDE.U32 R10, R25, 0xc, R4 ;  /* 0x0000000c190a7825 */ /* 0x000fe200078e0004 */
[----:B------:R-:W-:Y:S02]  /*1303a0*/  STG.E desc[UR22][R4.64], R17 ;  /* 0x0000001104007986 */ /* 0x000fe4000c101916 */
[----:B-1----:R-:W-:-:S02]  /*1303b0*/  LEA.HI.X R9, R0, R5, R9, 0x3, P1 ;  /* 0x0000000500097211 */ /* 0x002fc400008f1c09 */
[----:B------:R-:W-:Y:S02]  /*1303c0*/  @P2 IADD3 R13, PT, PT, R13, -0x7f000001, RZ ;  /* 0x80ffffff0d0d2810 */ /* 0x000fe40007ffe0ff */
[----:B------:R-:W-:Y:S02]  /*1303d0*/  IADD3 R11, PT, PT, R11, R19, RZ ;  /* 0x000000130b0b7210 */ /* 0x000fe40007ffe0ff */
[----:B------:R-:W-:Y:S01]  /*1303e0*/  @P0 IADD3 R21, PT, PT, R21, -0x7f000001, RZ ;  /* 0x80ffffff15150810 */ /* 0x000fe20007ffe0ff */
[----:B------:R-:W-:Y:S04]  /*1303f0*/  STG.E desc[UR22][R6.64], R15 ;  /* 0x0000000f06007986 */ /* 0x000fe8000c101916 */
[----:B------:R-:W-:Y:S04]  /*130400*/  STL [R1+0x11c], R3 ;  /* 0x00011c0301007387 */ /* 0x000fe80000100800 */
[----:B------:R-:W-:Y:S04]  /*130410*/  STG.E desc[UR22][R8.64], R13 ;  /* 0x0000000d08007986 */ /* 0x000fe8000c101916 */
[----:B------:R-:W-:Y:S01]  /*130420*/  STG.E desc[UR22][R10.64], R21 ;  /* 0x000000150a007986 */ /* 0x000fe2000c101916 */
[----:B------:R-:W-:Y:S05]  /*130430*/  EXIT ;  /* 0x000000000000794d */ /* 0x000fea0003800000 */
        .type           $jit_computeValues$_ZN19kb31_septic_curve_tC1Ev,@function
        .size           $jit_computeValues$_ZN19kb31_septic_curve_tC1Ev,($jit_computeValues$_ZN20kb31_septic_digest_tC1Ev - $jit_computeValues$_ZN19kb31_septic_curve_tC1Ev)
$jit_computeValues$_ZN19kb31_septic_curve_tC1Ev:
[----:B------:R-:W0:Y:S01]  /*130440*/  LDC R6, c[0x0][0x2f8] ;  /* 0x0000be00ff067b82 */ /* 0x000e220000000800 */
[----:B------:R-:W-:Y:S01]  /*130450*/  IADD3 R4, PT, PT, R1, 0x170, RZ ;  /* 0x0000017001047810 */ /* 0x000fe20007ffe0ff */
[----:B------:R-:W-:Y:S01]  /*130460*/  HFMA2 R5, -RZ, RZ, 0, 0 ;  /* 0x00000000ff057431 */ /* 0x000fe200000001ff */
[----:B------:R-:W-:Y:S01]  /*130470*/  MOV R0, R14 ;  /* 0x0000000e00007202 */ /* 0x000fe20000000f00 */
[----:B------:R-:W-:-:S04]  /*130480*/  MOV R16, 0x1304d0 ;  /* 0x001304d000107802 */ /* 0x000fc80000000f00 */
[----:B------:R-:W0:Y:S02]  /*130490*/  LDC R7, c[0x0][0x2fc] ;  /* 0x0000bf00ff077b82 */ /* 0x000e240000000800 */
[----:B0-----:R-:W-:Y:S02]  /*1304a0*/  IADD.64 R8, R4, R6 ;  /* 0x0000000604087235 */ /* 0x001fe400078e0200 */
[----:B------:R-:W-:-:S07]  /*1304b0*/  MOV R5, R15 ;  /* 0x0000000f00057202 */ /* 0x000fce0000000f00 */
[----:B------:R-:W-:Y:S05]  /*1304c0*/  CALL.REL.NOINC `($jit_computeValues$_ZN23kb31_septic_extension_tC1Ev) ;  /* 0x0000000400087944 */ /* 0x000fea0003c00000 */
[----:B------:R-:W-:Y:S01]  /*1304d0*/  MOV R4, R14 ;  /* 0x0000000e00047202 */ /* 0x000fe20000000f00 */
[----:B------:R-:W-:Y:S01]  /*1304e0*/  MOV R5, R15 ;  /* 0x0000000f00057202 */ /* 0x000fe20000000f00 */
[----:B------:R-:W-:-:S04]  /*1304f0*/  MOV R16, 0x130540 ;  /* 0x0013054000107802 */ /* 0x000fc80000000f00 */
[----:B------:R-:W-:-:S06]  /*130500*/  IADD.64 R12, R4, 0x1c ;  /* 0x0000001c040c7835 */ /* 0x000fcc00078e0200 */
[----:B------:R-:W-:Y:S01]  /*130510*/  MOV R0, R12 ;  /* 0x0000000c00007202 */ /* 0x000fe20000000f00 */
[----:B------:R-:W-:-:S07]  /*130520*/  MOV R5, R13 ;  /* 0x0000000d00057202 */ /* 0x000fce0000000f00 */
[----:B------:R-:W-:Y:S05]  /*130530*/  CALL.REL.NOINC `($jit_computeValues$_ZN23kb31_septic_extension_tC1Ev) ;  /* 0x0000000000ec7944 */ /* 0x000fea0003c00000 */
[----:B------:R-:W-:Y:S01]  /*130540*/  MOV R0, R8 ;  /* 0x0000000800007202 */ /* 0x000fe20000000f00 */
[----:B------:R-:W-:Y:S01]  /*130550*/  MOV R5, R9 ;  /* 0x0000000900057202 */ /* 0x000fe20000000f00 */
[----:B------:R-:W-:-:S07]  /*130560*/  MOV R18, 0x130580 ;  /* 0x0013058000127802 */ /* 0x000fce0000000f00 */
[----:B------:R-:W-:Y:S05]  /*130570*/  CALL.REL.NOINC `($jit_computeValues$_ZN23kb31_septic_extension_t4zeroEv) ;  /* 0x0000000000c87944 */ /* 0x000fea0003c00000 */
[----:B------:R-:W-:Y:S01]  /*130580*/  MOV R0, R14 ;  /* 0x0000000e00007202 */ /* 0x000fe20000000f00 */
[----:B------:R-:W-:Y:S01]  /*130590*/  MOV R5, R15 ;  /* 0x0000000f00057202 */ /* 0x000fe20000000f00 */
[----:B------:R-:W-:Y:S01]  /*1305a0*/  MOV R4, R8 ;  /* 0x0000000800047202 */ /* 0x000fe20000000f00 */
[----:B------:R-:W-:Y:S01]  /*1305b0*/  MOV R7, R9 ;  /* 0x0000000900077202 */ /* 0x000fe20000000f00 */
[----:B------:R-:W-:-:S07]  /*1305c0*/  MOV R16, 0x1305e0 ;  /* 0x001305e000107802 */ /* 0x000fce0000000f00 */
[----:B------:R-:W-:Y:S05]  /*1305d0*/  CALL.REL.NOINC `($jit_computeValues$_ZN23kb31_septic_extension_taSERKS_) ;  /* 0x0000000400007944 */ /* 0x000fea0003c00000 */
[----:B------:R-:W-:Y:S02]  /*1305e0*/  IADD.64 R6, R8, 0x1c ;  /* 0x0000001c08067835 */ /* 0x000fe400078e0200 */
[----:B------:R-:W-:-:S04]  /*1305f0*/  MOV R18, 0x130630 ;  /* 0x0013063000127802 */ /* 0x000fc80000000f00 */
[----:B------:R-:W-:Y:S01]  /*130600*/  MOV R0, R6 ;  /* 0x0000000600007202 */ /* 0x000fe20000000f00 */
[----:B------:R-:W-:-:S07]  /*130610*/  MOV R5, R7 ;  /* 0x0000000700057202 */ /* 0x000fce0000000f00 */
[----:B------:R-:W-:Y:S05]  /*130620*/  CALL.REL.NOINC `($jit_computeValues$_ZN23kb31_septic_extension_t4zeroEv) ;  /* 0x00000000009c7944 */ /* 0x000fea0003c00000 */
[----:B------:R-:W-:Y:S01]  /*130630*/  MOV R0, R12 ;  /* 0x0000000c00007202 */ /* 0x000fe20000000f00 */
[----:B------:R-:W-:Y:S01]  /*130640*/  MOV R5, R13 ;  /* 0x0000000d00057202 */ /* 0x000fe20000000f00 */
[----:B------:R-:W-:Y:S01]  /*130650*/  MOV R4, R6 ;  /* 0x0000000600047202 */ /* 0x000fe20000000f00 */
[----:B------:R-:W-:-:S07]  /*130660*/  MOV R16, 0x130680 ;  /* 0x0013068000107802 */ /* 0x000fce0000000f00 */
[----:B------:R-:W-:Y:S05]  /*130670*/  CALL.REL.NOINC `($jit_computeValues$_ZN23kb31_septic_extension_taSERKS_) ;  /* 0x0000000000d87944 */ /* 0x000fea0003c00000 */
[----:B------:R-:W-:Y:S01]  /*130680*/  MOV R4, R19 ;  /* 0x0000001300047202 */ /* 0x000fe20000000f00 */
[----:B------:R-:W-:-:S04]  /*130690*/  HFMA2 R5, -RZ, RZ, 0, 0 ;  /* 0x00000000ff057431 */ /* 0x000fc800000001ff */
[----:B------:R-:W-:Y:S05]  /*1306a0*/  RET.REL.NODEC R4 `(jit_computeValues) ;  /* 0xffffecf804547950 */ /* 0x000fea0003c3ffff */
        .type           $jit_computeValues$_ZN20kb31_septic_digest_tC1Ev,@function
        .size           $jit_computeValues$_ZN20kb31_septic_digest_tC1Ev,($jit_computeValues$_ZN23kb31_septic_extension_t4zeroEv - $jit_computeValues$_ZN20kb31_septic_digest_tC1Ev)
$jit_computeValues$_ZN20kb31_septic_digest_tC1Ev:
[----:B------:R-:W0:Y:S01]  /*1306b0*/  LDC R6, c[0x0][0x2f8] ;  /* 0x0000be00ff067b82 */ /* 0x000e220000000800 */
[----:B------:R-:W-:Y:S01]  /*1306c0*/  IADD3 R4, PT, PT, R1, 0x138, RZ ;  /* 0x0000013801047810 */ /* 0x000fe20007ffe0ff */
[----:B------:R-:W-:Y:S01]  /*1306d0*/  HFMA2 R5, -RZ, RZ, 0, 0 ;  /* 0x00000000ff057431 */ /* 0x000fe200000001ff */
[----:B------:R-:W-:Y:S01]  /*1306e0*/  MOV R14, R32 ;  /* 0x00000020000e7202 */ /* 0x000fe20000000f00 */
[----:B------:R-:W-:Y:S01]  /*1306f0*/  MOV R15, R33 ;  /* 0x00000021000f7202 */ /* 0x000fe20000000f00 */
[----:B------:R-:W-:-:S03]  /*130700*/  MOV R19, 0x130740 ;  /* 0x0013074000137802 */ /* 0x000fc60000000f00 */
[----:B------:R-:W0:Y:S02]  /*130710*/  LDC R7, c[0x0][0x2fc] ;  /* 0x0000bf00ff077b82 */ /* 0x000e240000000800 */
[----:B0-----:R-:W-:-:S08]  /*130720*/  IADD.64 R10, R4, R6 ;  /* 0x00000006040a7235 */ /* 0x001fd000078e0200 */
[----:B------:R-:W-:Y:S05]  /*130730*/  CALL.REL.NOINC `($jit_computeValues$_ZN19kb31_septic_curve_tC1Ev) ;  /* 0xfffffffc00407944 */ /* 0x000fea0003c3ffff */
[----:B------:R-:W-:Y:S01]  /*130740*/  MOV R14, R10 ;  /* 0x0000000a000e7202 */ /* 0x000fe20000000f00 */
[----:B------:R-:W-:Y:S01]  /*130750*/  MOV R15, R11 ;  /* 0x0000000b000f7202 */ /* 0x000fe20000000f00 */
[----:B------:R-:W-:-:S07]  /*130760*/  MOV R19, 0x130780 ;  /* 0x0013078000137802 */ /* 0x000fce0000000f00 */
[----:B------:R-:W-:Y:S05]  /*130770*/  CALL.REL.NOINC `($jit_computeValues$_ZN19kb31_septic_curve_tC1Ev) ;  /* 0xfffffffc00307944 */ /* 0x000fea0003c3ffff */
[----:B------:R-:W-:Y:S01]  /*130780*/  MOV R0, R32 ;  /* 0x0000002000007202 */ /* 0x000fe20000000f00 */
[----:B------:R-:W-:Y:S01]  /*130790*/  MOV R5, R33 ;  /* 0x0000002100057202 */ /* 0x000fe20000000f00 */
[----:B------:R-:W-:Y:S01]  /*1307a0*/  MOV R4, R10 ;  /* 0x0000000a00047202 */ /* 0x000fe20000000f00 */
[----:B------:R-:W-:Y:S01]  /*1307b0*/  MOV R7, R11 ;  /* 0x0000000b00077202 */ /* 0x000fe20000000f00 */
[----:B------:R-:W-:-:S07]  /*1307c0*/  MOV R16, 0x1307e0 ;  /* 0x001307e000107802 */ /* 0x000fce0000000f00 */
[----:B------:R-:W-:Y:S05]  /*1307d0*/  CALL.REL.NOINC `($jit_computeValues$_ZN23kb31_septic_extension_taSERKS_) ;  /* 0x0000000000807944 */ /* 0x000fea0003c00000 */
[----:B------:R-:W-:Y:S01]  /*1307e0*/  MOV R8, R32 ;  /* 0x0000002000087202 */ /* 0x000fe20000000f00 */
[----:B------:R-:W-:Y:S01]  /*1307f0*/  MOV R9, R33 ;  /* 0x0000002100097202 */ /* 0x000fe20000000f00 */
[----:B------:R-:W-:Y:S02]  /*130800*/  IADD.64 R4, R10, 0x1c ;  /* 0x0000001c0a047835 */ /* 0x000fe400078e0200 */
[----:B------:R-:W-:Y:S02]  /*130810*/  MOV R16, 0x130870 ;  /* 0x0013087000107802 */ /* 0x000fe40000000f00 */
[----:B------:R-:W-:Y:S02]  /*130820*/  IADD.64 R8, R8, 0x1c ;  /* 0x0000001c08087835 */ /* 0x000fe400078e0200 */
[----:B------:R-:W-:-:S04]  /*130830*/  MOV R7, R5 ;  /* 0x0000000500077202 */ /* 0x000fc80000000f00 */
[----:B------:R-:W-:Y:S01]  /*130840*/  MOV R0, R8 ;  /* 0x0000000800007202 */ /* 0x000fe20000000f00 */
[----:B------:R-:W-:-:S07]  /*130850*/  MOV R5, R9 ;  /* 0x0000000900057202 */ /* 0x000fce0000000f00 */
[----:B------:R-:W-:Y:S05]  /*130860*/  CALL.REL.NOINC `($jit_computeValues$_ZN23kb31_septic_extension_taSERKS_) ;  /* 0x00000000005c7944 */ /* 0x000fea0003c00000 */
[----:B------:R-:W-:Y:S01]  /*130870*/  MOV R4, R17 ;  /* 0x0000001100047202 */ /* 0x000fe20000000f00 */
[----:B------:R-:W-:-:S04]  /*130880*/  HFMA2 R5, -RZ, RZ, 0, 0 ;  /* 0x00000000ff057431 */ /* 0x000fc800000001ff */
[----:B------:R-:W-:Y:S05]  /*130890*/  RET.REL.NODEC R4 `(jit_computeValues) ;  /* 0xffffecf404d87950 */ /* 0x000fea0003c3ffff */
        .type           $jit_computeValues$_ZN23kb31_septic_extension_t4zeroEv,@function
        .size           $jit_computeValues$_ZN23kb31_septic_extension_t4zeroEv,($jit_computeValues$_ZN23kb31_septic_extension_tC1Ev - $jit_computeValues$_ZN23kb31_septic_extension_t4zeroEv)
$jit_computeValues$_ZN23kb31_septic_extension_t4zeroEv:
[----:B------:R-:W-:-:S07]  /*1308a0*/  MOV R16, 0x1308c0 ;  /* 0x001308c000107802 */ /* 0x000fce0000000f00 */
[----:B------:R-:W-:Y:S05]  /*1308b0*/  CALL.REL.NOINC `($jit_computeValues$_ZN23kb31_septic_extension_tC1Ev) ;  /* 0x00000000000c7944 */ /* 0x000fea0003c00000 */
[----:B------:R-:W-:Y:S01]  /*1308c0*/  MOV R4, R18 ;  /* 0x0000001200047202 */ /* 0x000fe20000000f00 */
[----:B------:R-:W-:-:S04]  /*1308d0*/  HFMA2 R5, -RZ, RZ, 0, 0 ;  /* 0x00000000ff057431 */ /* 0x000fc800000001ff */
[----:B------:R-:W-:Y:S05]  /*1308e0*/  RET.REL.NODEC R4 `(jit_computeValues) ;  /* 0xffffecf404c47950 */ /* 0x000fea0003c3ffff */
        .type           $jit_computeValues$_ZN23kb31_septic_extension_tC1Ev,@function
        .size           $jit_computeValues$_ZN23kb31_septic_extension_tC1Ev,($jit_computeValues$_ZN23kb31_septic_extension_taSERKS_ - $jit_computeValues$_ZN23kb31_septic_extension_tC1Ev)
$jit_computeValues$_ZN23kb31_septic_extension_tC1Ev:
[----:B------:R-:W0:Y:S01]  /*1308f0*/  LDCU UR4, c[0x0][0x2f8] ;  /* 0x00005f00ff0477ac */ /* 0x000e220008000800 */
[----:B------:R-:W-:Y:S01]  /*130900*/  MOV R4, R0 ;  /* 0x0000000000047202 */ /* 0x000fe20000000f00 */
[----:B------:R-:W0:Y:S04]  /*130910*/  LDCU UR5, c[0x0][0x2fc] ;  /* 0x00005f80ff0577ac */ /* 0x000e280008000800 */
[----:B0-----:R-:W-:Y:S02]  /*130920*/  IADD.64 R4, R4, -UR4 ;  /* 0x8000000404047c35 */ /* 0x001fe4000f8e0200 */
[----:B------:R-:W-:-:S04]  /*130930*/  HFMA2 R5, -RZ, RZ, 0, 0 ;  /* 0x00000000ff057431 */ /* 0x000fc800000001ff */
[----:B------:R-:W-:Y:S01]  /*130940*/  MOV R0, R4 ;  /* 0x0000000400007202 */ /* 0x000fe20000000f00 */
[----:B------:R-:W-:-:S04]  /*130950*/  MOV R4, R16 ;  /* 0x0000001000047202 */ /* 0x000fc80000000f00 */
[----:B------:R-:W-:Y:S04]  /*130960*/  STL [R0], RZ ;  /* 0x000000ff00007387 */ /* 0x000fe80000100800 */
[----:B------:R-:W-:Y:S04]  /*130970*/  STL [R0+0x4], RZ ;  /* 0x000004ff00007387 */ /* 0x000fe80000100800 */
[----:B------:R-:W-:Y:S04]  /*130980*/  STL [R0+0x8], RZ ;  /* 0x000008ff00007387 */ /* 0x000fe80000100800 */
[----:B------:R-:W-:Y:S04]  /*130990*/  STL [R0+0xc], RZ ;  /* 0x00000cff00007387 */ /* 0x000fe80000100800 */
[----:B------:R-:W-:Y:S04]  /*1309a0*/  STL [R0+0x10], RZ ;  /* 0x000010ff00007387 */ /* 0x000fe80000100800 */
[----:B------:R-:W-:Y:S04]  /*1309b0*/  STL [R0+0x14], RZ ;  /* 0x000014ff00007387 */ /* 0x000fe80000100800 */
[----:B------:R0:W-:Y:S02]  /*1309c0*/  STL [R0+0x18], RZ ;  /* 0x000018ff00007387 */ /* 0x0001e40000100800 */
[----:B0-----:R-:W-:Y:S05]  /*1309d0*/  RET.REL.NODEC R4 `(jit_computeValues) ;  /* 0xffffecf404887950 */ /* 0x001fea0003c3ffff */
        .type           $jit_computeValues$_ZN23kb31_septic_extension_taSERKS_,@function
        .size           $jit_computeValues$_ZN23kb31_septic_extension_taSERKS_,($__internal_0_$__cuda_sm20_rem_u64 - $jit_computeValues$_ZN23kb31_septic_extension_taSERKS_)
$jit_computeValues$_ZN23kb31_septic_extension_taSERKS_:
[----:B------:R-:W0:Y:S01]  /*1309e0*/  LDCU UR4, c[0x0][0x2f8] ;  /* 0x00005f00ff0477ac */ /* 0x000e220008000800 */
[----:B------:R-:W-:Y:S01]  /*1309f0*/  MOV R6, R4 ;  /* 0x0000000400067202 */ /* 0x000fe20000000f00 */
[----:B------:R-:W-:Y:S01]  /*130a00*/  MOV R4, R0 ;  /* 0x0000000000047202 */ /* 0x000fe20000000f00 */
[----:B------:R-:W1:Y:S01]  /*130a10*/  LDCU UR5, c[0x0][0x2fc] ;  /* 0x00005f80ff0577ac */ /* 0x000e620008000800 */
[----:B------:R-:W2:Y:S01]  /*130a20*/  LDCU UR7, c[0x0][0x2fc] ;  /* 0x00005f80ff0777ac */ /* 0x000ea20008000800 */
[----:B0-----:R-:W-:Y:S01]  /*130a30*/  UMOV UR6, UR4 ;  /* 0x0000000400067c82 */ /* 0x001fe20008000000 */
[----:B-1----:R-:W-:Y:S02]  /*130a40*/  IADD.64 R6, R6, -UR4 ;  /* 0x8000000406067c35 */ /* 0x002fe4000f8e0200 */
[----:B--2---:R-:W-:-:S04]  /*130a50*/  IADD.64 R4, R4, -UR6 ;  /* 0x8000000604047c35 */ /* 0x004fc8000f8e0200 */
[-C--:B------:R-:W-:Y:S02]  /*130a60*/  MOV R18, R6.reuse ;  /* 0x0000000600127202 */ /* 0x080fe40000000f00 */
[----:B------:R-:W-:Y:S02]  /*130a70*/  ISETP.NE.S64.AND P0, PT, R4, R6, PT ;  /* 0x000000060400720c */ /* 0x000fe40003f15270 */
[----:B------:R-:W-:Y:S01]  /*130a80*/  MOV R6, R16 ;  /* 0x0000001000067202 */ /* 0x000fe20000000f00 */
[----:B------:R-:W-:-:S11]  /*130a90*/  HFMA2 R7, -RZ, RZ, 0, 0 ;  /* 0x00000000ff077431 */ /* 0x000fd600000001ff */
[----:B------:R-:W-:Y:S05]  /*130aa0*/  @!P0 RET.REL.NODEC R6 `(jit_computeValues) ;  /* 0xffffecf406548950 */ /* 0x000fea0003c3ffff */
[----:B------:R-:W2:Y:S01]  /*130ab0*/  LDL R0, [R18] ;  /* 0x0000000012007983 */ /* 0x000ea20000100800 */
[----:B------:R-:W-:-:S05]  /*130ac0*/  MOV R21, R4 ;  /* 0x0000000400157202 */ /* 0x000fca0000000f00 */
[----:B--2---:R-:W-:Y:S04]  /*130ad0*/  STL [R21], R0 ;  /* 0x0000000015007387 */ /* 0x004fe80000100800 */
[----:B------:R-:W2:Y:S04]  /*130ae0*/  LDL R4, [R18+0x4] ;  /* 0x0000040012047983 */ /* 0x000ea80000100800 */
[----:B--2---:R0:W-:Y:S04]  /*130af0*/  STL [R21+0x4], R4 ;  /* 0x0000040415007387 */ /* 0x0041e80000100800 */
[----:B------:R-:W2:Y:S04]  /*130b00*/  LDL R6, [R18+0x8] ;  /* 0x0000080012067983 */ /* 0x000ea80000100800 */
[----:B--2---:R-:W-:Y:S04]  /*130b10*/  STL [R21+0x8], R6 ;  /* 0x0000080615007387 */ /* 0x004fe80000100800 */
[----:B------:R-:W2:Y:S04]  /*130b20*/  LDL R7, [R18+0xc] ;  /* 0x00000c0012077983 */ /* 0x000ea80000100800 */
[----:B--2---:R-:W-:Y:S04]  /*130b30*/  STL [R21+0xc], R7 ;  /* 0x00000c0715007387 */ /* 0x004fe80000100800 */
[----:B------:R-:W2:Y:S04]  /*130b40*/  LDL R14, [R18+0x10] ;  /* 0x00001000120e7983 */ /* 0x000ea80000100800 */
[----:B--2---:R-:W-:Y:S04]  /*130b50*/  STL [R21+0x10], R14 ;  /* 0x0000100e15007387 */ /* 0x004fe80000100800 */
[----:B------:R-:W2:Y:S01]  /*130b60*/  LDL R15, [R18+0x14] ;  /* 0x00001400120f7983 */ /* 0x000ea20000100800 */
[----:B0-----:R-:W-:Y:S01]  /*130b70*/  MOV R4, R16 ;  /* 0x0000001000047202 */ /* 0x001fe20000000f00 */
[----:B------:R-:W-:-:S02]  /*130b80*/  MOV R5, 0x0 ;  /* 0x0000000000057802 */ /* 0x000fc40000000f00 */
[----:B--2---:R-:W-:Y:S04]  /*130b90*/  STL [R21+0x14], R15 ;  /* 0x0000140f15007387 */ /* 0x004fe80000100800 */
[----:B------:R-:W2:Y:S04]  /*130ba0*/  LDL R0, [R18+0x18] ;  /* 0x0000180012007983 */ /* 0x000ea80000100800 */
[----:B--2---:R0:W-:Y:S02]  /*130bb0*/  STL [R21+0x18], R0 ;  /* 0x0000180015007387 */ /* 0x0041e40000100800 */
[----:B0-----:R-:W-:Y:S05]  /*130bc0*/  RET.REL.NODEC R4 `(jit_computeValues) ;  /* 0xffffecf4040c7950 */ /* 0x001fea0003c3ffff */
        .weak           $__internal_0_$__cuda_sm20_rem_u64
        .type           $__internal_0_$__cuda_sm20_rem_u64,@function
        .size           $__internal_0_$__cuda_sm20_rem_u64,(.L_x_8 - $__internal_0_$__cuda_sm20_rem_u64)
$__internal_0_$__cuda_sm20_rem_u64:
[----:B------:R-:W0:Y:S02]  /*130bd0*/  I2F.U64.RP R2, UR4 ;  /* 0x0000000400027d12 */ /* 0x000e240008309000 */
[----:B0-----:R-:W0:Y:S02]  /*130be0*/  MUFU.RCP R2, R2 ;  /* 0x0000000200027308 */ /* 0x001e240000001000 */
[----:B0-----:R-:W-:-:S15]  /*130bf0*/  IADD3 R2, PT, PT, R2, 0x1ffffffe, RZ ;  /* 0x1ffffffe02027810 */ /* 0x001fde0007ffe0ff */
[----:B------:R-:W-:-:S15]  /*130c00*/  NOP ;  /* 0x0000000000007918 */ /* 0x000fde0000000000 */
[----:B------:R-:W-:-:S15]  /*130c10*/  NOP ;  /* 0x0000000000007918 */ /* 0x000fde0000000000 */
[----:B------:R-:W-:-:S15]  /*130c20*/  NOP ;  /* 0x0000000000007918 */ /* 0x000fde0000000000 */
[----:B------:R-:W0:Y:S02]  /*130c30*/  F2I.U64.TRUNC R16, R2 ;  /* 0x0000000200107311 */ /* 0x000e24000020d800 */
[----:B0-----:R-:W-:-:S04]  /*130c40*/  IMAD.WIDE.U32 R18, R16, UR4, RZ ;  /* 0x0000000410127c25 */ /* 0x001fc8000f8e00ff */
[----:B------:R-:W-:Y:S01]  /*130c50*/  IMAD R19, R16, UR5, R19 ;  /* 0x0000000510137c24 */ /* 0x000fe2000f8e0213 */
[----:B------:R-:W-:-:S03]  /*130c60*/  IADD3 R2, P0, PT, RZ, -R18, RZ ;  /* 0x80000012ff027210 */ /* 0x000fc60007f1e0ff */
[----:B------:R-:W-:Y:S02]  /*130c70*/  IMAD R19, R17, UR4, R19 ;  /* 0x0000000411137c24 */ /* 0x000fe4000f8e0213 */
[----:B------:R-:W-:-:S03]  /*130c80*/  IMAD.HI.U32 R18, R16, R2, RZ ;  /* 0x0000000210127227 */ /* 0x000fc600078e00ff */
[----:B------:R-:W-:Y:S01]  /*130c90*/  IADD3.X R20, PT, PT, RZ, ~R19, RZ, P0, !PT ;  /* 0x80000013ff147210 */ /* 0x000fe200007fe4ff */
[----:B------:R-:W-:-:S04]  /*130ca0*/  MOV R19, R16 ;  /* 0x0000001000137202 */ /* 0x000fc80000000f00 */
[----:B------:R-:W-:-:S04]  /*130cb0*/  IMAD.WIDE.U32 R18, P0, R16, R20, R18 ;  /* 0x0000001410127225 */ /* 0x000fc80007800012 */
[C---:B------:R-:W-:Y:S02]  /*130cc0*/  IMAD R16, R17.reuse, R20, RZ ;  /* 0x0000001411107224 */ /* 0x040fe400078e02ff */
[----:B------:R-:W-:-:S04]  /*130cd0*/  IMAD.HI.U32 R18, P1, R17, R2, R18 ;  /* 0x0000000211127227 */ /* 0x000fc80007820012 */
[----:B------:R-:W-:-:S05]  /*130ce0*/  IMAD.HI.U32 R2, R17, R20, RZ ;  /* 0x0000001411027227 */ /* 0x000fca00078e00ff */
[----:B------:R-:W-:Y:S02]  /*130cf0*/  IADD3.X R2, PT, PT, R2, R17, RZ, P0, !PT ;  /* 0x0000001102027210 */ /* 0x000fe400007fe4ff */
[----:B------:R-:W-:-:S04]  /*130d00*/  IADD3 R17, P0, PT, R16, R18, RZ ;  /* 0x0000001210117210 */ /* 0x000fc80007f1e0ff */
[----:B------:R-:W-:Y:S01]  /*130d10*/  IADD3.X R2, PT, PT, RZ, RZ, R2, P0, P1 ;  /* 0x000000ffff027210 */ /* 0x000fe200007e2402 */
[----:B------:R-:W-:-:S04]  /*130d20*/  IMAD.WIDE.U32 R18, R17, UR4, RZ ;  /* 0x0000000411127c25 */ /* 0x000fc8000f8e00ff */
[----:B------:R-:W-:Y:S01]  /*130d30*/  IMAD R16, R17, UR5, R19 ;  /* 0x0000000511107c24 */ /* 0x000fe2000f8e0213 */
[----:B------:R-:W-:-:S03]  /*130d40*/  IADD3 R18, P0, PT, RZ, -R18, RZ ;  /* 0x80000012ff127210 */ /* 0x000fc60007f1e0ff */
[----:B------:R-:W-:-:S05]  /*130d50*/  IMAD R16, R2, UR4, R16 ;  /* 0x0000000402107c24 */ /* 0x000fca000f8e0210 */
[----:B------:R-:W-:Y:S01]  /*130d60*/  IADD3.X R19, PT, PT, RZ, ~R16, RZ, P0, !PT ;  /* 0x80000010ff137210 */ /* 0x000fe200007fe4ff */
[----:B------:R-:W-:-:S04]  /*130d70*/  IMAD.HI.U32 R16, R17, R18, RZ ;  /* 0x0000001211107227 */ /* 0x000fc800078e00ff */
[----:B------:R-:W-:-:S04]  /*130d80*/  IMAD.WIDE.U32 R16, P0, R17, R19, R16 ;  /* 0x0000001311107225 */ /* 0x000fc80007800010 */
[----:B------:R-:W-:-:S04]  /*130d90*/  IMAD.HI.U32 R18, P1, R2, R18, R16 ;  /* 0x0000001202127227 */ /* 0x000fc80007820010 */
[----:B------:R-:W-:Y:S02]  /*130da0*/  HFMA2 R17, -RZ, RZ, 0, 0 ;  /* 0x00000000ff117431 */ /* 0x000fe400000001ff */
[CC--:B------:R-:W-:Y:S02]  /*130db0*/  IMAD R16, R2.reuse, R19.reuse, RZ ;  /* 0x0000001302107224 */ /* 0x0c0fe400078e02ff */
[----:B------:R-:W-:-:S03]  /*130dc0*/  IMAD.HI.U32 R19, R2, R19, RZ ;  /* 0x0000001302137227 */ /* 0x000fc600078e00ff */
[----:B------:R-:W-:Y:S02]  /*130dd0*/  IADD3 R18, P2, PT, R16, R18, RZ ;  /* 0x0000001210127210 */ /* 0x000fe40007f5e0ff */
[----:B------:R-:W-:-:S03]  /*130de0*/  IADD3.X R2, PT, PT, R19, R2, RZ, P0, !PT ;  /* 0x0000000213027210 */ /* 0x000fc600007fe4ff */
[----:B------:R-:W-:Y:S01]  /*130df0*/  IMAD.HI.U32 R16, R18, R6, RZ ;  /* 0x0000000612107227 */ /* 0x000fe200078e00ff */
[----:B------:R-:W-:-:S03]  /*130e00*/  IADD3.X R2, PT, PT, RZ, RZ, R2, P2, P1 ;  /* 0x000000ffff027210 */ /* 0x000fc600017e2402 */
[----:B------:R-:W-:-:S04]  /*130e10*/  IMAD.WIDE.U32 R16, R7, R18, R16 ;  /* 0x0000001207107225 */ /* 0x000fc800078e0010 */
[----:B------:R-:W-:-:S04]  /*130e20*/  IMAD.HI.U32 R18, R7, R2, RZ ;  /* 0x0000000207127227 */ /* 0x000fc800078e00ff */
[----:B------:R-:W-:-:S04]  /*130e30*/  IMAD.HI.U32 R16, P0, R6, R2, R16 ;  /* 0x0000000206107227 */ /* 0x000fc80007800010 */
[----:B------:R-:W-:Y:S01]  /*130e40*/  IMAD R17, R7, R2, RZ ;  /* 0x0000000207117224 */ /* 0x000fe200078e02ff */
[----:B------:R-:W-:-:S04]  /*130e50*/  IADD3.X R18, PT, PT, R18, RZ, RZ, P0, !PT ;  /* 0x000000ff12127210 */ /* 0x000fc800007fe4ff */
[----:B------:R-:W-:-:S04]  /*130e60*/  IADD3 R2, P1, PT, R17, R16, RZ ;  /* 0x0000001011027210 */ /* 0x000fc80007f3e0ff */
[----:B------:R-:W-:Y:S01]  /*130e70*/  IADD3.X R18, PT, PT, RZ, R18, RZ, P1, !PT ;  /* 0x00000012ff127210 */ /* 0x000fe20000ffe4ff */
[----:B------:R-:W-:Y:S01]  /*130e80*/  IMAD.WIDE.U32 R16, R2, UR4, RZ ;  /* 0x0000000402107c25 */ /* 0x000fe2000f8e00ff */
[----:B------:R-:W-:-:S03]  /*130e90*/  ISETP.NE.S64.AND P1, PT, RZ, UR4, PT ;  /* 0x00000004ff007c0c */ /* 0x000fc6000bf35270 */
[----:B------:R-:W-:-:S04]  /*130ea0*/  IMAD R2, R2, UR5, R17 ;  /* 0x0000000502027c24 */ /* 0x000fc8000f8e0211 */
[----:B------:R-:W-:-:S05]  /*130eb0*/  IMAD R17, R18, UR4, R2 ;  /* 0x0000000412117c24 */ /* 0x000fca000f8e0202 */
[----:B------:R-:W-:Y:S02]  /*130ec0*/  IADD.64 R6, R6, -R16 ;  /* 0x8000001006067235 */ /* 0x000fe400078e0200 */
[----:B------:R-:W-:Y:S01]  /*130ed0*/  MOV R16, R21 ;  /* 0x0000001500107202 */ /* 0x000fe20000000f00 */
[----:B------:R-:W-:-:S03]  /*130ee0*/  HFMA2 R17, -RZ, RZ, 0, 0 ;  /* 0x00000000ff117431 */ /* 0x000fc600000001ff */
[----:B------:R-:W-:-:S14]  /*130ef0*/  ISETP.GE.U64.AND P0, PT, R6, UR4, PT ;  /* 0x0000000406007c0c */ /* 0x000fdc000bf16070 */
[----:B------:R-:W-:-:S06]  /*130f00*/  @P0 IADD.64 R6, R6, -UR4 ;  /* 0x8000000406060c35 */ /* 0x000fcc000f8e0200 */
[----:B------:R-:W-:-:S14]  /*130f10*/  ISETP.GE.U64.AND P0, PT, R6, UR4, PT ;  /* 0x0000000406007c0c */ /* 0x000fdc000bf16070 */
[----:B------:R-:W-:-:S04]  /*130f20*/  @P0 IADD.64 R6, R6, -UR4 ;  /* 0x8000000406060c35 */ /* 0x000fc8000f8e0200 */
[----:B------:R-:W-:Y:S02]  /*130f30*/  SEL.64 R6, R6, -0x1, P1 ;  /* 0xffffffff06067407 */ /* 0x000fe40000800001 */
[----:B------:R-:W-:Y:S06]  /*130f40*/  RET.REL.NODEC R16 `(jit_computeValues) ;  /* 0xffffecf0102c7950 */ /* 0x000fec0003c3ffff */
.L_x_2:
[----:B------:R-:W-:-:S00]  /*130f50*/  BRA `(.L_x_2) ;  /* 0xfffffffc00fc7947 */ /* 0x000fc0000383ffff */
[----:B------:R-:W-:-:S00]  /*130f60*/  NOP ;  /* 0x0000000000007918 */ /* 0x000fc00000000000 */
        /* <DEDUP_REMOVED lines=9> */
.L_x_8:


//--------------------- .nv.global.init           --------------------------
	.section	.nv.global.init,"aw",@progbits
	.align	8
	.align		8
.nv.global.init:
	.type		_ZN23kb31_septic_extension_t10A_EC_LOGUPE,@object
	.size		_ZN23kb31_septic_extension_t10A_EC_LOGUPE,(_ZN19kb31_septic_curve_t7start_xE - _ZN23kb31_septic_extension_t10A_EC_LOGUPE)
_ZN23kb31_septic_extension_t10A_EC_LOGUPE:
        /*0000*/ 	.dword	fun@R_CUDA_G64(_ZN44_INTERNAL_00000000_13_jit_kernel_cu_d23cb3989constants15KB31_A_EC_LOGUPE)
	.align		8
	.type		_ZN19kb31_septic_curve_t7start_xE,@object
	.size		_ZN19kb31_septic_curve_t7start_xE,(_ZN16kb31_extension_t1DE - _ZN19kb31_septic_curve_t7start_xE)
_ZN19kb31_septic_curve_t7start_xE:
        /*0008*/ 	.dword	fun@R_CUDA_G64(_ZN44_INTERNAL_00000000_13_jit_kernel_cu_d23cb3989constants12kb31_start_xE)
	.type		_ZN16kb31_extension_t1DE,@object
	.size		_ZN16kb31_extension_t1DE,(_ZN23kb31_septic_extension_t15frobenius_constE - _ZN16kb31_extension_t1DE)
_ZN16kb31_extension_t1DE:
        /*0010*/ 	.byte	0x04, 0x00, 0x00, 0x00, 0x00, 0x00, 0x00, 0x00
	.align		8
	.type		_ZN23kb31_septic_extension_t15frobenius_constE,@object
	.size		_ZN23kb31_septic_extension_t15frobenius_constE,(_ZN19kb31_septic_curve_t7dummy_xE - _ZN23kb31_septic_extension_t15frobenius_constE)
_ZN23kb31_septic_extension_t15frobenius_constE:
        /*0018*/ 	.dword	fun@R_CUDA_G64(_ZN44_INTERNAL_00000000_13_jit_kernel_cu_d23cb3989constants20kb31_frobenius_constE)
	.align		8
	.type		_ZN19kb31_septic_curve_t7dummy_xE,@object
	.size		_ZN19kb31_septic_curve_t7dummy_xE,(_ZN23kb31_septic_extension_t22double_frobenius_constE - _ZN19kb31_septic_curve_t7dummy_xE)
_ZN19kb31_septic_curve_t7dummy_xE:
        /*0020*/ 	.dword	fun@R_CUDA_G64(_ZN44_INTERNAL_00000000_13_jit_kernel_cu_d23cb3989constants12kb31_dummy_xE)
	.align		8
	.type		_ZN23kb31_septic_extension_t22double_frobenius_constE,@object
	.size		_ZN23kb31_septic_extension_t22double_frobenius_constE,(_ZN19kb31_septic_curve_t7dummy_yE - _ZN23kb31_septic_extension_t22double_frobenius_constE)
_ZN23kb31_septic_extension_t22double_frobenius_constE:
        /*0028*/ 	.dword	fun@R_CUDA_G64(_ZN44_INTERNAL_00000000_13_jit_kernel_cu_d23cb3989constants27kb31_double_frobenius_constE)
	.align		8
	.type		_ZN19kb31_septic_curve_t7dummy_yE,@object
	.size		_ZN19kb31_septic_curve_t7dummy_yE,(_ZN23kb31_septic_extension_t10B_EC_LOGUPE - _ZN19kb31_septic_curve_t7dummy_yE)
_ZN19kb31_septic_curve_t7dummy_yE:
        /*0030*/ 	.dword	fun@R_CUDA_G64(_ZN44_INTERNAL_00000000_13_jit_kernel_cu_d23cb3989constants12kb31_dummy_yE)
	.align		8
	.type		_ZN23kb31_septic_extension_t10B_EC_LOGUPE,@object
	.size		_ZN23kb31_septic_extension_t10B_EC_LOGUPE,(_ZN19kb31_septic_curve_t7start_yE - _ZN23kb31_septic_extension_t10B_EC_LOGUPE)
_ZN23kb31_septic_extension_t10B_EC_LOGUPE:
        /*0038*/ 	.dword	fun@R_CUDA_G64(_ZN44_INTERNAL_00000000_13_jit_kernel_cu_d23cb3989constants15KB31_B_EC_LOGUPE)
	.align		8
	.type		_ZN19kb31_septic_curve_t7start_yE,@object
	.size		_ZN19kb31_septic_curve_t7start_yE,(_ZN44_INTERNAL_00000000_13_jit_kernel_cu_d23cb39829poseidon2_constants_koalabear3t1620half_external_roundsE - _ZN19kb31_septic_curve_t7start_yE)
_ZN19kb31_septic_curve_t7start_yE:
        /*0040*/ 	.dword	fun@R_CUDA_G64(_ZN44_INTERNAL_00000000_13_jit_kernel_cu_d23cb3989constants12kb31_start_yE)
	.type		_ZN44_INTERNAL_00000000_13_jit_kernel_cu_d23cb39829poseidon2_constants_koalabear3t1620half_external_roundsE,@object
	.size		_ZN44_INTERNAL_00000000_13_jit_kernel_cu_d23cb39829poseidon2_constants_koalabear3t1620half_external_roundsE,(_ZN44_INTERNAL_00000000_13_jit_kernel_cu_d23cb3989poseidon223EXTERNAL_ROUNDS_DEFAULTE - _ZN44_INTERNAL_00000000_13_jit_kernel_cu_d23cb39829poseidon2_constants_koalabear3t1620half_external_roundsE)
_ZN44_INTERNAL_00000000_13_jit_kernel_cu_d23cb39829poseidon2_constants_koalabear3t1620half_external_roundsE:
        /*0048*/ 	.byte	0x04, 0x00, 0x00, 0x00
	.type		_ZN44_INTERNAL_00000000_13_jit_kernel_cu_d23cb3989poseidon223EXTERNAL_ROUNDS_DEFAULTE,@object
	.size		_ZN44_INTERNAL_00000000_13_jit_kernel_cu_d23cb3989poseidon223EXTERNAL_ROUNDS_DEFAULTE,(_ZN44_INTERNAL_00000000_13_jit_kernel_cu_d23cb39829poseidon2_constants_koalabear3t165alphaE - _ZN44_INTERNAL_00000000_13_jit_kernel_cu_d23cb3989poseidon223EXTERNAL_ROUNDS_DEFAULTE)
_ZN44_INTERNAL_00000000_13_jit_kernel_cu_d23cb3989poseidon223EXTERNAL_ROUNDS_DEFAULTE:
        /*004c*/ 	.byte	0x08, 0x00, 0x00, 0x00
	.type		_ZN44_INTERNAL_00000000_13_jit_kernel_cu_d23cb39829poseidon2_constants_koalabear3t165alphaE,@object
	.size		_ZN44_INTERNAL_00000000_13_jit_kernel_cu_d23cb39829poseidon2_constants_koalabear3t165alphaE,(_ZN16kb31_extension_t1WE - _ZN44_INTERNAL_00000000_13_jit_kernel_cu_d23cb39829poseidon2_constants_koalabear3t165alphaE)
_ZN44_INTERNAL_00000000_13_jit_kernel_cu_d23cb39829poseidon2_constants_koalabear3t165alphaE:
        /*0050*/ 	.byte	0x03, 0x00, 0x00, 0x00
	.type		_ZN16kb31_extension_t1WE,@object
	.size		_ZN16kb31_extension_t1WE,(_ZN44_INTERNAL_00000000_13_jit_kernel_cu_d23cb39829poseidon2_constants_koalabear3t1615internal_roundsE - _ZN16kb31_extension_t1WE)
_ZN16kb31_extension_t1WE:
        /*0054*/ 	.byte	0xfa, 0xff, 0xff, 0x05
	.type		_ZN44_INTERNAL_00000000_13_jit_kernel_cu_d23cb39829poseidon2_constants_koalabear3t1615internal_roundsE,@object
	.size		_ZN44_INTERNAL_00000000_13_jit_kernel_cu_d23cb39829poseidon2_constants_koalabear3t1615internal_roundsE,(_ZN44_INTERNAL_00000000_13_jit_kernel_cu_d23cb39829poseidon2_constants_koalabear3t1615round_constantsE - _ZN44_INTERNAL_00000000_13_jit_kernel_cu_d23cb39829poseidon2_constants_koalabear3t1615internal_roundsE)
_ZN44_INTERNAL_00000000_13_jit_kernel_cu_d23cb39829poseidon2_constants_koalabear3t1615internal_roundsE:
        /*0058*/ 	.byte	0x14, 0x00, 0x00, 0x00
	.type		_ZN44_INTERNAL_00000000_13_jit_kernel_cu_d23cb39829poseidon2_constants_koalabear3t1615round_constantsE,@object
	.size		_ZN44_INTERNAL_00000000_13_jit_kernel_cu_d23cb39829poseidon2_constants_koalabear3t1615round_constantsE,(.L_32 - _ZN44_INTERNAL_00000000_13_jit_kernel_cu_d23cb39829poseidon2_constants_koalabear3t1615round_constantsE)
_ZN44_INTERNAL_00000000_13_jit_kernel_cu_d23cb39829poseidon2_constants_koalabear3t1615round_constantsE:
        /* <DEDUP_REMOVED lines=120> */
.L_32:


//--------------------- .nv.shared.reserved.0     --------------------------
	.section	.nv.shared.reserved.0,"aw",@nobits
	.weak		__nv_reservedSMEM_offset_0_alias
	.size		__nv_reservedSMEM_offset_0_alias, 0, 64
	.other		__nv_reservedSMEM_offset_0_alias,@"STO_CUDA_RESERVED_SHARED STV_DEFAULT"
__nv_reservedSMEM_offset_0_alias:
	.zero		0
	.zero		64


//--------------------- .nv.global                --------------------------
	.section	.nv.global,"aw",@nobits
	.align	4
.nv.global:
	.type		_ZN6kb31_t3MODE,@object
	.size		_ZN6kb31_t3MODE,(_ZN6kb31_t10MONTY_BITSE - _ZN6kb31_t3MODE)
_ZN6kb31_t3MODE:
	.zero		4
	.type		_ZN6kb31_t10MONTY_BITSE,@object
	.size		_ZN6kb31_t10MONTY_BITSE,(_ZN6kb31_t10MONTY_MASKE - _ZN6kb31_t10MONTY_BITSE)
_ZN6kb31_t10MONTY_BITSE:
	.zero		4
	.type		_ZN6kb31_t10MONTY_MASKE,@object
	.size		_ZN6kb31_t10MONTY_MASKE,(_ZN6kb31_t6DEGREEE - _ZN6kb31_t10MONTY_MASKE)
_ZN6kb31_t10MONTY_MASKE:
	.zero		4
	.type		_ZN6kb31_t6DEGREEE,@object
	.size		_ZN6kb31_t6DEGREEE,(_ZN6kb31_t2RRE - _ZN6kb31_t6DEGREEE)
_ZN6kb31_t6DEGREEE:
	.zero		4
	.type		_ZN6kb31_t2RRE,@object
	.size		_ZN6kb31_t2RRE,(_ZN6kb31_t8TOP_BITSE - _ZN6kb31_t2RRE)
_ZN6kb31_t2RRE:
	.zero		4
	.type		_ZN6kb31_t8TOP_BITSE,@object
	.size		_ZN6kb31_t8TOP_BITSE,(_ZN6kb31_t5NBITSE - _ZN6kb31_t8TOP_BITSE)
_ZN6kb31_t8TOP_BITSE:
	.zero		4
	.type		_ZN6kb31_t5NBITSE,@object
	.size		_ZN6kb31_t5NBITSE,(_ZN6kb31_t3ONEE - _ZN6kb31_t5NBITSE)
_ZN6kb31_t5NBITSE:
	.zero		4
	.type		_ZN6kb31_t3ONEE,@object
	.size		_ZN6kb31_t3ONEE,(_ZN6kb31_t1ME - _ZN6kb31_t3ONEE)
_ZN6kb31_t3ONEE:
	.zero		4
	.type		_ZN6kb31_t1ME,@object
	.size		_ZN6kb31_t1ME,(_ZN6kb31_t8MONTY_MUE - _ZN6kb31_t1ME)
_ZN6kb31_t1ME:
	.zero		4
	.type		_ZN6kb31_t8MONTY_MUE,@object
	.size		_ZN6kb31_t8MONTY_MUE,(_ZN26__nv_atomic_triv_cp_helperIjE5__valE - _ZN6kb31_t8MONTY_MUE)
_ZN6kb31_t8MONTY_MUE:
	.zero		4
	.type		_ZN26__nv_atomic_triv_cp_helperIjE5__valE,@object
	.size		_ZN26__nv_atomic_triv_cp_helperIjE5__valE,(.L_28 - _ZN26__nv_atomic_triv_cp_helperIjE5__valE)
_ZN26__nv_atomic_triv_cp_helperIjE5__valE:
	.zero		1
.L_28:


//--------------------- .nv.constant0.jit_computeValues --------------------------
	.section	.nv.constant0.jit_computeValues,"a",@progbits
	.sectionflags	@""
	.align	4
.nv.constant0.jit_computeValues:
	.zero		1200


//--------------------- SYMBOLS --------------------------

	.type		.nv.reservedSmem.offset0,@object
	.size		.nv.reservedSmem.offset0,0x4
